	.target	sm_80

	.elftype	@"ET_EXEC"


//--------------------- .note.nv.tkinfo           --------------------------
	.section	.note.nv.tkinfo,"",@"SHT_NOTE"
	.sectionflags	@"SHF_NOTE_NV_TKINFO"
	.tkinfo
        /*0018*/ 	.word	0x00000002
        /*0030*/ 	.string	""
        /*0030*/ 	.string	"ptxas"
        /*0030*/ 	.string	"Cuda compilation tools, release 13.0, V13.0.88"
        /*0030*/ 	.string	"Build cuda_13.0.r13.0/compiler.36424714_0"
        /*0030*/ 	.string	"-arch sm_80 -m 64 "



//--------------------- .note.nv.cuinfo           --------------------------
	.section	.note.nv.cuinfo,"",@"SHT_NOTE"
	.sectionflags	@"SHF_NOTE_NV_CUINFO"
        /*0018*/ 	.short	0x0002
        /*001a*/ 	.short	0x0050
        /*001c*/ 	.short	0x0082
	.zero		2


//--------------------- .nv.info                  --------------------------
	.section	.nv.info,"",@"SHT_CUDA_INFO"
	.align	4


	//----- nvinfo : EIATTR_REGCOUNT
	.align		4
        /*0000*/ 	.byte	0x04, 0x2f
        /*0002*/ 	.short	(.L_12 - .L_11)
	.align		4
.L_11:
        /*0004*/ 	.word	index@(_ZN7cutlass13device_kernelIN5flash19enable_sm80_to_sm89INS1_16FlashAttnFwdSm80INS1_25CollectiveMainloopFwdSm80ILi4ELi1ELb0EN4cute5tupleIJNS5_1CILi128EEENS7_ILi80EEENS7_ILi64EEEEEELi64ENS_10bfloat16_tEfNS_4arch4Sm80ELb1ELb0ELb1ELb1ELb1ELb1ELb1ELb1EEENS1_21CollectiveEpilogueFwdINS6_IJS8_SA_S9_EEENS6_IJNS7_ILi1EEESI_SI_EEESC_SE_Li128ELb1ELb1ELb1ELb0EEENS1_36VarlenDynamicPersistentTileSchedulerILi128ELi80ELi128ELi128ELb1ELb1ELb0ELb1ELb1ELb1EEEEEEEEEvNT_6ParamsE)
        /*0008*/ 	.word	0x000000ff


	//----- nvinfo : EIATTR_FRAME_SIZE
	.align		4
.L_12:
        /*000c*/ 	.byte	0x04, 0x11
        /*000e*/ 	.short	(.L_14 - .L_13)
	.align		4
.L_13:
        /*0010*/ 	.word	index@($__internal_25_$__cuda_sm70_votesync_ballot)
        /*0014*/ 	.word	0x00000000


	//----- nvinfo : EIATTR_FRAME_SIZE
	.align		4
.L_14:
        /*0018*/ 	.byte	0x04, 0x11
        /*001a*/ 	.short	(.L_16 - .L_15)
	.align		4
.L_15:
        /*001c*/ 	.word	index@($__internal_24_$__cuda_sm70_shflsync_up_p)
        /*0020*/ 	.word	0x00000000


	//----- nvinfo : EIATTR_FRAME_SIZE
	.align		4
.L_16:
        /*0024*/ 	.byte	0x04, 0x11
        /*0026*/ 	.short	(.L_18 - .L_17)
	.align		4
.L_17:
        /*0028*/ 	.word	index@($__internal_23_$__cuda_sm70_shflsync_idx_p)
        /*002c*/ 	.word	0x00000000


	//----- nvinfo : EIATTR_FRAME_SIZE
	.align		4
.L_18:
        /*0030*/ 	.byte	0x04, 0x11
        /*0032*/ 	.short	(.L_20 - .L_19)
	.align		4
.L_19:
        /*0034*/ 	.word	index@($__internal_22_$__cuda_sm70_shflsync_bfly_p)
        /*0038*/ 	.word	0x00000000


	//----- nvinfo : EIATTR_FRAME_SIZE
	.align		4
.L_20:
        /*003c*/ 	.byte	0x04, 0x11
        /*003e*/ 	.short	(.L_22 - .L_21)
	.align		4
.L_21:
        /*0040*/ 	.word	index@(_ZN7cutlass13device_kernelIN5flash19enable_sm80_to_sm89INS1_16FlashAttnFwdSm80INS1_25CollectiveMainloopFwdSm80ILi4ELi1ELb0EN4cute5tupleIJNS5_1CILi128EEENS7_ILi80EEENS7_ILi64EEEEEELi64ENS_10bfloat16_tEfNS_4arch4Sm80ELb1ELb0ELb1ELb1ELb1ELb1ELb1ELb1EEENS1_21CollectiveEpilogueFwdINS6_IJS8_SA_S9_EEENS6_IJNS7_ILi1EEESI_SI_EEESC_SE_Li128ELb1ELb1ELb1ELb0EEENS1_36VarlenDynamicPersistentTileSchedulerILi128ELi80ELi128ELi128ELb1ELb1ELb0ELb1ELb1ELb1EEEEEEEEEvNT_6ParamsE)
        /*0044*/ 	.word	0x00000100


	//----- nvinfo : EIATTR_REGCOUNT
	.align		4
.L_22:
        /*0048*/ 	.byte	0x04, 0x2f
        /*004a*/ 	.short	(.L_24 - .L_23)
	.align		4
.L_23:
        /*004c*/ 	.word	index@(_ZN7cutlass13device_kernelIN5flash19enable_sm80_to_sm89INS1_16FlashAttnFwdSm80INS1_25CollectiveMainloopFwdSm80ILi4ELi1ELb0EN4cute5tupleIJNS5_1CILi128EEENS7_ILi80EEENS7_ILi64EEEEEELi64ENS_10bfloat16_tEfNS_4arch4Sm80ELb1ELb0ELb1ELb1ELb1ELb0ELb1ELb1EEENS1_21CollectiveEpilogueFwdINS6_IJS8_SA_S9_EEENS6_IJNS7_ILi1EEESI_SI_EEESC_SE_Li128ELb1ELb1ELb1ELb0EEENS1_36VarlenDynamicPersistentTileSchedulerILi128ELi80ELi128ELi128ELb1ELb1ELb0ELb1ELb1ELb1EEEEEEEEEvNT_6ParamsE)
        /*0050*/ 	.word	0x000000ff


	//----- nvinfo : EIATTR_FRAME_SIZE
	.align		4
.L_24:
        /*0054*/ 	.byte	0x04, 0x11
        /*0056*/ 	.short	(.L_26 - .L_25)
	.align		4
.L_25:
        /*0058*/ 	.word	index@($__internal_21_$__cuda_sm70_votesync_ballot)
        /*005c*/ 	.word	0x00000000


	//----- nvinfo : EIATTR_FRAME_SIZE
	.align		4
.L_26:
        /*0060*/ 	.byte	0x04, 0x11
        /*0062*/ 	.short	(.L_28 - .L_27)
	.align		4
.L_27:
        /*0064*/ 	.word	index@($__internal_20_$__cuda_sm70_shflsync_up_p)
        /*0068*/ 	.word	0x00000000


	//----- nvinfo : EIATTR_FRAME_SIZE
	.align		4
.L_28:
        /*006c*/ 	.byte	0x04, 0x11
        /*006e*/ 	.short	(.L_30 - .L_29)
	.align		4
.L_29:
        /*0070*/ 	.word	index@($__internal_19_$__cuda_sm70_shflsync_idx_p)
        /*0074*/ 	.word	0x00000000


	//----- nvinfo : EIATTR_FRAME_SIZE
	.align		4
.L_30:
        /*0078*/ 	.byte	0x04, 0x11
        /*007a*/ 	.short	(.L_32 - .L_31)
	.align		4
.L_31:
        /*007c*/ 	.word	index@($__internal_18_$__cuda_sm70_shflsync_bfly_p)
        /*0080*/ 	.word	0x00000000


	//----- nvinfo : EIATTR_FRAME_SIZE
	.align		4
.L_32:
        /*0084*/ 	.byte	0x04, 0x11
        /*0086*/ 	.short	(.L_34 - .L_33)
	.align		4
.L_33:
        /*0088*/ 	.word	index@(_ZN7cutlass13device_kernelIN5flash19enable_sm80_to_sm89INS1_16FlashAttnFwdSm80INS1_25CollectiveMainloopFwdSm80ILi4ELi1ELb0EN4cute5tupleIJNS5_1CILi128EEENS7_ILi80EEENS7_ILi64EEEEEELi64ENS_10bfloat16_tEfNS_4arch4Sm80ELb1ELb0ELb1ELb1ELb1ELb0ELb1ELb1EEENS1_21CollectiveEpilogueFwdINS6_IJS8_SA_S9_EEENS6_IJNS7_ILi1EEESI_SI_EEESC_SE_Li128ELb1ELb1ELb1ELb0EEENS1_36VarlenDynamicPersistentTileSchedulerILi128ELi80ELi128ELi128ELb1ELb1ELb0ELb1ELb1ELb1EEEEEEEEEvNT_6ParamsE)
        /*008c*/ 	.word	0x000000d8


	//----- nvinfo : EIATTR_REGCOUNT
	.align		4
.L_34:
        /*0090*/ 	.byte	0x04, 0x2f
        /*0092*/ 	.short	(.L_36 - .L_35)
	.align		4
.L_35:
        /*0094*/ 	.word	index@(_ZN7cutlass13device_kernelIN5flash19enable_sm80_to_sm89INS1_16FlashAttnFwdSm80INS1_25CollectiveMainloopFwdSm80ILi4ELi1ELb0EN4cute5tupleIJNS5_1CILi128EEENS7_ILi112EEENS7_ILi64EEEEEELi64ENS_10bfloat16_tEfNS_4arch4Sm80ELb1ELb0ELb1ELb0ELb1ELb0ELb1ELb1EEENS1_21CollectiveEpilogueFwdINS6_IJS8_SA_S9_EEENS6_IJNS7_ILi1EEESI_SI_EEESC_SE_Li128ELb0ELb1ELb1ELb0EEENS1_30DynamicPersistentTileSchedulerILi128ELi128ELb1ELb1ELb0EEEEEEEEEvNT_6ParamsE)
        /*0098*/ 	.word	0x000000ff


	//----- nvinfo : EIATTR_FRAME_SIZE
	.align		4
.L_36:
        /*009c*/ 	.byte	0x04, 0x11
        /*009e*/ 	.short	(.L_38 - .L_37)
	.align		4
.L_37:
        /*00a0*/ 	.word	index@($__internal_17_$__cuda_sm70_shflsync_idx_p)
        /*00a4*/ 	.word	0x00000000


	//----- nvinfo : EIATTR_FRAME_SIZE
	.align		4
.L_38:
        /*00a8*/ 	.byte	0x04, 0x11
        /*00aa*/ 	.short	(.L_40 - .L_39)
	.align		4
.L_39:
        /*00ac*/ 	.word	index@($__internal_16_$__cuda_sm70_shflsync_bfly_p)
        /*00b0*/ 	.word	0x00000000


	//----- nvinfo : EIATTR_FRAME_SIZE
	.align		4
.L_40:
        /*00b4*/ 	.byte	0x04, 0x11
        /*00b6*/ 	.short	(.L_42 - .L_41)
	.align		4
.L_41:
        /*00b8*/ 	.word	index@(_ZN7cutlass13device_kernelIN5flash19enable_sm80_to_sm89INS1_16FlashAttnFwdSm80INS1_25CollectiveMainloopFwdSm80ILi4ELi1ELb0EN4cute5tupleIJNS5_1CILi128EEENS7_ILi112EEENS7_ILi64EEEEEELi64ENS_10bfloat16_tEfNS_4arch4Sm80ELb1ELb0ELb1ELb0ELb1ELb0ELb1ELb1EEENS1_21CollectiveEpilogueFwdINS6_IJS8_SA_S9_EEENS6_IJNS7_ILi1EEESI_SI_EEESC_SE_Li128ELb0ELb1ELb1ELb0EEENS1_30DynamicPersistentTileSchedulerILi128ELi128ELb1ELb1ELb0EEEEEEEEEvNT_6ParamsE)
        /*00bc*/ 	.word	0x00000068


	//----- nvinfo : EIATTR_REGCOUNT
	.align		4
.L_42:
        /*00c0*/ 	.byte	0x04, 0x2f
        /*00c2*/ 	.short	(.L_44 - .L_43)
	.align		4
.L_43:
        /*00c4*/ 	.word	index@(_ZN7cutlass13device_kernelIN5flash19enable_sm80_to_sm89INS1_16FlashAttnFwdSm80INS1_25CollectiveMainloopFwdSm80ILi4ELi1ELb0EN4cute5tupleIJNS5_1CILi128EEENS7_ILi80EEENS7_ILi64EEEEEELi64ENS_10bfloat16_tEfNS_4arch4Sm80ELb0ELb1ELb1ELb1ELb1ELb1ELb1ELb1EEENS1_21CollectiveEpilogueFwdINS6_IJS8_SA_S9_EEENS6_IJNS7_ILi1EEESI_SI_EEESC_SE_Li128ELb1ELb1ELb1ELb0EEENS1_36VarlenDynamicPersistentTileSchedulerILi128ELi80ELi128ELi128ELb1ELb1ELb0ELb1ELb0ELb1EEEEEEEEEvNT_6ParamsE)
        /*00c8*/ 	.word	0x000000ff


	//----- nvinfo : EIATTR_FRAME_SIZE
	.align		4
.L_44:
        /*00cc*/ 	.byte	0x04, 0x11
        /*00ce*/ 	.short	(.L_46 - .L_45)
	.align		4
.L_45:
        /*00d0*/ 	.word	index@($__internal_15_$__cuda_sm70_votesync_ballot)
        /*00d4*/ 	.word	0x00000000


	//----- nvinfo : EIATTR_FRAME_SIZE
	.align		4
.L_46:
        /*00d8*/ 	.byte	0x04, 0x11
        /*00da*/ 	.short	(.L_48 - .L_47)
	.align		4
.L_47:
        /*00dc*/ 	.word	index@($__internal_14_$__cuda_sm70_shflsync_up_p)
        /*00e0*/ 	.word	0x00000000


	//----- nvinfo : EIATTR_FRAME_SIZE
	.align		4
.L_48:
        /*00e4*/ 	.byte	0x04, 0x11
        /*00e6*/ 	.short	(.L_50 - .L_49)
	.align		4
.L_49:
        /*00e8*/ 	.word	index@($__internal_13_$__cuda_sm70_shflsync_idx_p)
        /*00ec*/ 	.word	0x00000000


	//----- nvinfo : EIATTR_FRAME_SIZE
	.align		4
.L_50:
        /*00f0*/ 	.byte	0x04, 0x11
        /*00f2*/ 	.short	(.L_52 - .L_51)
	.align		4
.L_51:
        /*00f4*/ 	.word	index@($__internal_12_$__cuda_sm70_shflsync_bfly_p)
        /*00f8*/ 	.word	0x00000000


	//----- nvinfo : EIATTR_FRAME_SIZE
	.align		4
.L_52:
        /*00fc*/ 	.byte	0x04, 0x11
        /*00fe*/ 	.short	(.L_54 - .L_53)
	.align		4
.L_53:
        /*0100*/ 	.word	index@(_ZN7cutlass13device_kernelIN5flash19enable_sm80_to_sm89INS1_16FlashAttnFwdSm80INS1_25CollectiveMainloopFwdSm80ILi4ELi1ELb0EN4cute5tupleIJNS5_1CILi128EEENS7_ILi80EEENS7_ILi64EEEEEELi64ENS_10bfloat16_tEfNS_4arch4Sm80ELb0ELb1ELb1ELb1ELb1ELb1ELb1ELb1EEENS1_21CollectiveEpilogueFwdINS6_IJS8_SA_S9_EEENS6_IJNS7_ILi1EEESI_SI_EEESC_SE_Li128ELb1ELb1ELb1ELb0EEENS1_36VarlenDynamicPersistentTileSchedulerILi128ELi80ELi128ELi128ELb1ELb1ELb0ELb1ELb0ELb1EEEEEEEEEvNT_6ParamsE)
        /*0104*/ 	.word	0x000000b0


	//----- nvinfo : EIATTR_REGCOUNT
	.align		4
.L_54:
        /*0108*/ 	.byte	0x04, 0x2f
        /*010a*/ 	.short	(.L_56 - .L_55)
	.align		4
.L_55:
        /*010c*/ 	.word	index@(_ZN7cutlass13device_kernelIN5flash19enable_sm80_to_sm89INS1_16FlashAttnFwdSm80INS1_25CollectiveMainloopFwdSm80ILi4ELi1ELb0EN4cute5tupleIJNS5_1CILi128EEENS7_ILi80EEENS7_ILi64EEEEEELi64ENS_10bfloat16_tEfNS_4arch4Sm80ELb0ELb1ELb1ELb1ELb1ELb0ELb1ELb1EEENS1_21CollectiveEpilogueFwdINS6_IJS8_SA_S9_EEENS6_IJNS7_ILi1EEESI_SI_EEESC_SE_Li128ELb1ELb1ELb1ELb0EEENS1_36VarlenDynamicPersistentTileSchedulerILi128ELi80ELi128ELi128ELb1ELb1ELb0ELb1ELb0ELb1EEEEEEEEEvNT_6ParamsE)
        /*0110*/ 	.word	0x000000ff


	//----- nvinfo : EIATTR_FRAME_SIZE
	.align		4
.L_56:
        /*0114*/ 	.byte	0x04, 0x11
        /*0116*/ 	.short	(.L_58 - .L_57)
	.align		4
.L_57:
        /*0118*/ 	.word	index@($__internal_11_$__cuda_sm70_votesync_ballot)
        /*011c*/ 	.word	0x00000000


	//----- nvinfo : EIATTR_FRAME_SIZE
	.align		4
.L_58:
        /*0120*/ 	.byte	0x04, 0x11
        /*0122*/ 	.short	(.L_60 - .L_59)
	.align		4
.L_59:
        /*0124*/ 	.word	index@($__internal_10_$__cuda_sm70_shflsync_up_p)
        /*0128*/ 	.word	0x00000000


	//----- nvinfo : EIATTR_FRAME_SIZE
	.align		4
.L_60:
        /*012c*/ 	.byte	0x04, 0x11
        /*012e*/ 	.short	(.L_62 - .L_61)
	.align		4
.L_61:
        /*0130*/ 	.word	index@($__internal_9_$__cuda_sm70_shflsync_idx_p)
        /*0134*/ 	.word	0x00000000


	//----- nvinfo : EIATTR_FRAME_SIZE
	.align		4
.L_62:
        /*0138*/ 	.byte	0x04, 0x11
        /*013a*/ 	.short	(.L_64 - .L_63)
	.align		4
.L_63:
        /*013c*/ 	.word	index@($__internal_8_$__cuda_sm70_shflsync_bfly_p)
        /*0140*/ 	.word	0x00000000


	//----- nvinfo : EIATTR_FRAME_SIZE
	.align		4
.L_64:
        /*0144*/ 	.byte	0x04, 0x11
        /*0146*/ 	.short	(.L_66 - .L_65)
	.align		4
.L_65:
        /*0148*/ 	.word	index@(_ZN7cutlass13device_kernelIN5flash19enable_sm80_to_sm89INS1_16FlashAttnFwdSm80INS1_25CollectiveMainloopFwdSm80ILi4ELi1ELb0EN4cute5tupleIJNS5_1CILi128EEENS7_ILi80EEENS7_ILi64EEEEEELi64ENS_10bfloat16_tEfNS_4arch4Sm80ELb0ELb1ELb1ELb1ELb1ELb0ELb1ELb1EEENS1_21CollectiveEpilogueFwdINS6_IJS8_SA_S9_EEENS6_IJNS7_ILi1EEESI_SI_EEESC_SE_Li128ELb1ELb1ELb1ELb0EEENS1_36VarlenDynamicPersistentTileSchedulerILi128ELi80ELi128ELi128ELb1ELb1ELb0ELb1ELb0ELb1EEEEEEEEEvNT_6ParamsE)
        /*014c*/ 	.word	0x000000d0


	//----- nvinfo : EIATTR_REGCOUNT
	.align		4
.L_66:
        /*0150*/ 	.byte	0x04, 0x2f
        /*0152*/ 	.short	(.L_68 - .L_67)
	.align		4
.L_67:
        /*0154*/ 	.word	index@(_ZN7cutlass13device_kernelIN5flash19enable_sm80_to_sm89INS1_16FlashAttnFwdSm80INS1_25CollectiveMainloopFwdSm80ILi4ELi1ELb0EN4cute5tupleIJNS5_1CILi128EEENS7_ILi96EEENS7_ILi64EEEEEELi64ENS_10bfloat16_tEfNS_4arch4Sm80ELb0ELb1ELb1ELb0ELb1ELb0ELb1ELb1EEENS1_21CollectiveEpilogueFwdINS6_IJS8_SA_S9_EEENS6_IJNS7_ILi1EEESI_SI_EEESC_SE_Li128ELb0ELb1ELb1ELb0EEENS1_19SingleTileSchedulerILb0ELb1ELb1ELi128EEEEEEEEEvNT_6ParamsE)
        /*0158*/ 	.word	0x000000ff


	//----- nvinfo : EIATTR_FRAME_SIZE
	.align		4
.L_68:
        /*015c*/ 	.byte	0x04, 0x11
        /*015e*/ 	.short	(.L_70 - .L_69)
	.align		4
.L_69:
        /*0160*/ 	.word	index@(_ZN7cutlass13device_kernelIN5flash19enable_sm80_to_sm89INS1_16FlashAttnFwdSm80INS1_25CollectiveMainloopFwdSm80ILi4ELi1ELb0EN4cute5tupleIJNS5_1CILi128EEENS7_ILi96EEENS7_ILi64EEEEEELi64ENS_10bfloat16_tEfNS_4arch4Sm80ELb0ELb1ELb1ELb0ELb1ELb0ELb1ELb1EEENS1_21CollectiveEpilogueFwdINS6_IJS8_SA_S9_EEENS6_IJNS7_ILi1EEESI_SI_EEESC_SE_Li128ELb0ELb1ELb1ELb0EEENS1_19SingleTileSchedulerILb0ELb1ELb1ELi128EEEEEEEEEvNT_6ParamsE)
        /*0164*/ 	.word	0x00000050


	//----- nvinfo : EIATTR_REGCOUNT
	.align		4
.L_70:
        /*0168*/ 	.byte	0x04, 0x2f
        /*016a*/ 	.short	(.L_72 - .L_71)
	.align		4
.L_71:
        /*016c*/ 	.word	index@(_ZN7cutlass13device_kernelIN5flash19enable_sm80_to_sm89INS1_16FlashAttnFwdSm80INS1_25CollectiveMainloopFwdSm80ILi4ELi1ELb0EN4cute5tupleIJNS5_1CILi128EEENS7_ILi80EEENS7_ILi64EEEEEELi64ENS_10bfloat16_tEfNS_4arch4Sm80ELb0ELb0ELb1ELb1ELb1ELb1ELb1ELb1EEENS1_21CollectiveEpilogueFwdINS6_IJS8_SA_S9_EEENS6_IJNS7_ILi1EEESI_SI_EEESC_SE_Li128ELb1ELb1ELb1ELb0EEENS1_36VarlenDynamicPersistentTileSchedulerILi128ELi80ELi128ELi128ELb1ELb1ELb0ELb0ELb1ELb1EEEEEEEEEvNT_6ParamsE)
        /*0170*/ 	.word	0x000000ff


	//----- nvinfo : EIATTR_FRAME_SIZE
	.align		4
.L_72:
        /*0174*/ 	.byte	0x04, 0x11
        /*0176*/ 	.short	(.L_74 - .L_73)
	.align		4
.L_73:
        /*0178*/ 	.word	index@($__internal_7_$__cuda_sm70_votesync_ballot)
        /*017c*/ 	.word	0x00000000


	//----- nvinfo : EIATTR_FRAME_SIZE
	.align		4
.L_74:
        /*0180*/ 	.byte	0x04, 0x11
        /*0182*/ 	.short	(.L_76 - .L_75)
	.align		4
.L_75:
        /*0184*/ 	.word	index@($__internal_6_$__cuda_sm70_shflsync_up_p)
        /*0188*/ 	.word	0x00000000


	//----- nvinfo : EIATTR_FRAME_SIZE
	.align		4
.L_76:
        /*018c*/ 	.byte	0x04, 0x11
        /*018e*/ 	.short	(.L_78 - .L_77)
	.align		4
.L_77:
        /*0190*/ 	.word	index@($__internal_5_$__cuda_sm70_shflsync_idx_p)
        /*0194*/ 	.word	0x00000000


	//----- nvinfo : EIATTR_FRAME_SIZE
	.align		4
.L_78:
        /*0198*/ 	.byte	0x04, 0x11
        /*019a*/ 	.short	(.L_80 - .L_79)
	.align		4
.L_79:
        /*019c*/ 	.word	index@($__internal_4_$__cuda_sm70_shflsync_bfly_p)
        /*01a0*/ 	.word	0x00000000


	//----- nvinfo : EIATTR_FRAME_SIZE
	.align		4
.L_80:
        /*01a4*/ 	.byte	0x04, 0x11
        /*01a6*/ 	.short	(.L_82 - .L_81)
	.align		4
.L_81:
        /*01a8*/ 	.word	index@(_ZN7cutlass13device_kernelIN5flash19enable_sm80_to_sm89INS1_16FlashAttnFwdSm80INS1_25CollectiveMainloopFwdSm80ILi4ELi1ELb0EN4cute5tupleIJNS5_1CILi128EEENS7_ILi80EEENS7_ILi64EEEEEELi64ENS_10bfloat16_tEfNS_4arch4Sm80ELb0ELb0ELb1ELb1ELb1ELb1ELb1ELb1EEENS1_21CollectiveEpilogueFwdINS6_IJS8_SA_S9_EEENS6_IJNS7_ILi1EEESI_SI_EEESC_SE_Li128ELb1ELb1ELb1ELb0EEENS1_36VarlenDynamicPersistentTileSchedulerILi128ELi80ELi128ELi128ELb1ELb1ELb0ELb0ELb1ELb1EEEEEEEEEvNT_6ParamsE)
        /*01ac*/ 	.word	0x000000f0


	//----- nvinfo : EIATTR_REGCOUNT
	.align		4
.L_82:
        /*01b0*/ 	.byte	0x04, 0x2f
        /*01b2*/ 	.short	(.L_84 - .L_83)
	.align		4
.L_83:
        /*01b4*/ 	.word	index@(_ZN7cutlass13device_kernelIN5flash19enable_sm80_to_sm89INS1_16FlashAttnFwdSm80INS1_25CollectiveMainloopFwdSm80ILi4ELi1ELb0EN4cute5tupleIJNS5_1CILi128EEENS7_ILi80EEENS7_ILi64EEEEEELi64ENS_10bfloat16_tEfNS_4arch4Sm80ELb0ELb0ELb1ELb1ELb1ELb0ELb1ELb1EEENS1_21CollectiveEpilogueFwdINS6_IJS8_SA_S9_EEENS6_IJNS7_ILi1EEESI_SI_EEESC_SE_Li128ELb1ELb1ELb1ELb0EEENS1_36VarlenDynamicPersistentTileSchedulerILi128ELi80ELi128ELi128ELb1ELb1ELb0ELb0ELb1ELb1EEEEEEEEEvNT_6ParamsE)
        /*01b8*/ 	.word	0x000000ff


	//----- nvinfo : EIATTR_FRAME_SIZE
	.align		4
.L_84:
        /*01bc*/ 	.byte	0x04, 0x11
        /*01be*/ 	.short	(.L_86 - .L_85)
	.align		4
.L_85:
        /*01c0*/ 	.word	index@($__internal_3_$__cuda_sm70_votesync_ballot)
        /*01c4*/ 	.word	0x00000000


	//----- nvinfo : EIATTR_FRAME_SIZE
	.align		4
.L_86:
        /*01c8*/ 	.byte	0x04, 0x11
        /*01ca*/ 	.short	(.L_88 - .L_87)
	.align		4
.L_87:
        /*01cc*/ 	.word	index@($__internal_2_$__cuda_sm70_shflsync_up_p)
        /*01d0*/ 	.word	0x00000000


	//----- nvinfo : EIATTR_FRAME_SIZE
	.align		4
.L_88:
        /*01d4*/ 	.byte	0x04, 0x11
        /*01d6*/ 	.short	(.L_90 - .L_89)
	.align		4
.L_89:
        /*01d8*/ 	.word	index@($__internal_1_$__cuda_sm70_shflsync_idx_p)
        /*01dc*/ 	.word	0x00000000


	//----- nvinfo : EIATTR_FRAME_SIZE
	.align		4
.L_90:
        /*01e0*/ 	.byte	0x04, 0x11
        /*01e2*/ 	.short	(.L_92 - .L_91)
	.align		4
.L_91:
        /*01e4*/ 	.word	index@($__internal_0_$__cuda_sm70_shflsync_bfly_p)
        /*01e8*/ 	.word	0x00000000


	//----- nvinfo : EIATTR_FRAME_SIZE
	.align		4
.L_92:
        /*01ec*/ 	.byte	0x04, 0x11
        /*01ee*/ 	.short	(.L_94 - .L_93)
	.align		4
.L_93:
        /*01f0*/ 	.word	index@(_ZN7cutlass13device_kernelIN5flash19enable_sm80_to_sm89INS1_16FlashAttnFwdSm80INS1_25CollectiveMainloopFwdSm80ILi4ELi1ELb0EN4cute5tupleIJNS5_1CILi128EEENS7_ILi80EEENS7_ILi64EEEEEELi64ENS_10bfloat16_tEfNS_4arch4Sm80ELb0ELb0ELb1ELb1ELb1ELb0ELb1ELb1EEENS1_21CollectiveEpilogueFwdINS6_IJS8_SA_S9_EEENS6_IJNS7_ILi1EEESI_SI_EEESC_SE_Li128ELb1ELb1ELb1ELb0EEENS1_36VarlenDynamicPersistentTileSchedulerILi128ELi80ELi128ELi128ELb1ELb1ELb0ELb0ELb1ELb1EEEEEEEEEvNT_6ParamsE)
        /*01f4*/ 	.word	0x000000d0


	//----- nvinfo : EIATTR_REGCOUNT
	.align		4
.L_94:
        /*01f8*/ 	.byte	0x04, 0x2f
        /*01fa*/ 	.short	(.L_96 - .L_95)
	.align		4
.L_95:
        /*01fc*/ 	.word	index@(_ZN7cutlass13device_kernelIN5flash19enable_sm80_to_sm89INS1_16FlashAttnFwdSm80INS1_25CollectiveMainloopFwdSm80ILi4ELi1ELb0EN4cute5tupleIJNS5_1CILi128EEENS7_ILi112EEENS7_ILi64EEEEEELi64ENS_10bfloat16_tEfNS_4arch4Sm80ELb0ELb0ELb1ELb0ELb1ELb0ELb1ELb1EEENS1_21CollectiveEpilogueFwdINS6_IJS8_SA_S9_EEENS6_IJNS7_ILi1EEESI_SI_EEESC_SE_Li128ELb0ELb1ELb1ELb0EEENS1_19SingleTileSchedulerILb0ELb1ELb1ELi128EEEEEEEEEvNT_6ParamsE)
        /*0200*/ 	.word	0x000000ff


	//----- nvinfo : EIATTR_FRAME_SIZE
	.align		4
.L_96:
        /*0204*/ 	.byte	0x04, 0x11
        /*0206*/ 	.short	(.L_98 - .L_97)
	.align		4
.L_97:
        /*0208*/ 	.word	index@(_ZN7cutlass13device_kernelIN5flash19enable_sm80_to_sm89INS1_16FlashAttnFwdSm80INS1_25CollectiveMainloopFwdSm80ILi4ELi1ELb0EN4cute5tupleIJNS5_1CILi128EEENS7_ILi112EEENS7_ILi64EEEEEELi64ENS_10bfloat16_tEfNS_4arch4Sm80ELb0ELb0ELb1ELb0ELb1ELb0ELb1ELb1EEENS1_21CollectiveEpilogueFwdINS6_IJS8_SA_S9_EEENS6_IJNS7_ILi1EEESI_SI_EEESC_SE_Li128ELb0ELb1ELb1ELb0EEENS1_19SingleTileSchedulerILb0ELb1ELb1ELi128EEEEEEEEEvNT_6ParamsE)
        /*020c*/ 	.word	0x00000048


	//----- nvinfo : EIATTR_MIN_STACK_SIZE
	.align		4
.L_98:
        /*0210*/ 	.byte	0x04, 0x12
        /*0212*/ 	.short	(.L_100 - .L_99)
	.align		4
.L_99:
        /*0214*/ 	.word	index@(_ZN7cutlass13device_kernelIN5flash19enable_sm80_to_sm89INS1_16FlashAttnFwdSm80INS1_25CollectiveMainloopFwdSm80ILi4ELi1ELb0EN4cute5tupleIJNS5_1CILi128EEENS7_ILi112EEENS7_ILi64EEEEEELi64ENS_10bfloat16_tEfNS_4arch4Sm80ELb0ELb0ELb1ELb0ELb1ELb0ELb1ELb1EEENS1_21CollectiveEpilogueFwdINS6_IJS8_SA_S9_EEENS6_IJNS7_ILi1EEESI_SI_EEESC_SE_Li128ELb0ELb1ELb1ELb0EEENS1_19SingleTileSchedulerILb0ELb1ELb1ELi128EEEEEEEEEvNT_6ParamsE)
        /*0218*/ 	.word	0x00000048


	//----- nvinfo : EIATTR_MIN_STACK_SIZE
	.align		4
.L_100:
        /*021c*/ 	.byte	0x04, 0x12
        /*021e*/ 	.short	(.L_102 - .L_101)
	.align		4
.L_101:
        /*0220*/ 	.word	index@(_ZN7cutlass13device_kernelIN5flash19enable_sm80_to_sm89INS1_16FlashAttnFwdSm80INS1_25CollectiveMainloopFwdSm80ILi4ELi1ELb0EN4cute5tupleIJNS5_1CILi128EEENS7_ILi80EEENS7_ILi64EEEEEELi64ENS_10bfloat16_tEfNS_4arch4Sm80ELb0ELb0ELb1ELb1ELb1ELb0ELb1ELb1EEENS1_21CollectiveEpilogueFwdINS6_IJS8_SA_S9_EEENS6_IJNS7_ILi1EEESI_SI_EEESC_SE_Li128ELb1ELb1ELb1ELb0EEENS1_36VarlenDynamicPersistentTileSchedulerILi128ELi80ELi128ELi128ELb1ELb1ELb0ELb0ELb1ELb1EEEEEEEEEvNT_6ParamsE)
        /*0224*/ 	.word	0x000000d0


	//----- nvinfo : EIATTR_MIN_STACK_SIZE
	.align		4
.L_102:
        /*0228*/ 	.byte	0x04, 0x12
        /*022a*/ 	.short	(.L_104 - .L_103)
	.align		4
.L_103:
        /*022c*/ 	.word	index@(_ZN7cutlass13device_kernelIN5flash19enable_sm80_to_sm89INS1_16FlashAttnFwdSm80INS1_25CollectiveMainloopFwdSm80ILi4ELi1ELb0EN4cute5tupleIJNS5_1CILi128EEENS7_ILi80EEENS7_ILi64EEEEEELi64ENS_10bfloat16_tEfNS_4arch4Sm80ELb0ELb0ELb1ELb1ELb1ELb1ELb1ELb1EEENS1_21CollectiveEpilogueFwdINS6_IJS8_SA_S9_EEENS6_IJNS7_ILi1EEESI_SI_EEESC_SE_Li128ELb1ELb1ELb1ELb0EEENS1_36VarlenDynamicPersistentTileSchedulerILi128ELi80ELi128ELi128ELb1ELb1ELb0ELb0ELb1ELb1EEEEEEEEEvNT_6ParamsE)
        /*0230*/ 	.word	0x000000f0


	//----- nvinfo : EIATTR_MIN_STACK_SIZE
	.align		4
.L_104:
        /*0234*/ 	.byte	0x04, 0x12
        /*0236*/ 	.short	(.L_106 - .L_105)
	.align		4
.L_105:
        /*0238*/ 	.word	index@(_ZN7cutlass13device_kernelIN5flash19enable_sm80_to_sm89INS1_16FlashAttnFwdSm80INS1_25CollectiveMainloopFwdSm80ILi4ELi1ELb0EN4cute5tupleIJNS5_1CILi128EEENS7_ILi96EEENS7_ILi64EEEEEELi64ENS_10bfloat16_tEfNS_4arch4Sm80ELb0ELb1ELb1ELb0ELb1ELb0ELb1ELb1EEENS1_21CollectiveEpilogueFwdINS6_IJS8_SA_S9_EEENS6_IJNS7_ILi1EEESI_SI_EEESC_SE_Li128ELb0ELb1ELb1ELb0EEENS1_19SingleTileSchedulerILb0ELb1ELb1ELi128EEEEEEEEEvNT_6ParamsE)
        /*023c*/ 	.word	0x00000050


	//----- nvinfo : EIATTR_MIN_STACK_SIZE
	.align		4
.L_106:
        /*0240*/ 	.byte	0x04, 0x12
        /*0242*/ 	.short	(.L_108 - .L_107)
	.align		4
.L_107:
        /*0244*/ 	.word	index@(_ZN7cutlass13device_kernelIN5flash19enable_sm80_to_sm89INS1_16FlashAttnFwdSm80INS1_25CollectiveMainloopFwdSm80ILi4ELi1ELb0EN4cute5tupleIJNS5_1CILi128EEENS7_ILi80EEENS7_ILi64EEEEEELi64ENS_10bfloat16_tEfNS_4arch4Sm80ELb0ELb1ELb1ELb1ELb1ELb0ELb1ELb1EEENS1_21CollectiveEpilogueFwdINS6_IJS8_SA_S9_EEENS6_IJNS7_ILi1EEESI_SI_EEESC_SE_Li128ELb1ELb1ELb1ELb0EEENS1_36VarlenDynamicPersistentTileSchedulerILi128ELi80ELi128ELi128ELb1ELb1ELb0ELb1ELb0ELb1EEEEEEEEEvNT_6ParamsE)
        /*0248*/ 	.word	0x000000d0


	//----- nvinfo : EIATTR_MIN_STACK_SIZE
	.align		4
.L_108:
        /*024c*/ 	.byte	0x04, 0x12
        /*024e*/ 	.short	(.L_110 - .L_109)
	.align		4
.L_109:
        /*0250*/ 	.word	index@(_ZN7cutlass13device_kernelIN5flash19enable_sm80_to_sm89INS1_16FlashAttnFwdSm80INS1_25CollectiveMainloopFwdSm80ILi4ELi1ELb0EN4cute5tupleIJNS5_1CILi128EEENS7_ILi80EEENS7_ILi64EEEEEELi64ENS_10bfloat16_tEfNS_4arch4Sm80ELb0ELb1ELb1ELb1ELb1ELb1ELb1ELb1EEENS1_21CollectiveEpilogueFwdINS6_IJS8_SA_S9_EEENS6_IJNS7_ILi1EEESI_SI_EEESC_SE_Li128ELb1ELb1ELb1ELb0EEENS1_36VarlenDynamicPersistentTileSchedulerILi128ELi80ELi128ELi128ELb1ELb1ELb0ELb1ELb0ELb1EEEEEEEEEvNT_6ParamsE)
        /*0254*/ 	.word	0x000000b0


	//----- nvinfo : EIATTR_MIN_STACK_SIZE
	.align		4
.L_110:
        /*0258*/ 	.byte	0x04, 0x12
        /*025a*/ 	.short	(.L_112 - .L_111)
	.align		4
.L_111:
        /*025c*/ 	.word	index@(_ZN7cutlass13device_kernelIN5flash19enable_sm80_to_sm89INS1_16FlashAttnFwdSm80INS1_25CollectiveMainloopFwdSm80ILi4ELi1ELb0EN4cute5tupleIJNS5_1CILi128EEENS7_ILi112EEENS7_ILi64EEEEEELi64ENS_10bfloat16_tEfNS_4arch4Sm80ELb1ELb0ELb1ELb0ELb1ELb0ELb1ELb1EEENS1_21CollectiveEpilogueFwdINS6_IJS8_SA_S9_EEENS6_IJNS7_ILi1EEESI_SI_EEESC_SE_Li128ELb0ELb1ELb1ELb0EEENS1_30DynamicPersistentTileSchedulerILi128ELi128ELb1ELb1ELb0EEEEEEEEEvNT_6ParamsE)
        /*0260*/ 	.word	0x00000068


	//----- nvinfo : EIATTR_MIN_STACK_SIZE
	.align		4
.L_112:
        /*0264*/ 	.byte	0x04, 0x12
        /*0266*/ 	.short	(.L_114 - .L_113)
	.align		4
.L_113:
        /*0268*/ 	.word	index@(_ZN7cutlass13device_kernelIN5flash19enable_sm80_to_sm89INS1_16FlashAttnFwdSm80INS1_25CollectiveMainloopFwdSm80ILi4ELi1ELb0EN4cute5tupleIJNS5_1CILi128EEENS7_ILi80EEENS7_ILi64EEEEEELi64ENS_10bfloat16_tEfNS_4arch4Sm80ELb1ELb0ELb1ELb1ELb1ELb0ELb1ELb1EEENS1_21CollectiveEpilogueFwdINS6_IJS8_SA_S9_EEENS6_IJNS7_ILi1EEESI_SI_EEESC_SE_Li128ELb1ELb1ELb1ELb0EEENS1_36VarlenDynamicPersistentTileSchedulerILi128ELi80ELi128ELi128ELb1ELb1ELb0ELb1ELb1ELb1EEEEEEEEEvNT_6ParamsE)
        /*026c*/ 	.word	0x000000d8


	//----- nvinfo : EIATTR_MIN_STACK_SIZE
	.align		4
.L_114:
        /*0270*/ 	.byte	0x04, 0x12
        /*0272*/ 	.short	(.L_116 - .L_115)
	.align		4
.L_115:
        /*0274*/ 	.word	index@(_ZN7cutlass13device_kernelIN5flash19enable_sm80_to_sm89INS1_16FlashAttnFwdSm80INS1_25CollectiveMainloopFwdSm80ILi4ELi1ELb0EN4cute5tupleIJNS5_1CILi128EEENS7_ILi80EEENS7_ILi64EEEEEELi64ENS_10bfloat16_tEfNS_4arch4Sm80ELb1ELb0ELb1ELb1ELb1ELb1ELb1ELb1EEENS1_21CollectiveEpilogueFwdINS6_IJS8_SA_S9_EEENS6_IJNS7_ILi1EEESI_SI_EEESC_SE_Li128ELb1ELb1ELb1ELb0EEENS1_36VarlenDynamicPersistentTileSchedulerILi128ELi80ELi128ELi128ELb1ELb1ELb0ELb1ELb1ELb1EEEEEEEEEvNT_6ParamsE)
        /*0278*/ 	.word	0x00000100
.L_116:


//--------------------- .nv.info._ZN7cutlass13device_kernelIN5flash19enable_sm80_to_sm89INS1_16FlashAttnFwdSm80INS1_25CollectiveMainloopFwdSm80ILi4ELi1ELb0EN4cute5tupleIJNS5_1CILi128EEENS7_ILi112EEENS7_ILi64EEEEEELi64ENS_10bfloat16_tEfNS_4arch4Sm80ELb0ELb0ELb1ELb0ELb1ELb0ELb1ELb1EEENS1_21CollectiveEpilogueFwdINS6_IJS8_SA_S9_EEENS6_IJNS7_ILi1EEESI_SI_EEESC_SE_Li128ELb0ELb1ELb1ELb0EEENS1_19SingleTileSchedulerILb0ELb1ELb1ELi128EEEEEEEEEvNT_6ParamsE --------------------------
	.section	.nv.info._ZN7cutlass13device_kernelIN5flash19enable_sm80_to_sm89INS1_16FlashAttnFwdSm80INS1_25CollectiveMainloopFwdSm80ILi4ELi1ELb0EN4cute5tupleIJNS5_1CILi128EEENS7_ILi112EEENS7_ILi64EEEEEELi64ENS_10bfloat16_tEfNS_4arch4Sm80ELb0ELb0ELb1ELb0ELb1ELb0ELb1ELb1EEENS1_21CollectiveEpilogueFwdINS6_IJS8_SA_S9_EEENS6_IJNS7_ILi1EEESI_SI_EEESC_SE_Li128ELb0ELb1ELb1ELb0EEENS1_19SingleTileSchedulerILb0ELb1ELb1ELi128EEEEEEEEEvNT_6ParamsE,"",@"SHT_CUDA_INFO"
	.sectionflags	@""
	.align	4


	//----- nvinfo : EIATTR_CUDA_API_VERSION
	.align		4
        /*0000*/ 	.byte	0x04, 0x37
        /*0002*/ 	.short	(.L_118 - .L_117)
.L_117:
        /*0004*/ 	.word	0x00000082


	//----- nvinfo : EIATTR_SW2861232_WAR
	.align		4
.L_118:
        /*0008*/ 	.byte	0x01, 0x35
	.zero		2


	//----- nvinfo : EIATTR_PARAM_CBANK
	.align		4
        /*000c*/ 	.byte	0x04, 0x0a
        /*000e*/ 	.short	(.L_120 - .L_119)
	.align		4
.L_119:
        /*0010*/ 	.word	index@(.nv.constant0._ZN7cutlass13device_kernelIN5flash19enable_sm80_to_sm89INS1_16FlashAttnFwdSm80INS1_25CollectiveMainloopFwdSm80ILi4ELi1ELb0EN4cute5tupleIJNS5_1CILi128EEENS7_ILi112EEENS7_ILi64EEEEEELi64ENS_10bfloat16_tEfNS_4arch4Sm80ELb0ELb0ELb1ELb0ELb1ELb0ELb1ELb1EEENS1_21CollectiveEpilogueFwdINS6_IJS8_SA_S9_EEENS6_IJNS7_ILi1EEESI_SI_EEESC_SE_Li128ELb0ELb1ELb1ELb0EEENS1_19SingleTileSchedulerILb0ELb1ELb1ELi128EEEEEEEEEvNT_6ParamsE)
        /*0014*/ 	.short	0x0160
        /*0016*/ 	.short	0x0418


	//----- nvinfo : EIATTR_CBANK_PARAM_SIZE
	.align		4
.L_120:
        /*0018*/ 	.byte	0x03, 0x19
        /*001a*/ 	.short	0x0418


	//----- nvinfo : EIATTR_KPARAM_INFO
	.align		4
        /*001c*/ 	.byte	0x04, 0x17
        /*001e*/ 	.short	(.L_122 - .L_121)
.L_121:
        /*0020*/ 	.word	0x00000000
        /*0024*/ 	.short	0x0000
        /*0026*/ 	.short	0x0000
        /*0028*/ 	.byte	0x00, 0xf0, 0x61, 0x10


	//----- nvinfo : EIATTR_MAXREG_COUNT
	.align		4
.L_122:
        /*002c*/ 	.byte	0x03, 0x1b
        /*002e*/ 	.short	0x00ff


	//----- nvinfo : EIATTR_NUM_BARRIERS
	.align		4
        /*0030*/ 	.byte	0x02, 0x4c
        /*0032*/ 	.byte	0x02
	.zero		1


	//----- nvinfo : EIATTR_ANNOTATIONS
	.align		4
        /*0034*/ 	.byte	0x04, 0x55
        /*0036*/ 	.short	(.L_124 - .L_123)


	//   ....[0]....
.L_123:
        /*0038*/ 	.word	0x00000001
        /*003c*/ 	.byte	0xe0, 0x0a, 0x00, 0x00, 0x01, 0x00, 0x00, 0x00, 0x00, 0x14, 0x00, 0x00, 0x01, 0x00, 0x00, 0x00
        /* <DEDUP_REMOVED lines=21> */
        /*019c*/ 	.byte	0xd0, 0xce, 0x00, 0x00, 0x01, 0x00, 0x00, 0x00, 0xe0, 0xce, 0x00, 0x00


	//----- nvinfo : EIATTR_MERCURY_ISA_VERSION
	.align		4
.L_124:
        /*01a8*/ 	.byte	0x03, 0x5f
        /*01aa*/ 	.short	0x0000


	//----- nvinfo : EIATTR_COOP_GROUP_MASK_REGIDS
	.align		4
        /*01ac*/ 	.byte	0x04, 0x29
        /*01ae*/ 	.short	(.L_126 - .L_125)


	//   ....[0]....
.L_125:
        /*01b0*/ 	.word	0xffffffff


	//   ....[1]....
        /*01b4*/ 	.word	0xffffffff


	//   ....[2]....
        /*01b8*/ 	.word	0xffffffff


	//   ....[3]....
        /*01bc*/ 	.word	0xffffffff


	//   ....[4]....
        /*01c0*/ 	.word	0xffffffff


	//   ....[5]....
        /*01c4*/ 	.word	0xffffffff


	//   ....[6]....
        /*01c8*/ 	.word	0xffffffff


	//   ....[7]....
        /*01cc*/ 	.word	0xffffffff


	//   ....[8]....
        /*01d0*/ 	.word	0xffffffff


	//   ....[9]....
        /*01d4*/ 	.word	0xffffffff


	//   ....[10]....
        /*01d8*/ 	.word	0xffffffff


	//   ....[11]....
        /*01dc*/ 	.word	0xffffffff


	//   ....[12]....
        /*01e0*/ 	.word	0xffffffff


	//   ....[13]....
        /*01e4*/ 	.word	0xffffffff


	//   ....[14]....
        /*01e8*/ 	.word	0xffffffff


	//   ....[15]....
        /*01ec*/ 	.word	0xffffffff


	//   ....[16]....
        /*01f0*/ 	.word	0xffffffff


	//   ....[17]....
        /*01f4*/ 	.word	0xffffffff


	//   ....[18]....
        /*01f8*/ 	.word	0xffffffff


	//   ....[19]....
        /*01fc*/ 	.word	0xffffffff


	//   ....[20]....
        /*0200*/ 	.word	0xffffffff


	//   ....[21]....
        /*0204*/ 	.word	0xffffffff


	//   ....[22]....
        /*0208*/ 	.word	0xffffffff


	//   ....[23]....
        /*020c*/ 	.word	0xffffffff


	//   ....[24]....
        /*0210*/ 	.word	0xffffffff


	//   ....[25]....
        /*0214*/ 	.word	0xffffffff


	//   ....[26]....
        /*0218*/ 	.word	0xffffffff


	//   ....[27]....
        /*021c*/ 	.word	0xffffffff


	//   ....[28]....
        /*0220*/ 	.word	0xffffffff


	//   ....[29]....
        /*0224*/ 	.word	0xffffffff


	//   ....[30]....
        /*0228*/ 	.word	0xffffffff


	//   ....[31]....
        /*022c*/ 	.word	0xffffffff


	//   ....[32]....
        /*0230*/ 	.word	0xffffffff


	//   ....[33]....
        /*0234*/ 	.word	0xffffffff


	//   ....[34]....
        /*0238*/ 	.word	0xffffffff


	//   ....[35]....
        /*023c*/ 	.word	0xffffffff


	//   ....[36]....
        /*0240*/ 	.word	0xffffffff


	//   ....[37]....
        /*0244*/ 	.word	0xffffffff


	//   ....[38]....
        /*0248*/ 	.word	0xffffffff


	//   ....[39]....
        /*024c*/ 	.word	0xffffffff


	//   ....[40]....
        /*0250*/ 	.word	0xffffffff


	//   ....[41]....
        /*0254*/ 	.word	0xffffffff


	//   ....[42]....
        /*0258*/ 	.word	0xffffffff


	//   ....[43]....
        /*025c*/ 	.word	0xffffffff


	//   ....[44]....
        /*0260*/ 	.word	0xffffffff


	//   ....[45]....
        /*0264*/ 	.word	0xffffffff


	//   ....[46]....
        /*0268*/ 	.word	0xffffffff


	//   ....[47]....
        /*026c*/ 	.word	0xffffffff


	//   ....[48]....
        /*0270*/ 	.word	0xffffffff


	//   ....[49]....
        /*0274*/ 	.word	0xffffffff


	//   ....[50]....
        /*0278*/ 	.word	0xffffffff


	//   ....[51]....
        /*027c*/ 	.word	0xffffffff


	//   ....[52]....
        /*0280*/ 	.word	0xffffffff


	//   ....[53]....
        /*0284*/ 	.word	0xffffffff


	//   ....[54]....
        /*0288*/ 	.word	0xffffffff


	//   ....[55]....
        /*028c*/ 	.word	0xffffffff


	//   ....[56]....
        /*0290*/ 	.word	0xffffffff


	//   ....[57]....
        /*0294*/ 	.word	0xffffffff


	//   ....[58]....
        /*0298*/ 	.word	0xffffffff


	//   ....[59]....
        /*029c*/ 	.word	0xffffffff


	//   ....[60]....
        /*02a0*/ 	.word	0xffffffff


	//   ....[61]....
        /*02a4*/ 	.word	0xffffffff


	//   ....[62]....
        /*02a8*/ 	.word	0xffffffff


	//   ....[63]....
        /*02ac*/ 	.word	0xffffffff


	//   ....[64]....
        /*02b0*/ 	.word	0xffffffff


	//   ....[65]....
        /*02b4*/ 	.word	0xffffffff


	//   ....[66]....
        /*02b8*/ 	.word	0xffffffff


	//   ....[67]....
        /*02bc*/ 	.word	0xffffffff


	//   ....[68]....
        /*02c0*/ 	.word	0xffffffff


	//   ....[69]....
        /*02c4*/ 	.word	0xffffffff


	//   ....[70]....
        /*02c8*/ 	.word	0xffffffff


	//   ....[71]....
        /*02cc*/ 	.word	0xffffffff


	//   ....[72]....
        /*02d0*/ 	.word	0xffffffff


	//   ....[73]....
        /*02d4*/ 	.word	0xffffffff


	//   ....[74]....
        /*02d8*/ 	.word	0xffffffff


	//   ....[75]....
        /*02dc*/ 	.word	0xffffffff


	//   ....[76]....
        /*02e0*/ 	.word	0xffffffff


	//   ....[77]....
        /*02e4*/ 	.word	0xffffffff


	//   ....[78]....
        /*02e8*/ 	.word	0xffffffff


	//   ....[79]....
        /*02ec*/ 	.word	0xffffffff


	//   ....[80]....
        /*02f0*/ 	.word	0xffffffff


	//   ....[81]....
        /*02f4*/ 	.word	0xffffffff


	//   ....[82]....
        /*02f8*/ 	.word	0xffffffff


	//   ....[83]....
        /*02fc*/ 	.word	0xffffffff


	//   ....[84]....
        /*0300*/ 	.word	0xffffffff


	//   ....[85]....
        /*0304*/ 	.word	0xffffffff


	//   ....[86]....
        /*0308*/ 	.word	0xffffffff


	//   ....[87]....
        /*030c*/ 	.word	0xffffffff


	//   ....[88]....
        /*0310*/ 	.word	0xffffffff


	//   ....[89]....
        /*0314*/ 	.word	0xffffffff


	//   ....[90]....
        /*0318*/ 	.word	0xffffffff


	//   ....[91]....
        /*031c*/ 	.word	0xffffffff


	//   ....[92]....
        /*0320*/ 	.word	0xffffffff


	//   ....[93]....
        /*0324*/ 	.word	0xffffffff


	//   ....[94]....
        /*0328*/ 	.word	0xffffffff


	//   ....[95]....
        /*032c*/ 	.word	0xffffffff


	//   ....[96]....
        /*0330*/ 	.word	0xffffffff


	//   ....[97]....
        /*0334*/ 	.word	0xffffffff


	//   ....[98]....
        /*0338*/ 	.word	0xffffffff


	//   ....[99]....
        /*033c*/ 	.word	0xffffffff


	//   ....[100]....
        /*0340*/ 	.word	0xffffffff


	//   ....[101]....
        /*0344*/ 	.word	0xffffffff


	//   ....[102]....
        /*0348*/ 	.word	0xffffffff


	//   ....[103]....
        /*034c*/ 	.word	0xffffffff


	//   ....[104]....
        /*0350*/ 	.word	0xffffffff


	//   ....[105]....
        /*0354*/ 	.word	0xffffffff


	//   ....[106]....
        /*0358*/ 	.word	0xffffffff


	//   ....[107]....
        /*035c*/ 	.word	0xffffffff


	//   ....[108]....
        /*0360*/ 	.word	0xffffffff


	//   ....[109]....
        /*0364*/ 	.word	0xffffffff


	//   ....[110]....
        /*0368*/ 	.word	0xffffffff


	//   ....[111]....
        /*036c*/ 	.word	0xffffffff


	//   ....[112]....
        /*0370*/ 	.word	0xffffffff


	//   ....[113]....
        /*0374*/ 	.word	0xffffffff


	//   ....[114]....
        /*0378*/ 	.word	0xffffffff


	//   ....[115]....
        /*037c*/ 	.word	0xffffffff


	//   ....[116]....
        /*0380*/ 	.word	0xffffffff


	//   ....[117]....
        /*0384*/ 	.word	0xffffffff


	//   ....[118]....
        /*0388*/ 	.word	0xffffffff


	//   ....[119]....
        /*038c*/ 	.word	0xffffffff


	//   ....[120]....
        /*0390*/ 	.word	0xffffffff


	//   ....[121]....
        /*0394*/ 	.word	0xffffffff


	//   ....[122]....
        /*0398*/ 	.word	0xffffffff


	//   ....[123]....
        /*039c*/ 	.word	0xffffffff


	//   ....[124]....
        /*03a0*/ 	.word	0xffffffff


	//   ....[125]....
        /*03a4*/ 	.word	0xffffffff


	//   ....[126]....
        /*03a8*/ 	.word	0xffffffff


	//----- nvinfo : EIATTR_COOP_GROUP_INSTR_OFFSETS
	.align		4
.L_126:
        /*03ac*/ 	.byte	0x04, 0x28
        /*03ae*/ 	.short	(.L_128 - .L_127)


	//   ....[0]....
.L_127:
        /*03b0*/ 	.word	0x00000060


	//   ....[1]....
        /*03b4*/ 	.word	0x00000c60


	//   ....[2]....
        /*03b8*/ 	.word	0x00000d90


	//   ....[3]....
        /*03bc*/ 	.word	0x00000e20


	//   ....[4]....
        /*03c0*/ 	.word	0x00000e50


	//   ....[5]....
        /*03c4*/ 	.word	0x00000ee0


	//   ....[6]....
        /*03c8*/ 	.word	0x00000f10


	//   ....[7]....
        /*03cc*/ 	.word	0x00000fa0


	//   ....[8]....
        /*03d0*/ 	.word	0x00000fd0


	//   ....[9]....
        /*03d4*/ 	.word	0x00001060


	//   ....[10]....
        /*03d8*/ 	.word	0x00001090


	//   ....[11]....
        /*03dc*/ 	.word	0x00001120


	//   ....[12]....
        /*03e0*/ 	.word	0x00001150


	//   ....[13]....
        /*03e4*/ 	.word	0x000011e0


	//   ....[14]....
        /*03e8*/ 	.word	0x00001210


	//   ....[15]....
        /*03ec*/ 	.word	0x00001290


	//   ....[16]....
        /*03f0*/ 	.word	0x000012d0


	//   ....[17]....
        /*03f4*/ 	.word	0x00001820


	//   ....[18]....
        /*03f8*/ 	.word	0x00001840


	//   ....[19]....
        /*03fc*/ 	.word	0x00001860


	//   ....[20]....
        /*0400*/ 	.word	0x00001880


	//   ....[21]....
        /*0404*/ 	.word	0x00001890


	//   ....[22]....
        /*0408*/ 	.word	0x000018a0


	//   ....[23]....
        /*040c*/ 	.word	0x000018b0


	//   ....[24]....
        /*0410*/ 	.word	0x000018d0


	//   ....[25]....
        /*0414*/ 	.word	0x00001970


	//   ....[26]....
        /*0418*/ 	.word	0x000019b0


	//   ....[27]....
        /*041c*/ 	.word	0x000019c0


	//   ....[28]....
        /*0420*/ 	.word	0x000019d0


	//   ....[29]....
        /*0424*/ 	.word	0x000019f0


	//   ....[30]....
        /*0428*/ 	.word	0x00001a10


	//   ....[31]....
        /*042c*/ 	.word	0x00001bd0


	//   ....[32]....
        /*0430*/ 	.word	0x00001c00


	//   ....[33]....
        /*0434*/ 	.word	0x00001c30


	//   ....[34]....
        /*0438*/ 	.word	0x00001c60


	//   ....[35]....
        /*043c*/ 	.word	0x00001c90


	//   ....[36]....
        /*0440*/ 	.word	0x00001d10


	//   ....[37]....
        /*0444*/ 	.word	0x00001d40


	//   ....[38]....
        /*0448*/ 	.word	0x00001d70


	//   ....[39]....
        /*044c*/ 	.word	0x00001da0


	//   ....[40]....
        /*0450*/ 	.word	0x00001dd0


	//   ....[41]....
        /*0454*/ 	.word	0x00001e60


	//   ....[42]....
        /*0458*/ 	.word	0x00001e90


	//   ....[43]....
        /*045c*/ 	.word	0x00001eb0


	//   ....[44]....
        /*0460*/ 	.word	0x00001f10


	//   ....[45]....
        /*0464*/ 	.word	0x00003b10


	//   ....[46]....
        /*0468*/ 	.word	0x00003b30


	//   ....[47]....
        /*046c*/ 	.word	0x00003b40


	//   ....[48]....
        /*0470*/ 	.word	0x00003b50


	//   ....[49]....
        /*0474*/ 	.word	0x00003b60


	//   ....[50]....
        /*0478*/ 	.word	0x00003b70


	//   ....[51]....
        /*047c*/ 	.word	0x00003b80


	//   ....[52]....
        /*0480*/ 	.word	0x00003ba0


	//   ....[53]....
        /*0484*/ 	.word	0x00003bb0


	//   ....[54]....
        /*0488*/ 	.word	0x00003bd0


	//   ....[55]....
        /*048c*/ 	.word	0x00003bf0


	//   ....[56]....
        /*0490*/ 	.word	0x00003c20


	//   ....[57]....
        /*0494*/ 	.word	0x00003c40


	//   ....[58]....
        /*0498*/ 	.word	0x00003c60


	//   ....[59]....
        /*049c*/ 	.word	0x00004bd0


	//   ....[60]....
        /*04a0*/ 	.word	0x00004c00


	//   ....[61]....
        /*04a4*/ 	.word	0x00004d40


	//   ....[62]....
        /*04a8*/ 	.word	0x00004d70


	//   ....[63]....
        /*04ac*/ 	.word	0x00004da0


	//   ....[64]....
        /*04b0*/ 	.word	0x00004e40


	//   ....[65]....
        /*04b4*/ 	.word	0x00004f20


	//   ....[66]....
        /*04b8*/ 	.word	0x00005080


	//   ....[67]....
        /*04bc*/ 	.word	0x000079e0


	//   ....[68]....
        /*04c0*/ 	.word	0x00007a00


	//   ....[69]....
        /*04c4*/ 	.word	0x00007a10


	//   ....[70]....
        /*04c8*/ 	.word	0x00007a20


	//   ....[71]....
        /*04cc*/ 	.word	0x00007a30


	//   ....[72]....
        /*04d0*/ 	.word	0x00007a40


	//   ....[73]....
        /*04d4*/ 	.word	0x00007a50


	//   ....[74]....
        /*04d8*/ 	.word	0x00007a70


	//   ....[75]....
        /*04dc*/ 	.word	0x00007a80


	//   ....[76]....
        /*04e0*/ 	.word	0x00007aa0


	//   ....[77]....
        /*04e4*/ 	.word	0x00007af0


	//   ....[78]....
        /*04e8*/ 	.word	0x00007b30


	//   ....[79]....
        /*04ec*/ 	.word	0x00007b50


	//   ....[80]....
        /*04f0*/ 	.word	0x00007b60


	//   ....[81]....
        /*04f4*/ 	.word	0x00007f80


	//   ....[82]....
        /*04f8*/ 	.word	0x00007fb0


	//   ....[83]....
        /*04fc*/ 	.word	0x00007fd0


	//   ....[84]....
        /*0500*/ 	.word	0x00008000


	//   ....[85]....
        /*0504*/ 	.word	0x00008030


	//   ....[86]....
        /*0508*/ 	.word	0x00008080


	//   ....[87]....
        /*050c*/ 	.word	0x000080b0


	//   ....[88]....
        /*0510*/ 	.word	0x000080d0


	//   ....[89]....
        /*0514*/ 	.word	0x00008110


	//   ....[90]....
        /*0518*/ 	.word	0x00008140


	//   ....[91]....
        /*051c*/ 	.word	0x00008170


	//   ....[92]....
        /*0520*/ 	.word	0x00008190


	//   ....[93]....
        /*0524*/ 	.word	0x000081c0


	//   ....[94]....
        /*0528*/ 	.word	0x000081e0


	//   ....[95]....
        /*052c*/ 	.word	0x00009ce0


	//   ....[96]....
        /*0530*/ 	.word	0x00009ef0


	//   ....[97]....
        /*0534*/ 	.word	0x00009f60


	//   ....[98]....
        /*0538*/ 	.word	0x00009fb0


	//   ....[99]....
        /*053c*/ 	.word	0x0000a050


	//   ....[100]....
        /*0540*/ 	.word	0x0000a100


	//   ....[101]....
        /*0544*/ 	.word	0x0000a160


	//   ....[102]....
        /*0548*/ 	.word	0x0000a490


	//   ....[103]....
        /*054c*/ 	.word	0x0000cf40


	//   ....[104]....
        /*0550*/ 	.word	0x0000cf50


	//   ....[105]....
        /*0554*/ 	.word	0x0000cf60


	//   ....[106]....
        /*0558*/ 	.word	0x0000cf70


	//   ....[107]....
        /*055c*/ 	.word	0x0000cfa0


	//   ....[108]....
        /*0560*/ 	.word	0x0000cfc0


	//   ....[109]....
        /*0564*/ 	.word	0x0000cfe0


	//   ....[110]....
        /*0568*/ 	.word	0x0000cff0


	//   ....[111]....
        /*056c*/ 	.word	0x0000dc70


	//   ....[112]....
        /*0570*/ 	.word	0x0000dca0


	//   ....[113]....
        /*0574*/ 	.word	0x0000dcd0


	//   ....[114]....
        /*0578*/ 	.word	0x0000dd00


	//   ....[115]....
        /*057c*/ 	.word	0x0000dd40


	//   ....[116]....
        /*0580*/ 	.word	0x0000dd70


	//   ....[117]....
        /*0584*/ 	.word	0x0000dd90


	//   ....[118]....
        /*0588*/ 	.word	0x0000dda0


	//   ....[119]....
        /*058c*/ 	.word	0x0000ddc0


	//   ....[120]....
        /*0590*/ 	.word	0x0000ddd0


	//   ....[121]....
        /*0594*/ 	.word	0x0000e180


	//   ....[122]....
        /*0598*/ 	.word	0x0000e1a0


	//   ....[123]....
        /*059c*/ 	.word	0x0000e4a0


	//   ....[124]....
        /*05a0*/ 	.word	0x0000e4c0


	//   ....[125]....
        /*05a4*/ 	.word	0x0000e7c0


	//   ....[126]....
        /*05a8*/ 	.word	0x0000e7d0


	//----- nvinfo : EIATTR_EXIT_INSTR_OFFSETS
	.align		4
.L_128:
        /*05ac*/ 	.byte	0x04, 0x1c
        /*05ae*/ 	.short	(.L_130 - .L_129)


	//   ....[0]....
.L_129:
        /*05b0*/ 	.word	0x000001c0


	//   ....[1]....
        /*05b4*/ 	.word	0x0000e7e0


	//   ....[2]....
        /*05b8*/ 	.word	0x0000ea80


	//   ....[3]....
        /*05bc*/ 	.word	0x0000ead0


	//   ....[4]....
        /*05c0*/ 	.word	0x0000eb00


	//   ....[5]....
        /*05c4*/ 	.word	0x0000eb60


	//   ....[6]....
        /*05c8*/ 	.word	0x0000edf0


	//----- nvinfo : EIATTR_CTAIDZ_USED
	.align		4
.L_130:
        /*05cc*/ 	.byte	0x01, 0x04
	.zero		2


	//----- nvinfo : EIATTR_MAX_THREADS
	.align		4
        /*05d0*/ 	.byte	0x04, 0x05
        /*05d2*/ 	.short	(.L_132 - .L_131)
.L_131:
        /*05d4*/ 	.word	0x00000080
        /*05d8*/ 	.word	0x00000001
        /*05dc*/ 	.word	0x00000001


	//----- nvinfo : EIATTR_CRS_STACK_SIZE
	.align		4
.L_132:
        /*05e0*/ 	.byte	0x04, 0x1e
        /*05e2*/ 	.short	(.L_134 - .L_133)
.L_133:
        /*05e4*/ 	.word	0x00000000
.L_134:


//--------------------- .nv.info._ZN7cutlass13device_kernelIN5flash19enable_sm80_to_sm89INS1_16FlashAttnFwdSm80INS1_25CollectiveMainloopFwdSm80ILi4ELi1ELb0EN4cute5tupleIJNS5_1CILi128EEENS7_ILi80EEENS7_ILi64EEEEEELi64ENS_10bfloat16_tEfNS_4arch4Sm80ELb0ELb0ELb1ELb1ELb1ELb0ELb1ELb1EEENS1_21CollectiveEpilogueFwdINS6_IJS8_SA_S9_EEENS6_IJNS7_ILi1EEESI_SI_EEESC_SE_Li128ELb1ELb1ELb1ELb0EEENS1_36VarlenDynamicPersistentTileSchedulerILi128ELi80ELi128ELi128ELb1ELb1ELb0ELb0ELb1ELb1EEEEEEEEEvNT_6ParamsE --------------------------
	.section	.nv.info._ZN7cutlass13device_kernelIN5flash19enable_sm80_to_sm89INS1_16FlashAttnFwdSm80INS1_25CollectiveMainloopFwdSm80ILi4ELi1ELb0EN4cute5tupleIJNS5_1CILi128EEENS7_ILi80EEENS7_ILi64EEEEEELi64ENS_10bfloat16_tEfNS_4arch4Sm80ELb0ELb0ELb1ELb1ELb1ELb0ELb1ELb1EEENS1_21CollectiveEpilogueFwdINS6_IJS8_SA_S9_EEENS6_IJNS7_ILi1EEESI_SI_EEESC_SE_Li128ELb1ELb1ELb1ELb0EEENS1_36VarlenDynamicPersistentTileSchedulerILi128ELi80ELi128ELi128ELb1ELb1ELb0ELb0ELb1ELb1EEEEEEEEEvNT_6ParamsE,"",@"SHT_CUDA_INFO"
	.sectionflags	@""
	.align	4


	//----- nvinfo : EIATTR_CUDA_API_VERSION
	.align		4
        /*0000*/ 	.byte	0x04, 0x37
        /*0002*/ 	.short	(.L_136 - .L_135)
.L_135:
        /*0004*/ 	.word	0x00000082


	//----- nvinfo : EIATTR_SW2861232_WAR
	.align		4
.L_136:
        /*0008*/ 	.byte	0x01, 0x35
	.zero		2


	//----- nvinfo : EIATTR_PARAM_CBANK
	.align		4
        /*000c*/ 	.byte	0x04, 0x0a
        /*000e*/ 	.short	(.L_138 - .L_137)
	.align		4
.L_137:
        /*0010*/ 	.word	index@(.nv.constant0._ZN7cutlass13device_kernelIN5flash19enable_sm80_to_sm89INS1_16FlashAttnFwdSm80INS1_25CollectiveMainloopFwdSm80ILi4ELi1ELb0EN4cute5tupleIJNS5_1CILi128EEENS7_ILi80EEENS7_ILi64EEEEEELi64ENS_10bfloat16_tEfNS_4arch4Sm80ELb0ELb0ELb1ELb1ELb1ELb0ELb1ELb1EEENS1_21CollectiveEpilogueFwdINS6_IJS8_SA_S9_EEENS6_IJNS7_ILi1EEESI_SI_EEESC_SE_Li128ELb1ELb1ELb1ELb0EEENS1_36VarlenDynamicPersistentTileSchedulerILi128ELi80ELi128ELi128ELb1ELb1ELb0ELb0ELb1ELb1EEEEEEEEEvNT_6ParamsE)
        /*0014*/ 	.short	0x0160
        /*0016*/ 	.short	0x0438


	//----- nvinfo : EIATTR_CBANK_PARAM_SIZE
	.align		4
.L_138:
        /*0018*/ 	.byte	0x03, 0x19
        /*001a*/ 	.short	0x0438


	//----- nvinfo : EIATTR_KPARAM_INFO
	.align		4
        /*001c*/ 	.byte	0x04, 0x17
        /*001e*/ 	.short	(.L_140 - .L_139)
.L_139:
        /*0020*/ 	.word	0x00000000
        /*0024*/ 	.short	0x0000
        /*0026*/ 	.short	0x0000
        /*0028*/ 	.byte	0x00, 0xf0, 0xe1, 0x10


	//----- nvinfo : EIATTR_MAXREG_COUNT
	.align		4
.L_140:
        /*002c*/ 	.byte	0x03, 0x1b
        /*002e*/ 	.short	0x00ff


	//----- nvinfo : EIATTR_NUM_BARRIERS
	.align		4
        /*0030*/ 	.byte	0x02, 0x4c
        /*0032*/ 	.byte	0x06
	.zero		1


	//----- nvinfo : EIATTR_ANNOTATIONS
	.align		4
        /*0034*/ 	.byte	0x04, 0x55
        /*0036*/ 	.short	(.L_142 - .L_141)


	//   ....[0]....
.L_141:
        /* <DEDUP_REMOVED lines=106> */


	//----- nvinfo : EIATTR_MERCURY_ISA_VERSION
	.align		4
.L_142:
        /*06c8*/ 	.byte	0x03, 0x5f
        /*06ca*/ 	.short	0x0000


	//----- nvinfo : EIATTR_INT_WARP_WIDE_INSTR_OFFSETS
	.align		4
        /*06cc*/ 	.byte	0x04, 0x31
        /*06ce*/ 	.short	(.L_144 - .L_143)


	//   ....[0]....
.L_143:
        /*06d0*/ 	.word	0x0000b440


	//   ....[1]....
        /*06d4*/ 	.word	0x0000b4c0


	//----- nvinfo : EIATTR_COOP_GROUP_MASK_REGIDS
	.align		4
.L_144:
        /*06d8*/ 	.byte	0x04, 0x29
        /*06da*/ 	.short	(.L_146 - .L_145)


	//   ....[0]....
.L_145:
        /*06dc*/ 	.word	0xffffffff


	//   ....[1]....
        /*06e0*/ 	.word	0xffffffff


	//   ....[2]....
        /*06e4*/ 	.word	0xffffffff


	//   ....[3]....
        /*06e8*/ 	.word	0xffffffff


	//   ....[4]....
        /*06ec*/ 	.word	0xffffffff


	//   ....[5]....
        /*06f0*/ 	.word	0xffffffff


	//   ....[6]....
        /*06f4*/ 	.word	0xffffffff


	//   ....[7]....
        /*06f8*/ 	.word	0xffffffff


	//   ....[8]....
        /*06fc*/ 	.word	0xffffffff


	//   ....[9]....
        /*0700*/ 	.word	0xffffffff


	//   ....[10]....
        /*0704*/ 	.word	0xffffffff


	//   ....[11]....
        /*0708*/ 	.word	0xffffffff


	//   ....[12]....
        /*070c*/ 	.word	0xffffffff


	//   ....[13]....
        /*0710*/ 	.word	0xffffffff


	//   ....[14]....
        /*0714*/ 	.word	0xffffffff


	//   ....[15]....
        /*0718*/ 	.word	0xffffffff


	//   ....[16]....
        /*071c*/ 	.word	0xffffffff


	//   ....[17]....
        /*0720*/ 	.word	0xffffffff


	//   ....[18]....
        /*0724*/ 	.word	0xffffffff


	//   ....[19]....
        /*0728*/ 	.word	0xffffffff


	//   ....[20]....
        /*072c*/ 	.word	0xffffffff


	//   ....[21]....
        /*0730*/ 	.word	0xffffffff


	//   ....[22]....
        /*0734*/ 	.word	0xffffffff


	//   ....[23]....
        /*0738*/ 	.word	0xffffffff


	//   ....[24]....
        /*073c*/ 	.word	0xffffffff


	//   ....[25]....
        /*0740*/ 	.word	0xffffffff


	//   ....[26]....
        /*0744*/ 	.word	0xffffffff


	//   ....[27]....
        /*0748*/ 	.word	0xffffffff


	//   ....[28]....
        /*074c*/ 	.word	0xffffffff


	//   ....[29]....
        /*0750*/ 	.word	0xffffffff


	//   ....[30]....
        /*0754*/ 	.word	0xffffffff


	//   ....[31]....
        /*0758*/ 	.word	0xffffffff


	//   ....[32]....
        /*075c*/ 	.word	0xffffffff


	//   ....[33]....
        /*0760*/ 	.word	0xffffffff


	//   ....[34]....
        /*0764*/ 	.word	0xffffffff


	//   ....[35]....
        /*0768*/ 	.word	0xffffffff


	//   ....[36]....
        /*076c*/ 	.word	0xffffffff


	//   ....[37]....
        /*0770*/ 	.word	0xffffffff


	//   ....[38]....
        /*0774*/ 	.word	0xffffffff


	//   ....[39]....
        /*0778*/ 	.word	0xffffffff


	//   ....[40]....
        /*077c*/ 	.word	0xffffffff


	//   ....[41]....
        /*0780*/ 	.word	0xffffffff


	//   ....[42]....
        /*0784*/ 	.word	0xffffffff


	//   ....[43]....
        /*0788*/ 	.word	0xffffffff


	//   ....[44]....
        /*078c*/ 	.word	0xffffffff


	//   ....[45]....
        /*0790*/ 	.word	0xffffffff


	//   ....[46]....
        /*0794*/ 	.word	0xffffffff


	//   ....[47]....
        /*0798*/ 	.word	0xffffffff


	//   ....[48]....
        /*079c*/ 	.word	0xffffffff


	//   ....[49]....
        /*07a0*/ 	.word	0xffffffff


	//   ....[50]....
        /*07a4*/ 	.word	0xffffffff


	//   ....[51]....
        /*07a8*/ 	.word	0xffffffff


	//   ....[52]....
        /*07ac*/ 	.word	0xffffffff


	//   ....[53]....
        /*07b0*/ 	.word	0xffffffff


	//   ....[54]....
        /*07b4*/ 	.word	0xffffffff


	//   ....[55]....
        /*07b8*/ 	.word	0xffffffff


	//   ....[56]....
        /*07bc*/ 	.word	0xffffffff


	//   ....[57]....
        /*07c0*/ 	.word	0xffffffff


	//   ....[58]....
        /*07c4*/ 	.word	0xffffffff


	//   ....[59]....
        /*07c8*/ 	.word	0xffffffff


	//   ....[60]....
        /*07cc*/ 	.word	0xffffffff


	//   ....[61]....
        /*07d0*/ 	.word	0xffffffff


	//   ....[62]....
        /*07d4*/ 	.word	0xffffffff


	//   ....[63]....
        /*07d8*/ 	.word	0xffffffff


	//   ....[64]....
        /*07dc*/ 	.word	0xffffffff


	//   ....[65]....
        /*07e0*/ 	.word	0xffffffff


	//   ....[66]....
        /*07e4*/ 	.word	0xffffffff


	//   ....[67]....
        /*07e8*/ 	.word	0xffffffff


	//   ....[68]....
        /*07ec*/ 	.word	0xffffffff


	//   ....[69]....
        /*07f0*/ 	.word	0xffffffff


	//   ....[70]....
        /*07f4*/ 	.word	0xffffffff


	//   ....[71]....
        /*07f8*/ 	.word	0xffffffff


	//   ....[72]....
        /*07fc*/ 	.word	0xffffffff


	//   ....[73]....
        /*0800*/ 	.word	0xffffffff


	//   ....[74]....
        /*0804*/ 	.word	0xffffffff


	//   ....[75]....
        /*0808*/ 	.word	0xffffffff


	//   ....[76]....
        /*080c*/ 	.word	0xffffffff


	//   ....[77]....
        /*0810*/ 	.word	0xffffffff


	//   ....[78]....
        /*0814*/ 	.word	0xffffffff


	//   ....[79]....
        /*0818*/ 	.word	0xffffffff


	//   ....[80]....
        /*081c*/ 	.word	0xffffffff


	//   ....[81]....
        /*0820*/ 	.word	0xffffffff


	//   ....[82]....
        /*0824*/ 	.word	0xffffffff


	//   ....[83]....
        /*0828*/ 	.word	0xffffffff


	//   ....[84]....
        /*082c*/ 	.word	0xffffffff


	//   ....[85]....
        /*0830*/ 	.word	0xffffffff


	//   ....[86]....
        /*0834*/ 	.word	0xffffffff


	//   ....[87]....
        /*0838*/ 	.word	0xffffffff


	//   ....[88]....
        /*083c*/ 	.word	0xffffffff


	//   ....[89]....
        /*0840*/ 	.word	0xffffffff


	//   ....[90]....
        /*0844*/ 	.word	0xffffffff


	//   ....[91]....
        /*0848*/ 	.word	0xffffffff


	//   ....[92]....
        /*084c*/ 	.word	0xffffffff


	//   ....[93]....
        /*0850*/ 	.word	0xffffffff


	//   ....[94]....
        /*0854*/ 	.word	0xffffffff


	//   ....[95]....
        /*0858*/ 	.word	0xffffffff


	//   ....[96]....
        /*085c*/ 	.word	0xffffffff


	//   ....[97]....
        /*0860*/ 	.word	0xffffffff


	//   ....[98]....
        /*0864*/ 	.word	0xffffffff


	//   ....[99]....
        /*0868*/ 	.word	0xffffffff


	//   ....[100]....
        /*086c*/ 	.word	0xffffffff


	//   ....[101]....
        /*0870*/ 	.word	0xffffffff


	//   ....[102]....
        /*0874*/ 	.word	0xffffffff


	//   ....[103]....
        /*0878*/ 	.word	0xffffffff


	//   ....[104]....
        /*087c*/ 	.word	0xffffffff


	//   ....[105]....
        /*0880*/ 	.word	0xffffffff


	//   ....[106]....
        /*0884*/ 	.word	0xffffffff


	//   ....[107]....
        /*0888*/ 	.word	0xffffffff


	//   ....[108]....
        /*088c*/ 	.word	0xffffffff


	//   ....[109]....
        /*0890*/ 	.word	0xffffffff


	//   ....[110]....
        /*0894*/ 	.word	0xffffffff


	//   ....[111]....
        /*0898*/ 	.word	0xffffffff


	//   ....[112]....
        /*089c*/ 	.word	0xffffffff


	//   ....[113]....
        /*08a0*/ 	.word	0xffffffff


	//   ....[114]....
        /*08a4*/ 	.word	0xffffffff


	//   ....[115]....
        /*08a8*/ 	.word	0xffffffff


	//   ....[116]....
        /*08ac*/ 	.word	0xffffffff


	//   ....[117]....
        /*08b0*/ 	.word	0xffffffff


	//   ....[118]....
        /*08b4*/ 	.word	0xffffffff


	//   ....[119]....
        /*08b8*/ 	.word	0xffffffff


	//   ....[120]....
        /*08bc*/ 	.word	0xffffffff


	//   ....[121]....
        /*08c0*/ 	.word	0xffffffff


	//   ....[122]....
        /*08c4*/ 	.word	0xffffffff


	//   ....[123]....
        /*08c8*/ 	.word	0xffffffff


	//   ....[124]....
        /*08cc*/ 	.word	0xffffffff


	//   ....[125]....
        /*08d0*/ 	.word	0xffffffff


	//   ....[126]....
        /*08d4*/ 	.word	0xffffffff


	//   ....[127]....
        /*08d8*/ 	.word	0xffffffff


	//   ....[128]....
        /*08dc*/ 	.word	0xffffffff


	//   ....[129]....
        /*08e0*/ 	.word	0xffffffff


	//   ....[130]....
        /*08e4*/ 	.word	0xffffffff


	//   ....[131]....
        /*08e8*/ 	.word	0xffffffff


	//   ....[132]....
        /*08ec*/ 	.word	0xffffffff


	//   ....[133]....
        /*08f0*/ 	.word	0xffffffff


	//   ....[134]....
        /*08f4*/ 	.word	0xffffffff


	//   ....[135]....
        /*08f8*/ 	.word	0xffffffff


	//   ....[136]....
        /*08fc*/ 	.word	0xffffffff


	//   ....[137]....
        /*0900*/ 	.word	0xffffffff


	//   ....[138]....
        /*0904*/ 	.word	0xffffffff


	//   ....[139]....
        /*0908*/ 	.word	0xffffffff


	//   ....[140]....
        /*090c*/ 	.word	0xffffffff


	//   ....[141]....
        /*0910*/ 	.word	0xffffffff


	//   ....[142]....
        /*0914*/ 	.word	0xffffffff


	//   ....[143]....
        /*0918*/ 	.word	0xffffffff


	//   ....[144]....
        /*091c*/ 	.word	0xffffffff


	//   ....[145]....
        /*0920*/ 	.word	0xffffffff


	//   ....[146]....
        /*0924*/ 	.word	0xffffffff


	//   ....[147]....
        /*0928*/ 	.word	0xffffffff


	//   ....[148]....
        /*092c*/ 	.word	0xffffffff


	//   ....[149]....
        /*0930*/ 	.word	0xffffffff


	//   ....[150]....
        /*0934*/ 	.word	0xffffffff


	//   ....[151]....
        /*0938*/ 	.word	0xffffffff


	//   ....[152]....
        /*093c*/ 	.word	0xffffffff


	//   ....[153]....
        /*0940*/ 	.word	0xffffffff


	//   ....[154]....
        /*0944*/ 	.word	0xffffffff


	//   ....[155]....
        /*0948*/ 	.word	0xffffffff


	//   ....[156]....
        /*094c*/ 	.word	0xffffffff


	//   ....[157]....
        /*0950*/ 	.word	0xffffffff


	//   ....[158]....
        /*0954*/ 	.word	0xffffffff


	//   ....[159]....
        /*0958*/ 	.word	0xffffffff


	//   ....[160]....
        /*095c*/ 	.word	0xffffffff


	//   ....[161]....
        /*0960*/ 	.word	0xffffffff


	//   ....[162]....
        /*0964*/ 	.word	0xffffffff


	//   ....[163]....
        /*0968*/ 	.word	0xffffffff


	//   ....[164]....
        /*096c*/ 	.word	0xffffffff


	//   ....[165]....
        /*0970*/ 	.word	0xffffffff


	//   ....[166]....
        /*0974*/ 	.word	0xffffffff


	//   ....[167]....
        /*0978*/ 	.word	0xffffffff


	//   ....[168]....
        /*097c*/ 	.word	0xffffffff


	//   ....[169]....
        /*0980*/ 	.word	0xffffffff


	//   ....[170]....
        /*0984*/ 	.word	0xffffffff


	//   ....[171]....
        /*0988*/ 	.word	0xffffffff


	//   ....[172]....
        /*098c*/ 	.word	0xffffffff


	//   ....[173]....
        /*0990*/ 	.word	0xffffffff


	//   ....[174]....
        /*0994*/ 	.word	0xffffffff


	//   ....[175]....
        /*0998*/ 	.word	0xffffffff


	//   ....[176]....
        /*099c*/ 	.word	0xffffffff


	//   ....[177]....
        /*09a0*/ 	.word	0xffffffff


	//   ....[178]....
        /*09a4*/ 	.word	0xffffffff


	//   ....[179]....
        /*09a8*/ 	.word	0xffffffff


	//   ....[180]....
        /*09ac*/ 	.word	0xffffffff


	//   ....[181]....
        /*09b0*/ 	.word	0xffffffff


	//   ....[182]....
        /*09b4*/ 	.word	0xffffffff


	//   ....[183]....
        /*09b8*/ 	.word	0xffffffff


	//   ....[184]....
        /*09bc*/ 	.word	0xffffffff


	//   ....[185]....
        /*09c0*/ 	.word	0xffffffff


	//   ....[186]....
        /*09c4*/ 	.word	0xffffffff


	//   ....[187]....
        /*09c8*/ 	.word	0xffffffff


	//   ....[188]....
        /*09cc*/ 	.word	0xffffffff


	//   ....[189]....
        /*09d0*/ 	.word	0xffffffff


	//   ....[190]....
        /*09d4*/ 	.word	0xffffffff


	//   ....[191]....
        /*09d8*/ 	.word	0xffffffff


	//   ....[192]....
        /*09dc*/ 	.word	0xffffffff


	//   ....[193]....
        /*09e0*/ 	.word	0xffffffff


	//   ....[194]....
        /*09e4*/ 	.word	0xffffffff


	//   ....[195]....
        /*09e8*/ 	.word	0xffffffff


	//   ....[196]....
        /*09ec*/ 	.word	0xffffffff


	//   ....[197]....
        /*09f0*/ 	.word	0xffffffff


	//   ....[198]....
        /*09f4*/ 	.word	0xffffffff


	//   ....[199]....
        /*09f8*/ 	.word	0xffffffff


	//   ....[200]....
        /*09fc*/ 	.word	0xffffffff


	//   ....[201]....
        /*0a00*/ 	.word	0xffffffff


	//   ....[202]....
        /*0a04*/ 	.word	0xffffffff


	//   ....[203]....
        /*0a08*/ 	.word	0xffffffff


	//   ....[204]....
        /*0a0c*/ 	.word	0xffffffff


	//   ....[205]....
        /*0a10*/ 	.word	0xffffffff


	//   ....[206]....
        /*0a14*/ 	.word	0xffffffff


	//   ....[207]....
        /*0a18*/ 	.word	0xffffffff


	//   ....[208]....
        /*0a1c*/ 	.word	0xffffffff


	//   ....[209]....
        /*0a20*/ 	.word	0xffffffff


	//   ....[210]....
        /*0a24*/ 	.word	0xffffffff


	//   ....[211]....
        /*0a28*/ 	.word	0xffffffff


	//   ....[212]....
        /*0a2c*/ 	.word	0xffffffff


	//   ....[213]....
        /*0a30*/ 	.word	0xffffffff


	//   ....[214]....
        /*0a34*/ 	.word	0xffffffff


	//   ....[215]....
        /*0a38*/ 	.word	0xffffffff


	//   ....[216]....
        /*0a3c*/ 	.word	0xffffffff


	//   ....[217]....
        /*0a40*/ 	.word	0xffffffff


	//   ....[218]....
        /*0a44*/ 	.word	0xffffffff


	//   ....[219]....
        /*0a48*/ 	.word	0xffffffff


	//   ....[220]....
        /*0a4c*/ 	.word	0xffffffff


	//   ....[221]....
        /*0a50*/ 	.word	0xffffffff


	//   ....[222]....
        /*0a54*/ 	.word	0xffffffff


	//   ....[223]....
        /*0a58*/ 	.word	0xffffffff


	//   ....[224]....
        /*0a5c*/ 	.word	0xffffffff


	//   ....[225]....
        /*0a60*/ 	.word	0xffffffff


	//   ....[226]....
        /*0a64*/ 	.word	0xffffffff


	//   ....[227]....
        /*0a68*/ 	.word	0xffffffff


	//   ....[228]....
        /*0a6c*/ 	.word	0xffffffff


	//   ....[229]....
        /*0a70*/ 	.word	0xffffffff


	//   ....[230]....
        /*0a74*/ 	.word	0xffffffff


	//   ....[231]....
        /*0a78*/ 	.word	0xffffffff


	//   ....[232]....
        /*0a7c*/ 	.word	0xffffffff


	//   ....[233]....
        /*0a80*/ 	.word	0xffffffff


	//   ....[234]....
        /*0a84*/ 	.word	0xffffffff


	//   ....[235]....
        /*0a88*/ 	.word	0xffffffff


	//   ....[236]....
        /*0a8c*/ 	.word	0xffffffff


	//   ....[237]....
        /*0a90*/ 	.word	0xffffffff


	//   ....[238]....
        /*0a94*/ 	.word	0xffffffff


	//   ....[239]....
        /*0a98*/ 	.word	0xffffffff


	//   ....[240]....
        /*0a9c*/ 	.word	0xffffffff


	//   ....[241]....
        /*0aa0*/ 	.word	0xffffffff


	//   ....[242]....
        /*0aa4*/ 	.word	0xffffffff


	//   ....[243]....
        /*0aa8*/ 	.word	0xffffffff


	//   ....[244]....
        /*0aac*/ 	.word	0xffffffff


	//   ....[245]....
        /*0ab0*/ 	.word	0xffffffff


	//   ....[246]....
        /*0ab4*/ 	.word	0xffffffff


	//   ....[247]....
        /*0ab8*/ 	.word	0xffffffff


	//   ....[248]....
        /*0abc*/ 	.word	0xffffffff


	//   ....[249]....
        /*0ac0*/ 	.word	0xffffffff


	//   ....[250]....
        /*0ac4*/ 	.word	0xffffffff


	//   ....[251]....
        /*0ac8*/ 	.word	0xffffffff


	//   ....[252]....
        /*0acc*/ 	.word	0xffffffff


	//   ....[253]....
        /*0ad0*/ 	.word	0xffffffff


	//   ....[254]....
        /*0ad4*/ 	.word	0xffffffff


	//   ....[255]....
        /*0ad8*/ 	.word	0xffffffff


	//   ....[0]....
        /*0adc*/ 	.word	0xffffffff


	//   ....[1]....
        /*0ae0*/ 	.word	0xffffffff


	//   ....[2]....
        /*0ae4*/ 	.word	0xffffffff


	//   ....[3]....
        /*0ae8*/ 	.word	0xffffffff


	//   ....[4]....
        /*0aec*/ 	.word	0xffffffff


	//   ....[5]....
        /*0af0*/ 	.word	0xffffffff


	//   ....[6]....
        /*0af4*/ 	.word	0xffffffff


	//   ....[7]....
        /*0af8*/ 	.word	0xffffffff


	//   ....[8]....
        /*0afc*/ 	.word	0xffffffff


	//   ....[9]....
        /*0b00*/ 	.word	0xffffffff


	//   ....[10]....
        /*0b04*/ 	.word	0xffffffff


	//   ....[11]....
        /*0b08*/ 	.word	0xffffffff


	//   ....[12]....
        /*0b0c*/ 	.word	0xffffffff


	//   ....[13]....
        /*0b10*/ 	.word	0xffffffff


	//   ....[14]....
        /*0b14*/ 	.word	0xffffffff


	//   ....[15]....
        /*0b18*/ 	.word	0xffffffff


	//   ....[16]....
        /*0b1c*/ 	.word	0xffffffff


	//   ....[17]....
        /*0b20*/ 	.word	0xffffffff


	//   ....[18]....
        /*0b24*/ 	.word	0xffffffff


	//   ....[19]....
        /*0b28*/ 	.word	0xffffffff


	//   ....[20]....
        /*0b2c*/ 	.word	0xffffffff


	//   ....[21]....
        /*0b30*/ 	.word	0xffffffff


	//   ....[22]....
        /*0b34*/ 	.word	0xffffffff


	//   ....[23]....
        /*0b38*/ 	.word	0xffffffff


	//   ....[24]....
        /*0b3c*/ 	.word	0xffffffff


	//   ....[25]....
        /*0b40*/ 	.word	0xffffffff


	//   ....[26]....
        /*0b44*/ 	.word	0xffffffff


	//   ....[27]....
        /*0b48*/ 	.word	0xffffffff


	//   ....[28]....
        /*0b4c*/ 	.word	0xffffffff


	//   ....[29]....
        /*0b50*/ 	.word	0xffffffff


	//   ....[30]....
        /*0b54*/ 	.word	0xffffffff


	//   ....[31]....
        /*0b58*/ 	.word	0xffffffff


	//   ....[32]....
        /*0b5c*/ 	.word	0xffffffff


	//   ....[33]....
        /*0b60*/ 	.word	0xffffffff


	//   ....[34]....
        /*0b64*/ 	.word	0xffffffff


	//   ....[35]....
        /*0b68*/ 	.word	0xffffffff


	//   ....[36]....
        /*0b6c*/ 	.word	0xffffffff


	//   ....[37]....
        /*0b70*/ 	.word	0xffffffff


	//   ....[38]....
        /*0b74*/ 	.word	0xffffffff


	//   ....[39]....
        /*0b78*/ 	.word	0xffffffff


	//   ....[40]....
        /*0b7c*/ 	.word	0xffffffff


	//   ....[41]....
        /*0b80*/ 	.word	0xffffffff


	//   ....[42]....
        /*0b84*/ 	.word	0xffffffff


	//   ....[43]....
        /*0b88*/ 	.word	0xffffffff


	//   ....[44]....
        /*0b8c*/ 	.word	0xffffffff


	//   ....[45]....
        /*0b90*/ 	.word	0xffffffff


	//----- nvinfo : EIATTR_COOP_GROUP_INSTR_OFFSETS
	.align		4
.L_146:
        /*0b94*/ 	.byte	0x04, 0x28
        /*0b96*/ 	.short	(.L_148 - .L_147)


	//   ....[0]....
.L_147:
        /*0b98*/ 	.word	0x00000050


	//   ....[1]....
        /*0b9c*/ 	.word	0x00000200


	//   ....[2]....
        /*0ba0*/ 	.word	0x00000230


	//   ....[3]....
        /*0ba4*/ 	.word	0x00000260


	//   ....[4]....
        /*0ba8*/ 	.word	0x00000290


	//   ....[5]....
        /*0bac*/ 	.word	0x000002c0


	//   ....[6]....
        /*0bb0*/ 	.word	0x000002f0


	//   ....[7]....
        /*0bb4*/ 	.word	0x00000460


	//   ....[8]....
        /*0bb8*/ 	.word	0x000004a0


	//   ....[9]....
        /*0bbc*/ 	.word	0x000004d0


	//   ....[10]....
        /*0bc0*/ 	.word	0x00000500


	//   ....[11]....
        /*0bc4*/ 	.word	0x00000530


	//   ....[12]....
        /*0bc8*/ 	.word	0x00000560


	//   ....[13]....
        /*0bcc*/ 	.word	0x000005f0


	//   ....[14]....
        /*0bd0*/ 	.word	0x00000620


	//   ....[15]....
        /*0bd4*/ 	.word	0x00000640


	//   ....[16]....
        /*0bd8*/ 	.word	0x000006a0


	//   ....[17]....
        /*0bdc*/ 	.word	0x000021b0


	//   ....[18]....
        /*0be0*/ 	.word	0x000021d0


	//   ....[19]....
        /*0be4*/ 	.word	0x00002310


	//   ....[20]....
        /*0be8*/ 	.word	0x00002320


	//   ....[21]....
        /*0bec*/ 	.word	0x00002400


	//   ....[22]....
        /*0bf0*/ 	.word	0x00002420


	//   ....[23]....
        /*0bf4*/ 	.word	0x00002500


	//   ....[24]....
        /*0bf8*/ 	.word	0x00002510


	//   ....[25]....
        /*0bfc*/ 	.word	0x000025f0


	//   ....[26]....
        /*0c00*/ 	.word	0x00002610


	//   ....[27]....
        /*0c04*/ 	.word	0x000026f0


	//   ....[28]....
        /*0c08*/ 	.word	0x00002700


	//   ....[29]....
        /*0c0c*/ 	.word	0x000027e0


	//   ....[30]....
        /*0c10*/ 	.word	0x00002800


	//   ....[31]....
        /*0c14*/ 	.word	0x000028e0


	//   ....[32]....
        /*0c18*/ 	.word	0x000028f0


	//   ....[33]....
        /*0c1c*/ 	.word	0x00002db0


	//   ....[34]....
        /*0c20*/ 	.word	0x00002dc0


	//   ....[35]....
        /*0c24*/ 	.word	0x00002dd0


	//   ....[36]....
        /*0c28*/ 	.word	0x00002de0


	//   ....[37]....
        /*0c2c*/ 	.word	0x00002df0


	//   ....[38]....
        /*0c30*/ 	.word	0x00002e00


	//   ....[39]....
        /*0c34*/ 	.word	0x00002e10


	//   ....[40]....
        /*0c38*/ 	.word	0x00002e30


	//   ....[41]....
        /*0c3c*/ 	.word	0x00002e50


	//   ....[42]....
        /*0c40*/ 	.word	0x00002e80


	//   ....[43]....
        /*0c44*/ 	.word	0x00003080


	//   ....[44]....
        /*0c48*/ 	.word	0x000030b0


	//   ....[45]....
        /*0c4c*/ 	.word	0x000030e0


	//   ....[46]....
        /*0c50*/ 	.word	0x00003120


	//   ....[47]....
        /*0c54*/ 	.word	0x00003140


	//   ....[48]....
        /*0c58*/ 	.word	0x00003160


	//   ....[49]....
        /*0c5c*/ 	.word	0x00003180


	//   ....[50]....
        /*0c60*/ 	.word	0x00003190


	//   ....[51]....
        /*0c64*/ 	.word	0x000031b0


	//   ....[52]....
        /*0c68*/ 	.word	0x000031c0


	//   ....[53]....
        /*0c6c*/ 	.word	0x000045f0


	//   ....[54]....
        /*0c70*/ 	.word	0x00004610


	//   ....[55]....
        /*0c74*/ 	.word	0x00004630


	//   ....[56]....
        /*0c78*/ 	.word	0x00004640


	//   ....[57]....
        /*0c7c*/ 	.word	0x00004650


	//   ....[58]....
        /*0c80*/ 	.word	0x00004660


	//   ....[59]....
        /*0c84*/ 	.word	0x00004670


	//   ....[60]....
        /*0c88*/ 	.word	0x00004680


	//   ....[61]....
        /*0c8c*/ 	.word	0x000046b0


	//   ....[62]....
        /*0c90*/ 	.word	0x000046e0


	//   ....[63]....
        /*0c94*/ 	.word	0x00005360


	//   ....[64]....
        /*0c98*/ 	.word	0x00005390


	//   ....[65]....
        /*0c9c*/ 	.word	0x000053a0


	//   ....[66]....
        /*0ca0*/ 	.word	0x000053b0


	//   ....[67]....
        /*0ca4*/ 	.word	0x000053c0


	//   ....[68]....
        /*0ca8*/ 	.word	0x000053f0


	//   ....[69]....
        /*0cac*/ 	.word	0x00005410


	//   ....[70]....
        /*0cb0*/ 	.word	0x00005430


	//   ....[71]....
        /*0cb4*/ 	.word	0x00007060


	//   ....[72]....
        /*0cb8*/ 	.word	0x00007080


	//   ....[73]....
        /*0cbc*/ 	.word	0x000070d0


	//   ....[74]....
        /*0cc0*/ 	.word	0x00007100


	//   ....[75]....
        /*0cc4*/ 	.word	0x00007130


	//   ....[76]....
        /*0cc8*/ 	.word	0x00007150


	//   ....[77]....
        /*0ccc*/ 	.word	0x00007170


	//   ....[78]....
        /*0cd0*/ 	.word	0x00007190


	//   ....[79]....
        /*0cd4*/ 	.word	0x000071b0


	//   ....[80]....
        /*0cd8*/ 	.word	0x000071d0


	//   ....[81]....
        /*0cdc*/ 	.word	0x00008530


	//   ....[82]....
        /*0ce0*/ 	.word	0x00008550


	//   ....[83]....
        /*0ce4*/ 	.word	0x00008580


	//   ....[84]....
        /*0ce8*/ 	.word	0x000085a0


	//   ....[85]....
        /*0cec*/ 	.word	0x000085b0


	//   ....[86]....
        /*0cf0*/ 	.word	0x000085c0


	//   ....[87]....
        /*0cf4*/ 	.word	0x000085d0


	//   ....[88]....
        /*0cf8*/ 	.word	0x000085e0


	//   ....[89]....
        /*0cfc*/ 	.word	0x000085f0


	//   ....[90]....
        /*0d00*/ 	.word	0x00008600


	//   ....[91]....
        /*0d04*/ 	.word	0x00008c90


	//   ....[92]....
        /*0d08*/ 	.word	0x00008ca0


	//   ....[93]....
        /*0d0c*/ 	.word	0x00008cb0


	//   ....[94]....
        /*0d10*/ 	.word	0x00008cc0


	//   ....[95]....
        /*0d14*/ 	.word	0x00008d00


	//   ....[96]....
        /*0d18*/ 	.word	0x00008d20


	//   ....[97]....
        /*0d1c*/ 	.word	0x00008d30


	//   ....[98]....
        /*0d20*/ 	.word	0x00008d40


	//   ....[99]....
        /*0d24*/ 	.word	0x0000ac90


	//   ....[100]....
        /*0d28*/ 	.word	0x0000aca0


	//   ....[101]....
        /*0d2c*/ 	.word	0x0000acb0


	//   ....[102]....
        /*0d30*/ 	.word	0x0000acc0


	//   ....[103]....
        /*0d34*/ 	.word	0x0000acf0


	//   ....[104]....
        /*0d38*/ 	.word	0x0000ad10


	//   ....[105]....
        /*0d3c*/ 	.word	0x0000ad30


	//   ....[106]....
        /*0d40*/ 	.word	0x0000ad40


	//   ....[107]....
        /*0d44*/ 	.word	0x0000bf60


	//   ....[108]....
        /*0d48*/ 	.word	0x0000bf70


	//   ....[109]....
        /*0d4c*/ 	.word	0x0000bf80


	//   ....[110]....
        /*0d50*/ 	.word	0x0000bf90


	//   ....[111]....
        /*0d54*/ 	.word	0x0000bfa0


	//   ....[112]....
        /*0d58*/ 	.word	0x0000bfb0


	//   ....[113]....
        /*0d5c*/ 	.word	0x0000bfc0


	//   ....[114]....
        /*0d60*/ 	.word	0x0000bfd0


	//   ....[115]....
        /*0d64*/ 	.word	0x0000c3d0


	//   ....[116]....
        /*0d68*/ 	.word	0x0000c3f0


	//   ....[117]....
        /*0d6c*/ 	.word	0x0000c4c0


	//   ....[118]....
        /*0d70*/ 	.word	0x0000c4d0


	//   ....[119]....
        /*0d74*/ 	.word	0x0000c550


	//   ....[120]....
        /*0d78*/ 	.word	0x0000c570


	//   ....[121]....
        /*0d7c*/ 	.word	0x0000c5f0


	//   ....[122]....
        /*0d80*/ 	.word	0x0000c600


	//   ....[123]....
        /*0d84*/ 	.word	0x0000c680


	//   ....[124]....
        /*0d88*/ 	.word	0x0000c6a0


	//   ....[125]....
        /*0d8c*/ 	.word	0x0000c720


	//   ....[126]....
        /*0d90*/ 	.word	0x0000c730


	//   ....[127]....
        /*0d94*/ 	.word	0x0000c7b0


	//   ....[128]....
        /*0d98*/ 	.word	0x0000c7d0


	//   ....[129]....
        /*0d9c*/ 	.word	0x0000c850


	//   ....[130]....
        /*0da0*/ 	.word	0x0000c860


	//   ....[131]....
        /*0da4*/ 	.word	0x0000cb00


	//   ....[132]....
        /*0da8*/ 	.word	0x0000cb20


	//   ....[133]....
        /*0dac*/ 	.word	0x0000ce70


	//   ....[134]....
        /*0db0*/ 	.word	0x0000ce80


	//   ....[135]....
        /*0db4*/ 	.word	0x0000d1d0


	//   ....[136]....
        /*0db8*/ 	.word	0x0000d1f0


	//   ....[137]....
        /*0dbc*/ 	.word	0x0000d540


	//   ....[138]....
        /*0dc0*/ 	.word	0x0000d550


	//   ....[139]....
        /*0dc4*/ 	.word	0x0000e050


	//   ....[140]....
        /*0dc8*/ 	.word	0x0000e070


	//   ....[141]....
        /*0dcc*/ 	.word	0x0000e150


	//   ....[142]....
        /*0dd0*/ 	.word	0x0000e160


	//   ....[143]....
        /*0dd4*/ 	.word	0x0000e1e0


	//   ....[144]....
        /*0dd8*/ 	.word	0x0000e200


	//   ....[145]....
        /*0ddc*/ 	.word	0x0000e280


	//   ....[146]....
        /*0de0*/ 	.word	0x0000e290


	//   ....[147]....
        /*0de4*/ 	.word	0x0000e310


	//   ....[148]....
        /*0de8*/ 	.word	0x0000e330


	//   ....[149]....
        /*0dec*/ 	.word	0x0000e3b0


	//   ....[150]....
        /*0df0*/ 	.word	0x0000e3c0


	//   ....[151]....
        /*0df4*/ 	.word	0x0000e440


	//   ....[152]....
        /*0df8*/ 	.word	0x0000e460


	//   ....[153]....
        /*0dfc*/ 	.word	0x0000e4e0


	//   ....[154]....
        /*0e00*/ 	.word	0x0000e4f0


	//   ....[155]....
        /*0e04*/ 	.word	0x0000e650


	//   ....[156]....
        /*0e08*/ 	.word	0x0000e670


	//   ....[157]....
        /*0e0c*/ 	.word	0x0000e7a0


	//   ....[158]....
        /*0e10*/ 	.word	0x0000e7e0


	//   ....[159]....
        /*0e14*/ 	.word	0x0000e810


	//   ....[160]....
        /*0e18*/ 	.word	0x0000e840


	//   ....[161]....
        /*0e1c*/ 	.word	0x0000e870


	//   ....[162]....
        /*0e20*/ 	.word	0x0000e8a0


	//   ....[163]....
        /*0e24*/ 	.word	0x0000ea00


	//   ....[164]....
        /*0e28*/ 	.word	0x0000ea40


	//   ....[165]....
        /*0e2c*/ 	.word	0x0000ea70


	//   ....[166]....
        /*0e30*/ 	.word	0x0000eaa0


	//   ....[167]....
        /*0e34*/ 	.word	0x0000ead0


	//   ....[168]....
        /*0e38*/ 	.word	0x0000eb00


	//   ....[169]....
        /*0e3c*/ 	.word	0x0000eb90


	//   ....[170]....
        /*0e40*/ 	.word	0x0000ebc0


	//   ....[171]....
        /*0e44*/ 	.word	0x0000ebd0


	//   ....[172]....
        /*0e48*/ 	.word	0x0000ec30


	//   ....[173]....
        /*0e4c*/ 	.word	0x0000f210


	//   ....[174]....
        /*0e50*/ 	.word	0x0000f270


	//   ....[175]....
        /*0e54*/ 	.word	0x0000f2c0


	//   ....[176]....
        /*0e58*/ 	.word	0x0000f310


	//   ....[177]....
        /*0e5c*/ 	.word	0x0000f360


	//   ....[178]....
        /*0e60*/ 	.word	0x0000f3d0


	//   ....[179]....
        /*0e64*/ 	.word	0x0000f420


	//   ....[180]....
        /*0e68*/ 	.word	0x0000f480


	//   ....[181]....
        /*0e6c*/ 	.word	0x0000f4f0


	//   ....[182]....
        /*0e70*/ 	.word	0x0000f550


	//   ....[183]....
        /*0e74*/ 	.word	0x0000f5c0


	//   ....[184]....
        /*0e78*/ 	.word	0x0000f630


	//   ....[185]....
        /*0e7c*/ 	.word	0x0000f6a0


	//   ....[186]....
        /*0e80*/ 	.word	0x0000f700


	//   ....[187]....
        /*0e84*/ 	.word	0x0000f770


	//   ....[188]....
        /*0e88*/ 	.word	0x0000f7e0


	//   ....[189]....
        /*0e8c*/ 	.word	0x0000f850


	//   ....[190]....
        /*0e90*/ 	.word	0x0000f8b0


	//   ....[191]....
        /*0e94*/ 	.word	0x0000f920


	//   ....[192]....
        /*0e98*/ 	.word	0x0000f990


	//   ....[193]....
        /*0e9c*/ 	.word	0x0000fa00


	//   ....[194]....
        /*0ea0*/ 	.word	0x0000fa60


	//   ....[195]....
        /*0ea4*/ 	.word	0x0000fad0


	//   ....[196]....
        /*0ea8*/ 	.word	0x0000fb40


	//   ....[197]....
        /*0eac*/ 	.word	0x0000fbb0


	//   ....[198]....
        /*0eb0*/ 	.word	0x0000fc10


	//   ....[199]....
        /*0eb4*/ 	.word	0x0000fc80


	//   ....[200]....
        /*0eb8*/ 	.word	0x0000fcf0


	//   ....[201]....
        /*0ebc*/ 	.word	0x0000fdc0


	//   ....[202]....
        /*0ec0*/ 	.word	0x0000fe20


	//   ....[203]....
        /*0ec4*/ 	.word	0x0000ff00


	//   ....[204]....
        /*0ec8*/ 	.word	0x0000ff60


	//   ....[205]....
        /*0ecc*/ 	.word	0x00010040


	//   ....[206]....
        /*0ed0*/ 	.word	0x000100a0


	//   ....[207]....
        /*0ed4*/ 	.word	0x00010180


	//   ....[208]....
        /*0ed8*/ 	.word	0x000101e0


	//   ....[209]....
        /*0edc*/ 	.word	0x00010230


	//   ....[210]....
        /*0ee0*/ 	.word	0x00010280


	//   ....[211]....
        /*0ee4*/ 	.word	0x000102d0


	//   ....[212]....
        /*0ee8*/ 	.word	0x00010320


	//   ....[213]....
        /*0eec*/ 	.word	0x00010370


	//   ....[214]....
        /*0ef0*/ 	.word	0x000103c0


	//   ....[215]....
        /*0ef4*/ 	.word	0x00010410


	//   ....[216]....
        /*0ef8*/ 	.word	0x00010460


	//   ....[217]....
        /*0efc*/ 	.word	0x000104c0


	//   ....[218]....
        /*0f00*/ 	.word	0x00010520


	//   ....[219]....
        /*0f04*/ 	.word	0x00010590


	//   ....[220]....
        /*0f08*/ 	.word	0x00010670


	//   ....[221]....
        /*0f0c*/ 	.word	0x000106d0


	//   ....[222]....
        /*0f10*/ 	.word	0x000107b0


	//   ....[223]....
        /*0f14*/ 	.word	0x00010810


	//   ....[224]....
        /*0f18*/ 	.word	0x000108f0


	//   ....[225]....
        /*0f1c*/ 	.word	0x00010950


	//   ....[226]....
        /*0f20*/ 	.word	0x00010a30


	//   ....[227]....
        /*0f24*/ 	.word	0x00010a90


	//   ....[228]....
        /*0f28*/ 	.word	0x00010ae0


	//   ....[229]....
        /*0f2c*/ 	.word	0x00010b20


	//   ....[230]....
        /*0f30*/ 	.word	0x00010b70


	//   ....[231]....
        /*0f34*/ 	.word	0x00010bb0


	//   ....[232]....
        /*0f38*/ 	.word	0x00010c00


	//   ....[233]....
        /*0f3c*/ 	.word	0x00010c40


	//   ....[234]....
        /*0f40*/ 	.word	0x00010c90


	//   ....[235]....
        /*0f44*/ 	.word	0x00010cd0


	//   ....[236]....
        /*0f48*/ 	.word	0x00010d30


	//   ....[237]....
        /*0f4c*/ 	.word	0x00010d90


	//   ....[238]....
        /*0f50*/ 	.word	0x00010de0


	//   ....[239]....
        /*0f54*/ 	.word	0x00010e40


	//   ....[240]....
        /*0f58*/ 	.word	0x00010e90


	//   ....[241]....
        /*0f5c*/ 	.word	0x00010ef0


	//   ....[242]....
        /*0f60*/ 	.word	0x00010f40


	//   ....[243]....
        /*0f64*/ 	.word	0x00010f90


	//   ....[244]....
        /*0f68*/ 	.word	0x00010ff0


	//   ....[245]....
        /*0f6c*/ 	.word	0x00011060


	//   ....[246]....
        /*0f70*/ 	.word	0x000110d0


	//   ....[247]....
        /*0f74*/ 	.word	0x00011130


	//   ....[248]....
        /*0f78*/ 	.word	0x000111a0


	//   ....[249]....
        /*0f7c*/ 	.word	0x00011210


	//   ....[250]....
        /*0f80*/ 	.word	0x00011280


	//   ....[251]....
        /*0f84*/ 	.word	0x000112e0


	//   ....[252]....
        /*0f88*/ 	.word	0x00011350


	//   ....[253]....
        /*0f8c*/ 	.word	0x000113c0


	//   ....[254]....
        /*0f90*/ 	.word	0x00011430


	//   ....[255]....
        /*0f94*/ 	.word	0x00011490


	//   ....[0]....
        /*0f98*/ 	.word	0x00011500


	//   ....[1]....
        /*0f9c*/ 	.word	0x00011570


	//   ....[2]....
        /*0fa0*/ 	.word	0x000115e0


	//   ....[3]....
        /*0fa4*/ 	.word	0x00011640


	//   ....[4]....
        /*0fa8*/ 	.word	0x000116b0


	//   ....[5]....
        /*0fac*/ 	.word	0x00011720


	//   ....[6]....
        /*0fb0*/ 	.word	0x00011790


	//   ....[7]....
        /*0fb4*/ 	.word	0x000117f0


	//   ....[8]....
        /*0fb8*/ 	.word	0x00011860


	//   ....[9]....
        /*0fbc*/ 	.word	0x000118d0


	//   ....[10]....
        /*0fc0*/ 	.word	0x00011940


	//   ....[11]....
        /*0fc4*/ 	.word	0x000119a0


	//   ....[12]....
        /*0fc8*/ 	.word	0x00011a10


	//   ....[13]....
        /*0fcc*/ 	.word	0x00011a80


	//   ....[14]....
        /*0fd0*/ 	.word	0x00011af0


	//   ....[15]....
        /*0fd4*/ 	.word	0x00011b50


	//   ....[16]....
        /*0fd8*/ 	.word	0x00011bc0


	//   ....[17]....
        /*0fdc*/ 	.word	0x00011c30


	//   ....[18]....
        /*0fe0*/ 	.word	0x00011ca0


	//   ....[19]....
        /*0fe4*/ 	.word	0x00011d00


	//   ....[20]....
        /*0fe8*/ 	.word	0x00011d70


	//   ....[21]....
        /*0fec*/ 	.word	0x00011de0


	//   ....[22]....
        /*0ff0*/ 	.word	0x00011e50


	//   ....[23]....
        /*0ff4*/ 	.word	0x00011eb0


	//   ....[24]....
        /*0ff8*/ 	.word	0x00011f20


	//   ....[25]....
        /*0ffc*/ 	.word	0x00011f90


	//   ....[26]....
        /*1000*/ 	.word	0x00012000


	//   ....[27]....
        /*1004*/ 	.word	0x00012060


	//   ....[28]....
        /*1008*/ 	.word	0x000120d0


	//   ....[29]....
        /*100c*/ 	.word	0x00012140


	//   ....[30]....
        /*1010*/ 	.word	0x00012190


	//   ....[31]....
        /*1014*/ 	.word	0x000121d0


	//   ....[32]....
        /*1018*/ 	.word	0x00012220


	//   ....[33]....
        /*101c*/ 	.word	0x00012270


	//   ....[34]....
        /*1020*/ 	.word	0x000122c0


	//   ....[35]....
        /*1024*/ 	.word	0x00012330


	//   ....[36]....
        /*1028*/ 	.word	0x00012380


	//   ....[37]....
        /*102c*/ 	.word	0x000123d0


	//   ....[38]....
        /*1030*/ 	.word	0x00012420


	//   ....[39]....
        /*1034*/ 	.word	0x00012470


	//   ....[40]....
        /*1038*/ 	.word	0x000124c0


	//   ....[41]....
        /*103c*/ 	.word	0x00012530


	//   ....[42]....
        /*1040*/ 	.word	0x00012580


	//   ....[43]....
        /*1044*/ 	.word	0x000125e0


	//   ....[44]....
        /*1048*/ 	.word	0x00012640


	//   ....[45]....
        /*104c*/ 	.word	0x000126b0


	//----- nvinfo : EIATTR_EXIT_INSTR_OFFSETS
	.align		4
.L_148:
        /*1050*/ 	.byte	0x04, 0x1c
        /*1052*/ 	.short	(.L_150 - .L_149)


	//   ....[0]....
.L_149:
        /*1054*/ 	.word	0x00000c10


	//   ....[1]....
        /*1058*/ 	.word	0x0000f1d0


	//----- nvinfo : EIATTR_MAX_THREADS
	.align		4
.L_150:
        /*105c*/ 	.byte	0x04, 0x05
        /*105e*/ 	.short	(.L_152 - .L_151)
.L_151:
        /*1060*/ 	.word	0x00000080
        /*1064*/ 	.word	0x00000001
        /*1068*/ 	.word	0x00000001


	//----- nvinfo : EIATTR_CRS_STACK_SIZE
	.align		4
.L_152:
        /*106c*/ 	.byte	0x04, 0x1e
        /*106e*/ 	.short	(.L_154 - .L_153)
.L_153:
        /*1070*/ 	.word	0x00000000
.L_154:


//--------------------- .nv.info._ZN7cutlass13device_kernelIN5flash19enable_sm80_to_sm89INS1_16FlashAttnFwdSm80INS1_25CollectiveMainloopFwdSm80ILi4ELi1ELb0EN4cute5tupleIJNS5_1CILi128EEENS7_ILi80EEENS7_ILi64EEEEEELi64ENS_10bfloat16_tEfNS_4arch4Sm80ELb0ELb0ELb1ELb1ELb1ELb1ELb1ELb1EEENS1_21CollectiveEpilogueFwdINS6_IJS8_SA_S9_EEENS6_IJNS7_ILi1EEESI_SI_EEESC_SE_Li128ELb1ELb1ELb1ELb0EEENS1_36VarlenDynamicPersistentTileSchedulerILi128ELi80ELi128ELi128ELb1ELb1ELb0ELb0ELb1ELb1EEEEEEEEEvNT_6ParamsE --------------------------
	.section	.nv.info._ZN7cutlass13device_kernelIN5flash19enable_sm80_to_sm89INS1_16FlashAttnFwdSm80INS1_25CollectiveMainloopFwdSm80ILi4ELi1ELb0EN4cute5tupleIJNS5_1CILi128EEENS7_ILi80EEENS7_ILi64EEEEEELi64ENS_10bfloat16_tEfNS_4arch4Sm80ELb0ELb0ELb1ELb1ELb1ELb1ELb1ELb1EEENS1_21CollectiveEpilogueFwdINS6_IJS8_SA_S9_EEENS6_IJNS7_ILi1EEESI_SI_EEESC_SE_Li128ELb1ELb1ELb1ELb0EEENS1_36VarlenDynamicPersistentTileSchedulerILi128ELi80ELi128ELi128ELb1ELb1ELb0ELb0ELb1ELb1EEEEEEEEEvNT_6ParamsE,"",@"SHT_CUDA_INFO"
	.sectionflags	@""
	.align	4


	//----- nvinfo : EIATTR_CUDA_API_VERSION
	.align		4
        /*0000*/ 	.byte	0x04, 0x37
        /*0002*/ 	.short	(.L_156 - .L_155)
.L_155:
        /*0004*/ 	.word	0x00000082


	//----- nvinfo : EIATTR_SW2861232_WAR
	.align		4
.L_156:
        /*0008*/ 	.byte	0x01, 0x35
	.zero		2


	//----- nvinfo : EIATTR_PARAM_CBANK
	.align		4
        /*000c*/ 	.byte	0x04, 0x0a
        /*000e*/ 	.short	(.L_158 - .L_157)
	.align		4
.L_157:
        /*0010*/ 	.word	index@(.nv.constant0._ZN7cutlass13device_kernelIN5flash19enable_sm80_to_sm89INS1_16FlashAttnFwdSm80INS1_25CollectiveMainloopFwdSm80ILi4ELi1ELb0EN4cute5tupleIJNS5_1CILi128EEENS7_ILi80EEENS7_ILi64EEEEEELi64ENS_10bfloat16_tEfNS_4arch4Sm80ELb0ELb0ELb1ELb1ELb1ELb1ELb1ELb1EEENS1_21CollectiveEpilogueFwdINS6_IJS8_SA_S9_EEENS6_IJNS7_ILi1EEESI_SI_EEESC_SE_Li128ELb1ELb1ELb1ELb0EEENS1_36VarlenDynamicPersistentTileSchedulerILi128ELi80ELi128ELi128ELb1ELb1ELb0ELb0ELb1ELb1EEEEEEEEEvNT_6ParamsE)
        /*0014*/ 	.short	0x0160
        /*0016*/ 	.short	0x0438


	//----- nvinfo : EIATTR_CBANK_PARAM_SIZE
	.align		4
.L_158:
        /*0018*/ 	.byte	0x03, 0x19
        /*001a*/ 	.short	0x0438


	//----- nvinfo : EIATTR_KPARAM_INFO
	.align		4
        /*001c*/ 	.byte	0x04, 0x17
        /*001e*/ 	.short	(.L_160 - .L_159)
.L_159:
        /*0020*/ 	.word	0x00000000
        /*0024*/ 	.short	0x0000
        /*0026*/ 	.short	0x0000
        /*0028*/ 	.byte	0x00, 0xf0, 0xe1, 0x10


	//----- nvinfo : EIATTR_MAXREG_COUNT
	.align		4
.L_160:
        /*002c*/ 	.byte	0x03, 0x1b
        /*002e*/ 	.short	0x00ff


	//----- nvinfo : EIATTR_NUM_BARRIERS
	.align		4
        /*0030*/ 	.byte	0x02, 0x4c
        /*0032*/ 	.byte	0x06
	.zero		1


	//----- nvinfo : EIATTR_ANNOTATIONS
	.align		4
        /*0034*/ 	.byte	0x04, 0x55
        /*0036*/ 	.short	(.L_162 - .L_161)


	//   ....[0]....
.L_161:
        /* <DEDUP_REMOVED lines=110> */
        /*070c*/ 	.byte	0x50, 0x85, 0x01, 0x00


	//----- nvinfo : EIATTR_MERCURY_ISA_VERSION
	.align		4
.L_162:
        /*0710*/ 	.byte	0x03, 0x5f
        /*0712*/ 	.short	0x0000


	//----- nvinfo : EIATTR_INT_WARP_WIDE_INSTR_OFFSETS
	.align		4
        /*0714*/ 	.byte	0x04, 0x31
        /*0716*/ 	.short	(.L_164 - .L_163)


	//   ....[0]....
.L_163:
        /*0718*/ 	.word	0x00014910


	//   ....[1]....
        /*071c*/ 	.word	0x00014990


	//----- nvinfo : EIATTR_COOP_GROUP_MASK_REGIDS
	.align		4
.L_164:
        /*0720*/ 	.byte	0x04, 0x29
        /*0722*/ 	.short	(.L_166 - .L_165)


	//   ....[0]....
.L_165:
        /*0724*/ 	.word	0xffffffff


	//   ....[1]....
        /*0728*/ 	.word	0xffffffff


	//   ....[2]....
        /*072c*/ 	.word	0xffffffff


	//   ....[3]....
        /*0730*/ 	.word	0xffffffff


	//   ....[4]....
        /*0734*/ 	.word	0xffffffff


	//   ....[5]....
        /*0738*/ 	.word	0xffffffff


	//   ....[6]....
        /*073c*/ 	.word	0xffffffff


	//   ....[7]....
        /*0740*/ 	.word	0xffffffff


	//   ....[8]....
        /*0744*/ 	.word	0xffffffff


	//   ....[9]....
        /*0748*/ 	.word	0xffffffff


	//   ....[10]....
        /*074c*/ 	.word	0xffffffff


	//   ....[11]....
        /*0750*/ 	.word	0xffffffff


	//   ....[12]....
        /*0754*/ 	.word	0xffffffff


	//   ....[13]....
        /*0758*/ 	.word	0xffffffff


	//   ....[14]....
        /*075c*/ 	.word	0xffffffff


	//   ....[15]....
        /*0760*/ 	.word	0xffffffff


	//   ....[16]....
        /*0764*/ 	.word	0xffffffff


	//   ....[17]....
        /*0768*/ 	.word	0xffffffff


	//   ....[18]....
        /*076c*/ 	.word	0xffffffff


	//   ....[19]....
        /*0770*/ 	.word	0xffffffff


	//   ....[20]....
        /*0774*/ 	.word	0xffffffff


	//   ....[21]....
        /*0778*/ 	.word	0xffffffff


	//   ....[22]....
        /*077c*/ 	.word	0xffffffff


	//   ....[23]....
        /*0780*/ 	.word	0xffffffff


	//   ....[24]....
        /*0784*/ 	.word	0xffffffff


	//   ....[25]....
        /*0788*/ 	.word	0xffffffff


	//   ....[26]....
        /*078c*/ 	.word	0xffffffff


	//   ....[27]....
        /*0790*/ 	.word	0xffffffff


	//   ....[28]....
        /*0794*/ 	.word	0xffffffff


	//   ....[29]....
        /*0798*/ 	.word	0xffffffff


	//   ....[30]....
        /*079c*/ 	.word	0xffffffff


	//   ....[31]....
        /*07a0*/ 	.word	0xffffffff


	//   ....[32]....
        /*07a4*/ 	.word	0xffffffff


	//   ....[33]....
        /*07a8*/ 	.word	0xffffffff


	//   ....[34]....
        /*07ac*/ 	.word	0xffffffff


	//   ....[35]....
        /*07b0*/ 	.word	0xffffffff


	//   ....[36]....
        /*07b4*/ 	.word	0xffffffff


	//   ....[37]....
        /*07b8*/ 	.word	0xffffffff


	//   ....[38]....
        /*07bc*/ 	.word	0xffffffff


	//   ....[39]....
        /*07c0*/ 	.word	0xffffffff


	//   ....[40]....
        /*07c4*/ 	.word	0xffffffff


	//   ....[41]....
        /*07c8*/ 	.word	0xffffffff


	//   ....[42]....
        /*07cc*/ 	.word	0xffffffff


	//   ....[43]....
        /*07d0*/ 	.word	0xffffffff


	//   ....[44]....
        /*07d4*/ 	.word	0xffffffff


	//   ....[45]....
        /*07d8*/ 	.word	0xffffffff


	//   ....[46]....
        /*07dc*/ 	.word	0xffffffff


	//   ....[47]....
        /*07e0*/ 	.word	0xffffffff


	//   ....[48]....
        /*07e4*/ 	.word	0xffffffff


	//   ....[49]....
        /*07e8*/ 	.word	0xffffffff


	//   ....[50]....
        /*07ec*/ 	.word	0xffffffff


	//   ....[51]....
        /*07f0*/ 	.word	0xffffffff


	//   ....[52]....
        /*07f4*/ 	.word	0xffffffff


	//   ....[53]....
        /*07f8*/ 	.word	0xffffffff


	//   ....[54]....
        /*07fc*/ 	.word	0xffffffff


	//   ....[55]....
        /*0800*/ 	.word	0xffffffff


	//   ....[56]....
        /*0804*/ 	.word	0xffffffff


	//   ....[57]....
        /*0808*/ 	.word	0xffffffff


	//   ....[58]....
        /*080c*/ 	.word	0xffffffff


	//   ....[59]....
        /*0810*/ 	.word	0xffffffff


	//   ....[60]....
        /*0814*/ 	.word	0xffffffff


	//   ....[61]....
        /*0818*/ 	.word	0xffffffff


	//   ....[62]....
        /*081c*/ 	.word	0xffffffff


	//   ....[63]....
        /*0820*/ 	.word	0xffffffff


	//   ....[64]....
        /*0824*/ 	.word	0xffffffff


	//   ....[65]....
        /*0828*/ 	.word	0xffffffff


	//   ....[66]....
        /*082c*/ 	.word	0xffffffff


	//   ....[67]....
        /*0830*/ 	.word	0xffffffff


	//   ....[68]....
        /*0834*/ 	.word	0xffffffff


	//   ....[69]....
        /*0838*/ 	.word	0xffffffff


	//   ....[70]....
        /*083c*/ 	.word	0xffffffff


	//   ....[71]....
        /*0840*/ 	.word	0xffffffff


	//   ....[72]....
        /*0844*/ 	.word	0xffffffff


	//   ....[73]....
        /*0848*/ 	.word	0xffffffff


	//   ....[74]....
        /*084c*/ 	.word	0xffffffff


	//   ....[75]....
        /*0850*/ 	.word	0xffffffff


	//   ....[76]....
        /*0854*/ 	.word	0xffffffff


	//   ....[77]....
        /*0858*/ 	.word	0xffffffff


	//   ....[78]....
        /*085c*/ 	.word	0xffffffff


	//   ....[79]....
        /*0860*/ 	.word	0xffffffff


	//   ....[80]....
        /*0864*/ 	.word	0xffffffff


	//   ....[81]....
        /*0868*/ 	.word	0xffffffff


	//   ....[82]....
        /*086c*/ 	.word	0xffffffff


	//   ....[83]....
        /*0870*/ 	.word	0xffffffff


	//   ....[84]....
        /*0874*/ 	.word	0xffffffff


	//   ....[85]....
        /*0878*/ 	.word	0xffffffff


	//   ....[86]....
        /*087c*/ 	.word	0xffffffff


	//   ....[87]....
        /*0880*/ 	.word	0xffffffff


	//   ....[88]....
        /*0884*/ 	.word	0xffffffff


	//   ....[89]....
        /*0888*/ 	.word	0xffffffff


	//   ....[90]....
        /*088c*/ 	.word	0xffffffff


	//   ....[91]....
        /*0890*/ 	.word	0xffffffff


	//   ....[92]....
        /*0894*/ 	.word	0xffffffff


	//   ....[93]....
        /*0898*/ 	.word	0xffffffff


	//   ....[94]....
        /*089c*/ 	.word	0xffffffff


	//   ....[95]....
        /*08a0*/ 	.word	0xffffffff


	//   ....[96]....
        /*08a4*/ 	.word	0xffffffff


	//   ....[97]....
        /*08a8*/ 	.word	0xffffffff


	//   ....[98]....
        /*08ac*/ 	.word	0xffffffff


	//   ....[99]....
        /*08b0*/ 	.word	0xffffffff


	//   ....[100]....
        /*08b4*/ 	.word	0xffffffff


	//   ....[101]....
        /*08b8*/ 	.word	0xffffffff


	//   ....[102]....
        /*08bc*/ 	.word	0xffffffff


	//   ....[103]....
        /*08c0*/ 	.word	0xffffffff


	//   ....[104]....
        /*08c4*/ 	.word	0xffffffff


	//   ....[105]....
        /*08c8*/ 	.word	0xffffffff


	//   ....[106]....
        /*08cc*/ 	.word	0xffffffff


	//   ....[107]....
        /*08d0*/ 	.word	0xffffffff


	//   ....[108]....
        /*08d4*/ 	.word	0xffffffff


	//   ....[109]....
        /*08d8*/ 	.word	0xffffffff


	//   ....[110]....
        /*08dc*/ 	.word	0xffffffff


	//   ....[111]....
        /*08e0*/ 	.word	0xffffffff


	//   ....[112]....
        /*08e4*/ 	.word	0xffffffff


	//   ....[113]....
        /*08e8*/ 	.word	0xffffffff


	//   ....[114]....
        /*08ec*/ 	.word	0xffffffff


	//   ....[115]....
        /*08f0*/ 	.word	0xffffffff


	//   ....[116]....
        /*08f4*/ 	.word	0xffffffff


	//   ....[117]....
        /*08f8*/ 	.word	0xffffffff


	//   ....[118]....
        /*08fc*/ 	.word	0xffffffff


	//   ....[119]....
        /*0900*/ 	.word	0xffffffff


	//   ....[120]....
        /*0904*/ 	.word	0xffffffff


	//   ....[121]....
        /*0908*/ 	.word	0xffffffff


	//   ....[122]....
        /*090c*/ 	.word	0xffffffff


	//   ....[123]....
        /*0910*/ 	.word	0xffffffff


	//   ....[124]....
        /*0914*/ 	.word	0xffffffff


	//   ....[125]....
        /*0918*/ 	.word	0xffffffff


	//   ....[126]....
        /*091c*/ 	.word	0xffffffff


	//   ....[127]....
        /*0920*/ 	.word	0xffffffff


	//   ....[128]....
        /*0924*/ 	.word	0xffffffff


	//   ....[129]....
        /*0928*/ 	.word	0xffffffff


	//   ....[130]....
        /*092c*/ 	.word	0xffffffff


	//   ....[131]....
        /*0930*/ 	.word	0xffffffff


	//   ....[132]....
        /*0934*/ 	.word	0xffffffff


	//   ....[133]....
        /*0938*/ 	.word	0xffffffff


	//   ....[134]....
        /*093c*/ 	.word	0xffffffff


	//   ....[135]....
        /*0940*/ 	.word	0xffffffff


	//   ....[136]....
        /*0944*/ 	.word	0xffffffff


	//   ....[137]....
        /*0948*/ 	.word	0xffffffff


	//   ....[138]....
        /*094c*/ 	.word	0xffffffff


	//   ....[139]....
        /*0950*/ 	.word	0xffffffff


	//   ....[140]....
        /*0954*/ 	.word	0xffffffff


	//   ....[141]....
        /*0958*/ 	.word	0xffffffff


	//   ....[142]....
        /*095c*/ 	.word	0xffffffff


	//   ....[143]....
        /*0960*/ 	.word	0xffffffff


	//   ....[144]....
        /*0964*/ 	.word	0xffffffff


	//   ....[145]....
        /*0968*/ 	.word	0xffffffff


	//   ....[146]....
        /*096c*/ 	.word	0xffffffff


	//   ....[147]....
        /*0970*/ 	.word	0xffffffff


	//   ....[148]....
        /*0974*/ 	.word	0xffffffff


	//   ....[149]....
        /*0978*/ 	.word	0xffffffff


	//   ....[150]....
        /*097c*/ 	.word	0xffffffff


	//   ....[151]....
        /*0980*/ 	.word	0xffffffff


	//   ....[152]....
        /*0984*/ 	.word	0xffffffff


	//   ....[153]....
        /*0988*/ 	.word	0xffffffff


	//   ....[154]....
        /*098c*/ 	.word	0xffffffff


	//   ....[155]....
        /*0990*/ 	.word	0xffffffff


	//   ....[156]....
        /*0994*/ 	.word	0xffffffff


	//   ....[157]....
        /*0998*/ 	.word	0xffffffff


	//   ....[158]....
        /*099c*/ 	.word	0xffffffff


	//   ....[159]....
        /*09a0*/ 	.word	0xffffffff


	//   ....[160]....
        /*09a4*/ 	.word	0xffffffff


	//   ....[161]....
        /*09a8*/ 	.word	0xffffffff


	//   ....[162]....
        /*09ac*/ 	.word	0xffffffff


	//   ....[163]....
        /*09b0*/ 	.word	0xffffffff


	//   ....[164]....
        /*09b4*/ 	.word	0xffffffff


	//   ....[165]....
        /*09b8*/ 	.word	0xffffffff


	//   ....[166]....
        /*09bc*/ 	.word	0xffffffff


	//   ....[167]....
        /*09c0*/ 	.word	0xffffffff


	//   ....[168]....
        /*09c4*/ 	.word	0xffffffff


	//   ....[169]....
        /*09c8*/ 	.word	0xffffffff


	//   ....[170]....
        /*09cc*/ 	.word	0xffffffff


	//   ....[171]....
        /*09d0*/ 	.word	0xffffffff


	//   ....[172]....
        /*09d4*/ 	.word	0xffffffff


	//   ....[173]....
        /*09d8*/ 	.word	0xffffffff


	//   ....[174]....
        /*09dc*/ 	.word	0xffffffff


	//   ....[175]....
        /*09e0*/ 	.word	0xffffffff


	//   ....[176]....
        /*09e4*/ 	.word	0xffffffff


	//   ....[177]....
        /*09e8*/ 	.word	0xffffffff


	//   ....[178]....
        /*09ec*/ 	.word	0xffffffff


	//   ....[179]....
        /*09f0*/ 	.word	0xffffffff


	//   ....[180]....
        /*09f4*/ 	.word	0xffffffff


	//   ....[181]....
        /*09f8*/ 	.word	0xffffffff


	//   ....[182]....
        /*09fc*/ 	.word	0xffffffff


	//   ....[183]....
        /*0a00*/ 	.word	0xffffffff


	//   ....[184]....
        /*0a04*/ 	.word	0xffffffff


	//   ....[185]....
        /*0a08*/ 	.word	0xffffffff


	//   ....[186]....
        /*0a0c*/ 	.word	0xffffffff


	//   ....[187]....
        /*0a10*/ 	.word	0xffffffff


	//   ....[188]....
        /*0a14*/ 	.word	0xffffffff


	//   ....[189]....
        /*0a18*/ 	.word	0xffffffff


	//   ....[190]....
        /*0a1c*/ 	.word	0xffffffff


	//   ....[191]....
        /*0a20*/ 	.word	0xffffffff


	//   ....[192]....
        /*0a24*/ 	.word	0xffffffff


	//   ....[193]....
        /*0a28*/ 	.word	0xffffffff


	//   ....[194]....
        /*0a2c*/ 	.word	0xffffffff


	//   ....[195]....
        /*0a30*/ 	.word	0xffffffff


	//   ....[196]....
        /*0a34*/ 	.word	0xffffffff


	//   ....[197]....
        /*0a38*/ 	.word	0xffffffff


	//   ....[198]....
        /*0a3c*/ 	.word	0xffffffff


	//   ....[199]....
        /*0a40*/ 	.word	0xffffffff


	//   ....[200]....
        /*0a44*/ 	.word	0xffffffff


	//   ....[201]....
        /*0a48*/ 	.word	0xffffffff


	//   ....[202]....
        /*0a4c*/ 	.word	0xffffffff


	//   ....[203]....
        /*0a50*/ 	.word	0xffffffff


	//   ....[204]....
        /*0a54*/ 	.word	0xffffffff


	//   ....[205]....
        /*0a58*/ 	.word	0xffffffff


	//   ....[206]....
        /*0a5c*/ 	.word	0xffffffff


	//   ....[207]....
        /*0a60*/ 	.word	0xffffffff


	//   ....[208]....
        /*0a64*/ 	.word	0xffffffff


	//   ....[209]....
        /*0a68*/ 	.word	0xffffffff


	//   ....[210]....
        /*0a6c*/ 	.word	0xffffffff


	//   ....[211]....
        /*0a70*/ 	.word	0xffffffff


	//   ....[212]....
        /*0a74*/ 	.word	0xffffffff


	//   ....[213]....
        /*0a78*/ 	.word	0xffffffff


	//   ....[214]....
        /*0a7c*/ 	.word	0xffffffff


	//   ....[215]....
        /*0a80*/ 	.word	0xffffffff


	//   ....[216]....
        /*0a84*/ 	.word	0xffffffff


	//   ....[217]....
        /*0a88*/ 	.word	0xffffffff


	//   ....[218]....
        /*0a8c*/ 	.word	0xffffffff


	//   ....[219]....
        /*0a90*/ 	.word	0xffffffff


	//   ....[220]....
        /*0a94*/ 	.word	0xffffffff


	//   ....[221]....
        /*0a98*/ 	.word	0xffffffff


	//   ....[222]....
        /*0a9c*/ 	.word	0xffffffff


	//   ....[223]....
        /*0aa0*/ 	.word	0xffffffff


	//   ....[224]....
        /*0aa4*/ 	.word	0xffffffff


	//   ....[225]....
        /*0aa8*/ 	.word	0xffffffff


	//   ....[226]....
        /*0aac*/ 	.word	0xffffffff


	//   ....[227]....
        /*0ab0*/ 	.word	0xffffffff


	//   ....[228]....
        /*0ab4*/ 	.word	0xffffffff


	//   ....[229]....
        /*0ab8*/ 	.word	0xffffffff


	//   ....[230]....
        /*0abc*/ 	.word	0xffffffff


	//   ....[231]....
        /*0ac0*/ 	.word	0xffffffff


	//   ....[232]....
        /*0ac4*/ 	.word	0xffffffff


	//   ....[233]....
        /*0ac8*/ 	.word	0xffffffff


	//   ....[234]....
        /*0acc*/ 	.word	0xffffffff


	//   ....[235]....
        /*0ad0*/ 	.word	0xffffffff


	//   ....[236]....
        /*0ad4*/ 	.word	0xffffffff


	//   ....[237]....
        /*0ad8*/ 	.word	0xffffffff


	//   ....[238]....
        /*0adc*/ 	.word	0xffffffff


	//   ....[239]....
        /*0ae0*/ 	.word	0xffffffff


	//   ....[240]....
        /*0ae4*/ 	.word	0xffffffff


	//   ....[241]....
        /*0ae8*/ 	.word	0xffffffff


	//   ....[242]....
        /*0aec*/ 	.word	0xffffffff


	//   ....[243]....
        /*0af0*/ 	.word	0xffffffff


	//   ....[244]....
        /*0af4*/ 	.word	0xffffffff


	//   ....[245]....
        /*0af8*/ 	.word	0xffffffff


	//   ....[246]....
        /*0afc*/ 	.word	0xffffffff


	//   ....[247]....
        /*0b00*/ 	.word	0xffffffff


	//   ....[248]....
        /*0b04*/ 	.word	0xffffffff


	//   ....[249]....
        /*0b08*/ 	.word	0xffffffff


	//   ....[250]....
        /*0b0c*/ 	.word	0xffffffff


	//   ....[251]....
        /*0b10*/ 	.word	0xffffffff


	//   ....[252]....
        /*0b14*/ 	.word	0xffffffff


	//   ....[253]....
        /*0b18*/ 	.word	0xffffffff


	//   ....[254]....
        /*0b1c*/ 	.word	0xffffffff


	//   ....[255]....
        /*0b20*/ 	.word	0xffffffff


	//   ....[0]....
        /*0b24*/ 	.word	0xffffffff


	//   ....[1]....
        /*0b28*/ 	.word	0xffffffff


	//   ....[2]....
        /*0b2c*/ 	.word	0xffffffff


	//   ....[3]....
        /*0b30*/ 	.word	0xffffffff


	//   ....[4]....
        /*0b34*/ 	.word	0xffffffff


	//   ....[5]....
        /*0b38*/ 	.word	0xffffffff


	//   ....[6]....
        /*0b3c*/ 	.word	0xffffffff


	//   ....[7]....
        /*0b40*/ 	.word	0xffffffff


	//   ....[8]....
        /*0b44*/ 	.word	0xffffffff


	//   ....[9]....
        /*0b48*/ 	.word	0xffffffff


	//   ....[10]....
        /*0b4c*/ 	.word	0xffffffff


	//   ....[11]....
        /*0b50*/ 	.word	0xffffffff


	//   ....[12]....
        /*0b54*/ 	.word	0xffffffff


	//   ....[13]....
        /*0b58*/ 	.word	0xffffffff


	//   ....[14]....
        /*0b5c*/ 	.word	0xffffffff


	//   ....[15]....
        /*0b60*/ 	.word	0xffffffff


	//   ....[16]....
        /*0b64*/ 	.word	0xffffffff


	//   ....[17]....
        /*0b68*/ 	.word	0xffffffff


	//   ....[18]....
        /*0b6c*/ 	.word	0xffffffff


	//   ....[19]....
        /*0b70*/ 	.word	0xffffffff


	//   ....[20]....
        /*0b74*/ 	.word	0xffffffff


	//   ....[21]....
        /*0b78*/ 	.word	0xffffffff


	//   ....[22]....
        /*0b7c*/ 	.word	0xffffffff


	//   ....[23]....
        /*0b80*/ 	.word	0xffffffff


	//   ....[24]....
        /*0b84*/ 	.word	0xffffffff


	//   ....[25]....
        /*0b88*/ 	.word	0xffffffff


	//   ....[26]....
        /*0b8c*/ 	.word	0xffffffff


	//   ....[27]....
        /*0b90*/ 	.word	0xffffffff


	//   ....[28]....
        /*0b94*/ 	.word	0xffffffff


	//   ....[29]....
        /*0b98*/ 	.word	0xffffffff


	//   ....[30]....
        /*0b9c*/ 	.word	0xffffffff


	//   ....[31]....
        /*0ba0*/ 	.word	0xffffffff


	//   ....[32]....
        /*0ba4*/ 	.word	0xffffffff


	//   ....[33]....
        /*0ba8*/ 	.word	0xffffffff


	//   ....[34]....
        /*0bac*/ 	.word	0xffffffff


	//   ....[35]....
        /*0bb0*/ 	.word	0xffffffff


	//   ....[36]....
        /*0bb4*/ 	.word	0xffffffff


	//   ....[37]....
        /*0bb8*/ 	.word	0xffffffff


	//   ....[38]....
        /*0bbc*/ 	.word	0xffffffff


	//   ....[39]....
        /*0bc0*/ 	.word	0xffffffff


	//   ....[40]....
        /*0bc4*/ 	.word	0xffffffff


	//   ....[41]....
        /*0bc8*/ 	.word	0xffffffff


	//   ....[42]....
        /*0bcc*/ 	.word	0xffffffff


	//   ....[43]....
        /*0bd0*/ 	.word	0xffffffff


	//   ....[44]....
        /*0bd4*/ 	.word	0xffffffff


	//   ....[45]....
        /*0bd8*/ 	.word	0xffffffff


	//   ....[46]....
        /*0bdc*/ 	.word	0xffffffff


	//   ....[47]....
        /*0be0*/ 	.word	0xffffffff


	//   ....[48]....
        /*0be4*/ 	.word	0xffffffff


	//   ....[49]....
        /*0be8*/ 	.word	0xffffffff


	//   ....[50]....
        /*0bec*/ 	.word	0xffffffff


	//   ....[51]....
        /*0bf0*/ 	.word	0xffffffff


	//   ....[52]....
        /*0bf4*/ 	.word	0xffffffff


	//   ....[53]....
        /*0bf8*/ 	.word	0xffffffff


	//   ....[54]....
        /*0bfc*/ 	.word	0xffffffff


	//   ....[55]....
        /*0c00*/ 	.word	0xffffffff


	//   ....[56]....
        /*0c04*/ 	.word	0xffffffff


	//   ....[57]....
        /*0c08*/ 	.word	0xffffffff


	//   ....[58]....
        /*0c0c*/ 	.word	0xffffffff


	//   ....[59]....
        /*0c10*/ 	.word	0xffffffff


	//   ....[60]....
        /*0c14*/ 	.word	0xffffffff


	//   ....[61]....
        /*0c18*/ 	.word	0xffffffff


	//   ....[62]....
        /*0c1c*/ 	.word	0xffffffff


	//   ....[63]....
        /*0c20*/ 	.word	0xffffffff


	//   ....[64]....
        /*0c24*/ 	.word	0xffffffff


	//   ....[65]....
        /*0c28*/ 	.word	0xffffffff


	//   ....[66]....
        /*0c2c*/ 	.word	0xffffffff


	//   ....[67]....
        /*0c30*/ 	.word	0xffffffff


	//   ....[68]....
        /*0c34*/ 	.word	0xffffffff


	//   ....[69]....
        /*0c38*/ 	.word	0xffffffff


	//   ....[70]....
        /*0c3c*/ 	.word	0xffffffff


	//   ....[71]....
        /*0c40*/ 	.word	0xffffffff


	//   ....[72]....
        /*0c44*/ 	.word	0xffffffff


	//   ....[73]....
        /*0c48*/ 	.word	0xffffffff


	//   ....[74]....
        /*0c4c*/ 	.word	0xffffffff


	//   ....[75]....
        /*0c50*/ 	.word	0xffffffff


	//   ....[76]....
        /*0c54*/ 	.word	0xffffffff


	//   ....[77]....
        /*0c58*/ 	.word	0xffffffff


	//----- nvinfo : EIATTR_COOP_GROUP_INSTR_OFFSETS
	.align		4
.L_166:
        /*0c5c*/ 	.byte	0x04, 0x28
        /*0c5e*/ 	.short	(.L_168 - .L_167)


	//   ....[0]....
.L_167:
        /*0c60*/ 	.word	0x00000050


	//   ....[1]....
        /*0c64*/ 	.word	0x00000200


	//   ....[2]....
        /*0c68*/ 	.word	0x00000230


	//   ....[3]....
        /*0c6c*/ 	.word	0x00000260


	//   ....[4]....
        /*0c70*/ 	.word	0x00000290


	//   ....[5]....
        /*0c74*/ 	.word	0x000002c0


	//   ....[6]....
        /*0c78*/ 	.word	0x000002f0


	//   ....[7]....
        /*0c7c*/ 	.word	0x00000460


	//   ....[8]....
        /*0c80*/ 	.word	0x000004a0


	//   ....[9]....
        /*0c84*/ 	.word	0x000004d0


	//   ....[10]....
        /*0c88*/ 	.word	0x00000500


	//   ....[11]....
        /*0c8c*/ 	.word	0x00000530


	//   ....[12]....
        /*0c90*/ 	.word	0x00000560


	//   ....[13]....
        /*0c94*/ 	.word	0x000005f0


	//   ....[14]....
        /*0c98*/ 	.word	0x00000620


	//   ....[15]....
        /*0c9c*/ 	.word	0x00000640


	//   ....[16]....
        /*0ca0*/ 	.word	0x000006a0


	//   ....[17]....
        /*0ca4*/ 	.word	0x00003950


	//   ....[18]....
        /*0ca8*/ 	.word	0x000039a0


	//   ....[19]....
        /*0cac*/ 	.word	0x00004190


	//   ....[20]....
        /*0cb0*/ 	.word	0x000041b0


	//   ....[21]....
        /*0cb4*/ 	.word	0x00004920


	//   ....[22]....
        /*0cb8*/ 	.word	0x00004930


	//   ....[23]....
        /*0cbc*/ 	.word	0x00005190


	//   ....[24]....
        /*0cc0*/ 	.word	0x000051c0


	//   ....[25]....
        /*0cc4*/ 	.word	0x00005e00


	//   ....[26]....
        /*0cc8*/ 	.word	0x00005e30


	//   ....[27]....
        /*0ccc*/ 	.word	0x000065f0


	//   ....[28]....
        /*0cd0*/ 	.word	0x00006610


	//   ....[29]....
        /*0cd4*/ 	.word	0x00006df0


	//   ....[30]....
        /*0cd8*/ 	.word	0x00006e20


	//   ....[31]....
        /*0cdc*/ 	.word	0x00006f50


	//   ....[32]....
        /*0ce0*/ 	.word	0x00006f80


	//   ....[33]....
        /*0ce4*/ 	.word	0x00007070


	//   ....[34]....
        /*0ce8*/ 	.word	0x00007090


	//   ....[35]....
        /*0cec*/ 	.word	0x00007670


	//   ....[36]....
        /*0cf0*/ 	.word	0x000076b0


	//   ....[37]....
        /*0cf4*/ 	.word	0x000077e0


	//   ....[38]....
        /*0cf8*/ 	.word	0x00007810


	//   ....[39]....
        /*0cfc*/ 	.word	0x00007900


	//   ....[40]....
        /*0d00*/ 	.word	0x00007930


	//   ....[41]....
        /*0d04*/ 	.word	0x00008430


	//   ....[42]....
        /*0d08*/ 	.word	0x00008450


	//   ....[43]....
        /*0d0c*/ 	.word	0x00008520


	//   ....[44]....
        /*0d10*/ 	.word	0x00008530


	//   ....[45]....
        /*0d14*/ 	.word	0x00008600


	//   ....[46]....
        /*0d18*/ 	.word	0x00008620


	//   ....[47]....
        /*0d1c*/ 	.word	0x000086f0


	//   ....[48]....
        /*0d20*/ 	.word	0x00008700


	//   ....[49]....
        /*0d24*/ 	.word	0x000087d0


	//   ....[50]....
        /*0d28*/ 	.word	0x000087f0


	//   ....[51]....
        /*0d2c*/ 	.word	0x000088c0


	//   ....[52]....
        /*0d30*/ 	.word	0x000088d0


	//   ....[53]....
        /*0d34*/ 	.word	0x000089a0


	//   ....[54]....
        /*0d38*/ 	.word	0x000089c0


	//   ....[55]....
        /*0d3c*/ 	.word	0x00008a90


	//   ....[56]....
        /*0d40*/ 	.word	0x00008aa0


	//   ....[57]....
        /*0d44*/ 	.word	0x00008ec0


	//   ....[58]....
        /*0d48*/ 	.word	0x00008ee0


	//   ....[59]....
        /*0d4c*/ 	.word	0x00008ef0


	//   ....[60]....
        /*0d50*/ 	.word	0x00008f00


	//   ....[61]....
        /*0d54*/ 	.word	0x00008f10


	//   ....[62]....
        /*0d58*/ 	.word	0x00008f20


	//   ....[63]....
        /*0d5c*/ 	.word	0x00008f30


	//   ....[64]....
        /*0d60*/ 	.word	0x00008f50


	//   ....[65]....
        /*0d64*/ 	.word	0x00008f70


	//   ....[66]....
        /*0d68*/ 	.word	0x00009050


	//   ....[67]....
        /*0d6c*/ 	.word	0x00009270


	//   ....[68]....
        /*0d70*/ 	.word	0x000092b0


	//   ....[69]....
        /*0d74*/ 	.word	0x000092c0


	//   ....[70]....
        /*0d78*/ 	.word	0x000092d0


	//   ....[71]....
        /*0d7c*/ 	.word	0x0000ab90


	//   ....[72]....
        /*0d80*/ 	.word	0x0000abd0


	//   ....[73]....
        /*0d84*/ 	.word	0x0000abf0


	//   ....[74]....
        /*0d88*/ 	.word	0x0000ac00


	//   ....[75]....
        /*0d8c*/ 	.word	0x0000c810


	//   ....[76]....
        /*0d90*/ 	.word	0x0000c820


	//   ....[77]....
        /*0d94*/ 	.word	0x0000c830


	//   ....[78]....
        /*0d98*/ 	.word	0x0000c840


	//   ....[79]....
        /*0d9c*/ 	.word	0x0000c850


	//   ....[80]....
        /*0da0*/ 	.word	0x0000c860


	//   ....[81]....
        /*0da4*/ 	.word	0x0000c870


	//   ....[82]....
        /*0da8*/ 	.word	0x0000c890


	//   ....[83]....
        /*0dac*/ 	.word	0x0000c8b0


	//   ....[84]....
        /*0db0*/ 	.word	0x0000c8d0


	//   ....[85]....
        /*0db4*/ 	.word	0x0000dd80


	//   ....[86]....
        /*0db8*/ 	.word	0x0000dda0


	//   ....[87]....
        /*0dbc*/ 	.word	0x0000ddc0


	//   ....[88]....
        /*0dc0*/ 	.word	0x0000ddd0


	//   ....[89]....
        /*0dc4*/ 	.word	0x0000dde0


	//   ....[90]....
        /*0dc8*/ 	.word	0x0000ddf0


	//   ....[91]....
        /*0dcc*/ 	.word	0x0000de00


	//   ....[92]....
        /*0dd0*/ 	.word	0x0000de10


	//   ....[93]....
        /*0dd4*/ 	.word	0x0000de40


	//   ....[94]....
        /*0dd8*/ 	.word	0x0000de70


	//   ....[95]....
        /*0ddc*/ 	.word	0x0000eaf0


	//   ....[96]....
        /*0de0*/ 	.word	0x0000eb00


	//   ....[97]....
        /*0de4*/ 	.word	0x0000eb10


	//   ....[98]....
        /*0de8*/ 	.word	0x0000eb20


	//   ....[99]....
        /*0dec*/ 	.word	0x0000eb50


	//   ....[100]....
        /*0df0*/ 	.word	0x0000eb70


	//   ....[101]....
        /*0df4*/ 	.word	0x0000eb90


	//   ....[102]....
        /*0df8*/ 	.word	0x0000eba0


	//   ....[103]....
        /*0dfc*/ 	.word	0x00010710


	//   ....[104]....
        /*0e00*/ 	.word	0x00010730


	//   ....[105]....
        /*0e04*/ 	.word	0x00010780


	//   ....[106]....
        /*0e08*/ 	.word	0x000107a0


	//   ....[107]....
        /*0e0c*/ 	.word	0x000107c0


	//   ....[108]....
        /*0e10*/ 	.word	0x000107e0


	//   ....[109]....
        /*0e14*/ 	.word	0x00010800


	//   ....[110]....
        /*0e18*/ 	.word	0x00010820


	//   ....[111]....
        /*0e1c*/ 	.word	0x00010840


	//   ....[112]....
        /*0e20*/ 	.word	0x00010980


	//   ....[113]....
        /*0e24*/ 	.word	0x00011b80


	//   ....[114]....
        /*0e28*/ 	.word	0x00011ba0


	//   ....[115]....
        /*0e2c*/ 	.word	0x00011bf0


	//   ....[116]....
        /*0e30*/ 	.word	0x00011c10


	//   ....[117]....
        /*0e34*/ 	.word	0x00011c40


	//   ....[118]....
        /*0e38*/ 	.word	0x00011c60


	//   ....[119]....
        /*0e3c*/ 	.word	0x00011c90


	//   ....[120]....
        /*0e40*/ 	.word	0x00011cb0


	//   ....[121]....
        /*0e44*/ 	.word	0x00011cd0


	//   ....[122]....
        /*0e48*/ 	.word	0x00011ce0


	//   ....[123]....
        /*0e4c*/ 	.word	0x000122e0


	//   ....[124]....
        /*0e50*/ 	.word	0x00012300


	//   ....[125]....
        /*0e54*/ 	.word	0x00012320


	//   ....[126]....
        /*0e58*/ 	.word	0x00012340


	//   ....[127]....
        /*0e5c*/ 	.word	0x00012360


	//   ....[128]....
        /*0e60*/ 	.word	0x00012380


	//   ....[129]....
        /*0e64*/ 	.word	0x000123a0


	//   ....[130]....
        /*0e68*/ 	.word	0x000123c0


	//   ....[131]....
        /*0e6c*/ 	.word	0x00014150


	//   ....[132]....
        /*0e70*/ 	.word	0x00014180


	//   ....[133]....
        /*0e74*/ 	.word	0x00014190


	//   ....[134]....
        /*0e78*/ 	.word	0x000141a0


	//   ....[135]....
        /*0e7c*/ 	.word	0x000141b0


	//   ....[136]....
        /*0e80*/ 	.word	0x000141e0


	//   ....[137]....
        /*0e84*/ 	.word	0x00014200


	//   ....[138]....
        /*0e88*/ 	.word	0x00014220


	//   ....[139]....
        /*0e8c*/ 	.word	0x00015430


	//   ....[140]....
        /*0e90*/ 	.word	0x00015450


	//   ....[141]....
        /*0e94*/ 	.word	0x00015460


	//   ....[142]....
        /*0e98*/ 	.word	0x00015470


	//   ....[143]....
        /*0e9c*/ 	.word	0x00015480


	//   ....[144]....
        /*0ea0*/ 	.word	0x00015490


	//   ....[145]....
        /*0ea4*/ 	.word	0x000154b0


	//   ....[146]....
        /*0ea8*/ 	.word	0x00015520


	//   ....[147]....
        /*0eac*/ 	.word	0x00015900


	//   ....[148]....
        /*0eb0*/ 	.word	0x00015920


	//   ....[149]....
        /*0eb4*/ 	.word	0x00015980


	//   ....[150]....
        /*0eb8*/ 	.word	0x00015990


	//   ....[151]....
        /*0ebc*/ 	.word	0x00015a00


	//   ....[152]....
        /*0ec0*/ 	.word	0x00015a20


	//   ....[153]....
        /*0ec4*/ 	.word	0x00015a90


	//   ....[154]....
        /*0ec8*/ 	.word	0x00015aa0


	//   ....[155]....
        /*0ecc*/ 	.word	0x00015b10


	//   ....[156]....
        /*0ed0*/ 	.word	0x00015b30


	//   ....[157]....
        /*0ed4*/ 	.word	0x00015ba0


	//   ....[158]....
        /*0ed8*/ 	.word	0x00015bb0


	//   ....[159]....
        /*0edc*/ 	.word	0x00015c20


	//   ....[160]....
        /*0ee0*/ 	.word	0x00015c40


	//   ....[161]....
        /*0ee4*/ 	.word	0x00015cb0


	//   ....[162]....
        /*0ee8*/ 	.word	0x00015cc0


	//   ....[163]....
        /*0eec*/ 	.word	0x00015f40


	//   ....[164]....
        /*0ef0*/ 	.word	0x00015f60


	//   ....[165]....
        /*0ef4*/ 	.word	0x000162b0


	//   ....[166]....
        /*0ef8*/ 	.word	0x000162c0


	//   ....[167]....
        /*0efc*/ 	.word	0x00016610


	//   ....[168]....
        /*0f00*/ 	.word	0x00016630


	//   ....[169]....
        /*0f04*/ 	.word	0x000169a0


	//   ....[170]....
        /*0f08*/ 	.word	0x000169b0


	//   ....[171]....
        /*0f0c*/ 	.word	0x000174e0


	//   ....[172]....
        /*0f10*/ 	.word	0x00017500


	//   ....[173]....
        /*0f14*/ 	.word	0x00017570


	//   ....[174]....
        /*0f18*/ 	.word	0x00017580


	//   ....[175]....
        /*0f1c*/ 	.word	0x000175f0


	//   ....[176]....
        /*0f20*/ 	.word	0x00017610


	//   ....[177]....
        /*0f24*/ 	.word	0x00017680


	//   ....[178]....
        /*0f28*/ 	.word	0x00017690


	//   ....[179]....
        /*0f2c*/ 	.word	0x00017700


	//   ....[180]....
        /*0f30*/ 	.word	0x00017720


	//   ....[181]....
        /*0f34*/ 	.word	0x00017790


	//   ....[182]....
        /*0f38*/ 	.word	0x000177a0


	//   ....[183]....
        /*0f3c*/ 	.word	0x00017810


	//   ....[184]....
        /*0f40*/ 	.word	0x00017830


	//   ....[185]....
        /*0f44*/ 	.word	0x000178a0


	//   ....[186]....
        /*0f48*/ 	.word	0x000178b0


	//   ....[187]....
        /*0f4c*/ 	.word	0x00017a00


	//   ....[188]....
        /*0f50*/ 	.word	0x00017a20


	//   ....[189]....
        /*0f54*/ 	.word	0x00017b50


	//   ....[190]....
        /*0f58*/ 	.word	0x00017b90


	//   ....[191]....
        /*0f5c*/ 	.word	0x00017bc0


	//   ....[192]....
        /*0f60*/ 	.word	0x00017bf0


	//   ....[193]....
        /*0f64*/ 	.word	0x00017c20


	//   ....[194]....
        /*0f68*/ 	.word	0x00017c50


	//   ....[195]....
        /*0f6c*/ 	.word	0x00017db0


	//   ....[196]....
        /*0f70*/ 	.word	0x00017df0


	//   ....[197]....
        /*0f74*/ 	.word	0x00017e20


	//   ....[198]....
        /*0f78*/ 	.word	0x00017e50


	//   ....[199]....
        /*0f7c*/ 	.word	0x00017e80


	//   ....[200]....
        /*0f80*/ 	.word	0x00017eb0


	//   ....[201]....
        /*0f84*/ 	.word	0x00017f40


	//   ....[202]....
        /*0f88*/ 	.word	0x00017f70


	//   ....[203]....
        /*0f8c*/ 	.word	0x00017f80


	//   ....[204]....
        /*0f90*/ 	.word	0x00017fe0


	//   ....[205]....
        /*0f94*/ 	.word	0x000185d0


	//   ....[206]....
        /*0f98*/ 	.word	0x00018630


	//   ....[207]....
        /*0f9c*/ 	.word	0x00018680


	//   ....[208]....
        /*0fa0*/ 	.word	0x000186d0


	//   ....[209]....
        /*0fa4*/ 	.word	0x00018720


	//   ....[210]....
        /*0fa8*/ 	.word	0x00018790


	//   ....[211]....
        /*0fac*/ 	.word	0x000187e0


	//   ....[212]....
        /*0fb0*/ 	.word	0x00018840


	//   ....[213]....
        /*0fb4*/ 	.word	0x000188b0


	//   ....[214]....
        /*0fb8*/ 	.word	0x00018910


	//   ....[215]....
        /*0fbc*/ 	.word	0x00018980


	//   ....[216]....
        /*0fc0*/ 	.word	0x000189f0


	//   ....[217]....
        /*0fc4*/ 	.word	0x00018a60


	//   ....[218]....
        /*0fc8*/ 	.word	0x00018ac0


	//   ....[219]....
        /*0fcc*/ 	.word	0x00018b30


	//   ....[220]....
        /*0fd0*/ 	.word	0x00018ba0


	//   ....[221]....
        /*0fd4*/ 	.word	0x00018c10


	//   ....[222]....
        /*0fd8*/ 	.word	0x00018c70


	//   ....[223]....
        /*0fdc*/ 	.word	0x00018ce0


	//   ....[224]....
        /*0fe0*/ 	.word	0x00018d50


	//   ....[225]....
        /*0fe4*/ 	.word	0x00018dc0


	//   ....[226]....
        /*0fe8*/ 	.word	0x00018e20


	//   ....[227]....
        /*0fec*/ 	.word	0x00018e90


	//   ....[228]....
        /*0ff0*/ 	.word	0x00018f00


	//   ....[229]....
        /*0ff4*/ 	.word	0x00018f70


	//   ....[230]....
        /*0ff8*/ 	.word	0x00018fd0


	//   ....[231]....
        /*0ffc*/ 	.word	0x00019040


	//   ....[232]....
        /*1000*/ 	.word	0x000190b0


	//   ....[233]....
        /*1004*/ 	.word	0x00019180


	//   ....[234]....
        /*1008*/ 	.word	0x000191e0


	//   ....[235]....
        /*100c*/ 	.word	0x000192c0


	//   ....[236]....
        /*1010*/ 	.word	0x00019320


	//   ....[237]....
        /*1014*/ 	.word	0x00019400


	//   ....[238]....
        /*1018*/ 	.word	0x00019460


	//   ....[239]....
        /*101c*/ 	.word	0x00019540


	//   ....[240]....
        /*1020*/ 	.word	0x000195a0


	//   ....[241]....
        /*1024*/ 	.word	0x000195f0


	//   ....[242]....
        /*1028*/ 	.word	0x00019630


	//   ....[243]....
        /*102c*/ 	.word	0x00019680


	//   ....[244]....
        /*1030*/ 	.word	0x000196d0


	//   ....[245]....
        /*1034*/ 	.word	0x00019720


	//   ....[246]....
        /*1038*/ 	.word	0x00019770


	//   ....[247]....
        /*103c*/ 	.word	0x000197c0


	//   ....[248]....
        /*1040*/ 	.word	0x00019810


	//   ....[249]....
        /*1044*/ 	.word	0x00019870


	//   ....[250]....
        /*1048*/ 	.word	0x000198d0


	//   ....[251]....
        /*104c*/ 	.word	0x00019940


	//   ....[252]....
        /*1050*/ 	.word	0x00019a20


	//   ....[253]....
        /*1054*/ 	.word	0x00019a80


	//   ....[254]....
        /*1058*/ 	.word	0x00019b60


	//   ....[255]....
        /*105c*/ 	.word	0x00019bc0


	//   ....[0]....
        /*1060*/ 	.word	0x00019ca0


	//   ....[1]....
        /*1064*/ 	.word	0x00019d00


	//   ....[2]....
        /*1068*/ 	.word	0x00019de0


	//   ....[3]....
        /*106c*/ 	.word	0x00019e40


	//   ....[4]....
        /*1070*/ 	.word	0x00019e90


	//   ....[5]....
        /*1074*/ 	.word	0x00019ed0


	//   ....[6]....
        /*1078*/ 	.word	0x00019f20


	//   ....[7]....
        /*107c*/ 	.word	0x00019f60


	//   ....[8]....
        /*1080*/ 	.word	0x00019fb0


	//   ....[9]....
        /*1084*/ 	.word	0x00019ff0


	//   ....[10]....
        /*1088*/ 	.word	0x0001a040


	//   ....[11]....
        /*108c*/ 	.word	0x0001a080


	//   ....[12]....
        /*1090*/ 	.word	0x0001a0d0


	//   ....[13]....
        /*1094*/ 	.word	0x0001a120


	//   ....[14]....
        /*1098*/ 	.word	0x0001a170


	//   ....[15]....
        /*109c*/ 	.word	0x0001a1c0


	//   ....[16]....
        /*10a0*/ 	.word	0x0001a210


	//   ....[17]....
        /*10a4*/ 	.word	0x0001a260


	//   ....[18]....
        /*10a8*/ 	.word	0x0001a2b0


	//   ....[19]....
        /*10ac*/ 	.word	0x0001a2f0


	//   ....[20]....
        /*10b0*/ 	.word	0x0001a360


	//   ....[21]....
        /*10b4*/ 	.word	0x0001a3d0


	//   ....[22]....
        /*10b8*/ 	.word	0x0001a440


	//   ....[23]....
        /*10bc*/ 	.word	0x0001a4a0


	//   ....[24]....
        /*10c0*/ 	.word	0x0001a510


	//   ....[25]....
        /*10c4*/ 	.word	0x0001a580


	//   ....[26]....
        /*10c8*/ 	.word	0x0001a5f0


	//   ....[27]....
        /*10cc*/ 	.word	0x0001a650


	//   ....[28]....
        /*10d0*/ 	.word	0x0001a6c0


	//   ....[29]....
        /*10d4*/ 	.word	0x0001a730


	//   ....[30]....
        /*10d8*/ 	.word	0x0001a7a0


	//   ....[31]....
        /*10dc*/ 	.word	0x0001a800


	//   ....[32]....
        /*10e0*/ 	.word	0x0001a870


	//   ....[33]....
        /*10e4*/ 	.word	0x0001a8e0


	//   ....[34]....
        /*10e8*/ 	.word	0x0001a950


	//   ....[35]....
        /*10ec*/ 	.word	0x0001a9b0


	//   ....[36]....
        /*10f0*/ 	.word	0x0001aa20


	//   ....[37]....
        /*10f4*/ 	.word	0x0001aa90


	//   ....[38]....
        /*10f8*/ 	.word	0x0001ab00


	//   ....[39]....
        /*10fc*/ 	.word	0x0001ab60


	//   ....[40]....
        /*1100*/ 	.word	0x0001abd0


	//   ....[41]....
        /*1104*/ 	.word	0x0001ac40


	//   ....[42]....
        /*1108*/ 	.word	0x0001acb0


	//   ....[43]....
        /*110c*/ 	.word	0x0001ad10


	//   ....[44]....
        /*1110*/ 	.word	0x0001ad80


	//   ....[45]....
        /*1114*/ 	.word	0x0001adf0


	//   ....[46]....
        /*1118*/ 	.word	0x0001ae60


	//   ....[47]....
        /*111c*/ 	.word	0x0001aec0


	//   ....[48]....
        /*1120*/ 	.word	0x0001af30


	//   ....[49]....
        /*1124*/ 	.word	0x0001afa0


	//   ....[50]....
        /*1128*/ 	.word	0x0001b010


	//   ....[51]....
        /*112c*/ 	.word	0x0001b070


	//   ....[52]....
        /*1130*/ 	.word	0x0001b0e0


	//   ....[53]....
        /*1134*/ 	.word	0x0001b150


	//   ....[54]....
        /*1138*/ 	.word	0x0001b1c0


	//   ....[55]....
        /*113c*/ 	.word	0x0001b220


	//   ....[56]....
        /*1140*/ 	.word	0x0001b290


	//   ....[57]....
        /*1144*/ 	.word	0x0001b300


	//   ....[58]....
        /*1148*/ 	.word	0x0001b370


	//   ....[59]....
        /*114c*/ 	.word	0x0001b3d0


	//   ....[60]....
        /*1150*/ 	.word	0x0001b440


	//   ....[61]....
        /*1154*/ 	.word	0x0001b4b0


	//   ....[62]....
        /*1158*/ 	.word	0x0001b500


	//   ....[63]....
        /*115c*/ 	.word	0x0001b540


	//   ....[64]....
        /*1160*/ 	.word	0x0001b590


	//   ....[65]....
        /*1164*/ 	.word	0x0001b5e0


	//   ....[66]....
        /*1168*/ 	.word	0x0001b630


	//   ....[67]....
        /*116c*/ 	.word	0x0001b6a0


	//   ....[68]....
        /*1170*/ 	.word	0x0001b6f0


	//   ....[69]....
        /*1174*/ 	.word	0x0001b740


	//   ....[70]....
        /*1178*/ 	.word	0x0001b790


	//   ....[71]....
        /*117c*/ 	.word	0x0001b7e0


	//   ....[72]....
        /*1180*/ 	.word	0x0001b830


	//   ....[73]....
        /*1184*/ 	.word	0x0001b8a0


	//   ....[74]....
        /*1188*/ 	.word	0x0001b8f0


	//   ....[75]....
        /*118c*/ 	.word	0x0001b950


	//   ....[76]....
        /*1190*/ 	.word	0x0001b9b0


	//   ....[77]....
        /*1194*/ 	.word	0x0001ba20


	//----- nvinfo : EIATTR_EXIT_INSTR_OFFSETS
	.align		4
.L_168:
        /*1198*/ 	.byte	0x04, 0x1c
        /*119a*/ 	.short	(.L_170 - .L_169)


	//   ....[0]....
.L_169:
        /*119c*/ 	.word	0x00000c10


	//   ....[1]....
        /*11a0*/ 	.word	0x00018590


	//----- nvinfo : EIATTR_MAX_THREADS
	.align		4
.L_170:
        /*11a4*/ 	.byte	0x04, 0x05
        /*11a6*/ 	.short	(.L_172 - .L_171)
.L_171:
        /*11a8*/ 	.word	0x00000080
        /*11ac*/ 	.word	0x00000001
        /*11b0*/ 	.word	0x00000001


	//----- nvinfo : EIATTR_CRS_STACK_SIZE
	.align		4
.L_172:
        /*11b4*/ 	.byte	0x04, 0x1e
        /*11b6*/ 	.short	(.L_174 - .L_173)
.L_173:
        /*11b8*/ 	.word	0x00000000
.L_174:


//--------------------- .nv.info._ZN7cutlass13device_kernelIN5flash19enable_sm80_to_sm89INS1_16FlashAttnFwdSm80INS1_25CollectiveMainloopFwdSm80ILi4ELi1ELb0EN4cute5tupleIJNS5_1CILi128EEENS7_ILi96EEENS7_ILi64EEEEEELi64ENS_10bfloat16_tEfNS_4arch4Sm80ELb0ELb1ELb1ELb0ELb1ELb0ELb1ELb1EEENS1_21CollectiveEpilogueFwdINS6_IJS8_SA_S9_EEENS6_IJNS7_ILi1EEESI_SI_EEESC_SE_Li128ELb0ELb1ELb1ELb0EEENS1_19SingleTileSchedulerILb0ELb1ELb1ELi128EEEEEEEEEvNT_6ParamsE --------------------------
	.section	.nv.info._ZN7cutlass13device_kernelIN5flash19enable_sm80_to_sm89INS1_16FlashAttnFwdSm80INS1_25CollectiveMainloopFwdSm80ILi4ELi1ELb0EN4cute5tupleIJNS5_1CILi128EEENS7_ILi96EEENS7_ILi64EEEEEELi64ENS_10bfloat16_tEfNS_4arch4Sm80ELb0ELb1ELb1ELb0ELb1ELb0ELb1ELb1EEENS1_21CollectiveEpilogueFwdINS6_IJS8_SA_S9_EEENS6_IJNS7_ILi1EEESI_SI_EEESC_SE_Li128ELb0ELb1ELb1ELb0EEENS1_19SingleTileSchedulerILb0ELb1ELb1ELi128EEEEEEEEEvNT_6ParamsE,"",@"SHT_CUDA_INFO"
	.sectionflags	@""
	.align	4


	//----- nvinfo : EIATTR_CUDA_API_VERSION
	.align		4
        /*0000*/ 	.byte	0x04, 0x37
        /*0002*/ 	.short	(.L_176 - .L_175)
.L_175:
        /*0004*/ 	.word	0x00000082


	//----- nvinfo : EIATTR_SW2861232_WAR
	.align		4
.L_176:
        /*0008*/ 	.byte	0x01, 0x35
	.zero		2


	//----- nvinfo : EIATTR_PARAM_CBANK
	.align		4
        /*000c*/ 	.byte	0x04, 0x0a
        /*000e*/ 	.short	(.L_178 - .L_177)
	.align		4
.L_177:
        /*0010*/ 	.word	index@(.nv.constant0._ZN7cutlass13device_kernelIN5flash19enable_sm80_to_sm89INS1_16FlashAttnFwdSm80INS1_25CollectiveMainloopFwdSm80ILi4ELi1ELb0EN4cute5tupleIJNS5_1CILi128EEENS7_ILi96EEENS7_ILi64EEEEEELi64ENS_10bfloat16_tEfNS_4arch4Sm80ELb0ELb1ELb1ELb0ELb1ELb0ELb1ELb1EEENS1_21CollectiveEpilogueFwdINS6_IJS8_SA_S9_EEENS6_IJNS7_ILi1EEESI_SI_EEESC_SE_Li128ELb0ELb1ELb1ELb0EEENS1_19SingleTileSchedulerILb0ELb1ELb1ELi128EEEEEEEEEvNT_6ParamsE)
        /*0014*/ 	.short	0x0160
        /*0016*/ 	.short	0x0418


	//----- nvinfo : EIATTR_CBANK_PARAM_SIZE
	.align		4
.L_178:
        /*0018*/ 	.byte	0x03, 0x19
        /*001a*/ 	.short	0x0418


	//----- nvinfo : EIATTR_KPARAM_INFO
	.align		4
        /*001c*/ 	.byte	0x04, 0x17
        /*001e*/ 	.short	(.L_180 - .L_179)
.L_179:
        /*0020*/ 	.word	0x00000000
        /*0024*/ 	.short	0x0000
        /*0026*/ 	.short	0x0000
        /*0028*/ 	.byte	0x00, 0xf0, 0x61, 0x10


	//----- nvinfo : EIATTR_MAXREG_COUNT
	.align		4
.L_180:
        /*002c*/ 	.byte	0x03, 0x1b
        /*002e*/ 	.short	0x00ff


	//----- nvinfo : EIATTR_NUM_BARRIERS
	.align		4
        /*0030*/ 	.byte	0x02, 0x4c
        /*0032*/ 	.byte	0x02
	.zero		1


	//----- nvinfo : EIATTR_ANNOTATIONS
	.align		4
        /*0034*/ 	.byte	0x04, 0x55
        /*0036*/ 	.short	(.L_182 - .L_181)


	//   ....[0]....
.L_181:
        /* <DEDUP_REMOVED lines=43> */


	//----- nvinfo : EIATTR_MERCURY_ISA_VERSION
	.align		4
.L_182:
        /*02d0*/ 	.byte	0x03, 0x5f
        /*02d2*/ 	.short	0x0000


	//----- nvinfo : EIATTR_COOP_GROUP_MASK_REGIDS
	.align		4
        /*02d4*/ 	.byte	0x04, 0x29
        /*02d6*/ 	.short	(.L_184 - .L_183)


	//   ....[0]....
.L_183:
        /*02d8*/ 	.word	0xffffffff


	//   ....[1]....
        /*02dc*/ 	.word	0xffffffff


	//   ....[2]....
        /*02e0*/ 	.word	0xffffffff


	//   ....[3]....
        /*02e4*/ 	.word	0xffffffff


	//   ....[4]....
        /*02e8*/ 	.word	0xffffffff


	//   ....[5]....
        /*02ec*/ 	.word	0xffffffff


	//   ....[6]....
        /*02f0*/ 	.word	0xffffffff


	//   ....[7]....
        /*02f4*/ 	.word	0xffffffff


	//   ....[8]....
        /*02f8*/ 	.word	0xffffffff


	//   ....[9]....
        /*02fc*/ 	.word	0xffffffff


	//   ....[10]....
        /*0300*/ 	.word	0xffffffff


	//   ....[11]....
        /*0304*/ 	.word	0xffffffff


	//   ....[12]....
        /*0308*/ 	.word	0xffffffff


	//   ....[13]....
        /*030c*/ 	.word	0xffffffff


	//   ....[14]....
        /*0310*/ 	.word	0xffffffff


	//   ....[15]....
        /*0314*/ 	.word	0xffffffff


	//   ....[16]....
        /*0318*/ 	.word	0xffffffff


	//   ....[17]....
        /*031c*/ 	.word	0xffffffff


	//   ....[18]....
        /*0320*/ 	.word	0xffffffff


	//   ....[19]....
        /*0324*/ 	.word	0xffffffff


	//   ....[20]....
        /*0328*/ 	.word	0xffffffff


	//   ....[21]....
        /*032c*/ 	.word	0xffffffff


	//   ....[22]....
        /*0330*/ 	.word	0xffffffff


	//   ....[23]....
        /*0334*/ 	.word	0xffffffff


	//   ....[24]....
        /*0338*/ 	.word	0xffffffff


	//   ....[25]....
        /*033c*/ 	.word	0xffffffff


	//   ....[26]....
        /*0340*/ 	.word	0xffffffff


	//   ....[27]....
        /*0344*/ 	.word	0xffffffff


	//   ....[28]....
        /*0348*/ 	.word	0xffffffff


	//   ....[29]....
        /*034c*/ 	.word	0xffffffff


	//   ....[30]....
        /*0350*/ 	.word	0xffffffff


	//   ....[31]....
        /*0354*/ 	.word	0xffffffff


	//   ....[32]....
        /*0358*/ 	.word	0xffffffff


	//   ....[33]....
        /*035c*/ 	.word	0xffffffff


	//   ....[34]....
        /*0360*/ 	.word	0xffffffff


	//   ....[35]....
        /*0364*/ 	.word	0xffffffff


	//   ....[36]....
        /*0368*/ 	.word	0xffffffff


	//   ....[37]....
        /*036c*/ 	.word	0xffffffff


	//   ....[38]....
        /*0370*/ 	.word	0xffffffff


	//   ....[39]....
        /*0374*/ 	.word	0xffffffff


	//   ....[40]....
        /*0378*/ 	.word	0xffffffff


	//   ....[41]....
        /*037c*/ 	.word	0xffffffff


	//   ....[42]....
        /*0380*/ 	.word	0xffffffff


	//   ....[43]....
        /*0384*/ 	.word	0xffffffff


	//   ....[44]....
        /*0388*/ 	.word	0xffffffff


	//   ....[45]....
        /*038c*/ 	.word	0xffffffff


	//   ....[46]....
        /*0390*/ 	.word	0xffffffff


	//   ....[47]....
        /*0394*/ 	.word	0xffffffff


	//   ....[48]....
        /*0398*/ 	.word	0xffffffff


	//   ....[49]....
        /*039c*/ 	.word	0xffffffff


	//   ....[50]....
        /*03a0*/ 	.word	0xffffffff


	//   ....[51]....
        /*03a4*/ 	.word	0xffffffff


	//   ....[52]....
        /*03a8*/ 	.word	0xffffffff


	//   ....[53]....
        /*03ac*/ 	.word	0xffffffff


	//   ....[54]....
        /*03b0*/ 	.word	0xffffffff


	//   ....[55]....
        /*03b4*/ 	.word	0xffffffff


	//   ....[56]....
        /*03b8*/ 	.word	0xffffffff


	//   ....[57]....
        /*03bc*/ 	.word	0xffffffff


	//   ....[58]....
        /*03c0*/ 	.word	0xffffffff


	//   ....[59]....
        /*03c4*/ 	.word	0xffffffff


	//   ....[60]....
        /*03c8*/ 	.word	0xffffffff


	//   ....[61]....
        /*03cc*/ 	.word	0xffffffff


	//   ....[62]....
        /*03d0*/ 	.word	0xffffffff


	//   ....[63]....
        /*03d4*/ 	.word	0xffffffff


	//   ....[64]....
        /*03d8*/ 	.word	0xffffffff


	//   ....[65]....
        /*03dc*/ 	.word	0xffffffff


	//   ....[66]....
        /*03e0*/ 	.word	0xffffffff


	//   ....[67]....
        /*03e4*/ 	.word	0xffffffff


	//   ....[68]....
        /*03e8*/ 	.word	0xffffffff


	//   ....[69]....
        /*03ec*/ 	.word	0xffffffff


	//   ....[70]....
        /*03f0*/ 	.word	0xffffffff


	//   ....[71]....
        /*03f4*/ 	.word	0xffffffff


	//   ....[72]....
        /*03f8*/ 	.word	0xffffffff


	//   ....[73]....
        /*03fc*/ 	.word	0xffffffff


	//   ....[74]....
        /*0400*/ 	.word	0xffffffff


	//   ....[75]....
        /*0404*/ 	.word	0xffffffff


	//   ....[76]....
        /*0408*/ 	.word	0xffffffff


	//   ....[77]....
        /*040c*/ 	.word	0xffffffff


	//   ....[78]....
        /*0410*/ 	.word	0xffffffff


	//   ....[79]....
        /*0414*/ 	.word	0xffffffff


	//   ....[80]....
        /*0418*/ 	.word	0xffffffff


	//   ....[81]....
        /*041c*/ 	.word	0xffffffff


	//   ....[82]....
        /*0420*/ 	.word	0xffffffff


	//   ....[83]....
        /*0424*/ 	.word	0xffffffff


	//   ....[84]....
        /*0428*/ 	.word	0xffffffff


	//   ....[85]....
        /*042c*/ 	.word	0xffffffff


	//   ....[86]....
        /*0430*/ 	.word	0xffffffff


	//   ....[87]....
        /*0434*/ 	.word	0xffffffff


	//   ....[88]....
        /*0438*/ 	.word	0xffffffff


	//   ....[89]....
        /*043c*/ 	.word	0xffffffff


	//   ....[90]....
        /*0440*/ 	.word	0xffffffff


	//   ....[91]....
        /*0444*/ 	.word	0xffffffff


	//   ....[92]....
        /*0448*/ 	.word	0xffffffff


	//   ....[93]....
        /*044c*/ 	.word	0xffffffff


	//   ....[94]....
        /*0450*/ 	.word	0xffffffff


	//   ....[95]....
        /*0454*/ 	.word	0xffffffff


	//   ....[96]....
        /*0458*/ 	.word	0xffffffff


	//   ....[97]....
        /*045c*/ 	.word	0xffffffff


	//   ....[98]....
        /*0460*/ 	.word	0xffffffff


	//   ....[99]....
        /*0464*/ 	.word	0xffffffff


	//   ....[100]....
        /*0468*/ 	.word	0xffffffff


	//   ....[101]....
        /*046c*/ 	.word	0xffffffff


	//   ....[102]....
        /*0470*/ 	.word	0xffffffff


	//   ....[103]....
        /*0474*/ 	.word	0xffffffff


	//   ....[104]....
        /*0478*/ 	.word	0xffffffff


	//   ....[105]....
        /*047c*/ 	.word	0xffffffff


	//   ....[106]....
        /*0480*/ 	.word	0xffffffff


	//   ....[107]....
        /*0484*/ 	.word	0xffffffff


	//   ....[108]....
        /*0488*/ 	.word	0xffffffff


	//   ....[109]....
        /*048c*/ 	.word	0xffffffff


	//   ....[110]....
        /*0490*/ 	.word	0xffffffff


	//   ....[111]....
        /*0494*/ 	.word	0xffffffff


	//   ....[112]....
        /*0498*/ 	.word	0xffffffff


	//   ....[113]....
        /*049c*/ 	.word	0xffffffff


	//   ....[114]....
        /*04a0*/ 	.word	0xffffffff


	//   ....[115]....
        /*04a4*/ 	.word	0xffffffff


	//   ....[116]....
        /*04a8*/ 	.word	0xffffffff


	//   ....[117]....
        /*04ac*/ 	.word	0xffffffff


	//   ....[118]....
        /*04b0*/ 	.word	0xffffffff


	//   ....[119]....
        /*04b4*/ 	.word	0xffffffff


	//   ....[120]....
        /*04b8*/ 	.word	0xffffffff


	//   ....[121]....
        /*04bc*/ 	.word	0xffffffff


	//   ....[122]....
        /*04c0*/ 	.word	0xffffffff


	//   ....[123]....
        /*04c4*/ 	.word	0xffffffff


	//   ....[124]....
        /*04c8*/ 	.word	0xffffffff


	//   ....[125]....
        /*04cc*/ 	.word	0xffffffff


	//   ....[126]....
        /*04d0*/ 	.word	0xffffffff


	//   ....[127]....
        /*04d4*/ 	.word	0xffffffff


	//   ....[128]....
        /*04d8*/ 	.word	0xffffffff


	//   ....[129]....
        /*04dc*/ 	.word	0xffffffff


	//   ....[130]....
        /*04e0*/ 	.word	0xffffffff


	//   ....[131]....
        /*04e4*/ 	.word	0xffffffff


	//   ....[132]....
        /*04e8*/ 	.word	0xffffffff


	//   ....[133]....
        /*04ec*/ 	.word	0xffffffff


	//   ....[134]....
        /*04f0*/ 	.word	0xffffffff


	//   ....[135]....
        /*04f4*/ 	.word	0xffffffff


	//   ....[136]....
        /*04f8*/ 	.word	0xffffffff


	//   ....[137]....
        /*04fc*/ 	.word	0xffffffff


	//   ....[138]....
        /*0500*/ 	.word	0xffffffff


	//   ....[139]....
        /*0504*/ 	.word	0xffffffff


	//   ....[140]....
        /*0508*/ 	.word	0xffffffff


	//   ....[141]....
        /*050c*/ 	.word	0xffffffff


	//   ....[142]....
        /*0510*/ 	.word	0xffffffff


	//   ....[143]....
        /*0514*/ 	.word	0xffffffff


	//   ....[144]....
        /*0518*/ 	.word	0xffffffff


	//   ....[145]....
        /*051c*/ 	.word	0xffffffff


	//   ....[146]....
        /*0520*/ 	.word	0xffffffff


	//   ....[147]....
        /*0524*/ 	.word	0xffffffff


	//   ....[148]....
        /*0528*/ 	.word	0xffffffff


	//   ....[149]....
        /*052c*/ 	.word	0xffffffff


	//   ....[150]....
        /*0530*/ 	.word	0xffffffff


	//   ....[151]....
        /*0534*/ 	.word	0xffffffff


	//   ....[152]....
        /*0538*/ 	.word	0xffffffff


	//   ....[153]....
        /*053c*/ 	.word	0xffffffff


	//   ....[154]....
        /*0540*/ 	.word	0xffffffff


	//   ....[155]....
        /*0544*/ 	.word	0xffffffff


	//   ....[156]....
        /*0548*/ 	.word	0xffffffff


	//   ....[157]....
        /*054c*/ 	.word	0xffffffff


	//   ....[158]....
        /*0550*/ 	.word	0xffffffff


	//   ....[159]....
        /*0554*/ 	.word	0xffffffff


	//   ....[160]....
        /*0558*/ 	.word	0xffffffff


	//   ....[161]....
        /*055c*/ 	.word	0xffffffff


	//   ....[162]....
        /*0560*/ 	.word	0xffffffff


	//   ....[163]....
        /*0564*/ 	.word	0xffffffff


	//   ....[164]....
        /*0568*/ 	.word	0xffffffff


	//   ....[165]....
        /*056c*/ 	.word	0xffffffff


	//   ....[166]....
        /*0570*/ 	.word	0xffffffff


	//   ....[167]....
        /*0574*/ 	.word	0xffffffff


	//   ....[168]....
        /*0578*/ 	.word	0xffffffff


	//   ....[169]....
        /*057c*/ 	.word	0xffffffff


	//   ....[170]....
        /*0580*/ 	.word	0xffffffff


	//   ....[171]....
        /*0584*/ 	.word	0xffffffff


	//   ....[172]....
        /*0588*/ 	.word	0xffffffff


	//   ....[173]....
        /*058c*/ 	.word	0xffffffff


	//   ....[174]....
        /*0590*/ 	.word	0xffffffff


	//   ....[175]....
        /*0594*/ 	.word	0xffffffff


	//   ....[176]....
        /*0598*/ 	.word	0xffffffff


	//   ....[177]....
        /*059c*/ 	.word	0xffffffff


	//   ....[178]....
        /*05a0*/ 	.word	0xffffffff


	//   ....[179]....
        /*05a4*/ 	.word	0xffffffff


	//   ....[180]....
        /*05a8*/ 	.word	0xffffffff


	//   ....[181]....
        /*05ac*/ 	.word	0xffffffff


	//   ....[182]....
        /*05b0*/ 	.word	0xffffffff


	//   ....[183]....
        /*05b4*/ 	.word	0xffffffff


	//   ....[184]....
        /*05b8*/ 	.word	0xffffffff


	//   ....[185]....
        /*05bc*/ 	.word	0xffffffff


	//   ....[186]....
        /*05c0*/ 	.word	0xffffffff


	//   ....[187]....
        /*05c4*/ 	.word	0xffffffff


	//   ....[188]....
        /*05c8*/ 	.word	0xffffffff


	//   ....[189]....
        /*05cc*/ 	.word	0xffffffff


	//   ....[190]....
        /*05d0*/ 	.word	0xffffffff


	//   ....[191]....
        /*05d4*/ 	.word	0xffffffff


	//   ....[192]....
        /*05d8*/ 	.word	0xffffffff


	//----- nvinfo : EIATTR_COOP_GROUP_INSTR_OFFSETS
	.align		4
.L_184:
        /*05dc*/ 	.byte	0x04, 0x28
        /*05de*/ 	.short	(.L_186 - .L_185)


	//   ....[0]....
.L_185:
        /*05e0*/ 	.word	0x00000060


	//   ....[1]....
        /*05e4*/ 	.word	0x00001110


	//   ....[2]....
        /*05e8*/ 	.word	0x00001150


	//   ....[3]....
        /*05ec*/ 	.word	0x00001320


	//   ....[4]....
        /*05f0*/ 	.word	0x00001350


	//   ....[5]....
        /*05f4*/ 	.word	0x000013e0


	//   ....[6]....
        /*05f8*/ 	.word	0x00001410


	//   ....[7]....
        /*05fc*/ 	.word	0x000014a0


	//   ....[8]....
        /*0600*/ 	.word	0x000014d0


	//   ....[9]....
        /*0604*/ 	.word	0x00001560


	//   ....[10]....
        /*0608*/ 	.word	0x00001590


	//   ....[11]....
        /*060c*/ 	.word	0x00001620


	//   ....[12]....
        /*0610*/ 	.word	0x00001650


	//   ....[13]....
        /*0614*/ 	.word	0x000016e0


	//   ....[14]....
        /*0618*/ 	.word	0x00001710


	//   ....[15]....
        /*061c*/ 	.word	0x00001790


	//   ....[16]....
        /*0620*/ 	.word	0x000017d0


	//   ....[17]....
        /*0624*/ 	.word	0x00001c40


	//   ....[18]....
        /*0628*/ 	.word	0x00001c60


	//   ....[19]....
        /*062c*/ 	.word	0x00001c70


	//   ....[20]....
        /*0630*/ 	.word	0x00001c80


	//   ....[21]....
        /*0634*/ 	.word	0x00001c90


	//   ....[22]....
        /*0638*/ 	.word	0x00001ca0


	//   ....[23]....
        /*063c*/ 	.word	0x00001cb0


	//   ....[24]....
        /*0640*/ 	.word	0x00001cd0


	//   ....[25]....
        /*0644*/ 	.word	0x00001d00


	//   ....[26]....
        /*0648*/ 	.word	0x00001d10


	//   ....[27]....
        /*064c*/ 	.word	0x00001d20


	//   ....[28]....
        /*0650*/ 	.word	0x00001d30


	//   ....[29]....
        /*0654*/ 	.word	0x00002200


	//   ....[30]....
        /*0658*/ 	.word	0x00002210


	//   ....[31]....
        /*065c*/ 	.word	0x00002220


	//   ....[32]....
        /*0660*/ 	.word	0x00002230


	//   ....[33]....
        /*0664*/ 	.word	0x00002240


	//   ....[34]....
        /*0668*/ 	.word	0x00002260


	//   ....[35]....
        /*066c*/ 	.word	0x000022a0


	//   ....[36]....
        /*0670*/ 	.word	0x000022b0


	//   ....[37]....
        /*0674*/ 	.word	0x000023a0


	//   ....[38]....
        /*0678*/ 	.word	0x000023b0


	//   ....[39]....
        /*067c*/ 	.word	0x00002410


	//   ....[40]....
        /*0680*/ 	.word	0x00002430


	//   ....[41]....
        /*0684*/ 	.word	0x00002e90


	//   ....[42]....
        /*0688*/ 	.word	0x00002ea0


	//   ....[43]....
        /*068c*/ 	.word	0x00002eb0


	//   ....[44]....
        /*0690*/ 	.word	0x00002ec0


	//   ....[45]....
        /*0694*/ 	.word	0x00002ed0


	//   ....[46]....
        /*0698*/ 	.word	0x00002ee0


	//   ....[47]....
        /*069c*/ 	.word	0x00002ef0


	//   ....[48]....
        /*06a0*/ 	.word	0x00002f00


	//   ....[49]....
        /*06a4*/ 	.word	0x00002f20


	//   ....[50]....
        /*06a8*/ 	.word	0x00002f50


	//   ....[51]....
        /*06ac*/ 	.word	0x00002f70


	//   ....[52]....
        /*06b0*/ 	.word	0x00002f90


	//   ....[53]....
        /*06b4*/ 	.word	0x00003500


	//   ....[54]....
        /*06b8*/ 	.word	0x000037b0


	//   ....[55]....
        /*06bc*/ 	.word	0x000043a0


	//   ....[56]....
        /*06c0*/ 	.word	0x00004e10


	//   ....[57]....
        /*06c4*/ 	.word	0x00005c50


	//   ....[58]....
        /*06c8*/ 	.word	0x00005d80


	//   ....[59]....
        /*06cc*/ 	.word	0x000061a0


	//   ....[60]....
        /*06d0*/ 	.word	0x00006240


	//   ....[61]....
        /*06d4*/ 	.word	0x00006810


	//   ....[62]....
        /*06d8*/ 	.word	0x00006870


	//   ....[63]....
        /*06dc*/ 	.word	0x000068e0


	//   ....[64]....
        /*06e0*/ 	.word	0x00006920


	//   ....[65]....
        /*06e4*/ 	.word	0x00009160


	//   ....[66]....
        /*06e8*/ 	.word	0x00009170


	//   ....[67]....
        /*06ec*/ 	.word	0x00009180


	//   ....[68]....
        /*06f0*/ 	.word	0x00009190


	//   ....[69]....
        /*06f4*/ 	.word	0x000091a0


	//   ....[70]....
        /*06f8*/ 	.word	0x000091b0


	//   ....[71]....
        /*06fc*/ 	.word	0x000091c0


	//   ....[72]....
        /*0700*/ 	.word	0x000091d0


	//   ....[73]....
        /*0704*/ 	.word	0x000091e0


	//   ....[74]....
        /*0708*/ 	.word	0x000091f0


	//   ....[75]....
        /*070c*/ 	.word	0x00009200


	//   ....[76]....
        /*0710*/ 	.word	0x00009210


	//   ....[77]....
        /*0714*/ 	.word	0x0000a8a0


	//   ....[78]....
        /*0718*/ 	.word	0x0000a8b0


	//   ....[79]....
        /*071c*/ 	.word	0x0000a8c0


	//   ....[80]....
        /*0720*/ 	.word	0x0000a8d0


	//   ....[81]....
        /*0724*/ 	.word	0x0000a8e0


	//   ....[82]....
        /*0728*/ 	.word	0x0000a8f0


	//   ....[83]....
        /*072c*/ 	.word	0x0000a900


	//   ....[84]....
        /*0730*/ 	.word	0x0000a920


	//   ....[85]....
        /*0734*/ 	.word	0x0000a940


	//   ....[86]....
        /*0738*/ 	.word	0x0000a980


	//   ....[87]....
        /*073c*/ 	.word	0x0000a9a0


	//   ....[88]....
        /*0740*/ 	.word	0x0000a9c0


	//   ....[89]....
        /*0744*/ 	.word	0x0000ab30


	//   ....[90]....
        /*0748*/ 	.word	0x0000ad70


	//   ....[91]....
        /*074c*/ 	.word	0x0000b6b0


	//   ....[92]....
        /*0750*/ 	.word	0x0000be70


	//   ....[93]....
        /*0754*/ 	.word	0x0000c890


	//   ....[94]....
        /*0758*/ 	.word	0x0000c8b0


	//   ....[95]....
        /*075c*/ 	.word	0x0000ce70


	//   ....[96]....
        /*0760*/ 	.word	0x0000d050


	//   ....[97]....
        /*0764*/ 	.word	0x0000d210


	//   ....[98]....
        /*0768*/ 	.word	0x0000d410


	//   ....[99]....
        /*076c*/ 	.word	0x0000d530


	//   ....[100]....
        /*0770*/ 	.word	0x0000d610


	//   ....[101]....
        /*0774*/ 	.word	0x0000fe90


	//   ....[102]....
        /*0778*/ 	.word	0x0000fea0


	//   ....[103]....
        /*077c*/ 	.word	0x0000feb0


	//   ....[104]....
        /*0780*/ 	.word	0x0000fec0


	//   ....[105]....
        /*0784*/ 	.word	0x0000fed0


	//   ....[106]....
        /*0788*/ 	.word	0x0000fee0


	//   ....[107]....
        /*078c*/ 	.word	0x0000fef0


	//   ....[108]....
        /*0790*/ 	.word	0x0000ff00


	//   ....[109]....
        /*0794*/ 	.word	0x0000ff10


	//   ....[110]....
        /*0798*/ 	.word	0x0000ff20


	//   ....[111]....
        /*079c*/ 	.word	0x0000ff30


	//   ....[112]....
        /*07a0*/ 	.word	0x0000ff40


	//   ....[113]....
        /*07a4*/ 	.word	0x000115c0


	//   ....[114]....
        /*07a8*/ 	.word	0x000115d0


	//   ....[115]....
        /*07ac*/ 	.word	0x000115e0


	//   ....[116]....
        /*07b0*/ 	.word	0x000115f0


	//   ....[117]....
        /*07b4*/ 	.word	0x00011600


	//   ....[118]....
        /*07b8*/ 	.word	0x00011610


	//   ....[119]....
        /*07bc*/ 	.word	0x00011620


	//   ....[120]....
        /*07c0*/ 	.word	0x00011630


	//   ....[121]....
        /*07c4*/ 	.word	0x00011650


	//   ....[122]....
        /*07c8*/ 	.word	0x00011680


	//   ....[123]....
        /*07cc*/ 	.word	0x000116c0


	//   ....[124]....
        /*07d0*/ 	.word	0x000116e0


	//   ....[125]....
        /*07d4*/ 	.word	0x00011bd0


	//   ....[126]....
        /*07d8*/ 	.word	0x00011d30


	//   ....[127]....
        /*07dc*/ 	.word	0x00011d70


	//   ....[128]....
        /*07e0*/ 	.word	0x00011df0


	//   ....[129]....
        /*07e4*/ 	.word	0x00011e20


	//   ....[130]....
        /*07e8*/ 	.word	0x00011e50


	//   ....[131]....
        /*07ec*/ 	.word	0x00011f70


	//   ....[132]....
        /*07f0*/ 	.word	0x00012270


	//   ....[133]....
        /*07f4*/ 	.word	0x00014ac0


	//   ....[134]....
        /*07f8*/ 	.word	0x00014af0


	//   ....[135]....
        /*07fc*/ 	.word	0x00014b10


	//   ....[136]....
        /*0800*/ 	.word	0x00014b50


	//   ....[137]....
        /*0804*/ 	.word	0x00014b70


	//   ....[138]....
        /*0808*/ 	.word	0x00014b90


	//   ....[139]....
        /*080c*/ 	.word	0x00014bb0


	//   ....[140]....
        /*0810*/ 	.word	0x00014bd0


	//   ....[141]....
        /*0814*/ 	.word	0x00014bf0


	//   ....[142]....
        /*0818*/ 	.word	0x00014c10


	//   ....[143]....
        /*081c*/ 	.word	0x00014c30


	//   ....[144]....
        /*0820*/ 	.word	0x00014c50


	//   ....[145]....
        /*0824*/ 	.word	0x00016060


	//   ....[146]....
        /*0828*/ 	.word	0x00016070


	//   ....[147]....
        /*082c*/ 	.word	0x00016080


	//   ....[148]....
        /*0830*/ 	.word	0x00016090


	//   ....[149]....
        /*0834*/ 	.word	0x000160a0


	//   ....[150]....
        /*0838*/ 	.word	0x000160b0


	//   ....[151]....
        /*083c*/ 	.word	0x000160c0


	//   ....[152]....
        /*0840*/ 	.word	0x000160e0


	//   ....[153]....
        /*0844*/ 	.word	0x00016100


	//   ....[154]....
        /*0848*/ 	.word	0x00016140


	//   ....[155]....
        /*084c*/ 	.word	0x00016160


	//   ....[156]....
        /*0850*/ 	.word	0x00016180


	//   ....[157]....
        /*0854*/ 	.word	0x000162f0


	//   ....[158]....
        /*0858*/ 	.word	0x00016c40


	//   ....[159]....
        /*085c*/ 	.word	0x00016e40


	//   ....[160]....
        /*0860*/ 	.word	0x000175f0


	//   ....[161]....
        /*0864*/ 	.word	0x00018060


	//   ....[162]....
        /*0868*/ 	.word	0x00018440


	//   ....[163]....
        /*086c*/ 	.word	0x00018490


	//   ....[164]....
        /*0870*/ 	.word	0x00018580


	//   ....[165]....
        /*0874*/ 	.word	0x00018a60


	//   ....[166]....
        /*0878*/ 	.word	0x00018ac0


	//   ....[167]....
        /*087c*/ 	.word	0x00018d00


	//   ....[168]....
        /*0880*/ 	.word	0x00018db0


	//   ....[169]....
        /*0884*/ 	.word	0x0001b2d0


	//   ....[170]....
        /*0888*/ 	.word	0x0001b2e0


	//   ....[171]....
        /*088c*/ 	.word	0x0001b2f0


	//   ....[172]....
        /*0890*/ 	.word	0x0001b300


	//   ....[173]....
        /*0894*/ 	.word	0x0001b330


	//   ....[174]....
        /*0898*/ 	.word	0x0001b350


	//   ....[175]....
        /*089c*/ 	.word	0x0001b370


	//   ....[176]....
        /*08a0*/ 	.word	0x0001b380


	//   ....[177]....
        /*08a4*/ 	.word	0x0001c000


	//   ....[178]....
        /*08a8*/ 	.word	0x0001c030


	//   ....[179]....
        /*08ac*/ 	.word	0x0001c060


	//   ....[180]....
        /*08b0*/ 	.word	0x0001c090


	//   ....[181]....
        /*08b4*/ 	.word	0x0001c0d0


	//   ....[182]....
        /*08b8*/ 	.word	0x0001c100


	//   ....[183]....
        /*08bc*/ 	.word	0x0001c120


	//   ....[184]....
        /*08c0*/ 	.word	0x0001c130


	//   ....[185]....
        /*08c4*/ 	.word	0x0001c150


	//   ....[186]....
        /*08c8*/ 	.word	0x0001c160


	//   ....[187]....
        /*08cc*/ 	.word	0x0001c510


	//   ....[188]....
        /*08d0*/ 	.word	0x0001c530


	//   ....[189]....
        /*08d4*/ 	.word	0x0001c830


	//   ....[190]....
        /*08d8*/ 	.word	0x0001c850


	//   ....[191]....
        /*08dc*/ 	.word	0x0001cb50


	//   ....[192]....
        /*08e0*/ 	.word	0x0001cb60


	//----- nvinfo : EIATTR_EXIT_INSTR_OFFSETS
	.align		4
.L_186:
        /*08e4*/ 	.byte	0x04, 0x1c
        /*08e6*/ 	.short	(.L_188 - .L_187)


	//   ....[0]....
.L_187:
        /*08e8*/ 	.word	0x000001c0


	//   ....[1]....
        /*08ec*/ 	.word	0x0001cb70


	//   ....[2]....
        /*08f0*/ 	.word	0x0001ce10


	//   ....[3]....
        /*08f4*/ 	.word	0x0001ce60


	//   ....[4]....
        /*08f8*/ 	.word	0x0001ce90


	//   ....[5]....
        /*08fc*/ 	.word	0x0001cef0


	//   ....[6]....
        /*0900*/ 	.word	0x0001d180


	//----- nvinfo : EIATTR_CTAIDZ_USED
	.align		4
.L_188:
        /*0904*/ 	.byte	0x01, 0x04
	.zero		2


	//----- nvinfo : EIATTR_MAX_THREADS
	.align		4
        /*0908*/ 	.byte	0x04, 0x05
        /*090a*/ 	.short	(.L_190 - .L_189)
.L_189:
        /*090c*/ 	.word	0x00000080
        /*0910*/ 	.word	0x00000001
        /*0914*/ 	.word	0x00000001


	//----- nvinfo : EIATTR_CRS_STACK_SIZE
	.align		4
.L_190:
        /*0918*/ 	.byte	0x04, 0x1e
        /*091a*/ 	.short	(.L_192 - .L_191)
.L_191:
        /*091c*/ 	.word	0x00000000
.L_192:


//--------------------- .nv.info._ZN7cutlass13device_kernelIN5flash19enable_sm80_to_sm89INS1_16FlashAttnFwdSm80INS1_25CollectiveMainloopFwdSm80ILi4ELi1ELb0EN4cute5tupleIJNS5_1CILi128EEENS7_ILi80EEENS7_ILi64EEEEEELi64ENS_10bfloat16_tEfNS_4arch4Sm80ELb0ELb1ELb1ELb1ELb1ELb0ELb1ELb1EEENS1_21CollectiveEpilogueFwdINS6_IJS8_SA_S9_EEENS6_IJNS7_ILi1EEESI_SI_EEESC_SE_Li128ELb1ELb1ELb1ELb0EEENS1_36VarlenDynamicPersistentTileSchedulerILi128ELi80ELi128ELi128ELb1ELb1ELb0ELb1ELb0ELb1EEEEEEEEEvNT_6ParamsE --------------------------
	.section	.nv.info._ZN7cutlass13device_kernelIN5flash19enable_sm80_to_sm89INS1_16FlashAttnFwdSm80INS1_25CollectiveMainloopFwdSm80ILi4ELi1ELb0EN4cute5tupleIJNS5_1CILi128EEENS7_ILi80EEENS7_ILi64EEEEEELi64ENS_10bfloat16_tEfNS_4arch4Sm80ELb0ELb1ELb1ELb1ELb1ELb0ELb1ELb1EEENS1_21CollectiveEpilogueFwdINS6_IJS8_SA_S9_EEENS6_IJNS7_ILi1EEESI_SI_EEESC_SE_Li128ELb1ELb1ELb1ELb0EEENS1_36VarlenDynamicPersistentTileSchedulerILi128ELi80ELi128ELi128ELb1ELb1ELb0ELb1ELb0ELb1EEEEEEEEEvNT_6ParamsE,"",@"SHT_CUDA_INFO"
	.sectionflags	@""
	.align	4


	//----- nvinfo : EIATTR_CUDA_API_VERSION
	.align		4
        /*0000*/ 	.byte	0x04, 0x37
        /*0002*/ 	.short	(.L_194 - .L_193)
.L_193:
        /*0004*/ 	.word	0x00000082


	//----- nvinfo : EIATTR_SW2861232_WAR
	.align		4
.L_194:
        /*0008*/ 	.byte	0x01, 0x35
	.zero		2


	//----- nvinfo : EIATTR_PARAM_CBANK
	.align		4
        /*000c*/ 	.byte	0x04, 0x0a
        /*000e*/ 	.short	(.L_196 - .L_195)
	.align		4
.L_195:
        /*0010*/ 	.word	index@(.nv.constant0._ZN7cutlass13device_kernelIN5flash19enable_sm80_to_sm89INS1_16FlashAttnFwdSm80INS1_25CollectiveMainloopFwdSm80ILi4ELi1ELb0EN4cute5tupleIJNS5_1CILi128EEENS7_ILi80EEENS7_ILi64EEEEEELi64ENS_10bfloat16_tEfNS_4arch4Sm80ELb0ELb1ELb1ELb1ELb1ELb0ELb1ELb1EEENS1_21CollectiveEpilogueFwdINS6_IJS8_SA_S9_EEENS6_IJNS7_ILi1EEESI_SI_EEESC_SE_Li128ELb1ELb1ELb1ELb0EEENS1_36VarlenDynamicPersistentTileSchedulerILi128ELi80ELi128ELi128ELb1ELb1ELb0ELb1ELb0ELb1EEEEEEEEEvNT_6ParamsE)
        /*0014*/ 	.short	0x0160
        /*0016*/ 	.short	0x0438


	//----- nvinfo : EIATTR_CBANK_PARAM_SIZE
	.align		4
.L_196:
        /*0018*/ 	.byte	0x03, 0x19
        /*001a*/ 	.short	0x0438


	//----- nvinfo : EIATTR_KPARAM_INFO
	.align		4
        /*001c*/ 	.byte	0x04, 0x17
        /*001e*/ 	.short	(.L_198 - .L_197)
.L_197:
        /*0020*/ 	.word	0x00000000
        /*0024*/ 	.short	0x0000
        /*0026*/ 	.short	0x0000
        /*0028*/ 	.byte	0x00, 0xf0, 0xe1, 0x10


	//----- nvinfo : EIATTR_MAXREG_COUNT
	.align		4
.L_198:
        /*002c*/ 	.byte	0x03, 0x1b
        /*002e*/ 	.short	0x00ff


	//----- nvinfo : EIATTR_NUM_BARRIERS
	.align		4
        /*0030*/ 	.byte	0x02, 0x4c
        /*0032*/ 	.byte	0x06
	.zero		1


	//----- nvinfo : EIATTR_ANNOTATIONS
	.align		4
        /*0034*/ 	.byte	0x04, 0x55
        /*0036*/ 	.short	(.L_200 - .L_199)


	//   ....[0]....
.L_199:
        /* <DEDUP_REMOVED lines=138> */


	//----- nvinfo : EIATTR_MERCURY_ISA_VERSION
	.align		4
.L_200:
        /*08c8*/ 	.byte	0x03, 0x5f
        /*08ca*/ 	.short	0x0000


	//----- nvinfo : EIATTR_INT_WARP_WIDE_INSTR_OFFSETS
	.align		4
        /*08cc*/ 	.byte	0x04, 0x31
        /*08ce*/ 	.short	(.L_202 - .L_201)


	//   ....[0]....
.L_201:
        /*08d0*/ 	.word	0x00018ba0


	//   ....[1]....
        /*08d4*/ 	.word	0x00018c20


	//----- nvinfo : EIATTR_COOP_GROUP_MASK_REGIDS
	.align		4
.L_202:
        /*08d8*/ 	.byte	0x04, 0x29
        /*08da*/ 	.short	(.L_204 - .L_203)


	//   ....[0]....
.L_203:
        /*08dc*/ 	.word	0xffffffff


	//   ....[1]....
        /*08e0*/ 	.word	0xffffffff


	//   ....[2]....
        /*08e4*/ 	.word	0xffffffff


	//   ....[3]....
        /*08e8*/ 	.word	0xffffffff


	//   ....[4]....
        /*08ec*/ 	.word	0xffffffff


	//   ....[5]....
        /*08f0*/ 	.word	0xffffffff


	//   ....[6]....
        /*08f4*/ 	.word	0xffffffff


	//   ....[7]....
        /*08f8*/ 	.word	0xffffffff


	//   ....[8]....
        /*08fc*/ 	.word	0xffffffff


	//   ....[9]....
        /*0900*/ 	.word	0xffffffff


	//   ....[10]....
        /*0904*/ 	.word	0xffffffff


	//   ....[11]....
        /*0908*/ 	.word	0xffffffff


	//   ....[12]....
        /*090c*/ 	.word	0xffffffff


	//   ....[13]....
        /*0910*/ 	.word	0xffffffff


	//   ....[14]....
        /*0914*/ 	.word	0xffffffff


	//   ....[15]....
        /*0918*/ 	.word	0xffffffff


	//   ....[16]....
        /*091c*/ 	.word	0xffffffff


	//   ....[17]....
        /*0920*/ 	.word	0xffffffff


	//   ....[18]....
        /*0924*/ 	.word	0xffffffff


	//   ....[19]....
        /*0928*/ 	.word	0xffffffff


	//   ....[20]....
        /*092c*/ 	.word	0xffffffff


	//   ....[21]....
        /*0930*/ 	.word	0xffffffff


	//   ....[22]....
        /*0934*/ 	.word	0xffffffff


	//   ....[23]....
        /*0938*/ 	.word	0xffffffff


	//   ....[24]....
        /*093c*/ 	.word	0xffffffff


	//   ....[25]....
        /*0940*/ 	.word	0xffffffff


	//   ....[26]....
        /*0944*/ 	.word	0xffffffff


	//   ....[27]....
        /*0948*/ 	.word	0xffffffff


	//   ....[28]....
        /*094c*/ 	.word	0xffffffff


	//   ....[29]....
        /*0950*/ 	.word	0xffffffff


	//   ....[30]....
        /*0954*/ 	.word	0xffffffff


	//   ....[31]....
        /*0958*/ 	.word	0xffffffff


	//   ....[32]....
        /*095c*/ 	.word	0xffffffff


	//   ....[33]....
        /*0960*/ 	.word	0xffffffff


	//   ....[34]....
        /*0964*/ 	.word	0xffffffff


	//   ....[35]....
        /*0968*/ 	.word	0xffffffff


	//   ....[36]....
        /*096c*/ 	.word	0xffffffff


	//   ....[37]....
        /*0970*/ 	.word	0xffffffff


	//   ....[38]....
        /*0974*/ 	.word	0xffffffff


	//   ....[39]....
        /*0978*/ 	.word	0xffffffff


	//   ....[40]....
        /*097c*/ 	.word	0xffffffff


	//   ....[41]....
        /*0980*/ 	.word	0xffffffff


	//   ....[42]....
        /*0984*/ 	.word	0xffffffff


	//   ....[43]....
        /*0988*/ 	.word	0xffffffff


	//   ....[44]....
        /*098c*/ 	.word	0xffffffff


	//   ....[45]....
        /*0990*/ 	.word	0xffffffff


	//   ....[46]....
        /*0994*/ 	.word	0xffffffff


	//   ....[47]....
        /*0998*/ 	.word	0xffffffff


	//   ....[48]....
        /*099c*/ 	.word	0xffffffff


	//   ....[49]....
        /*09a0*/ 	.word	0xffffffff


	//   ....[50]....
        /*09a4*/ 	.word	0xffffffff


	//   ....[51]....
        /*09a8*/ 	.word	0xffffffff


	//   ....[52]....
        /*09ac*/ 	.word	0xffffffff


	//   ....[53]....
        /*09b0*/ 	.word	0xffffffff


	//   ....[54]....
        /*09b4*/ 	.word	0xffffffff


	//   ....[55]....
        /*09b8*/ 	.word	0xffffffff


	//   ....[56]....
        /*09bc*/ 	.word	0xffffffff


	//   ....[57]....
        /*09c0*/ 	.word	0xffffffff


	//   ....[58]....
        /*09c4*/ 	.word	0xffffffff


	//   ....[59]....
        /*09c8*/ 	.word	0xffffffff


	//   ....[60]....
        /*09cc*/ 	.word	0xffffffff


	//   ....[61]....
        /*09d0*/ 	.word	0xffffffff


	//   ....[62]....
        /*09d4*/ 	.word	0xffffffff


	//   ....[63]....
        /*09d8*/ 	.word	0xffffffff


	//   ....[64]....
        /*09dc*/ 	.word	0xffffffff


	//   ....[65]....
        /*09e0*/ 	.word	0xffffffff


	//   ....[66]....
        /*09e4*/ 	.word	0xffffffff


	//   ....[67]....
        /*09e8*/ 	.word	0xffffffff


	//   ....[68]....
        /*09ec*/ 	.word	0xffffffff


	//   ....[69]....
        /*09f0*/ 	.word	0xffffffff


	//   ....[70]....
        /*09f4*/ 	.word	0xffffffff


	//   ....[71]....
        /*09f8*/ 	.word	0xffffffff


	//   ....[72]....
        /*09fc*/ 	.word	0xffffffff


	//   ....[73]....
        /*0a00*/ 	.word	0xffffffff


	//   ....[74]....
        /*0a04*/ 	.word	0xffffffff


	//   ....[75]....
        /*0a08*/ 	.word	0xffffffff


	//   ....[76]....
        /*0a0c*/ 	.word	0xffffffff


	//   ....[77]....
        /*0a10*/ 	.word	0xffffffff


	//   ....[78]....
        /*0a14*/ 	.word	0xffffffff


	//   ....[79]....
        /*0a18*/ 	.word	0xffffffff


	//   ....[80]....
        /*0a1c*/ 	.word	0xffffffff


	//   ....[81]....
        /*0a20*/ 	.word	0xffffffff


	//   ....[82]....
        /*0a24*/ 	.word	0xffffffff


	//   ....[83]....
        /*0a28*/ 	.word	0xffffffff


	//   ....[84]....
        /*0a2c*/ 	.word	0xffffffff


	//   ....[85]....
        /*0a30*/ 	.word	0xffffffff


	//   ....[86]....
        /*0a34*/ 	.word	0xffffffff


	//   ....[87]....
        /*0a38*/ 	.word	0xffffffff


	//   ....[88]....
        /*0a3c*/ 	.word	0xffffffff


	//   ....[89]....
        /*0a40*/ 	.word	0xffffffff


	//   ....[90]....
        /*0a44*/ 	.word	0xffffffff


	//   ....[91]....
        /*0a48*/ 	.word	0xffffffff


	//   ....[92]....
        /*0a4c*/ 	.word	0xffffffff


	//   ....[93]....
        /*0a50*/ 	.word	0xffffffff


	//   ....[94]....
        /*0a54*/ 	.word	0xffffffff


	//   ....[95]....
        /*0a58*/ 	.word	0xffffffff


	//   ....[96]....
        /*0a5c*/ 	.word	0xffffffff


	//   ....[97]....
        /*0a60*/ 	.word	0xffffffff


	//   ....[98]....
        /*0a64*/ 	.word	0xffffffff


	//   ....[99]....
        /*0a68*/ 	.word	0xffffffff


	//   ....[100]....
        /*0a6c*/ 	.word	0xffffffff


	//   ....[101]....
        /*0a70*/ 	.word	0xffffffff


	//   ....[102]....
        /*0a74*/ 	.word	0xffffffff


	//   ....[103]....
        /*0a78*/ 	.word	0xffffffff


	//   ....[104]....
        /*0a7c*/ 	.word	0xffffffff


	//   ....[105]....
        /*0a80*/ 	.word	0xffffffff


	//   ....[106]....
        /*0a84*/ 	.word	0xffffffff


	//   ....[107]....
        /*0a88*/ 	.word	0xffffffff


	//   ....[108]....
        /*0a8c*/ 	.word	0xffffffff


	//   ....[109]....
        /*0a90*/ 	.word	0xffffffff


	//   ....[110]....
        /*0a94*/ 	.word	0xffffffff


	//   ....[111]....
        /*0a98*/ 	.word	0xffffffff


	//   ....[112]....
        /*0a9c*/ 	.word	0xffffffff


	//   ....[113]....
        /*0aa0*/ 	.word	0xffffffff


	//   ....[114]....
        /*0aa4*/ 	.word	0xffffffff


	//   ....[115]....
        /*0aa8*/ 	.word	0xffffffff


	//   ....[116]....
        /*0aac*/ 	.word	0xffffffff


	//   ....[117]....
        /*0ab0*/ 	.word	0xffffffff


	//   ....[118]....
        /*0ab4*/ 	.word	0xffffffff


	//   ....[119]....
        /*0ab8*/ 	.word	0xffffffff


	//   ....[120]....
        /*0abc*/ 	.word	0xffffffff


	//   ....[121]....
        /*0ac0*/ 	.word	0xffffffff


	//   ....[122]....
        /*0ac4*/ 	.word	0xffffffff


	//   ....[123]....
        /*0ac8*/ 	.word	0xffffffff


	//   ....[124]....
        /*0acc*/ 	.word	0xffffffff


	//   ....[125]....
        /*0ad0*/ 	.word	0xffffffff


	//   ....[126]....
        /*0ad4*/ 	.word	0xffffffff


	//   ....[127]....
        /*0ad8*/ 	.word	0xffffffff


	//   ....[128]....
        /*0adc*/ 	.word	0xffffffff


	//   ....[129]....
        /*0ae0*/ 	.word	0xffffffff


	//   ....[130]....
        /*0ae4*/ 	.word	0xffffffff


	//   ....[131]....
        /*0ae8*/ 	.word	0xffffffff


	//   ....[132]....
        /*0aec*/ 	.word	0xffffffff


	//   ....[133]....
        /*0af0*/ 	.word	0xffffffff


	//   ....[134]....
        /*0af4*/ 	.word	0xffffffff


	//   ....[135]....
        /*0af8*/ 	.word	0xffffffff


	//   ....[136]....
        /*0afc*/ 	.word	0xffffffff


	//   ....[137]....
        /*0b00*/ 	.word	0xffffffff


	//   ....[138]....
        /*0b04*/ 	.word	0xffffffff


	//   ....[139]....
        /*0b08*/ 	.word	0xffffffff


	//   ....[140]....
        /*0b0c*/ 	.word	0xffffffff


	//   ....[141]....
        /*0b10*/ 	.word	0xffffffff


	//   ....[142]....
        /*0b14*/ 	.word	0xffffffff


	//   ....[143]....
        /*0b18*/ 	.word	0xffffffff


	//   ....[144]....
        /*0b1c*/ 	.word	0xffffffff


	//   ....[145]....
        /*0b20*/ 	.word	0xffffffff


	//   ....[146]....
        /*0b24*/ 	.word	0xffffffff


	//   ....[147]....
        /*0b28*/ 	.word	0xffffffff


	//   ....[148]....
        /*0b2c*/ 	.word	0xffffffff


	//   ....[149]....
        /*0b30*/ 	.word	0xffffffff


	//   ....[150]....
        /*0b34*/ 	.word	0xffffffff


	//   ....[151]....
        /*0b38*/ 	.word	0xffffffff


	//   ....[152]....
        /*0b3c*/ 	.word	0xffffffff


	//   ....[153]....
        /*0b40*/ 	.word	0xffffffff


	//   ....[154]....
        /*0b44*/ 	.word	0xffffffff


	//   ....[155]....
        /*0b48*/ 	.word	0xffffffff


	//   ....[156]....
        /*0b4c*/ 	.word	0xffffffff


	//   ....[157]....
        /*0b50*/ 	.word	0xffffffff


	//   ....[158]....
        /*0b54*/ 	.word	0xffffffff


	//   ....[159]....
        /*0b58*/ 	.word	0xffffffff


	//   ....[160]....
        /*0b5c*/ 	.word	0xffffffff


	//   ....[161]....
        /*0b60*/ 	.word	0xffffffff


	//   ....[162]....
        /*0b64*/ 	.word	0xffffffff


	//   ....[163]....
        /*0b68*/ 	.word	0xffffffff


	//   ....[164]....
        /*0b6c*/ 	.word	0xffffffff


	//   ....[165]....
        /*0b70*/ 	.word	0xffffffff


	//   ....[166]....
        /*0b74*/ 	.word	0xffffffff


	//   ....[167]....
        /*0b78*/ 	.word	0xffffffff


	//   ....[168]....
        /*0b7c*/ 	.word	0xffffffff


	//   ....[169]....
        /*0b80*/ 	.word	0xffffffff


	//   ....[170]....
        /*0b84*/ 	.word	0xffffffff


	//   ....[171]....
        /*0b88*/ 	.word	0xffffffff


	//   ....[172]....
        /*0b8c*/ 	.word	0xffffffff


	//   ....[173]....
        /*0b90*/ 	.word	0xffffffff


	//   ....[174]....
        /*0b94*/ 	.word	0xffffffff


	//   ....[175]....
        /*0b98*/ 	.word	0xffffffff


	//   ....[176]....
        /*0b9c*/ 	.word	0xffffffff


	//   ....[177]....
        /*0ba0*/ 	.word	0xffffffff


	//   ....[178]....
        /*0ba4*/ 	.word	0xffffffff


	//   ....[179]....
        /*0ba8*/ 	.word	0xffffffff


	//   ....[180]....
        /*0bac*/ 	.word	0xffffffff


	//   ....[181]....
        /*0bb0*/ 	.word	0xffffffff


	//   ....[182]....
        /*0bb4*/ 	.word	0xffffffff


	//   ....[183]....
        /*0bb8*/ 	.word	0xffffffff


	//   ....[184]....
        /*0bbc*/ 	.word	0xffffffff


	//   ....[185]....
        /*0bc0*/ 	.word	0xffffffff


	//   ....[186]....
        /*0bc4*/ 	.word	0xffffffff


	//   ....[187]....
        /*0bc8*/ 	.word	0xffffffff


	//   ....[188]....
        /*0bcc*/ 	.word	0xffffffff


	//   ....[189]....
        /*0bd0*/ 	.word	0xffffffff


	//   ....[190]....
        /*0bd4*/ 	.word	0xffffffff


	//   ....[191]....
        /*0bd8*/ 	.word	0xffffffff


	//   ....[192]....
        /*0bdc*/ 	.word	0xffffffff


	//   ....[193]....
        /*0be0*/ 	.word	0xffffffff


	//   ....[194]....
        /*0be4*/ 	.word	0xffffffff


	//   ....[195]....
        /*0be8*/ 	.word	0xffffffff


	//   ....[196]....
        /*0bec*/ 	.word	0xffffffff


	//   ....[197]....
        /*0bf0*/ 	.word	0xffffffff


	//   ....[198]....
        /*0bf4*/ 	.word	0xffffffff


	//   ....[199]....
        /*0bf8*/ 	.word	0xffffffff


	//   ....[200]....
        /*0bfc*/ 	.word	0xffffffff


	//   ....[201]....
        /*0c00*/ 	.word	0xffffffff


	//   ....[202]....
        /*0c04*/ 	.word	0xffffffff


	//   ....[203]....
        /*0c08*/ 	.word	0xffffffff


	//   ....[204]....
        /*0c0c*/ 	.word	0xffffffff


	//   ....[205]....
        /*0c10*/ 	.word	0xffffffff


	//   ....[206]....
        /*0c14*/ 	.word	0xffffffff


	//   ....[207]....
        /*0c18*/ 	.word	0xffffffff


	//   ....[208]....
        /*0c1c*/ 	.word	0xffffffff


	//   ....[209]....
        /*0c20*/ 	.word	0xffffffff


	//   ....[210]....
        /*0c24*/ 	.word	0xffffffff


	//   ....[211]....
        /*0c28*/ 	.word	0xffffffff


	//   ....[212]....
        /*0c2c*/ 	.word	0xffffffff


	//   ....[213]....
        /*0c30*/ 	.word	0xffffffff


	//   ....[214]....
        /*0c34*/ 	.word	0xffffffff


	//   ....[215]....
        /*0c38*/ 	.word	0xffffffff


	//   ....[216]....
        /*0c3c*/ 	.word	0xffffffff


	//   ....[217]....
        /*0c40*/ 	.word	0xffffffff


	//   ....[218]....
        /*0c44*/ 	.word	0xffffffff


	//   ....[219]....
        /*0c48*/ 	.word	0xffffffff


	//   ....[220]....
        /*0c4c*/ 	.word	0xffffffff


	//   ....[221]....
        /*0c50*/ 	.word	0xffffffff


	//   ....[222]....
        /*0c54*/ 	.word	0xffffffff


	//   ....[223]....
        /*0c58*/ 	.word	0xffffffff


	//   ....[224]....
        /*0c5c*/ 	.word	0xffffffff


	//   ....[225]....
        /*0c60*/ 	.word	0xffffffff


	//   ....[226]....
        /*0c64*/ 	.word	0xffffffff


	//   ....[227]....
        /*0c68*/ 	.word	0xffffffff


	//   ....[228]....
        /*0c6c*/ 	.word	0xffffffff


	//   ....[229]....
        /*0c70*/ 	.word	0xffffffff


	//   ....[230]....
        /*0c74*/ 	.word	0xffffffff


	//   ....[231]....
        /*0c78*/ 	.word	0xffffffff


	//   ....[232]....
        /*0c7c*/ 	.word	0xffffffff


	//   ....[233]....
        /*0c80*/ 	.word	0xffffffff


	//   ....[234]....
        /*0c84*/ 	.word	0xffffffff


	//   ....[235]....
        /*0c88*/ 	.word	0xffffffff


	//   ....[236]....
        /*0c8c*/ 	.word	0xffffffff


	//   ....[237]....
        /*0c90*/ 	.word	0xffffffff


	//   ....[238]....
        /*0c94*/ 	.word	0xffffffff


	//   ....[239]....
        /*0c98*/ 	.word	0xffffffff


	//   ....[240]....
        /*0c9c*/ 	.word	0xffffffff


	//   ....[241]....
        /*0ca0*/ 	.word	0xffffffff


	//   ....[242]....
        /*0ca4*/ 	.word	0xffffffff


	//   ....[243]....
        /*0ca8*/ 	.word	0xffffffff


	//   ....[244]....
        /*0cac*/ 	.word	0xffffffff


	//   ....[245]....
        /*0cb0*/ 	.word	0xffffffff


	//   ....[246]....
        /*0cb4*/ 	.word	0xffffffff


	//   ....[247]....
        /*0cb8*/ 	.word	0xffffffff


	//   ....[248]....
        /*0cbc*/ 	.word	0xffffffff


	//   ....[249]....
        /*0cc0*/ 	.word	0xffffffff


	//   ....[250]....
        /*0cc4*/ 	.word	0xffffffff


	//   ....[251]....
        /*0cc8*/ 	.word	0xffffffff


	//   ....[252]....
        /*0ccc*/ 	.word	0xffffffff


	//   ....[253]....
        /*0cd0*/ 	.word	0xffffffff


	//   ....[254]....
        /*0cd4*/ 	.word	0xffffffff


	//   ....[255]....
        /*0cd8*/ 	.word	0xffffffff


	//   ....[0]....
        /*0cdc*/ 	.word	0xffffffff


	//   ....[1]....
        /*0ce0*/ 	.word	0xffffffff


	//   ....[2]....
        /*0ce4*/ 	.word	0xffffffff


	//   ....[3]....
        /*0ce8*/ 	.word	0xffffffff


	//   ....[4]....
        /*0cec*/ 	.word	0xffffffff


	//   ....[5]....
        /*0cf0*/ 	.word	0xffffffff


	//   ....[6]....
        /*0cf4*/ 	.word	0xffffffff


	//   ....[7]....
        /*0cf8*/ 	.word	0xffffffff


	//   ....[8]....
        /*0cfc*/ 	.word	0xffffffff


	//   ....[9]....
        /*0d00*/ 	.word	0xffffffff


	//   ....[10]....
        /*0d04*/ 	.word	0xffffffff


	//   ....[11]....
        /*0d08*/ 	.word	0xffffffff


	//   ....[12]....
        /*0d0c*/ 	.word	0xffffffff


	//   ....[13]....
        /*0d10*/ 	.word	0xffffffff


	//   ....[14]....
        /*0d14*/ 	.word	0xffffffff


	//   ....[15]....
        /*0d18*/ 	.word	0xffffffff


	//   ....[16]....
        /*0d1c*/ 	.word	0xffffffff


	//   ....[17]....
        /*0d20*/ 	.word	0xffffffff


	//   ....[18]....
        /*0d24*/ 	.word	0xffffffff


	//   ....[19]....
        /*0d28*/ 	.word	0xffffffff


	//   ....[20]....
        /*0d2c*/ 	.word	0xffffffff


	//   ....[21]....
        /*0d30*/ 	.word	0xffffffff


	//   ....[22]....
        /*0d34*/ 	.word	0xffffffff


	//   ....[23]....
        /*0d38*/ 	.word	0xffffffff


	//   ....[24]....
        /*0d3c*/ 	.word	0xffffffff


	//   ....[25]....
        /*0d40*/ 	.word	0xffffffff


	//   ....[26]....
        /*0d44*/ 	.word	0xffffffff


	//   ....[27]....
        /*0d48*/ 	.word	0xffffffff


	//   ....[28]....
        /*0d4c*/ 	.word	0xffffffff


	//   ....[29]....
        /*0d50*/ 	.word	0xffffffff


	//   ....[30]....
        /*0d54*/ 	.word	0xffffffff


	//   ....[31]....
        /*0d58*/ 	.word	0xffffffff


	//   ....[32]....
        /*0d5c*/ 	.word	0xffffffff


	//   ....[33]....
        /*0d60*/ 	.word	0xffffffff


	//   ....[34]....
        /*0d64*/ 	.word	0xffffffff


	//   ....[35]....
        /*0d68*/ 	.word	0xffffffff


	//   ....[36]....
        /*0d6c*/ 	.word	0xffffffff


	//   ....[37]....
        /*0d70*/ 	.word	0xffffffff


	//   ....[38]....
        /*0d74*/ 	.word	0xffffffff


	//   ....[39]....
        /*0d78*/ 	.word	0xffffffff


	//   ....[40]....
        /*0d7c*/ 	.word	0xffffffff


	//   ....[41]....
        /*0d80*/ 	.word	0xffffffff


	//   ....[42]....
        /*0d84*/ 	.word	0xffffffff


	//   ....[43]....
        /*0d88*/ 	.word	0xffffffff


	//   ....[44]....
        /*0d8c*/ 	.word	0xffffffff


	//   ....[45]....
        /*0d90*/ 	.word	0xffffffff


	//   ....[46]....
        /*0d94*/ 	.word	0xffffffff


	//   ....[47]....
        /*0d98*/ 	.word	0xffffffff


	//   ....[48]....
        /*0d9c*/ 	.word	0xffffffff


	//   ....[49]....
        /*0da0*/ 	.word	0xffffffff


	//   ....[50]....
        /*0da4*/ 	.word	0xffffffff


	//   ....[51]....
        /*0da8*/ 	.word	0xffffffff


	//   ....[52]....
        /*0dac*/ 	.word	0xffffffff


	//   ....[53]....
        /*0db0*/ 	.word	0xffffffff


	//   ....[54]....
        /*0db4*/ 	.word	0xffffffff


	//   ....[55]....
        /*0db8*/ 	.word	0xffffffff


	//   ....[56]....
        /*0dbc*/ 	.word	0xffffffff


	//   ....[57]....
        /*0dc0*/ 	.word	0xffffffff


	//   ....[58]....
        /*0dc4*/ 	.word	0xffffffff


	//   ....[59]....
        /*0dc8*/ 	.word	0xffffffff


	//   ....[60]....
        /*0dcc*/ 	.word	0xffffffff


	//   ....[61]....
        /*0dd0*/ 	.word	0xffffffff


	//   ....[62]....
        /*0dd4*/ 	.word	0xffffffff


	//   ....[63]....
        /*0dd8*/ 	.word	0xffffffff


	//   ....[64]....
        /*0ddc*/ 	.word	0xffffffff


	//   ....[65]....
        /*0de0*/ 	.word	0xffffffff


	//   ....[66]....
        /*0de4*/ 	.word	0xffffffff


	//   ....[67]....
        /*0de8*/ 	.word	0xffffffff


	//   ....[68]....
        /*0dec*/ 	.word	0xffffffff


	//   ....[69]....
        /*0df0*/ 	.word	0xffffffff


	//   ....[70]....
        /*0df4*/ 	.word	0xffffffff


	//   ....[71]....
        /*0df8*/ 	.word	0xffffffff


	//   ....[72]....
        /*0dfc*/ 	.word	0xffffffff


	//   ....[73]....
        /*0e00*/ 	.word	0xffffffff


	//   ....[74]....
        /*0e04*/ 	.word	0xffffffff


	//   ....[75]....
        /*0e08*/ 	.word	0xffffffff


	//   ....[76]....
        /*0e0c*/ 	.word	0xffffffff


	//   ....[77]....
        /*0e10*/ 	.word	0xffffffff


	//   ....[78]....
        /*0e14*/ 	.word	0xffffffff


	//   ....[79]....
        /*0e18*/ 	.word	0xffffffff


	//   ....[80]....
        /*0e1c*/ 	.word	0xffffffff


	//   ....[81]....
        /*0e20*/ 	.word	0xffffffff


	//   ....[82]....
        /*0e24*/ 	.word	0xffffffff


	//   ....[83]....
        /*0e28*/ 	.word	0xffffffff


	//   ....[84]....
        /*0e2c*/ 	.word	0xffffffff


	//   ....[85]....
        /*0e30*/ 	.word	0xffffffff


	//   ....[86]....
        /*0e34*/ 	.word	0xffffffff


	//   ....[87]....
        /*0e38*/ 	.word	0xffffffff


	//   ....[88]....
        /*0e3c*/ 	.word	0xffffffff


	//   ....[89]....
        /*0e40*/ 	.word	0xffffffff


	//   ....[90]....
        /*0e44*/ 	.word	0xffffffff


	//   ....[91]....
        /*0e48*/ 	.word	0xffffffff


	//   ....[92]....
        /*0e4c*/ 	.word	0xffffffff


	//   ....[93]....
        /*0e50*/ 	.word	0xffffffff


	//   ....[94]....
        /*0e54*/ 	.word	0xffffffff


	//   ....[95]....
        /*0e58*/ 	.word	0xffffffff


	//   ....[96]....
        /*0e5c*/ 	.word	0xffffffff


	//   ....[97]....
        /*0e60*/ 	.word	0xffffffff


	//   ....[98]....
        /*0e64*/ 	.word	0xffffffff


	//   ....[99]....
        /*0e68*/ 	.word	0xffffffff


	//   ....[100]....
        /*0e6c*/ 	.word	0xffffffff


	//   ....[101]....
        /*0e70*/ 	.word	0xffffffff


	//   ....[102]....
        /*0e74*/ 	.word	0xffffffff


	//   ....[103]....
        /*0e78*/ 	.word	0xffffffff


	//   ....[104]....
        /*0e7c*/ 	.word	0xffffffff


	//   ....[105]....
        /*0e80*/ 	.word	0xffffffff


	//   ....[106]....
        /*0e84*/ 	.word	0xffffffff


	//   ....[107]....
        /*0e88*/ 	.word	0xffffffff


	//   ....[108]....
        /*0e8c*/ 	.word	0xffffffff


	//   ....[109]....
        /*0e90*/ 	.word	0xffffffff


	//   ....[110]....
        /*0e94*/ 	.word	0xffffffff


	//   ....[111]....
        /*0e98*/ 	.word	0xffffffff


	//   ....[112]....
        /*0e9c*/ 	.word	0xffffffff


	//   ....[113]....
        /*0ea0*/ 	.word	0xffffffff


	//   ....[114]....
        /*0ea4*/ 	.word	0xffffffff


	//   ....[115]....
        /*0ea8*/ 	.word	0xffffffff


	//   ....[116]....
        /*0eac*/ 	.word	0xffffffff


	//   ....[117]....
        /*0eb0*/ 	.word	0xffffffff


	//   ....[118]....
        /*0eb4*/ 	.word	0xffffffff


	//   ....[119]....
        /*0eb8*/ 	.word	0xffffffff


	//   ....[120]....
        /*0ebc*/ 	.word	0xffffffff


	//   ....[121]....
        /*0ec0*/ 	.word	0xffffffff


	//   ....[122]....
        /*0ec4*/ 	.word	0xffffffff


	//   ....[123]....
        /*0ec8*/ 	.word	0xffffffff


	//   ....[124]....
        /*0ecc*/ 	.word	0xffffffff


	//   ....[125]....
        /*0ed0*/ 	.word	0xffffffff


	//   ....[126]....
        /*0ed4*/ 	.word	0xffffffff


	//   ....[127]....
        /*0ed8*/ 	.word	0xffffffff


	//   ....[128]....
        /*0edc*/ 	.word	0xffffffff


	//   ....[129]....
        /*0ee0*/ 	.word	0xffffffff


	//   ....[130]....
        /*0ee4*/ 	.word	0xffffffff


	//   ....[131]....
        /*0ee8*/ 	.word	0xffffffff


	//   ....[132]....
        /*0eec*/ 	.word	0xffffffff


	//   ....[133]....
        /*0ef0*/ 	.word	0xffffffff


	//   ....[134]....
        /*0ef4*/ 	.word	0xffffffff


	//   ....[135]....
        /*0ef8*/ 	.word	0xffffffff


	//   ....[136]....
        /*0efc*/ 	.word	0xffffffff


	//   ....[137]....
        /*0f00*/ 	.word	0xffffffff


	//   ....[138]....
        /*0f04*/ 	.word	0xffffffff


	//   ....[139]....
        /*0f08*/ 	.word	0xffffffff


	//   ....[140]....
        /*0f0c*/ 	.word	0xffffffff


	//   ....[141]....
        /*0f10*/ 	.word	0xffffffff


	//   ....[142]....
        /*0f14*/ 	.word	0xffffffff


	//   ....[143]....
        /*0f18*/ 	.word	0xffffffff


	//   ....[144]....
        /*0f1c*/ 	.word	0xffffffff


	//   ....[145]....
        /*0f20*/ 	.word	0xffffffff


	//   ....[146]....
        /*0f24*/ 	.word	0xffffffff


	//   ....[147]....
        /*0f28*/ 	.word	0xffffffff


	//   ....[148]....
        /*0f2c*/ 	.word	0xffffffff


	//   ....[149]....
        /*0f30*/ 	.word	0xffffffff


	//   ....[150]....
        /*0f34*/ 	.word	0xffffffff


	//   ....[151]....
        /*0f38*/ 	.word	0xffffffff


	//   ....[152]....
        /*0f3c*/ 	.word	0xffffffff


	//   ....[153]....
        /*0f40*/ 	.word	0xffffffff


	//   ....[154]....
        /*0f44*/ 	.word	0xffffffff


	//   ....[155]....
        /*0f48*/ 	.word	0xffffffff


	//   ....[156]....
        /*0f4c*/ 	.word	0xffffffff


	//   ....[157]....
        /*0f50*/ 	.word	0xffffffff


	//   ....[158]....
        /*0f54*/ 	.word	0xffffffff


	//   ....[159]....
        /*0f58*/ 	.word	0xffffffff


	//   ....[160]....
        /*0f5c*/ 	.word	0xffffffff


	//   ....[161]....
        /*0f60*/ 	.word	0xffffffff


	//   ....[162]....
        /*0f64*/ 	.word	0xffffffff


	//   ....[163]....
        /*0f68*/ 	.word	0xffffffff


	//   ....[164]....
        /*0f6c*/ 	.word	0xffffffff


	//   ....[165]....
        /*0f70*/ 	.word	0xffffffff


	//   ....[166]....
        /*0f74*/ 	.word	0xffffffff


	//   ....[167]....
        /*0f78*/ 	.word	0xffffffff


	//   ....[168]....
        /*0f7c*/ 	.word	0xffffffff


	//   ....[169]....
        /*0f80*/ 	.word	0xffffffff


	//   ....[170]....
        /*0f84*/ 	.word	0xffffffff


	//   ....[171]....
        /*0f88*/ 	.word	0xffffffff


	//   ....[172]....
        /*0f8c*/ 	.word	0xffffffff


	//   ....[173]....
        /*0f90*/ 	.word	0xffffffff


	//   ....[174]....
        /*0f94*/ 	.word	0xffffffff


	//   ....[175]....
        /*0f98*/ 	.word	0xffffffff


	//   ....[176]....
        /*0f9c*/ 	.word	0xffffffff


	//   ....[177]....
        /*0fa0*/ 	.word	0xffffffff


	//   ....[178]....
        /*0fa4*/ 	.word	0xffffffff


	//   ....[179]....
        /*0fa8*/ 	.word	0xffffffff


	//   ....[180]....
        /*0fac*/ 	.word	0xffffffff


	//   ....[181]....
        /*0fb0*/ 	.word	0xffffffff


	//----- nvinfo : EIATTR_COOP_GROUP_INSTR_OFFSETS
	.align		4
.L_204:
        /*0fb4*/ 	.byte	0x04, 0x28
        /*0fb6*/ 	.short	(.L_206 - .L_205)


	//   ....[0]....
.L_205:
        /*0fb8*/ 	.word	0x00000050


	//   ....[1]....
        /*0fbc*/ 	.word	0x00000200


	//   ....[2]....
        /*0fc0*/ 	.word	0x00000230


	//   ....[3]....
        /*0fc4*/ 	.word	0x00000260


	//   ....[4]....
        /*0fc8*/ 	.word	0x00000290


	//   ....[5]....
        /*0fcc*/ 	.word	0x000002c0


	//   ....[6]....
        /*0fd0*/ 	.word	0x000002f0


	//   ....[7]....
        /*0fd4*/ 	.word	0x00000450


	//   ....[8]....
        /*0fd8*/ 	.word	0x00000490


	//   ....[9]....
        /*0fdc*/ 	.word	0x000004c0


	//   ....[10]....
        /*0fe0*/ 	.word	0x000004f0


	//   ....[11]....
        /*0fe4*/ 	.word	0x00000520


	//   ....[12]....
        /*0fe8*/ 	.word	0x00000550


	//   ....[13]....
        /*0fec*/ 	.word	0x000005e0


	//   ....[14]....
        /*0ff0*/ 	.word	0x00000630


	//   ....[15]....
        /*0ff4*/ 	.word	0x00000650


	//   ....[16]....
        /*0ff8*/ 	.word	0x000006b0


	//   ....[17]....
        /*0ffc*/ 	.word	0x00002a40


	//   ....[18]....
        /*1000*/ 	.word	0x00002a60


	//   ....[19]....
        /*1004*/ 	.word	0x00002ba0


	//   ....[20]....
        /*1008*/ 	.word	0x00002bb0


	//   ....[21]....
        /*100c*/ 	.word	0x00002c90


	//   ....[22]....
        /*1010*/ 	.word	0x00002cb0


	//   ....[23]....
        /*1014*/ 	.word	0x00002d90


	//   ....[24]....
        /*1018*/ 	.word	0x00002da0


	//   ....[25]....
        /*101c*/ 	.word	0x00002e80


	//   ....[26]....
        /*1020*/ 	.word	0x00002ea0


	//   ....[27]....
        /*1024*/ 	.word	0x00002f80


	//   ....[28]....
        /*1028*/ 	.word	0x00002f90


	//   ....[29]....
        /*102c*/ 	.word	0x00003070


	//   ....[30]....
        /*1030*/ 	.word	0x00003090


	//   ....[31]....
        /*1034*/ 	.word	0x00003170


	//   ....[32]....
        /*1038*/ 	.word	0x00003180


	//   ....[33]....
        /*103c*/ 	.word	0x000035e0


	//   ....[34]....
        /*1040*/ 	.word	0x000035f0


	//   ....[35]....
        /*1044*/ 	.word	0x00003610


	//   ....[36]....
        /*1048*/ 	.word	0x00003620


	//   ....[37]....
        /*104c*/ 	.word	0x00003630


	//   ....[38]....
        /*1050*/ 	.word	0x00003640


	//   ....[39]....
        /*1054*/ 	.word	0x00003680


	//   ....[40]....
        /*1058*/ 	.word	0x000036a0


	//   ....[41]....
        /*105c*/ 	.word	0x000036d0


	//   ....[42]....
        /*1060*/ 	.word	0x00003720


	//   ....[43]....
        /*1064*/ 	.word	0x000038b0


	//   ....[44]....
        /*1068*/ 	.word	0x000038c0


	//   ....[45]....
        /*106c*/ 	.word	0x000038d0


	//   ....[46]....
        /*1070*/ 	.word	0x000038e0


	//   ....[47]....
        /*1074*/ 	.word	0x000038f0


	//   ....[48]....
        /*1078*/ 	.word	0x00003900


	//   ....[49]....
        /*107c*/ 	.word	0x00003920


	//   ....[50]....
        /*1080*/ 	.word	0x00003930


	//   ....[51]....
        /*1084*/ 	.word	0x00003940


	//   ....[52]....
        /*1088*/ 	.word	0x00003990


	//   ....[53]....
        /*108c*/ 	.word	0x00004e20


	//   ....[54]....
        /*1090*/ 	.word	0x00004e40


	//   ....[55]....
        /*1094*/ 	.word	0x00004e50


	//   ....[56]....
        /*1098*/ 	.word	0x00004e60


	//   ....[57]....
        /*109c*/ 	.word	0x00004e70


	//   ....[58]....
        /*10a0*/ 	.word	0x00004e80


	//   ....[59]....
        /*10a4*/ 	.word	0x00004e90


	//   ....[60]....
        /*10a8*/ 	.word	0x00004ea0


	//   ....[61]....
        /*10ac*/ 	.word	0x00004ed0


	//   ....[62]....
        /*10b0*/ 	.word	0x00004f00


	//   ....[63]....
        /*10b4*/ 	.word	0x00005130


	//   ....[64]....
        /*10b8*/ 	.word	0x000059d0


	//   ....[65]....
        /*10bc*/ 	.word	0x00006040


	//   ....[66]....
        /*10c0*/ 	.word	0x000066b0


	//   ....[67]....
        /*10c4*/ 	.word	0x000071e0


	//   ....[68]....
        /*10c8*/ 	.word	0x00007210


	//   ....[69]....
        /*10cc*/ 	.word	0x00007220


	//   ....[70]....
        /*10d0*/ 	.word	0x00007230


	//   ....[71]....
        /*10d4*/ 	.word	0x00007240


	//   ....[72]....
        /*10d8*/ 	.word	0x00007270


	//   ....[73]....
        /*10dc*/ 	.word	0x00007290


	//   ....[74]....
        /*10e0*/ 	.word	0x000072b0


	//   ....[75]....
        /*10e4*/ 	.word	0x000090b0


	//   ....[76]....
        /*10e8*/ 	.word	0x000090d0


	//   ....[77]....
        /*10ec*/ 	.word	0x000090e0


	//   ....[78]....
        /*10f0*/ 	.word	0x000090f0


	//   ....[79]....
        /*10f4*/ 	.word	0x00009100


	//   ....[80]....
        /*10f8*/ 	.word	0x00009110


	//   ....[81]....
        /*10fc*/ 	.word	0x00009120


	//   ....[82]....
        /*1100*/ 	.word	0x00009130


	//   ....[83]....
        /*1104*/ 	.word	0x00009140


	//   ....[84]....
        /*1108*/ 	.word	0x00009150


	//   ....[85]....
        /*110c*/ 	.word	0x0000a560


	//   ....[86]....
        /*1110*/ 	.word	0x0000a580


	//   ....[87]....
        /*1114*/ 	.word	0x0000a590


	//   ....[88]....
        /*1118*/ 	.word	0x0000a5a0


	//   ....[89]....
        /*111c*/ 	.word	0x0000a5b0


	//   ....[90]....
        /*1120*/ 	.word	0x0000a5c0


	//   ....[91]....
        /*1124*/ 	.word	0x0000a5d0


	//   ....[92]....
        /*1128*/ 	.word	0x0000a5e0


	//   ....[93]....
        /*112c*/ 	.word	0x0000a5f0


	//   ....[94]....
        /*1130*/ 	.word	0x0000a600


	//   ....[95]....
        /*1134*/ 	.word	0x0000a830


	//   ....[96]....
        /*1138*/ 	.word	0x0000b0f0


	//   ....[97]....
        /*113c*/ 	.word	0x0000b770


	//   ....[98]....
        /*1140*/ 	.word	0x0000bdf0


	//   ....[99]....
        /*1144*/ 	.word	0x0000c970


	//   ....[100]....
        /*1148*/ 	.word	0x0000c9a0


	//   ....[101]....
        /*114c*/ 	.word	0x0000c9b0


	//   ....[102]....
        /*1150*/ 	.word	0x0000c9c0


	//   ....[103]....
        /*1154*/ 	.word	0x0000ca00


	//   ....[104]....
        /*1158*/ 	.word	0x0000ca10


	//   ....[105]....
        /*115c*/ 	.word	0x0000ca20


	//   ....[106]....
        /*1160*/ 	.word	0x0000ca30


	//   ....[107]....
        /*1164*/ 	.word	0x0000ee20


	//   ....[108]....
        /*1168*/ 	.word	0x0000ee40


	//   ....[109]....
        /*116c*/ 	.word	0x0000ee50


	//   ....[110]....
        /*1170*/ 	.word	0x0000ee60


	//   ....[111]....
        /*1174*/ 	.word	0x0000ee70


	//   ....[112]....
        /*1178*/ 	.word	0x0000ee80


	//   ....[113]....
        /*117c*/ 	.word	0x0000ee90


	//   ....[114]....
        /*1180*/ 	.word	0x0000eea0


	//   ....[115]....
        /*1184*/ 	.word	0x0000eeb0


	//   ....[116]....
        /*1188*/ 	.word	0x0000eec0


	//   ....[117]....
        /*118c*/ 	.word	0x000102d0


	//   ....[118]....
        /*1190*/ 	.word	0x000102f0


	//   ....[119]....
        /*1194*/ 	.word	0x00010300


	//   ....[120]....
        /*1198*/ 	.word	0x00010310


	//   ....[121]....
        /*119c*/ 	.word	0x00010320


	//   ....[122]....
        /*11a0*/ 	.word	0x00010330


	//   ....[123]....
        /*11a4*/ 	.word	0x00010340


	//   ....[124]....
        /*11a8*/ 	.word	0x00010350


	//   ....[125]....
        /*11ac*/ 	.word	0x00010360


	//   ....[126]....
        /*11b0*/ 	.word	0x00010370


	//   ....[127]....
        /*11b4*/ 	.word	0x000109d0


	//   ....[128]....
        /*11b8*/ 	.word	0x00010a00


	//   ....[129]....
        /*11bc*/ 	.word	0x00010a10


	//   ....[130]....
        /*11c0*/ 	.word	0x00010a20


	//   ....[131]....
        /*11c4*/ 	.word	0x00010a60


	//   ....[132]....
        /*11c8*/ 	.word	0x00010a70


	//   ....[133]....
        /*11cc*/ 	.word	0x00010a80


	//   ....[134]....
        /*11d0*/ 	.word	0x00010a90


	//   ....[135]....
        /*11d4*/ 	.word	0x00012b60


	//   ....[136]....
        /*11d8*/ 	.word	0x00012b80


	//   ....[137]....
        /*11dc*/ 	.word	0x00012bb0


	//   ....[138]....
        /*11e0*/ 	.word	0x00012bd0


	//   ....[139]....
        /*11e4*/ 	.word	0x00012bf0


	//   ....[140]....
        /*11e8*/ 	.word	0x00012c10


	//   ....[141]....
        /*11ec*/ 	.word	0x00012c30


	//   ....[142]....
        /*11f0*/ 	.word	0x00012c50


	//   ....[143]....
        /*11f4*/ 	.word	0x00012c70


	//   ....[144]....
        /*11f8*/ 	.word	0x00012c90


	//   ....[145]....
        /*11fc*/ 	.word	0x00013fb0


	//   ....[146]....
        /*1200*/ 	.word	0x00013fd0


	//   ....[147]....
        /*1204*/ 	.word	0x00013fe0


	//   ....[148]....
        /*1208*/ 	.word	0x00013ff0


	//   ....[149]....
        /*120c*/ 	.word	0x00014000


	//   ....[150]....
        /*1210*/ 	.word	0x00014010


	//   ....[151]....
        /*1214*/ 	.word	0x00014020


	//   ....[152]....
        /*1218*/ 	.word	0x00014030


	//   ....[153]....
        /*121c*/ 	.word	0x00014040


	//   ....[154]....
        /*1220*/ 	.word	0x00014050


	//   ....[155]....
        /*1224*/ 	.word	0x000142a0


	//   ....[156]....
        /*1228*/ 	.word	0x00014b50


	//   ....[157]....
        /*122c*/ 	.word	0x000151d0


	//   ....[158]....
        /*1230*/ 	.word	0x00015850


	//   ....[159]....
        /*1234*/ 	.word	0x000163d0


	//   ....[160]....
        /*1238*/ 	.word	0x00016400


	//   ....[161]....
        /*123c*/ 	.word	0x00016410


	//   ....[162]....
        /*1240*/ 	.word	0x00016420


	//   ....[163]....
        /*1244*/ 	.word	0x00016460


	//   ....[164]....
        /*1248*/ 	.word	0x00016470


	//   ....[165]....
        /*124c*/ 	.word	0x00016480


	//   ....[166]....
        /*1250*/ 	.word	0x00016490


	//   ....[167]....
        /*1254*/ 	.word	0x000183a0


	//   ....[168]....
        /*1258*/ 	.word	0x00018410


	//   ....[169]....
        /*125c*/ 	.word	0x00018420


	//   ....[170]....
        /*1260*/ 	.word	0x00018430


	//   ....[171]....
        /*1264*/ 	.word	0x00018460


	//   ....[172]....
        /*1268*/ 	.word	0x00018480


	//   ....[173]....
        /*126c*/ 	.word	0x00018490


	//   ....[174]....
        /*1270*/ 	.word	0x000184a0


	//   ....[175]....
        /*1274*/ 	.word	0x000196a0


	//   ....[176]....
        /*1278*/ 	.word	0x000196c0


	//   ....[177]....
        /*127c*/ 	.word	0x000196d0


	//   ....[178]....
        /*1280*/ 	.word	0x000196e0


	//   ....[179]....
        /*1284*/ 	.word	0x000196f0


	//   ....[180]....
        /*1288*/ 	.word	0x00019700


	//   ....[181]....
        /*128c*/ 	.word	0x00019720


	//   ....[182]....
        /*1290*/ 	.word	0x00019730


	//   ....[183]....
        /*1294*/ 	.word	0x00019b00


	//   ....[184]....
        /*1298*/ 	.word	0x00019b20


	//   ....[185]....
        /*129c*/ 	.word	0x00019bf0


	//   ....[186]....
        /*12a0*/ 	.word	0x00019c00


	//   ....[187]....
        /*12a4*/ 	.word	0x00019c80


	//   ....[188]....
        /*12a8*/ 	.word	0x00019ca0


	//   ....[189]....
        /*12ac*/ 	.word	0x00019d20


	//   ....[190]....
        /*12b0*/ 	.word	0x00019d30


	//   ....[191]....
        /*12b4*/ 	.word	0x00019db0


	//   ....[192]....
        /*12b8*/ 	.word	0x00019dd0


	//   ....[193]....
        /*12bc*/ 	.word	0x00019e50


	//   ....[194]....
        /*12c0*/ 	.word	0x00019e60


	//   ....[195]....
        /*12c4*/ 	.word	0x00019ee0


	//   ....[196]....
        /*12c8*/ 	.word	0x00019f00


	//   ....[197]....
        /*12cc*/ 	.word	0x00019f80


	//   ....[198]....
        /*12d0*/ 	.word	0x00019f90


	//   ....[199]....
        /*12d4*/ 	.word	0x0001a220


	//   ....[200]....
        /*12d8*/ 	.word	0x0001a240


	//   ....[201]....
        /*12dc*/ 	.word	0x0001a590


	//   ....[202]....
        /*12e0*/ 	.word	0x0001a5a0


	//   ....[203]....
        /*12e4*/ 	.word	0x0001a8f0


	//   ....[204]....
        /*12e8*/ 	.word	0x0001a910


	//   ....[205]....
        /*12ec*/ 	.word	0x0001ac70


	//   ....[206]....
        /*12f0*/ 	.word	0x0001ac80


	//   ....[207]....
        /*12f4*/ 	.word	0x0001b730


	//   ....[208]....
        /*12f8*/ 	.word	0x0001b750


	//   ....[209]....
        /*12fc*/ 	.word	0x0001b830


	//   ....[210]....
        /*1300*/ 	.word	0x0001b840


	//   ....[211]....
        /*1304*/ 	.word	0x0001b8c0


	//   ....[212]....
        /*1308*/ 	.word	0x0001b8e0


	//   ....[213]....
        /*130c*/ 	.word	0x0001b960


	//   ....[214]....
        /*1310*/ 	.word	0x0001b970


	//   ....[215]....
        /*1314*/ 	.word	0x0001b9f0


	//   ....[216]....
        /*1318*/ 	.word	0x0001ba10


	//   ....[217]....
        /*131c*/ 	.word	0x0001ba90


	//   ....[218]....
        /*1320*/ 	.word	0x0001baa0


	//   ....[219]....
        /*1324*/ 	.word	0x0001bb20


	//   ....[220]....
        /*1328*/ 	.word	0x0001bb40


	//   ....[221]....
        /*132c*/ 	.word	0x0001bbc0


	//   ....[222]....
        /*1330*/ 	.word	0x0001bbd0


	//   ....[223]....
        /*1334*/ 	.word	0x0001bd30


	//   ....[224]....
        /*1338*/ 	.word	0x0001bd50


	//   ....[225]....
        /*133c*/ 	.word	0x0001be80


	//   ....[226]....
        /*1340*/ 	.word	0x0001bec0


	//   ....[227]....
        /*1344*/ 	.word	0x0001bef0


	//   ....[228]....
        /*1348*/ 	.word	0x0001bf20


	//   ....[229]....
        /*134c*/ 	.word	0x0001bf50


	//   ....[230]....
        /*1350*/ 	.word	0x0001bf80


	//   ....[231]....
        /*1354*/ 	.word	0x0001c0e0


	//   ....[232]....
        /*1358*/ 	.word	0x0001c120


	//   ....[233]....
        /*135c*/ 	.word	0x0001c150


	//   ....[234]....
        /*1360*/ 	.word	0x0001c180


	//   ....[235]....
        /*1364*/ 	.word	0x0001c1b0


	//   ....[236]....
        /*1368*/ 	.word	0x0001c1e0


	//   ....[237]....
        /*136c*/ 	.word	0x0001c270


	//   ....[238]....
        /*1370*/ 	.word	0x0001c2d0


	//   ....[239]....
        /*1374*/ 	.word	0x0001c2e0


	//   ....[240]....
        /*1378*/ 	.word	0x0001c340


	//   ....[241]....
        /*137c*/ 	.word	0x0001cda0


	//   ....[242]....
        /*1380*/ 	.word	0x0001ce00


	//   ....[243]....
        /*1384*/ 	.word	0x0001ce50


	//   ....[244]....
        /*1388*/ 	.word	0x0001cea0


	//   ....[245]....
        /*138c*/ 	.word	0x0001cef0


	//   ....[246]....
        /*1390*/ 	.word	0x0001cf60


	//   ....[247]....
        /*1394*/ 	.word	0x0001cfb0


	//   ....[248]....
        /*1398*/ 	.word	0x0001d020


	//   ....[249]....
        /*139c*/ 	.word	0x0001d090


	//   ....[250]....
        /*13a0*/ 	.word	0x0001d100


	//   ....[251]....
        /*13a4*/ 	.word	0x0001d170


	//   ....[252]....
        /*13a8*/ 	.word	0x0001d1e0


	//   ....[253]....
        /*13ac*/ 	.word	0x0001d250


	//   ....[254]....
        /*13b0*/ 	.word	0x0001d2b0


	//   ....[255]....
        /*13b4*/ 	.word	0x0001d320


	//   ....[0]....
        /*13b8*/ 	.word	0x0001d390


	//   ....[1]....
        /*13bc*/ 	.word	0x0001d400


	//   ....[2]....
        /*13c0*/ 	.word	0x0001d460


	//   ....[3]....
        /*13c4*/ 	.word	0x0001d4d0


	//   ....[4]....
        /*13c8*/ 	.word	0x0001d540


	//   ....[5]....
        /*13cc*/ 	.word	0x0001d5b0


	//   ....[6]....
        /*13d0*/ 	.word	0x0001d610


	//   ....[7]....
        /*13d4*/ 	.word	0x0001d680


	//   ....[8]....
        /*13d8*/ 	.word	0x0001d6f0


	//   ....[9]....
        /*13dc*/ 	.word	0x0001d760


	//   ....[10]....
        /*13e0*/ 	.word	0x0001d7c0


	//   ....[11]....
        /*13e4*/ 	.word	0x0001d830


	//   ....[12]....
        /*13e8*/ 	.word	0x0001d8a0


	//   ....[13]....
        /*13ec*/ 	.word	0x0001d950


	//   ....[14]....
        /*13f0*/ 	.word	0x0001d9b0


	//   ....[15]....
        /*13f4*/ 	.word	0x0001da60


	//   ....[16]....
        /*13f8*/ 	.word	0x0001dac0


	//   ....[17]....
        /*13fc*/ 	.word	0x0001db70


	//   ....[18]....
        /*1400*/ 	.word	0x0001dbd0


	//   ....[19]....
        /*1404*/ 	.word	0x0001dc80


	//   ....[20]....
        /*1408*/ 	.word	0x0001dce0


	//   ....[21]....
        /*140c*/ 	.word	0x0001dd50


	//   ....[22]....
        /*1410*/ 	.word	0x0001ddc0


	//   ....[23]....
        /*1414*/ 	.word	0x0001de30


	//   ....[24]....
        /*1418*/ 	.word	0x0001dea0


	//   ....[25]....
        /*141c*/ 	.word	0x0001df00


	//   ....[26]....
        /*1420*/ 	.word	0x0001df50


	//   ....[27]....
        /*1424*/ 	.word	0x0001dfa0


	//   ....[28]....
        /*1428*/ 	.word	0x0001dff0


	//   ....[29]....
        /*142c*/ 	.word	0x0001e040


	//   ....[30]....
        /*1430*/ 	.word	0x0001e090


	//   ....[31]....
        /*1434*/ 	.word	0x0001e0e0


	//   ....[32]....
        /*1438*/ 	.word	0x0001e130


	//   ....[33]....
        /*143c*/ 	.word	0x0001e190


	//   ....[34]....
        /*1440*/ 	.word	0x0001e200


	//   ....[35]....
        /*1444*/ 	.word	0x0001e2b0


	//   ....[36]....
        /*1448*/ 	.word	0x0001e310


	//   ....[37]....
        /*144c*/ 	.word	0x0001e3c0


	//   ....[38]....
        /*1450*/ 	.word	0x0001e420


	//   ....[39]....
        /*1454*/ 	.word	0x0001e4d0


	//   ....[40]....
        /*1458*/ 	.word	0x0001e530


	//   ....[41]....
        /*145c*/ 	.word	0x0001e5e0


	//   ....[42]....
        /*1460*/ 	.word	0x0001e640


	//   ....[43]....
        /*1464*/ 	.word	0x0001e6b0


	//   ....[44]....
        /*1468*/ 	.word	0x0001e720


	//   ....[45]....
        /*146c*/ 	.word	0x0001e7d0


	//   ....[46]....
        /*1470*/ 	.word	0x0001e830


	//   ....[47]....
        /*1474*/ 	.word	0x0001e8e0


	//   ....[48]....
        /*1478*/ 	.word	0x0001e940


	//   ....[49]....
        /*147c*/ 	.word	0x0001e9f0


	//   ....[50]....
        /*1480*/ 	.word	0x0001ea50


	//   ....[51]....
        /*1484*/ 	.word	0x0001eb00


	//   ....[52]....
        /*1488*/ 	.word	0x0001eb60


	//   ....[53]....
        /*148c*/ 	.word	0x0001ebd0


	//   ....[54]....
        /*1490*/ 	.word	0x0001ec40


	//   ....[55]....
        /*1494*/ 	.word	0x0001ecb0


	//   ....[56]....
        /*1498*/ 	.word	0x0001ed20


	//   ....[57]....
        /*149c*/ 	.word	0x0001ed70


	//   ....[58]....
        /*14a0*/ 	.word	0x0001edd0


	//   ....[59]....
        /*14a4*/ 	.word	0x0001ee20


	//   ....[60]....
        /*14a8*/ 	.word	0x0001ee60


	//   ....[61]....
        /*14ac*/ 	.word	0x0001eeb0


	//   ....[62]....
        /*14b0*/ 	.word	0x0001eef0


	//   ....[63]....
        /*14b4*/ 	.word	0x0001ef40


	//   ....[64]....
        /*14b8*/ 	.word	0x0001ef80


	//   ....[65]....
        /*14bc*/ 	.word	0x0001eff0


	//   ....[66]....
        /*14c0*/ 	.word	0x0001f060


	//   ....[67]....
        /*14c4*/ 	.word	0x0001f110


	//   ....[68]....
        /*14c8*/ 	.word	0x0001f170


	//   ....[69]....
        /*14cc*/ 	.word	0x0001f220


	//   ....[70]....
        /*14d0*/ 	.word	0x0001f280


	//   ....[71]....
        /*14d4*/ 	.word	0x0001f330


	//   ....[72]....
        /*14d8*/ 	.word	0x0001f390


	//   ....[73]....
        /*14dc*/ 	.word	0x0001f440


	//   ....[74]....
        /*14e0*/ 	.word	0x0001f4a0


	//   ....[75]....
        /*14e4*/ 	.word	0x0001f510


	//   ....[76]....
        /*14e8*/ 	.word	0x0001f580


	//   ....[77]....
        /*14ec*/ 	.word	0x0001f630


	//   ....[78]....
        /*14f0*/ 	.word	0x0001f690


	//   ....[79]....
        /*14f4*/ 	.word	0x0001f740


	//   ....[80]....
        /*14f8*/ 	.word	0x0001f7a0


	//   ....[81]....
        /*14fc*/ 	.word	0x0001f850


	//   ....[82]....
        /*1500*/ 	.word	0x0001f8b0


	//   ....[83]....
        /*1504*/ 	.word	0x0001f960


	//   ....[84]....
        /*1508*/ 	.word	0x0001f9c0


	//   ....[85]....
        /*150c*/ 	.word	0x0001fa10


	//   ....[86]....
        /*1510*/ 	.word	0x0001fa70


	//   ....[87]....
        /*1514*/ 	.word	0x0001fac0


	//   ....[88]....
        /*1518*/ 	.word	0x0001fb00


	//   ....[89]....
        /*151c*/ 	.word	0x0001fb50


	//   ....[90]....
        /*1520*/ 	.word	0x0001fb90


	//   ....[91]....
        /*1524*/ 	.word	0x0001fbe0


	//   ....[92]....
        /*1528*/ 	.word	0x0001fc20


	//   ....[93]....
        /*152c*/ 	.word	0x0001fc80


	//   ....[94]....
        /*1530*/ 	.word	0x0001fce0


	//   ....[95]....
        /*1534*/ 	.word	0x0001fd50


	//   ....[96]....
        /*1538*/ 	.word	0x0001fe00


	//   ....[97]....
        /*153c*/ 	.word	0x0001fe60


	//   ....[98]....
        /*1540*/ 	.word	0x0001ff10


	//   ....[99]....
        /*1544*/ 	.word	0x0001ff70


	//   ....[100]....
        /*1548*/ 	.word	0x00020020


	//   ....[101]....
        /*154c*/ 	.word	0x00020080


	//   ....[102]....
        /*1550*/ 	.word	0x00020130


	//   ....[103]....
        /*1554*/ 	.word	0x00020190


	//   ....[104]....
        /*1558*/ 	.word	0x00020200


	//   ....[105]....
        /*155c*/ 	.word	0x00020270


	//   ....[106]....
        /*1560*/ 	.word	0x000202e0


	//   ....[107]....
        /*1564*/ 	.word	0x00020350


	//   ....[108]....
        /*1568*/ 	.word	0x000203a0


	//   ....[109]....
        /*156c*/ 	.word	0x00020400


	//   ....[110]....
        /*1570*/ 	.word	0x00020450


	//   ....[111]....
        /*1574*/ 	.word	0x00020490


	//   ....[112]....
        /*1578*/ 	.word	0x000204e0


	//   ....[113]....
        /*157c*/ 	.word	0x00020520


	//   ....[114]....
        /*1580*/ 	.word	0x00020570


	//   ....[115]....
        /*1584*/ 	.word	0x000205b0


	//   ....[116]....
        /*1588*/ 	.word	0x00020610


	//   ....[117]....
        /*158c*/ 	.word	0x00020670


	//   ....[118]....
        /*1590*/ 	.word	0x000206c0


	//   ....[119]....
        /*1594*/ 	.word	0x00020720


	//   ....[120]....
        /*1598*/ 	.word	0x00020770


	//   ....[121]....
        /*159c*/ 	.word	0x000207d0


	//   ....[122]....
        /*15a0*/ 	.word	0x00020820


	//   ....[123]....
        /*15a4*/ 	.word	0x00020870


	//   ....[124]....
        /*15a8*/ 	.word	0x000208d0


	//   ....[125]....
        /*15ac*/ 	.word	0x00020940


	//   ....[126]....
        /*15b0*/ 	.word	0x000209b0


	//   ....[127]....
        /*15b4*/ 	.word	0x00020a10


	//   ....[128]....
        /*15b8*/ 	.word	0x00020a80


	//   ....[129]....
        /*15bc*/ 	.word	0x00020af0


	//   ....[130]....
        /*15c0*/ 	.word	0x00020b60


	//   ....[131]....
        /*15c4*/ 	.word	0x00020bc0


	//   ....[132]....
        /*15c8*/ 	.word	0x00020c30


	//   ....[133]....
        /*15cc*/ 	.word	0x00020ca0


	//   ....[134]....
        /*15d0*/ 	.word	0x00020d10


	//   ....[135]....
        /*15d4*/ 	.word	0x00020d70


	//   ....[136]....
        /*15d8*/ 	.word	0x00020de0


	//   ....[137]....
        /*15dc*/ 	.word	0x00020e50


	//   ....[138]....
        /*15e0*/ 	.word	0x00020ec0


	//   ....[139]....
        /*15e4*/ 	.word	0x00020f20


	//   ....[140]....
        /*15e8*/ 	.word	0x00020f90


	//   ....[141]....
        /*15ec*/ 	.word	0x00021000


	//   ....[142]....
        /*15f0*/ 	.word	0x00021070


	//   ....[143]....
        /*15f4*/ 	.word	0x000210d0


	//   ....[144]....
        /*15f8*/ 	.word	0x00021140


	//   ....[145]....
        /*15fc*/ 	.word	0x000211b0


	//   ....[146]....
        /*1600*/ 	.word	0x00021220


	//   ....[147]....
        /*1604*/ 	.word	0x00021280


	//   ....[148]....
        /*1608*/ 	.word	0x000212f0


	//   ....[149]....
        /*160c*/ 	.word	0x00021360


	//   ....[150]....
        /*1610*/ 	.word	0x000213d0


	//   ....[151]....
        /*1614*/ 	.word	0x00021430


	//   ....[152]....
        /*1618*/ 	.word	0x000214a0


	//   ....[153]....
        /*161c*/ 	.word	0x00021510


	//   ....[154]....
        /*1620*/ 	.word	0x00021580


	//   ....[155]....
        /*1624*/ 	.word	0x000215e0


	//   ....[156]....
        /*1628*/ 	.word	0x00021650


	//   ....[157]....
        /*162c*/ 	.word	0x000216c0


	//   ....[158]....
        /*1630*/ 	.word	0x00021730


	//   ....[159]....
        /*1634*/ 	.word	0x00021790


	//   ....[160]....
        /*1638*/ 	.word	0x00021800


	//   ....[161]....
        /*163c*/ 	.word	0x00021870


	//   ....[162]....
        /*1640*/ 	.word	0x000218e0


	//   ....[163]....
        /*1644*/ 	.word	0x00021940


	//   ....[164]....
        /*1648*/ 	.word	0x000219b0


	//   ....[165]....
        /*164c*/ 	.word	0x00021a20


	//   ....[166]....
        /*1650*/ 	.word	0x00021a70


	//   ....[167]....
        /*1654*/ 	.word	0x00021ab0


	//   ....[168]....
        /*1658*/ 	.word	0x00021b00


	//   ....[169]....
        /*165c*/ 	.word	0x00021b50


	//   ....[170]....
        /*1660*/ 	.word	0x00021ba0


	//   ....[171]....
        /*1664*/ 	.word	0x00021c10


	//   ....[172]....
        /*1668*/ 	.word	0x00021c60


	//   ....[173]....
        /*166c*/ 	.word	0x00021cb0


	//   ....[174]....
        /*1670*/ 	.word	0x00021d00


	//   ....[175]....
        /*1674*/ 	.word	0x00021d50


	//   ....[176]....
        /*1678*/ 	.word	0x00021da0


	//   ....[177]....
        /*167c*/ 	.word	0x00021e10


	//   ....[178]....
        /*1680*/ 	.word	0x00021e60


	//   ....[179]....
        /*1684*/ 	.word	0x00021ed0


	//   ....[180]....
        /*1688*/ 	.word	0x00021f30


	//   ....[181]....
        /*168c*/ 	.word	0x00021fa0


	//----- nvinfo : EIATTR_EXIT_INSTR_OFFSETS
	.align		4
.L_206:
        /*1690*/ 	.byte	0x04, 0x1c
        /*1692*/ 	.short	(.L_208 - .L_207)


	//   ....[0]....
.L_207:
        /*1694*/ 	.word	0x000010d0


	//   ....[1]....
        /*1698*/ 	.word	0x0001cd60


	//----- nvinfo : EIATTR_MAX_THREADS
	.align		4
.L_208:
        /*169c*/ 	.byte	0x04, 0x05
        /*169e*/ 	.short	(.L_210 - .L_209)
.L_209:
        /*16a0*/ 	.word	0x00000080
        /*16a4*/ 	.word	0x00000001
        /*16a8*/ 	.word	0x00000001


	//----- nvinfo : EIATTR_CRS_STACK_SIZE
	.align		4
.L_210:
        /*16ac*/ 	.byte	0x04, 0x1e
        /*16ae*/ 	.short	(.L_212 - .L_211)
.L_211:
        /*16b0*/ 	.word	0x00000000
.L_212:


//--------------------- .nv.info._ZN7cutlass13device_kernelIN5flash19enable_sm80_to_sm89INS1_16FlashAttnFwdSm80INS1_25CollectiveMainloopFwdSm80ILi4ELi1ELb0EN4cute5tupleIJNS5_1CILi128EEENS7_ILi80EEENS7_ILi64EEEEEELi64ENS_10bfloat16_tEfNS_4arch4Sm80ELb0ELb1ELb1ELb1ELb1ELb1ELb1ELb1EEENS1_21CollectiveEpilogueFwdINS6_IJS8_SA_S9_EEENS6_IJNS7_ILi1EEESI_SI_EEESC_SE_Li128ELb1ELb1ELb1ELb0EEENS1_36VarlenDynamicPersistentTileSchedulerILi128ELi80ELi128ELi128ELb1ELb1ELb0ELb1ELb0ELb1EEEEEEEEEvNT_6ParamsE --------------------------
	.section	.nv.info._ZN7cutlass13device_kernelIN5flash19enable_sm80_to_sm89INS1_16FlashAttnFwdSm80INS1_25CollectiveMainloopFwdSm80ILi4ELi1ELb0EN4cute5tupleIJNS5_1CILi128EEENS7_ILi80EEENS7_ILi64EEEEEELi64ENS_10bfloat16_tEfNS_4arch4Sm80ELb0ELb1ELb1ELb1ELb1ELb1ELb1ELb1EEENS1_21CollectiveEpilogueFwdINS6_IJS8_SA_S9_EEENS6_IJNS7_ILi1EEESI_SI_EEESC_SE_Li128ELb1ELb1ELb1ELb0EEENS1_36VarlenDynamicPersistentTileSchedulerILi128ELi80ELi128ELi128ELb1ELb1ELb0ELb1ELb0ELb1EEEEEEEEEvNT_6ParamsE,"",@"SHT_CUDA_INFO"
	.sectionflags	@""
	.align	4


	//----- nvinfo : EIATTR_CUDA_API_VERSION
	.align		4
        /*0000*/ 	.byte	0x04, 0x37
        /*0002*/ 	.short	(.L_214 - .L_213)
.L_213:
        /*0004*/ 	.word	0x00000082


	//----- nvinfo : EIATTR_SW2861232_WAR
	.align		4
.L_214:
        /*0008*/ 	.byte	0x01, 0x35
	.zero		2


	//----- nvinfo : EIATTR_PARAM_CBANK
	.align		4
        /*000c*/ 	.byte	0x04, 0x0a
        /*000e*/ 	.short	(.L_216 - .L_215)
	.align		4
.L_215:
        /*0010*/ 	.word	index@(.nv.constant0._ZN7cutlass13device_kernelIN5flash19enable_sm80_to_sm89INS1_16FlashAttnFwdSm80INS1_25CollectiveMainloopFwdSm80ILi4ELi1ELb0EN4cute5tupleIJNS5_1CILi128EEENS7_ILi80EEENS7_ILi64EEEEEELi64ENS_10bfloat16_tEfNS_4arch4Sm80ELb0ELb1ELb1ELb1ELb1ELb1ELb1ELb1EEENS1_21CollectiveEpilogueFwdINS6_IJS8_SA_S9_EEENS6_IJNS7_ILi1EEESI_SI_EEESC_SE_Li128ELb1ELb1ELb1ELb0EEENS1_36VarlenDynamicPersistentTileSchedulerILi128ELi80ELi128ELi128ELb1ELb1ELb0ELb1ELb0ELb1EEEEEEEEEvNT_6ParamsE)
        /*0014*/ 	.short	0x0160
        /*0016*/ 	.short	0x0438


	//----- nvinfo : EIATTR_CBANK_PARAM_SIZE
	.align		4
.L_216:
        /*0018*/ 	.byte	0x03, 0x19
        /*001a*/ 	.short	0x0438


	//----- nvinfo : EIATTR_KPARAM_INFO
	.align		4
        /*001c*/ 	.byte	0x04, 0x17
        /*001e*/ 	.short	(.L_218 - .L_217)
.L_217:
        /*0020*/ 	.word	0x00000000
        /*0024*/ 	.short	0x0000
        /*0026*/ 	.short	0x0000
        /*0028*/ 	.byte	0x00, 0xf0, 0xe1, 0x10


	//----- nvinfo : EIATTR_MAXREG_COUNT
	.align		4
.L_218:
        /*002c*/ 	.byte	0x03, 0x1b
        /*002e*/ 	.short	0x00ff


	//----- nvinfo : EIATTR_NUM_BARRIERS
	.align		4
        /*0030*/ 	.byte	0x02, 0x4c
        /*0032*/ 	.byte	0x06
	.zero		1


	//----- nvinfo : EIATTR_ANNOTATIONS
	.align		4
        /*0034*/ 	.byte	0x04, 0x55
        /*0036*/ 	.short	(.L_220 - .L_219)


	//   ....[0]....
.L_219:
        /* <DEDUP_REMOVED lines=92> */


	//----- nvinfo : EIATTR_MERCURY_ISA_VERSION
	.align		4
.L_220:
        /*05e0*/ 	.byte	0x03, 0x5f
        /*05e2*/ 	.short	0x0000


	//----- nvinfo : EIATTR_INT_WARP_WIDE_INSTR_OFFSETS
	.align		4
        /*05e4*/ 	.byte	0x04, 0x31
        /*05e6*/ 	.short	(.L_222 - .L_221)


	//   ....[0]....
.L_221:
        /*05e8*/ 	.word	0x00023d20


	//   ....[1]....
        /*05ec*/ 	.word	0x00023da0


	//----- nvinfo : EIATTR_COOP_GROUP_MASK_REGIDS
	.align		4
.L_222:
        /*05f0*/ 	.byte	0x04, 0x29
        /*05f2*/ 	.short	(.L_224 - .L_223)


	//   ....[0]....
.L_223:
        /*05f4*/ 	.word	0xffffffff


	//   ....[1]....
        /*05f8*/ 	.word	0xffffffff


	//   ....[2]....
        /*05fc*/ 	.word	0xffffffff


	//   ....[3]....
        /*0600*/ 	.word	0xffffffff


	//   ....[4]....
        /*0604*/ 	.word	0xffffffff


	//   ....[5]....
        /*0608*/ 	.word	0xffffffff


	//   ....[6]....
        /*060c*/ 	.word	0xffffffff


	//   ....[7]....
        /*0610*/ 	.word	0xffffffff


	//   ....[8]....
        /*0614*/ 	.word	0xffffffff


	//   ....[9]....
        /*0618*/ 	.word	0xffffffff


	//   ....[10]....
        /*061c*/ 	.word	0xffffffff


	//   ....[11]....
        /*0620*/ 	.word	0xffffffff


	//   ....[12]....
        /*0624*/ 	.word	0xffffffff


	//   ....[13]....
        /*0628*/ 	.word	0xffffffff


	//   ....[14]....
        /*062c*/ 	.word	0xffffffff


	//   ....[15]....
        /*0630*/ 	.word	0xffffffff


	//   ....[16]....
        /*0634*/ 	.word	0xffffffff


	//   ....[17]....
        /*0638*/ 	.word	0xffffffff


	//   ....[18]....
        /*063c*/ 	.word	0xffffffff


	//   ....[19]....
        /*0640*/ 	.word	0xffffffff


	//   ....[20]....
        /*0644*/ 	.word	0xffffffff


	//   ....[21]....
        /*0648*/ 	.word	0xffffffff


	//   ....[22]....
        /*064c*/ 	.word	0xffffffff


	//   ....[23]....
        /*0650*/ 	.word	0xffffffff


	//   ....[24]....
        /*0654*/ 	.word	0xffffffff


	//   ....[25]....
        /*0658*/ 	.word	0xffffffff


	//   ....[26]....
        /*065c*/ 	.word	0xffffffff


	//   ....[27]....
        /*0660*/ 	.word	0xffffffff


	//   ....[28]....
        /*0664*/ 	.word	0xffffffff


	//   ....[29]....
        /*0668*/ 	.word	0xffffffff


	//   ....[30]....
        /*066c*/ 	.word	0xffffffff


	//   ....[31]....
        /*0670*/ 	.word	0xffffffff


	//   ....[32]....
        /*0674*/ 	.word	0xffffffff


	//   ....[33]....
        /*0678*/ 	.word	0xffffffff


	//   ....[34]....
        /*067c*/ 	.word	0xffffffff


	//   ....[35]....
        /*0680*/ 	.word	0xffffffff


	//   ....[36]....
        /*0684*/ 	.word	0xffffffff


	//   ....[37]....
        /*0688*/ 	.word	0xffffffff


	//   ....[38]....
        /*068c*/ 	.word	0xffffffff


	//   ....[39]....
        /*0690*/ 	.word	0xffffffff


	//   ....[40]....
        /*0694*/ 	.word	0xffffffff


	//   ....[41]....
        /*0698*/ 	.word	0xffffffff


	//   ....[42]....
        /*069c*/ 	.word	0xffffffff


	//   ....[43]....
        /*06a0*/ 	.word	0xffffffff


	//   ....[44]....
        /*06a4*/ 	.word	0xffffffff


	//   ....[45]....
        /*06a8*/ 	.word	0xffffffff


	//   ....[46]....
        /*06ac*/ 	.word	0xffffffff


	//   ....[47]....
        /*06b0*/ 	.word	0xffffffff


	//   ....[48]....
        /*06b4*/ 	.word	0xffffffff


	//   ....[49]....
        /*06b8*/ 	.word	0xffffffff


	//   ....[50]....
        /*06bc*/ 	.word	0xffffffff


	//   ....[51]....
        /*06c0*/ 	.word	0xffffffff


	//   ....[52]....
        /*06c4*/ 	.word	0xffffffff


	//   ....[53]....
        /*06c8*/ 	.word	0xffffffff


	//   ....[54]....
        /*06cc*/ 	.word	0xffffffff


	//   ....[55]....
        /*06d0*/ 	.word	0xffffffff


	//   ....[56]....
        /*06d4*/ 	.word	0xffffffff


	//   ....[57]....
        /*06d8*/ 	.word	0xffffffff


	//   ....[58]....
        /*06dc*/ 	.word	0xffffffff


	//   ....[59]....
        /*06e0*/ 	.word	0xffffffff


	//   ....[60]....
        /*06e4*/ 	.word	0xffffffff


	//   ....[61]....
        /*06e8*/ 	.word	0xffffffff


	//   ....[62]....
        /*06ec*/ 	.word	0xffffffff


	//   ....[63]....
        /*06f0*/ 	.word	0xffffffff


	//   ....[64]....
        /*06f4*/ 	.word	0xffffffff


	//   ....[65]....
        /*06f8*/ 	.word	0xffffffff


	//   ....[66]....
        /*06fc*/ 	.word	0xffffffff


	//   ....[67]....
        /*0700*/ 	.word	0xffffffff


	//   ....[68]....
        /*0704*/ 	.word	0xffffffff


	//   ....[69]....
        /*0708*/ 	.word	0xffffffff


	//   ....[70]....
        /*070c*/ 	.word	0xffffffff


	//   ....[71]....
        /*0710*/ 	.word	0xffffffff


	//   ....[72]....
        /*0714*/ 	.word	0xffffffff


	//   ....[73]....
        /*0718*/ 	.word	0xffffffff


	//   ....[74]....
        /*071c*/ 	.word	0xffffffff


	//   ....[75]....
        /*0720*/ 	.word	0xffffffff


	//   ....[76]....
        /*0724*/ 	.word	0xffffffff


	//   ....[77]....
        /*0728*/ 	.word	0xffffffff


	//   ....[78]....
        /*072c*/ 	.word	0xffffffff


	//   ....[79]....
        /*0730*/ 	.word	0xffffffff


	//   ....[80]....
        /*0734*/ 	.word	0xffffffff


	//   ....[81]....
        /*0738*/ 	.word	0xffffffff


	//   ....[82]....
        /*073c*/ 	.word	0xffffffff


	//   ....[83]....
        /*0740*/ 	.word	0xffffffff


	//   ....[84]....
        /*0744*/ 	.word	0xffffffff


	//   ....[85]....
        /*0748*/ 	.word	0xffffffff


	//   ....[86]....
        /*074c*/ 	.word	0xffffffff


	//   ....[87]....
        /*0750*/ 	.word	0xffffffff


	//   ....[88]....
        /*0754*/ 	.word	0xffffffff


	//   ....[89]....
        /*0758*/ 	.word	0xffffffff


	//   ....[90]....
        /*075c*/ 	.word	0xffffffff


	//   ....[91]....
        /*0760*/ 	.word	0xffffffff


	//   ....[92]....
        /*0764*/ 	.word	0xffffffff


	//   ....[93]....
        /*0768*/ 	.word	0xffffffff


	//   ....[94]....
        /*076c*/ 	.word	0xffffffff


	//   ....[95]....
        /*0770*/ 	.word	0xffffffff


	//   ....[96]....
        /*0774*/ 	.word	0xffffffff


	//   ....[97]....
        /*0778*/ 	.word	0xffffffff


	//   ....[98]....
        /*077c*/ 	.word	0xffffffff


	//   ....[99]....
        /*0780*/ 	.word	0xffffffff


	//   ....[100]....
        /*0784*/ 	.word	0xffffffff


	//   ....[101]....
        /*0788*/ 	.word	0xffffffff


	//   ....[102]....
        /*078c*/ 	.word	0xffffffff


	//   ....[103]....
        /*0790*/ 	.word	0xffffffff


	//   ....[104]....
        /*0794*/ 	.word	0xffffffff


	//   ....[105]....
        /*0798*/ 	.word	0xffffffff


	//   ....[106]....
        /*079c*/ 	.word	0xffffffff


	//   ....[107]....
        /*07a0*/ 	.word	0xffffffff


	//   ....[108]....
        /*07a4*/ 	.word	0xffffffff


	//   ....[109]....
        /*07a8*/ 	.word	0xffffffff


	//   ....[110]....
        /*07ac*/ 	.word	0xffffffff


	//   ....[111]....
        /*07b0*/ 	.word	0xffffffff


	//   ....[112]....
        /*07b4*/ 	.word	0xffffffff


	//   ....[113]....
        /*07b8*/ 	.word	0xffffffff


	//   ....[114]....
        /*07bc*/ 	.word	0xffffffff


	//   ....[115]....
        /*07c0*/ 	.word	0xffffffff


	//   ....[116]....
        /*07c4*/ 	.word	0xffffffff


	//   ....[117]....
        /*07c8*/ 	.word	0xffffffff


	//   ....[118]....
        /*07cc*/ 	.word	0xffffffff


	//   ....[119]....
        /*07d0*/ 	.word	0xffffffff


	//   ....[120]....
        /*07d4*/ 	.word	0xffffffff


	//   ....[121]....
        /*07d8*/ 	.word	0xffffffff


	//   ....[122]....
        /*07dc*/ 	.word	0xffffffff


	//   ....[123]....
        /*07e0*/ 	.word	0xffffffff


	//   ....[124]....
        /*07e4*/ 	.word	0xffffffff


	//   ....[125]....
        /*07e8*/ 	.word	0xffffffff


	//   ....[126]....
        /*07ec*/ 	.word	0xffffffff


	//   ....[127]....
        /*07f0*/ 	.word	0xffffffff


	//   ....[128]....
        /*07f4*/ 	.word	0xffffffff


	//   ....[129]....
        /*07f8*/ 	.word	0xffffffff


	//   ....[130]....
        /*07fc*/ 	.word	0xffffffff


	//   ....[131]....
        /*0800*/ 	.word	0xffffffff


	//   ....[132]....
        /*0804*/ 	.word	0xffffffff


	//   ....[133]....
        /*0808*/ 	.word	0xffffffff


	//   ....[134]....
        /*080c*/ 	.word	0xffffffff


	//   ....[135]....
        /*0810*/ 	.word	0xffffffff


	//   ....[136]....
        /*0814*/ 	.word	0xffffffff


	//   ....[137]....
        /*0818*/ 	.word	0xffffffff


	//   ....[138]....
        /*081c*/ 	.word	0xffffffff


	//   ....[139]....
        /*0820*/ 	.word	0xffffffff


	//   ....[140]....
        /*0824*/ 	.word	0xffffffff


	//   ....[141]....
        /*0828*/ 	.word	0xffffffff


	//   ....[142]....
        /*082c*/ 	.word	0xffffffff


	//   ....[143]....
        /*0830*/ 	.word	0xffffffff


	//   ....[144]....
        /*0834*/ 	.word	0xffffffff


	//   ....[145]....
        /*0838*/ 	.word	0xffffffff


	//   ....[146]....
        /*083c*/ 	.word	0xffffffff


	//   ....[147]....
        /*0840*/ 	.word	0xffffffff


	//   ....[148]....
        /*0844*/ 	.word	0xffffffff


	//   ....[149]....
        /*0848*/ 	.word	0xffffffff


	//   ....[150]....
        /*084c*/ 	.word	0xffffffff


	//   ....[151]....
        /*0850*/ 	.word	0xffffffff


	//   ....[152]....
        /*0854*/ 	.word	0xffffffff


	//   ....[153]....
        /*0858*/ 	.word	0xffffffff


	//   ....[154]....
        /*085c*/ 	.word	0xffffffff


	//   ....[155]....
        /*0860*/ 	.word	0xffffffff


	//   ....[156]....
        /*0864*/ 	.word	0xffffffff


	//   ....[157]....
        /*0868*/ 	.word	0xffffffff


	//   ....[158]....
        /*086c*/ 	.word	0xffffffff


	//   ....[159]....
        /*0870*/ 	.word	0xffffffff


	//   ....[160]....
        /*0874*/ 	.word	0xffffffff


	//   ....[161]....
        /*0878*/ 	.word	0xffffffff


	//   ....[162]....
        /*087c*/ 	.word	0xffffffff


	//   ....[163]....
        /*0880*/ 	.word	0xffffffff


	//   ....[164]....
        /*0884*/ 	.word	0xffffffff


	//   ....[165]....
        /*0888*/ 	.word	0xffffffff


	//   ....[166]....
        /*088c*/ 	.word	0xffffffff


	//   ....[167]....
        /*0890*/ 	.word	0xffffffff


	//   ....[168]....
        /*0894*/ 	.word	0xffffffff


	//   ....[169]....
        /*0898*/ 	.word	0xffffffff


	//   ....[170]....
        /*089c*/ 	.word	0xffffffff


	//   ....[171]....
        /*08a0*/ 	.word	0xffffffff


	//   ....[172]....
        /*08a4*/ 	.word	0xffffffff


	//   ....[173]....
        /*08a8*/ 	.word	0xffffffff


	//   ....[174]....
        /*08ac*/ 	.word	0xffffffff


	//   ....[175]....
        /*08b0*/ 	.word	0xffffffff


	//   ....[176]....
        /*08b4*/ 	.word	0xffffffff


	//   ....[177]....
        /*08b8*/ 	.word	0xffffffff


	//   ....[178]....
        /*08bc*/ 	.word	0xffffffff


	//   ....[179]....
        /*08c0*/ 	.word	0xffffffff


	//   ....[180]....
        /*08c4*/ 	.word	0xffffffff


	//   ....[181]....
        /*08c8*/ 	.word	0xffffffff


	//   ....[182]....
        /*08cc*/ 	.word	0xffffffff


	//   ....[183]....
        /*08d0*/ 	.word	0xffffffff


	//   ....[184]....
        /*08d4*/ 	.word	0xffffffff


	//   ....[185]....
        /*08d8*/ 	.word	0xffffffff


	//   ....[186]....
        /*08dc*/ 	.word	0xffffffff


	//   ....[187]....
        /*08e0*/ 	.word	0xffffffff


	//   ....[188]....
        /*08e4*/ 	.word	0xffffffff


	//   ....[189]....
        /*08e8*/ 	.word	0xffffffff


	//   ....[190]....
        /*08ec*/ 	.word	0xffffffff


	//   ....[191]....
        /*08f0*/ 	.word	0xffffffff


	//   ....[192]....
        /*08f4*/ 	.word	0xffffffff


	//   ....[193]....
        /*08f8*/ 	.word	0xffffffff


	//   ....[194]....
        /*08fc*/ 	.word	0xffffffff


	//   ....[195]....
        /*0900*/ 	.word	0xffffffff


	//   ....[196]....
        /*0904*/ 	.word	0xffffffff


	//   ....[197]....
        /*0908*/ 	.word	0xffffffff


	//   ....[198]....
        /*090c*/ 	.word	0xffffffff


	//   ....[199]....
        /*0910*/ 	.word	0xffffffff


	//   ....[200]....
        /*0914*/ 	.word	0xffffffff


	//   ....[201]....
        /*0918*/ 	.word	0xffffffff


	//   ....[202]....
        /*091c*/ 	.word	0xffffffff


	//   ....[203]....
        /*0920*/ 	.word	0xffffffff


	//   ....[204]....
        /*0924*/ 	.word	0xffffffff


	//   ....[205]....
        /*0928*/ 	.word	0xffffffff


	//   ....[206]....
        /*092c*/ 	.word	0xffffffff


	//   ....[207]....
        /*0930*/ 	.word	0xffffffff


	//   ....[208]....
        /*0934*/ 	.word	0xffffffff


	//   ....[209]....
        /*0938*/ 	.word	0xffffffff


	//   ....[210]....
        /*093c*/ 	.word	0xffffffff


	//   ....[211]....
        /*0940*/ 	.word	0xffffffff


	//   ....[212]....
        /*0944*/ 	.word	0xffffffff


	//   ....[213]....
        /*0948*/ 	.word	0xffffffff


	//   ....[214]....
        /*094c*/ 	.word	0xffffffff


	//   ....[215]....
        /*0950*/ 	.word	0xffffffff


	//   ....[216]....
        /*0954*/ 	.word	0xffffffff


	//   ....[217]....
        /*0958*/ 	.word	0xffffffff


	//   ....[218]....
        /*095c*/ 	.word	0xffffffff


	//   ....[219]....
        /*0960*/ 	.word	0xffffffff


	//   ....[220]....
        /*0964*/ 	.word	0xffffffff


	//   ....[221]....
        /*0968*/ 	.word	0xffffffff


	//   ....[222]....
        /*096c*/ 	.word	0xffffffff


	//   ....[223]....
        /*0970*/ 	.word	0xffffffff


	//   ....[224]....
        /*0974*/ 	.word	0xffffffff


	//   ....[225]....
        /*0978*/ 	.word	0xffffffff


	//   ....[226]....
        /*097c*/ 	.word	0xffffffff


	//   ....[227]....
        /*0980*/ 	.word	0xffffffff


	//   ....[228]....
        /*0984*/ 	.word	0xffffffff


	//   ....[229]....
        /*0988*/ 	.word	0xffffffff


	//   ....[230]....
        /*098c*/ 	.word	0xffffffff


	//   ....[231]....
        /*0990*/ 	.word	0xffffffff


	//   ....[232]....
        /*0994*/ 	.word	0xffffffff


	//   ....[233]....
        /*0998*/ 	.word	0xffffffff


	//   ....[234]....
        /*099c*/ 	.word	0xffffffff


	//   ....[235]....
        /*09a0*/ 	.word	0xffffffff


	//   ....[236]....
        /*09a4*/ 	.word	0xffffffff


	//   ....[237]....
        /*09a8*/ 	.word	0xffffffff


	//   ....[238]....
        /*09ac*/ 	.word	0xffffffff


	//   ....[239]....
        /*09b0*/ 	.word	0xffffffff


	//   ....[240]....
        /*09b4*/ 	.word	0xffffffff


	//   ....[241]....
        /*09b8*/ 	.word	0xffffffff


	//   ....[242]....
        /*09bc*/ 	.word	0xffffffff


	//   ....[243]....
        /*09c0*/ 	.word	0xffffffff


	//   ....[244]....
        /*09c4*/ 	.word	0xffffffff


	//   ....[245]....
        /*09c8*/ 	.word	0xffffffff


	//   ....[246]....
        /*09cc*/ 	.word	0xffffffff


	//   ....[247]....
        /*09d0*/ 	.word	0xffffffff


	//   ....[248]....
        /*09d4*/ 	.word	0xffffffff


	//   ....[249]....
        /*09d8*/ 	.word	0xffffffff


	//   ....[250]....
        /*09dc*/ 	.word	0xffffffff


	//   ....[251]....
        /*09e0*/ 	.word	0xffffffff


	//   ....[252]....
        /*09e4*/ 	.word	0xffffffff


	//   ....[253]....
        /*09e8*/ 	.word	0xffffffff


	//   ....[254]....
        /*09ec*/ 	.word	0xffffffff


	//   ....[255]....
        /*09f0*/ 	.word	0xffffffff


	//   ....[0]....
        /*09f4*/ 	.word	0xffffffff


	//   ....[1]....
        /*09f8*/ 	.word	0xffffffff


	//   ....[2]....
        /*09fc*/ 	.word	0xffffffff


	//   ....[3]....
        /*0a00*/ 	.word	0xffffffff


	//   ....[4]....
        /*0a04*/ 	.word	0xffffffff


	//   ....[5]....
        /*0a08*/ 	.word	0xffffffff


	//   ....[6]....
        /*0a0c*/ 	.word	0xffffffff


	//   ....[7]....
        /*0a10*/ 	.word	0xffffffff


	//   ....[8]....
        /*0a14*/ 	.word	0xffffffff


	//   ....[9]....
        /*0a18*/ 	.word	0xffffffff


	//   ....[10]....
        /*0a1c*/ 	.word	0xffffffff


	//   ....[11]....
        /*0a20*/ 	.word	0xffffffff


	//   ....[12]....
        /*0a24*/ 	.word	0xffffffff


	//   ....[13]....
        /*0a28*/ 	.word	0xffffffff


	//   ....[14]....
        /*0a2c*/ 	.word	0xffffffff


	//   ....[15]....
        /*0a30*/ 	.word	0xffffffff


	//   ....[16]....
        /*0a34*/ 	.word	0xffffffff


	//   ....[17]....
        /*0a38*/ 	.word	0xffffffff


	//   ....[18]....
        /*0a3c*/ 	.word	0xffffffff


	//   ....[19]....
        /*0a40*/ 	.word	0xffffffff


	//   ....[20]....
        /*0a44*/ 	.word	0xffffffff


	//   ....[21]....
        /*0a48*/ 	.word	0xffffffff


	//   ....[22]....
        /*0a4c*/ 	.word	0xffffffff


	//   ....[23]....
        /*0a50*/ 	.word	0xffffffff


	//   ....[24]....
        /*0a54*/ 	.word	0xffffffff


	//   ....[25]....
        /*0a58*/ 	.word	0xffffffff


	//   ....[26]....
        /*0a5c*/ 	.word	0xffffffff


	//   ....[27]....
        /*0a60*/ 	.word	0xffffffff


	//   ....[28]....
        /*0a64*/ 	.word	0xffffffff


	//   ....[29]....
        /*0a68*/ 	.word	0xffffffff


	//   ....[30]....
        /*0a6c*/ 	.word	0xffffffff


	//   ....[31]....
        /*0a70*/ 	.word	0xffffffff


	//   ....[32]....
        /*0a74*/ 	.word	0xffffffff


	//   ....[33]....
        /*0a78*/ 	.word	0xffffffff


	//   ....[34]....
        /*0a7c*/ 	.word	0xffffffff


	//   ....[35]....
        /*0a80*/ 	.word	0xffffffff


	//   ....[36]....
        /*0a84*/ 	.word	0xffffffff


	//   ....[37]....
        /*0a88*/ 	.word	0xffffffff


	//   ....[38]....
        /*0a8c*/ 	.word	0xffffffff


	//   ....[39]....
        /*0a90*/ 	.word	0xffffffff


	//   ....[40]....
        /*0a94*/ 	.word	0xffffffff


	//   ....[41]....
        /*0a98*/ 	.word	0xffffffff


	//   ....[42]....
        /*0a9c*/ 	.word	0xffffffff


	//   ....[43]....
        /*0aa0*/ 	.word	0xffffffff


	//   ....[44]....
        /*0aa4*/ 	.word	0xffffffff


	//   ....[45]....
        /*0aa8*/ 	.word	0xffffffff


	//   ....[46]....
        /*0aac*/ 	.word	0xffffffff


	//   ....[47]....
        /*0ab0*/ 	.word	0xffffffff


	//   ....[48]....
        /*0ab4*/ 	.word	0xffffffff


	//   ....[49]....
        /*0ab8*/ 	.word	0xffffffff


	//   ....[50]....
        /*0abc*/ 	.word	0xffffffff


	//   ....[51]....
        /*0ac0*/ 	.word	0xffffffff


	//   ....[52]....
        /*0ac4*/ 	.word	0xffffffff


	//   ....[53]....
        /*0ac8*/ 	.word	0xffffffff


	//   ....[54]....
        /*0acc*/ 	.word	0xffffffff


	//   ....[55]....
        /*0ad0*/ 	.word	0xffffffff


	//   ....[56]....
        /*0ad4*/ 	.word	0xffffffff


	//   ....[57]....
        /*0ad8*/ 	.word	0xffffffff


	//   ....[58]....
        /*0adc*/ 	.word	0xffffffff


	//   ....[59]....
        /*0ae0*/ 	.word	0xffffffff


	//   ....[60]....
        /*0ae4*/ 	.word	0xffffffff


	//   ....[61]....
        /*0ae8*/ 	.word	0xffffffff


	//   ....[62]....
        /*0aec*/ 	.word	0xffffffff


	//   ....[63]....
        /*0af0*/ 	.word	0xffffffff


	//   ....[64]....
        /*0af4*/ 	.word	0xffffffff


	//   ....[65]....
        /*0af8*/ 	.word	0xffffffff


	//   ....[66]....
        /*0afc*/ 	.word	0xffffffff


	//   ....[67]....
        /*0b00*/ 	.word	0xffffffff


	//   ....[68]....
        /*0b04*/ 	.word	0xffffffff


	//   ....[69]....
        /*0b08*/ 	.word	0xffffffff


	//   ....[70]....
        /*0b0c*/ 	.word	0xffffffff


	//   ....[71]....
        /*0b10*/ 	.word	0xffffffff


	//   ....[72]....
        /*0b14*/ 	.word	0xffffffff


	//   ....[73]....
        /*0b18*/ 	.word	0xffffffff


	//   ....[74]....
        /*0b1c*/ 	.word	0xffffffff


	//   ....[75]....
        /*0b20*/ 	.word	0xffffffff


	//   ....[76]....
        /*0b24*/ 	.word	0xffffffff


	//   ....[77]....
        /*0b28*/ 	.word	0xffffffff


	//   ....[78]....
        /*0b2c*/ 	.word	0xffffffff


	//   ....[79]....
        /*0b30*/ 	.word	0xffffffff


	//   ....[80]....
        /*0b34*/ 	.word	0xffffffff


	//   ....[81]....
        /*0b38*/ 	.word	0xffffffff


	//   ....[82]....
        /*0b3c*/ 	.word	0xffffffff


	//   ....[83]....
        /*0b40*/ 	.word	0xffffffff


	//   ....[84]....
        /*0b44*/ 	.word	0xffffffff


	//   ....[85]....
        /*0b48*/ 	.word	0xffffffff


	//   ....[86]....
        /*0b4c*/ 	.word	0xffffffff


	//   ....[87]....
        /*0b50*/ 	.word	0xffffffff


	//   ....[88]....
        /*0b54*/ 	.word	0xffffffff


	//   ....[89]....
        /*0b58*/ 	.word	0xffffffff


	//   ....[90]....
        /*0b5c*/ 	.word	0xffffffff


	//   ....[91]....
        /*0b60*/ 	.word	0xffffffff


	//   ....[92]....
        /*0b64*/ 	.word	0xffffffff


	//   ....[93]....
        /*0b68*/ 	.word	0xffffffff


	//   ....[94]....
        /*0b6c*/ 	.word	0xffffffff


	//   ....[95]....
        /*0b70*/ 	.word	0xffffffff


	//   ....[96]....
        /*0b74*/ 	.word	0xffffffff


	//   ....[97]....
        /*0b78*/ 	.word	0xffffffff


	//   ....[98]....
        /*0b7c*/ 	.word	0xffffffff


	//   ....[99]....
        /*0b80*/ 	.word	0xffffffff


	//   ....[100]....
        /*0b84*/ 	.word	0xffffffff


	//   ....[101]....
        /*0b88*/ 	.word	0xffffffff


	//   ....[102]....
        /*0b8c*/ 	.word	0xffffffff


	//   ....[103]....
        /*0b90*/ 	.word	0xffffffff


	//   ....[104]....
        /*0b94*/ 	.word	0xffffffff


	//   ....[105]....
        /*0b98*/ 	.word	0xffffffff


	//   ....[106]....
        /*0b9c*/ 	.word	0xffffffff


	//   ....[107]....
        /*0ba0*/ 	.word	0xffffffff


	//   ....[108]....
        /*0ba4*/ 	.word	0xffffffff


	//   ....[109]....
        /*0ba8*/ 	.word	0xffffffff


	//   ....[110]....
        /*0bac*/ 	.word	0xffffffff


	//   ....[111]....
        /*0bb0*/ 	.word	0xffffffff


	//   ....[112]....
        /*0bb4*/ 	.word	0xffffffff


	//   ....[113]....
        /*0bb8*/ 	.word	0xffffffff


	//   ....[114]....
        /*0bbc*/ 	.word	0xffffffff


	//   ....[115]....
        /*0bc0*/ 	.word	0xffffffff


	//   ....[116]....
        /*0bc4*/ 	.word	0xffffffff


	//   ....[117]....
        /*0bc8*/ 	.word	0xffffffff


	//   ....[118]....
        /*0bcc*/ 	.word	0xffffffff


	//   ....[119]....
        /*0bd0*/ 	.word	0xffffffff


	//   ....[120]....
        /*0bd4*/ 	.word	0xffffffff


	//   ....[121]....
        /*0bd8*/ 	.word	0xffffffff


	//   ....[122]....
        /*0bdc*/ 	.word	0xffffffff


	//   ....[123]....
        /*0be0*/ 	.word	0xffffffff


	//   ....[124]....
        /*0be4*/ 	.word	0xffffffff


	//   ....[125]....
        /*0be8*/ 	.word	0xffffffff


	//   ....[126]....
        /*0bec*/ 	.word	0xffffffff


	//   ....[127]....
        /*0bf0*/ 	.word	0xffffffff


	//   ....[128]....
        /*0bf4*/ 	.word	0xffffffff


	//   ....[129]....
        /*0bf8*/ 	.word	0xffffffff


	//   ....[130]....
        /*0bfc*/ 	.word	0xffffffff


	//   ....[131]....
        /*0c00*/ 	.word	0xffffffff


	//   ....[132]....
        /*0c04*/ 	.word	0xffffffff


	//   ....[133]....
        /*0c08*/ 	.word	0xffffffff


	//   ....[134]....
        /*0c0c*/ 	.word	0xffffffff


	//   ....[135]....
        /*0c10*/ 	.word	0xffffffff


	//   ....[136]....
        /*0c14*/ 	.word	0xffffffff


	//   ....[137]....
        /*0c18*/ 	.word	0xffffffff


	//   ....[138]....
        /*0c1c*/ 	.word	0xffffffff


	//   ....[139]....
        /*0c20*/ 	.word	0xffffffff


	//   ....[140]....
        /*0c24*/ 	.word	0xffffffff


	//   ....[141]....
        /*0c28*/ 	.word	0xffffffff


	//   ....[142]....
        /*0c2c*/ 	.word	0xffffffff


	//   ....[143]....
        /*0c30*/ 	.word	0xffffffff


	//   ....[144]....
        /*0c34*/ 	.word	0xffffffff


	//   ....[145]....
        /*0c38*/ 	.word	0xffffffff


	//   ....[146]....
        /*0c3c*/ 	.word	0xffffffff


	//   ....[147]....
        /*0c40*/ 	.word	0xffffffff


	//   ....[148]....
        /*0c44*/ 	.word	0xffffffff


	//   ....[149]....
        /*0c48*/ 	.word	0xffffffff


	//   ....[150]....
        /*0c4c*/ 	.word	0xffffffff


	//   ....[151]....
        /*0c50*/ 	.word	0xffffffff


	//   ....[152]....
        /*0c54*/ 	.word	0xffffffff


	//   ....[153]....
        /*0c58*/ 	.word	0xffffffff


	//   ....[154]....
        /*0c5c*/ 	.word	0xffffffff


	//   ....[155]....
        /*0c60*/ 	.word	0xffffffff


	//   ....[156]....
        /*0c64*/ 	.word	0xffffffff


	//   ....[157]....
        /*0c68*/ 	.word	0xffffffff


	//   ....[158]....
        /*0c6c*/ 	.word	0xffffffff


	//   ....[159]....
        /*0c70*/ 	.word	0xffffffff


	//   ....[160]....
        /*0c74*/ 	.word	0xffffffff


	//   ....[161]....
        /*0c78*/ 	.word	0xffffffff


	//   ....[162]....
        /*0c7c*/ 	.word	0xffffffff


	//   ....[163]....
        /*0c80*/ 	.word	0xffffffff


	//   ....[164]....
        /*0c84*/ 	.word	0xffffffff


	//   ....[165]....
        /*0c88*/ 	.word	0xffffffff


	//   ....[166]....
        /*0c8c*/ 	.word	0xffffffff


	//   ....[167]....
        /*0c90*/ 	.word	0xffffffff


	//   ....[168]....
        /*0c94*/ 	.word	0xffffffff


	//   ....[169]....
        /*0c98*/ 	.word	0xffffffff


	//   ....[170]....
        /*0c9c*/ 	.word	0xffffffff


	//   ....[171]....
        /*0ca0*/ 	.word	0xffffffff


	//   ....[172]....
        /*0ca4*/ 	.word	0xffffffff


	//   ....[173]....
        /*0ca8*/ 	.word	0xffffffff


	//   ....[174]....
        /*0cac*/ 	.word	0xffffffff


	//   ....[175]....
        /*0cb0*/ 	.word	0xffffffff


	//   ....[176]....
        /*0cb4*/ 	.word	0xffffffff


	//   ....[177]....
        /*0cb8*/ 	.word	0xffffffff


	//   ....[178]....
        /*0cbc*/ 	.word	0xffffffff


	//   ....[179]....
        /*0cc0*/ 	.word	0xffffffff


	//   ....[180]....
        /*0cc4*/ 	.word	0xffffffff


	//   ....[181]....
        /*0cc8*/ 	.word	0xffffffff


	//   ....[182]....
        /*0ccc*/ 	.word	0xffffffff


	//   ....[183]....
        /*0cd0*/ 	.word	0xffffffff


	//   ....[184]....
        /*0cd4*/ 	.word	0xffffffff


	//   ....[185]....
        /*0cd8*/ 	.word	0xffffffff


	//   ....[186]....
        /*0cdc*/ 	.word	0xffffffff


	//   ....[187]....
        /*0ce0*/ 	.word	0xffffffff


	//   ....[188]....
        /*0ce4*/ 	.word	0xffffffff


	//   ....[189]....
        /*0ce8*/ 	.word	0xffffffff


	//   ....[190]....
        /*0cec*/ 	.word	0xffffffff


	//   ....[191]....
        /*0cf0*/ 	.word	0xffffffff


	//   ....[192]....
        /*0cf4*/ 	.word	0xffffffff


	//   ....[193]....
        /*0cf8*/ 	.word	0xffffffff


	//   ....[194]....
        /*0cfc*/ 	.word	0xffffffff


	//   ....[195]....
        /*0d00*/ 	.word	0xffffffff


	//   ....[196]....
        /*0d04*/ 	.word	0xffffffff


	//   ....[197]....
        /*0d08*/ 	.word	0xffffffff


	//   ....[198]....
        /*0d0c*/ 	.word	0xffffffff


	//   ....[199]....
        /*0d10*/ 	.word	0xffffffff


	//   ....[200]....
        /*0d14*/ 	.word	0xffffffff


	//   ....[201]....
        /*0d18*/ 	.word	0xffffffff


	//   ....[202]....
        /*0d1c*/ 	.word	0xffffffff


	//   ....[203]....
        /*0d20*/ 	.word	0xffffffff


	//   ....[204]....
        /*0d24*/ 	.word	0xffffffff


	//   ....[205]....
        /*0d28*/ 	.word	0xffffffff


	//   ....[206]....
        /*0d2c*/ 	.word	0xffffffff


	//   ....[207]....
        /*0d30*/ 	.word	0xffffffff


	//   ....[208]....
        /*0d34*/ 	.word	0xffffffff


	//   ....[209]....
        /*0d38*/ 	.word	0xffffffff


	//   ....[210]....
        /*0d3c*/ 	.word	0xffffffff


	//   ....[211]....
        /*0d40*/ 	.word	0xffffffff


	//   ....[212]....
        /*0d44*/ 	.word	0xffffffff


	//   ....[213]....
        /*0d48*/ 	.word	0xffffffff


	//   ....[214]....
        /*0d4c*/ 	.word	0xffffffff


	//   ....[215]....
        /*0d50*/ 	.word	0xffffffff


	//   ....[216]....
        /*0d54*/ 	.word	0xffffffff


	//   ....[217]....
        /*0d58*/ 	.word	0xffffffff


	//   ....[218]....
        /*0d5c*/ 	.word	0xffffffff


	//   ....[219]....
        /*0d60*/ 	.word	0xffffffff


	//   ....[220]....
        /*0d64*/ 	.word	0xffffffff


	//   ....[221]....
        /*0d68*/ 	.word	0xffffffff


	//   ....[222]....
        /*0d6c*/ 	.word	0xffffffff


	//   ....[223]....
        /*0d70*/ 	.word	0xffffffff


	//   ....[224]....
        /*0d74*/ 	.word	0xffffffff


	//   ....[225]....
        /*0d78*/ 	.word	0xffffffff


	//   ....[226]....
        /*0d7c*/ 	.word	0xffffffff


	//   ....[227]....
        /*0d80*/ 	.word	0xffffffff


	//   ....[228]....
        /*0d84*/ 	.word	0xffffffff


	//   ....[229]....
        /*0d88*/ 	.word	0xffffffff


	//   ....[230]....
        /*0d8c*/ 	.word	0xffffffff


	//   ....[231]....
        /*0d90*/ 	.word	0xffffffff


	//   ....[232]....
        /*0d94*/ 	.word	0xffffffff


	//   ....[233]....
        /*0d98*/ 	.word	0xffffffff


	//   ....[234]....
        /*0d9c*/ 	.word	0xffffffff


	//   ....[235]....
        /*0da0*/ 	.word	0xffffffff


	//   ....[236]....
        /*0da4*/ 	.word	0xffffffff


	//   ....[237]....
        /*0da8*/ 	.word	0xffffffff


	//----- nvinfo : EIATTR_COOP_GROUP_INSTR_OFFSETS
	.align		4
.L_224:
        /*0dac*/ 	.byte	0x04, 0x28
        /*0dae*/ 	.short	(.L_226 - .L_225)


	//   ....[0]....
.L_225:
        /*0db0*/ 	.word	0x00000050


	//   ....[1]....
        /*0db4*/ 	.word	0x00000200


	//   ....[2]....
        /*0db8*/ 	.word	0x00000230


	//   ....[3]....
        /*0dbc*/ 	.word	0x00000260


	//   ....[4]....
        /*0dc0*/ 	.word	0x00000290


	//   ....[5]....
        /*0dc4*/ 	.word	0x000002c0


	//   ....[6]....
        /*0dc8*/ 	.word	0x000002f0


	//   ....[7]....
        /*0dcc*/ 	.word	0x00000450


	//   ....[8]....
        /*0dd0*/ 	.word	0x00000490


	//   ....[9]....
        /*0dd4*/ 	.word	0x000004c0


	//   ....[10]....
        /*0dd8*/ 	.word	0x000004f0


	//   ....[11]....
        /*0ddc*/ 	.word	0x00000520


	//   ....[12]....
        /*0de0*/ 	.word	0x00000550


	//   ....[13]....
        /*0de4*/ 	.word	0x000005e0


	//   ....[14]....
        /*0de8*/ 	.word	0x00000630


	//   ....[15]....
        /*0dec*/ 	.word	0x00000650


	//   ....[16]....
        /*0df0*/ 	.word	0x000006b0


	//   ....[17]....
        /*0df4*/ 	.word	0x00004080


	//   ....[18]....
        /*0df8*/ 	.word	0x000040d0


	//   ....[19]....
        /*0dfc*/ 	.word	0x000048c0


	//   ....[20]....
        /*0e00*/ 	.word	0x000048e0


	//   ....[21]....
        /*0e04*/ 	.word	0x00005050


	//   ....[22]....
        /*0e08*/ 	.word	0x00005060


	//   ....[23]....
        /*0e0c*/ 	.word	0x000058c0


	//   ....[24]....
        /*0e10*/ 	.word	0x000058f0


	//   ....[25]....
        /*0e14*/ 	.word	0x00006530


	//   ....[26]....
        /*0e18*/ 	.word	0x00006560


	//   ....[27]....
        /*0e1c*/ 	.word	0x00006d20


	//   ....[28]....
        /*0e20*/ 	.word	0x00006d40


	//   ....[29]....
        /*0e24*/ 	.word	0x00007520


	//   ....[30]....
        /*0e28*/ 	.word	0x00007550


	//   ....[31]....
        /*0e2c*/ 	.word	0x00007680


	//   ....[32]....
        /*0e30*/ 	.word	0x000076b0


	//   ....[33]....
        /*0e34*/ 	.word	0x000077a0


	//   ....[34]....
        /*0e38*/ 	.word	0x000077c0


	//   ....[35]....
        /*0e3c*/ 	.word	0x00007d70


	//   ....[36]....
        /*0e40*/ 	.word	0x00007da0


	//   ....[37]....
        /*0e44*/ 	.word	0x00007f00


	//   ....[38]....
        /*0e48*/ 	.word	0x00007f30


	//   ....[39]....
        /*0e4c*/ 	.word	0x00008020


	//   ....[40]....
        /*0e50*/ 	.word	0x00008050


	//   ....[41]....
        /*0e54*/ 	.word	0x00008f20


	//   ....[42]....
        /*0e58*/ 	.word	0x00008f40


	//   ....[43]....
        /*0e5c*/ 	.word	0x00009010


	//   ....[44]....
        /*0e60*/ 	.word	0x00009020


	//   ....[45]....
        /*0e64*/ 	.word	0x000090f0


	//   ....[46]....
        /*0e68*/ 	.word	0x00009110


	//   ....[47]....
        /*0e6c*/ 	.word	0x000091e0


	//   ....[48]....
        /*0e70*/ 	.word	0x000091f0


	//   ....[49]....
        /*0e74*/ 	.word	0x000092c0


	//   ....[50]....
        /*0e78*/ 	.word	0x000092e0


	//   ....[51]....
        /*0e7c*/ 	.word	0x000093b0


	//   ....[52]....
        /*0e80*/ 	.word	0x000093c0


	//   ....[53]....
        /*0e84*/ 	.word	0x00009490


	//   ....[54]....
        /*0e88*/ 	.word	0x000094b0


	//   ....[55]....
        /*0e8c*/ 	.word	0x00009580


	//   ....[56]....
        /*0e90*/ 	.word	0x00009590


	//   ....[57]....
        /*0e94*/ 	.word	0x00009a10


	//   ....[58]....
        /*0e98*/ 	.word	0x00009a20


	//   ....[59]....
        /*0e9c*/ 	.word	0x00009a40


	//   ....[60]....
        /*0ea0*/ 	.word	0x00009a50


	//   ....[61]....
        /*0ea4*/ 	.word	0x00009a60


	//   ....[62]....
        /*0ea8*/ 	.word	0x00009a70


	//   ....[63]....
        /*0eac*/ 	.word	0x00009a90


	//   ....[64]....
        /*0eb0*/ 	.word	0x00009ae0


	//   ....[65]....
        /*0eb4*/ 	.word	0x00009b20


	//   ....[66]....
        /*0eb8*/ 	.word	0x00009b50


	//   ....[67]....
        /*0ebc*/ 	.word	0x00009e80


	//   ....[68]....
        /*0ec0*/ 	.word	0x00009ea0


	//   ....[69]....
        /*0ec4*/ 	.word	0x00009ec0


	//   ....[70]....
        /*0ec8*/ 	.word	0x00009ee0


	//   ....[71]....
        /*0ecc*/ 	.word	0x0000a0c0


	//   ....[72]....
        /*0ed0*/ 	.word	0x0000a100


	//   ....[73]....
        /*0ed4*/ 	.word	0x0000a150


	//   ....[74]....
        /*0ed8*/ 	.word	0x0000a190


	//   ....[75]....
        /*0edc*/ 	.word	0x0000a3a0


	//   ....[76]....
        /*0ee0*/ 	.word	0x0000a3e0


	//   ....[77]....
        /*0ee4*/ 	.word	0x0000a430


	//   ....[78]....
        /*0ee8*/ 	.word	0x0000a470


	//   ....[79]....
        /*0eec*/ 	.word	0x0000a690


	//   ....[80]....
        /*0ef0*/ 	.word	0x0000a6e0


	//   ....[81]....
        /*0ef4*/ 	.word	0x0000a740


	//   ....[82]....
        /*0ef8*/ 	.word	0x0000a760


	//   ....[83]....
        /*0efc*/ 	.word	0x0000c550


	//   ....[84]....
        /*0f00*/ 	.word	0x0000c5b0


	//   ....[85]....
        /*0f04*/ 	.word	0x0000c5e0


	//   ....[86]....
        /*0f08*/ 	.word	0x0000c620


	//   ....[87]....
        /*0f0c*/ 	.word	0x0000c6c0


	//   ....[88]....
        /*0f10*/ 	.word	0x0000c6e0


	//   ....[89]....
        /*0f14*/ 	.word	0x0000c700


	//   ....[90]....
        /*0f18*/ 	.word	0x0000c720


	//   ....[91]....
        /*0f1c*/ 	.word	0x0000c920


	//   ....[92]....
        /*0f20*/ 	.word	0x0000c960


	//   ....[93]....
        /*0f24*/ 	.word	0x0000c980


	//   ....[94]....
        /*0f28*/ 	.word	0x0000c9d0


	//   ....[95]....
        /*0f2c*/ 	.word	0x0000cb10


	//   ....[96]....
        /*0f30*/ 	.word	0x0000cb30


	//   ....[97]....
        /*0f34*/ 	.word	0x0000cb40


	//   ....[98]....
        /*0f38*/ 	.word	0x0000cb50


	//   ....[99]....
        /*0f3c*/ 	.word	0x0000eb20


	//   ....[100]....
        /*0f40*/ 	.word	0x0000eb30


	//   ....[101]....
        /*0f44*/ 	.word	0x0000eb40


	//   ....[102]....
        /*0f48*/ 	.word	0x0000eb50


	//   ....[103]....
        /*0f4c*/ 	.word	0x0000eb60


	//   ....[104]....
        /*0f50*/ 	.word	0x0000eb70


	//   ....[105]....
        /*0f54*/ 	.word	0x0000eb80


	//   ....[106]....
        /*0f58*/ 	.word	0x0000eb90


	//   ....[107]....
        /*0f5c*/ 	.word	0x0000eba0


	//   ....[108]....
        /*0f60*/ 	.word	0x0000ec00


	//   ....[109]....
        /*0f64*/ 	.word	0x00010030


	//   ....[110]....
        /*0f68*/ 	.word	0x00010050


	//   ....[111]....
        /*0f6c*/ 	.word	0x00010060


	//   ....[112]....
        /*0f70*/ 	.word	0x00010070


	//   ....[113]....
        /*0f74*/ 	.word	0x00010080


	//   ....[114]....
        /*0f78*/ 	.word	0x00010090


	//   ....[115]....
        /*0f7c*/ 	.word	0x000100a0


	//   ....[116]....
        /*0f80*/ 	.word	0x000100b0


	//   ....[117]....
        /*0f84*/ 	.word	0x000100e0


	//   ....[118]....
        /*0f88*/ 	.word	0x00010110


	//   ....[119]....
        /*0f8c*/ 	.word	0x00010330


	//   ....[120]....
        /*0f90*/ 	.word	0x00010bd0


	//   ....[121]....
        /*0f94*/ 	.word	0x00011240


	//   ....[122]....
        /*0f98*/ 	.word	0x000118b0


	//   ....[123]....
        /*0f9c*/ 	.word	0x000123e0


	//   ....[124]....
        /*0fa0*/ 	.word	0x00012410


	//   ....[125]....
        /*0fa4*/ 	.word	0x00012420


	//   ....[126]....
        /*0fa8*/ 	.word	0x00012430


	//   ....[127]....
        /*0fac*/ 	.word	0x00012440


	//   ....[128]....
        /*0fb0*/ 	.word	0x00012470


	//   ....[129]....
        /*0fb4*/ 	.word	0x00012490


	//   ....[130]....
        /*0fb8*/ 	.word	0x000124b0


	//   ....[131]....
        /*0fbc*/ 	.word	0x00014260


	//   ....[132]....
        /*0fc0*/ 	.word	0x00014280


	//   ....[133]....
        /*0fc4*/ 	.word	0x00014290


	//   ....[134]....
        /*0fc8*/ 	.word	0x000142a0


	//   ....[135]....
        /*0fcc*/ 	.word	0x000142b0


	//   ....[136]....
        /*0fd0*/ 	.word	0x000142c0


	//   ....[137]....
        /*0fd4*/ 	.word	0x00014300


	//   ....[138]....
        /*0fd8*/ 	.word	0x00014330


	//   ....[139]....
        /*0fdc*/ 	.word	0x00014360


	//   ....[140]....
        /*0fe0*/ 	.word	0x00014390


	//   ....[141]....
        /*0fe4*/ 	.word	0x00015700


	//   ....[142]....
        /*0fe8*/ 	.word	0x00015720


	//   ....[143]....
        /*0fec*/ 	.word	0x00015780


	//   ....[144]....
        /*0ff0*/ 	.word	0x00015790


	//   ....[145]....
        /*0ff4*/ 	.word	0x000157d0


	//   ....[146]....
        /*0ff8*/ 	.word	0x000157e0


	//   ....[147]....
        /*0ffc*/ 	.word	0x00015820


	//   ....[148]....
        /*1000*/ 	.word	0x00015830


	//   ....[149]....
        /*1004*/ 	.word	0x00015840


	//   ....[150]....
        /*1008*/ 	.word	0x00015850


	//   ....[151]....
        /*100c*/ 	.word	0x000159e0


	//   ....[152]....
        /*1010*/ 	.word	0x000162d0


	//   ....[153]....
        /*1014*/ 	.word	0x00016980


	//   ....[154]....
        /*1018*/ 	.word	0x00017030


	//   ....[155]....
        /*101c*/ 	.word	0x00017be0


	//   ....[156]....
        /*1020*/ 	.word	0x00017c10


	//   ....[157]....
        /*1024*/ 	.word	0x00017c30


	//   ....[158]....
        /*1028*/ 	.word	0x00017c50


	//   ....[159]....
        /*102c*/ 	.word	0x00017c70


	//   ....[160]....
        /*1030*/ 	.word	0x00017c90


	//   ....[161]....
        /*1034*/ 	.word	0x00017cb0


	//   ....[162]....
        /*1038*/ 	.word	0x00017cd0


	//   ....[163]....
        /*103c*/ 	.word	0x0001a010


	//   ....[164]....
        /*1040*/ 	.word	0x0001a030


	//   ....[165]....
        /*1044*/ 	.word	0x0001a040


	//   ....[166]....
        /*1048*/ 	.word	0x0001a050


	//   ....[167]....
        /*104c*/ 	.word	0x0001a060


	//   ....[168]....
        /*1050*/ 	.word	0x0001a070


	//   ....[169]....
        /*1054*/ 	.word	0x0001a0b0


	//   ....[170]....
        /*1058*/ 	.word	0x0001a0e0


	//   ....[171]....
        /*105c*/ 	.word	0x0001a110


	//   ....[172]....
        /*1060*/ 	.word	0x0001a140


	//   ....[173]....
        /*1064*/ 	.word	0x0001b4b0


	//   ....[174]....
        /*1068*/ 	.word	0x0001b4d0


	//   ....[175]....
        /*106c*/ 	.word	0x0001b530


	//   ....[176]....
        /*1070*/ 	.word	0x0001b540


	//   ....[177]....
        /*1074*/ 	.word	0x0001b580


	//   ....[178]....
        /*1078*/ 	.word	0x0001b590


	//   ....[179]....
        /*107c*/ 	.word	0x0001b5d0


	//   ....[180]....
        /*1080*/ 	.word	0x0001b5e0


	//   ....[181]....
        /*1084*/ 	.word	0x0001b5f0


	//   ....[182]....
        /*1088*/ 	.word	0x0001b600


	//   ....[183]....
        /*108c*/ 	.word	0x0001bbd0


	//   ....[184]....
        /*1090*/ 	.word	0x0001bc00


	//   ....[185]....
        /*1094*/ 	.word	0x0001bc20


	//   ....[186]....
        /*1098*/ 	.word	0x0001bc40


	//   ....[187]....
        /*109c*/ 	.word	0x0001bc60


	//   ....[188]....
        /*10a0*/ 	.word	0x0001bc80


	//   ....[189]....
        /*10a4*/ 	.word	0x0001bca0


	//   ....[190]....
        /*10a8*/ 	.word	0x0001bcc0


	//   ....[191]....
        /*10ac*/ 	.word	0x0001dcd0


	//   ....[192]....
        /*10b0*/ 	.word	0x0001dcf0


	//   ....[193]....
        /*10b4*/ 	.word	0x0001dd20


	//   ....[194]....
        /*10b8*/ 	.word	0x0001dd40


	//   ....[195]....
        /*10bc*/ 	.word	0x0001dd60


	//   ....[196]....
        /*10c0*/ 	.word	0x0001dd80


	//   ....[197]....
        /*10c4*/ 	.word	0x0001dda0


	//   ....[198]....
        /*10c8*/ 	.word	0x0001ddc0


	//   ....[199]....
        /*10cc*/ 	.word	0x0001dde0


	//   ....[200]....
        /*10d0*/ 	.word	0x0001de00


	//   ....[201]....
        /*10d4*/ 	.word	0x0001f110


	//   ....[202]....
        /*10d8*/ 	.word	0x0001f130


	//   ....[203]....
        /*10dc*/ 	.word	0x0001f190


	//   ....[204]....
        /*10e0*/ 	.word	0x0001f1a0


	//   ....[205]....
        /*10e4*/ 	.word	0x0001f1e0


	//   ....[206]....
        /*10e8*/ 	.word	0x0001f1f0


	//   ....[207]....
        /*10ec*/ 	.word	0x0001f230


	//   ....[208]....
        /*10f0*/ 	.word	0x0001f240


	//   ....[209]....
        /*10f4*/ 	.word	0x0001f250


	//   ....[210]....
        /*10f8*/ 	.word	0x0001f260


	//   ....[211]....
        /*10fc*/ 	.word	0x0001f410


	//   ....[212]....
        /*1100*/ 	.word	0x0001fd00


	//   ....[213]....
        /*1104*/ 	.word	0x000203b0


	//   ....[214]....
        /*1108*/ 	.word	0x00020a60


	//   ....[215]....
        /*110c*/ 	.word	0x00021610


	//   ....[216]....
        /*1110*/ 	.word	0x00021640


	//   ....[217]....
        /*1114*/ 	.word	0x00021660


	//   ....[218]....
        /*1118*/ 	.word	0x00021680


	//   ....[219]....
        /*111c*/ 	.word	0x000216a0


	//   ....[220]....
        /*1120*/ 	.word	0x000216c0


	//   ....[221]....
        /*1124*/ 	.word	0x000216e0


	//   ....[222]....
        /*1128*/ 	.word	0x00021700


	//   ....[223]....
        /*112c*/ 	.word	0x00023560


	//   ....[224]....
        /*1130*/ 	.word	0x00023590


	//   ....[225]....
        /*1134*/ 	.word	0x000235a0


	//   ....[226]....
        /*1138*/ 	.word	0x000235b0


	//   ....[227]....
        /*113c*/ 	.word	0x000235c0


	//   ....[228]....
        /*1140*/ 	.word	0x000235f0


	//   ....[229]....
        /*1144*/ 	.word	0x00023610


	//   ....[230]....
        /*1148*/ 	.word	0x00023630


	//   ....[231]....
        /*114c*/ 	.word	0x00024820


	//   ....[232]....
        /*1150*/ 	.word	0x00024840


	//   ....[233]....
        /*1154*/ 	.word	0x00024850


	//   ....[234]....
        /*1158*/ 	.word	0x00024860


	//   ....[235]....
        /*115c*/ 	.word	0x00024870


	//   ....[236]....
        /*1160*/ 	.word	0x00024880


	//   ....[237]....
        /*1164*/ 	.word	0x000248a0


	//   ....[238]....
        /*1168*/ 	.word	0x000248b0


	//   ....[239]....
        /*116c*/ 	.word	0x00024cd0


	//   ....[240]....
        /*1170*/ 	.word	0x00024cf0


	//   ....[241]....
        /*1174*/ 	.word	0x00024d50


	//   ....[242]....
        /*1178*/ 	.word	0x00024d60


	//   ....[243]....
        /*117c*/ 	.word	0x00024dd0


	//   ....[244]....
        /*1180*/ 	.word	0x00024df0


	//   ....[245]....
        /*1184*/ 	.word	0x00024e60


	//   ....[246]....
        /*1188*/ 	.word	0x00024e70


	//   ....[247]....
        /*118c*/ 	.word	0x00024ee0


	//   ....[248]....
        /*1190*/ 	.word	0x00024f00


	//   ....[249]....
        /*1194*/ 	.word	0x00024f70


	//   ....[250]....
        /*1198*/ 	.word	0x00024f80


	//   ....[251]....
        /*119c*/ 	.word	0x00024ff0


	//   ....[252]....
        /*11a0*/ 	.word	0x00025010


	//   ....[253]....
        /*11a4*/ 	.word	0x00025080


	//   ....[254]....
        /*11a8*/ 	.word	0x00025090


	//   ....[255]....
        /*11ac*/ 	.word	0x00025310


	//   ....[0]....
        /*11b0*/ 	.word	0x00025330


	//   ....[1]....
        /*11b4*/ 	.word	0x000256e0


	//   ....[2]....
        /*11b8*/ 	.word	0x000256f0


	//   ....[3]....
        /*11bc*/ 	.word	0x00025aa0


	//   ....[4]....
        /*11c0*/ 	.word	0x00025ac0


	//   ....[5]....
        /*11c4*/ 	.word	0x00025e80


	//   ....[6]....
        /*11c8*/ 	.word	0x00025e90


	//   ....[7]....
        /*11cc*/ 	.word	0x00026a00


	//   ....[8]....
        /*11d0*/ 	.word	0x00026a20


	//   ....[9]....
        /*11d4*/ 	.word	0x00026a90


	//   ....[10]....
        /*11d8*/ 	.word	0x00026aa0


	//   ....[11]....
        /*11dc*/ 	.word	0x00026b10


	//   ....[12]....
        /*11e0*/ 	.word	0x00026b30


	//   ....[13]....
        /*11e4*/ 	.word	0x00026ba0


	//   ....[14]....
        /*11e8*/ 	.word	0x00026bb0


	//   ....[15]....
        /*11ec*/ 	.word	0x00026c20


	//   ....[16]....
        /*11f0*/ 	.word	0x00026c40


	//   ....[17]....
        /*11f4*/ 	.word	0x00026cb0


	//   ....[18]....
        /*11f8*/ 	.word	0x00026cc0


	//   ....[19]....
        /*11fc*/ 	.word	0x00026d30


	//   ....[20]....
        /*1200*/ 	.word	0x00026d50


	//   ....[21]....
        /*1204*/ 	.word	0x00026dc0


	//   ....[22]....
        /*1208*/ 	.word	0x00026dd0


	//   ....[23]....
        /*120c*/ 	.word	0x00026f20


	//   ....[24]....
        /*1210*/ 	.word	0x00026f40


	//   ....[25]....
        /*1214*/ 	.word	0x00027070


	//   ....[26]....
        /*1218*/ 	.word	0x000270b0


	//   ....[27]....
        /*121c*/ 	.word	0x000270e0


	//   ....[28]....
        /*1220*/ 	.word	0x00027110


	//   ....[29]....
        /*1224*/ 	.word	0x00027140


	//   ....[30]....
        /*1228*/ 	.word	0x00027170


	//   ....[31]....
        /*122c*/ 	.word	0x000272d0


	//   ....[32]....
        /*1230*/ 	.word	0x00027310


	//   ....[33]....
        /*1234*/ 	.word	0x00027340


	//   ....[34]....
        /*1238*/ 	.word	0x00027370


	//   ....[35]....
        /*123c*/ 	.word	0x000273a0


	//   ....[36]....
        /*1240*/ 	.word	0x000273d0


	//   ....[37]....
        /*1244*/ 	.word	0x00027460


	//   ....[38]....
        /*1248*/ 	.word	0x000274c0


	//   ....[39]....
        /*124c*/ 	.word	0x000274d0


	//   ....[40]....
        /*1250*/ 	.word	0x00027530


	//   ....[41]....
        /*1254*/ 	.word	0x00027f90


	//   ....[42]....
        /*1258*/ 	.word	0x00027ff0


	//   ....[43]....
        /*125c*/ 	.word	0x00028040


	//   ....[44]....
        /*1260*/ 	.word	0x00028090


	//   ....[45]....
        /*1264*/ 	.word	0x000280e0


	//   ....[46]....
        /*1268*/ 	.word	0x00028150


	//   ....[47]....
        /*126c*/ 	.word	0x000281a0


	//   ....[48]....
        /*1270*/ 	.word	0x00028210


	//   ....[49]....
        /*1274*/ 	.word	0x00028280


	//   ....[50]....
        /*1278*/ 	.word	0x000282f0


	//   ....[51]....
        /*127c*/ 	.word	0x00028360


	//   ....[52]....
        /*1280*/ 	.word	0x000283d0


	//   ....[53]....
        /*1284*/ 	.word	0x00028440


	//   ....[54]....
        /*1288*/ 	.word	0x000284a0


	//   ....[55]....
        /*128c*/ 	.word	0x00028510


	//   ....[56]....
        /*1290*/ 	.word	0x00028580


	//   ....[57]....
        /*1294*/ 	.word	0x000285f0


	//   ....[58]....
        /*1298*/ 	.word	0x00028650


	//   ....[59]....
        /*129c*/ 	.word	0x000286c0


	//   ....[60]....
        /*12a0*/ 	.word	0x00028730


	//   ....[61]....
        /*12a4*/ 	.word	0x000287a0


	//   ....[62]....
        /*12a8*/ 	.word	0x00028800


	//   ....[63]....
        /*12ac*/ 	.word	0x00028870


	//   ....[64]....
        /*12b0*/ 	.word	0x000288e0


	//   ....[65]....
        /*12b4*/ 	.word	0x00028950


	//   ....[66]....
        /*12b8*/ 	.word	0x000289b0


	//   ....[67]....
        /*12bc*/ 	.word	0x00028a20


	//   ....[68]....
        /*12c0*/ 	.word	0x00028a90


	//   ....[69]....
        /*12c4*/ 	.word	0x00028b40


	//   ....[70]....
        /*12c8*/ 	.word	0x00028ba0


	//   ....[71]....
        /*12cc*/ 	.word	0x00028c50


	//   ....[72]....
        /*12d0*/ 	.word	0x00028cb0


	//   ....[73]....
        /*12d4*/ 	.word	0x00028d60


	//   ....[74]....
        /*12d8*/ 	.word	0x00028dc0


	//   ....[75]....
        /*12dc*/ 	.word	0x00028e70


	//   ....[76]....
        /*12e0*/ 	.word	0x00028ed0


	//   ....[77]....
        /*12e4*/ 	.word	0x00028f40


	//   ....[78]....
        /*12e8*/ 	.word	0x00028fb0


	//   ....[79]....
        /*12ec*/ 	.word	0x00029020


	//   ....[80]....
        /*12f0*/ 	.word	0x00029090


	//   ....[81]....
        /*12f4*/ 	.word	0x000290e0


	//   ....[82]....
        /*12f8*/ 	.word	0x00029120


	//   ....[83]....
        /*12fc*/ 	.word	0x00029170


	//   ....[84]....
        /*1300*/ 	.word	0x000291c0


	//   ....[85]....
        /*1304*/ 	.word	0x00029210


	//   ....[86]....
        /*1308*/ 	.word	0x00029260


	//   ....[87]....
        /*130c*/ 	.word	0x000292b0


	//   ....[88]....
        /*1310*/ 	.word	0x00029300


	//   ....[89]....
        /*1314*/ 	.word	0x00029370


	//   ....[90]....
        /*1318*/ 	.word	0x000293e0


	//   ....[91]....
        /*131c*/ 	.word	0x00029490


	//   ....[92]....
        /*1320*/ 	.word	0x000294f0


	//   ....[93]....
        /*1324*/ 	.word	0x000295a0


	//   ....[94]....
        /*1328*/ 	.word	0x00029600


	//   ....[95]....
        /*132c*/ 	.word	0x000296b0


	//   ....[96]....
        /*1330*/ 	.word	0x00029710


	//   ....[97]....
        /*1334*/ 	.word	0x000297c0


	//   ....[98]....
        /*1338*/ 	.word	0x00029820


	//   ....[99]....
        /*133c*/ 	.word	0x00029890


	//   ....[100]....
        /*1340*/ 	.word	0x00029900


	//   ....[101]....
        /*1344*/ 	.word	0x000299b0


	//   ....[102]....
        /*1348*/ 	.word	0x00029a10


	//   ....[103]....
        /*134c*/ 	.word	0x00029ac0


	//   ....[104]....
        /*1350*/ 	.word	0x00029b20


	//   ....[105]....
        /*1354*/ 	.word	0x00029bd0


	//   ....[106]....
        /*1358*/ 	.word	0x00029c30


	//   ....[107]....
        /*135c*/ 	.word	0x00029ce0


	//   ....[108]....
        /*1360*/ 	.word	0x00029d40


	//   ....[109]....
        /*1364*/ 	.word	0x00029db0


	//   ....[110]....
        /*1368*/ 	.word	0x00029e20


	//   ....[111]....
        /*136c*/ 	.word	0x00029e90


	//   ....[112]....
        /*1370*/ 	.word	0x00029f00


	//   ....[113]....
        /*1374*/ 	.word	0x00029f50


	//   ....[114]....
        /*1378*/ 	.word	0x00029f90


	//   ....[115]....
        /*137c*/ 	.word	0x00029fe0


	//   ....[116]....
        /*1380*/ 	.word	0x0002a020


	//   ....[117]....
        /*1384*/ 	.word	0x0002a070


	//   ....[118]....
        /*1388*/ 	.word	0x0002a0b0


	//   ....[119]....
        /*138c*/ 	.word	0x0002a100


	//   ....[120]....
        /*1390*/ 	.word	0x0002a140


	//   ....[121]....
        /*1394*/ 	.word	0x0002a1a0


	//   ....[122]....
        /*1398*/ 	.word	0x0002a210


	//   ....[123]....
        /*139c*/ 	.word	0x0002a2c0


	//   ....[124]....
        /*13a0*/ 	.word	0x0002a320


	//   ....[125]....
        /*13a4*/ 	.word	0x0002a3d0


	//   ....[126]....
        /*13a8*/ 	.word	0x0002a430


	//   ....[127]....
        /*13ac*/ 	.word	0x0002a4e0


	//   ....[128]....
        /*13b0*/ 	.word	0x0002a540


	//   ....[129]....
        /*13b4*/ 	.word	0x0002a5f0


	//   ....[130]....
        /*13b8*/ 	.word	0x0002a650


	//   ....[131]....
        /*13bc*/ 	.word	0x0002a6c0


	//   ....[132]....
        /*13c0*/ 	.word	0x0002a730


	//   ....[133]....
        /*13c4*/ 	.word	0x0002a7e0


	//   ....[134]....
        /*13c8*/ 	.word	0x0002a840


	//   ....[135]....
        /*13cc*/ 	.word	0x0002a8f0


	//   ....[136]....
        /*13d0*/ 	.word	0x0002a950


	//   ....[137]....
        /*13d4*/ 	.word	0x0002aa00


	//   ....[138]....
        /*13d8*/ 	.word	0x0002aa60


	//   ....[139]....
        /*13dc*/ 	.word	0x0002ab10


	//   ....[140]....
        /*13e0*/ 	.word	0x0002ab70


	//   ....[141]....
        /*13e4*/ 	.word	0x0002abc0


	//   ....[142]....
        /*13e8*/ 	.word	0x0002ac00


	//   ....[143]....
        /*13ec*/ 	.word	0x0002ac50


	//   ....[144]....
        /*13f0*/ 	.word	0x0002ac90


	//   ....[145]....
        /*13f4*/ 	.word	0x0002ace0


	//   ....[146]....
        /*13f8*/ 	.word	0x0002ad20


	//   ....[147]....
        /*13fc*/ 	.word	0x0002ad70


	//   ....[148]....
        /*1400*/ 	.word	0x0002adb0


	//   ....[149]....
        /*1404*/ 	.word	0x0002ae00


	//   ....[150]....
        /*1408*/ 	.word	0x0002ae70


	//   ....[151]....
        /*140c*/ 	.word	0x0002aee0


	//   ....[152]....
        /*1410*/ 	.word	0x0002af90


	//   ....[153]....
        /*1414*/ 	.word	0x0002aff0


	//   ....[154]....
        /*1418*/ 	.word	0x0002b0a0


	//   ....[155]....
        /*141c*/ 	.word	0x0002b100


	//   ....[156]....
        /*1420*/ 	.word	0x0002b1b0


	//   ....[157]....
        /*1424*/ 	.word	0x0002b210


	//   ....[158]....
        /*1428*/ 	.word	0x0002b2c0


	//   ....[159]....
        /*142c*/ 	.word	0x0002b320


	//   ....[160]....
        /*1430*/ 	.word	0x0002b390


	//   ....[161]....
        /*1434*/ 	.word	0x0002b400


	//   ....[162]....
        /*1438*/ 	.word	0x0002b470


	//   ....[163]....
        /*143c*/ 	.word	0x0002b4e0


	//   ....[164]....
        /*1440*/ 	.word	0x0002b530


	//   ....[165]....
        /*1444*/ 	.word	0x0002b570


	//   ....[166]....
        /*1448*/ 	.word	0x0002b5c0


	//   ....[167]....
        /*144c*/ 	.word	0x0002b600


	//   ....[168]....
        /*1450*/ 	.word	0x0002b650


	//   ....[169]....
        /*1454*/ 	.word	0x0002b690


	//   ....[170]....
        /*1458*/ 	.word	0x0002b6e0


	//   ....[171]....
        /*145c*/ 	.word	0x0002b720


	//   ....[172]....
        /*1460*/ 	.word	0x0002b770


	//   ....[173]....
        /*1464*/ 	.word	0x0002b7c0


	//   ....[174]....
        /*1468*/ 	.word	0x0002b810


	//   ....[175]....
        /*146c*/ 	.word	0x0002b860


	//   ....[176]....
        /*1470*/ 	.word	0x0002b8b0


	//   ....[177]....
        /*1474*/ 	.word	0x0002b900


	//   ....[178]....
        /*1478*/ 	.word	0x0002b950


	//   ....[179]....
        /*147c*/ 	.word	0x0002b990


	//   ....[180]....
        /*1480*/ 	.word	0x0002ba00


	//   ....[181]....
        /*1484*/ 	.word	0x0002ba70


	//   ....[182]....
        /*1488*/ 	.word	0x0002bae0


	//   ....[183]....
        /*148c*/ 	.word	0x0002bb40


	//   ....[184]....
        /*1490*/ 	.word	0x0002bbb0


	//   ....[185]....
        /*1494*/ 	.word	0x0002bc20


	//   ....[186]....
        /*1498*/ 	.word	0x0002bc90


	//   ....[187]....
        /*149c*/ 	.word	0x0002bcf0


	//   ....[188]....
        /*14a0*/ 	.word	0x0002bd60


	//   ....[189]....
        /*14a4*/ 	.word	0x0002bdd0


	//   ....[190]....
        /*14a8*/ 	.word	0x0002be40


	//   ....[191]....
        /*14ac*/ 	.word	0x0002bea0


	//   ....[192]....
        /*14b0*/ 	.word	0x0002bf10


	//   ....[193]....
        /*14b4*/ 	.word	0x0002bf80


	//   ....[194]....
        /*14b8*/ 	.word	0x0002bff0


	//   ....[195]....
        /*14bc*/ 	.word	0x0002c050


	//   ....[196]....
        /*14c0*/ 	.word	0x0002c0c0


	//   ....[197]....
        /*14c4*/ 	.word	0x0002c130


	//   ....[198]....
        /*14c8*/ 	.word	0x0002c1a0


	//   ....[199]....
        /*14cc*/ 	.word	0x0002c200


	//   ....[200]....
        /*14d0*/ 	.word	0x0002c270


	//   ....[201]....
        /*14d4*/ 	.word	0x0002c2e0


	//   ....[202]....
        /*14d8*/ 	.word	0x0002c350


	//   ....[203]....
        /*14dc*/ 	.word	0x0002c3b0


	//   ....[204]....
        /*14e0*/ 	.word	0x0002c420


	//   ....[205]....
        /*14e4*/ 	.word	0x0002c490


	//   ....[206]....
        /*14e8*/ 	.word	0x0002c500


	//   ....[207]....
        /*14ec*/ 	.word	0x0002c560


	//   ....[208]....
        /*14f0*/ 	.word	0x0002c5d0


	//   ....[209]....
        /*14f4*/ 	.word	0x0002c640


	//   ....[210]....
        /*14f8*/ 	.word	0x0002c6b0


	//   ....[211]....
        /*14fc*/ 	.word	0x0002c710


	//   ....[212]....
        /*1500*/ 	.word	0x0002c780


	//   ....[213]....
        /*1504*/ 	.word	0x0002c7f0


	//   ....[214]....
        /*1508*/ 	.word	0x0002c860


	//   ....[215]....
        /*150c*/ 	.word	0x0002c8c0


	//   ....[216]....
        /*1510*/ 	.word	0x0002c930


	//   ....[217]....
        /*1514*/ 	.word	0x0002c9a0


	//   ....[218]....
        /*1518*/ 	.word	0x0002ca10


	//   ....[219]....
        /*151c*/ 	.word	0x0002ca70


	//   ....[220]....
        /*1520*/ 	.word	0x0002cae0


	//   ....[221]....
        /*1524*/ 	.word	0x0002cb50


	//   ....[222]....
        /*1528*/ 	.word	0x0002cba0


	//   ....[223]....
        /*152c*/ 	.word	0x0002cbe0


	//   ....[224]....
        /*1530*/ 	.word	0x0002cc30


	//   ....[225]....
        /*1534*/ 	.word	0x0002cc80


	//   ....[226]....
        /*1538*/ 	.word	0x0002ccd0


	//   ....[227]....
        /*153c*/ 	.word	0x0002cd40


	//   ....[228]....
        /*1540*/ 	.word	0x0002cd90


	//   ....[229]....
        /*1544*/ 	.word	0x0002cde0


	//   ....[230]....
        /*1548*/ 	.word	0x0002ce30


	//   ....[231]....
        /*154c*/ 	.word	0x0002ce80


	//   ....[232]....
        /*1550*/ 	.word	0x0002ced0


	//   ....[233]....
        /*1554*/ 	.word	0x0002cf40


	//   ....[234]....
        /*1558*/ 	.word	0x0002cf90


	//   ....[235]....
        /*155c*/ 	.word	0x0002d000


	//   ....[236]....
        /*1560*/ 	.word	0x0002d060


	//   ....[237]....
        /*1564*/ 	.word	0x0002d0d0


	//----- nvinfo : EIATTR_EXIT_INSTR_OFFSETS
	.align		4
.L_226:
        /*1568*/ 	.byte	0x04, 0x1c
        /*156a*/ 	.short	(.L_228 - .L_227)


	//   ....[0]....
.L_227:
        /*156c*/ 	.word	0x000010d0


	//   ....[1]....
        /*1570*/ 	.word	0x00027f50


	//----- nvinfo : EIATTR_MAX_THREADS
	.align		4
.L_228:
        /*1574*/ 	.byte	0x04, 0x05
        /*1576*/ 	.short	(.L_230 - .L_229)
.L_229:
        /*1578*/ 	.word	0x00000080
        /*157c*/ 	.word	0x00000001
        /*1580*/ 	.word	0x00000001


	//----- nvinfo : EIATTR_CRS_STACK_SIZE
	.align		4
.L_230:
        /*1584*/ 	.byte	0x04, 0x1e
        /*1586*/ 	.short	(.L_232 - .L_231)
.L_231:
        /*1588*/ 	.word	0x00000000
.L_232:


//--------------------- .nv.info._ZN7cutlass13device_kernelIN5flash19enable_sm80_to_sm89INS1_16FlashAttnFwdSm80INS1_25CollectiveMainloopFwdSm80ILi4ELi1ELb0EN4cute5tupleIJNS5_1CILi128EEENS7_ILi112EEENS7_ILi64EEEEEELi64ENS_10bfloat16_tEfNS_4arch4Sm80ELb1ELb0ELb1ELb0ELb1ELb0ELb1ELb1EEENS1_21CollectiveEpilogueFwdINS6_IJS8_SA_S9_EEENS6_IJNS7_ILi1EEESI_SI_EEESC_SE_Li128ELb0ELb1ELb1ELb0EEENS1_30DynamicPersistentTileSchedulerILi128ELi128ELb1ELb1ELb0EEEEEEEEEvNT_6ParamsE --------------------------
	.section	.nv.info._ZN7cutlass13device_kernelIN5flash19enable_sm80_to_sm89INS1_16FlashAttnFwdSm80INS1_25CollectiveMainloopFwdSm80ILi4ELi1ELb0EN4cute5tupleIJNS5_1CILi128EEENS7_ILi112EEENS7_ILi64EEEEEELi64ENS_10bfloat16_tEfNS_4arch4Sm80ELb1ELb0ELb1ELb0ELb1ELb0ELb1ELb1EEENS1_21CollectiveEpilogueFwdINS6_IJS8_SA_S9_EEENS6_IJNS7_ILi1EEESI_SI_EEESC_SE_Li128ELb0ELb1ELb1ELb0EEENS1_30DynamicPersistentTileSchedulerILi128ELi128ELb1ELb1ELb0EEEEEEEEEvNT_6ParamsE,"",@"SHT_CUDA_INFO"
	.sectionflags	@""
	.align	4


	//----- nvinfo : EIATTR_CUDA_API_VERSION
	.align		4
        /*0000*/ 	.byte	0x04, 0x37
        /*0002*/ 	.short	(.L_234 - .L_233)
.L_233:
        /*0004*/ 	.word	0x00000082


	//----- nvinfo : EIATTR_SW2861232_WAR
	.align		4
.L_234:
        /*0008*/ 	.byte	0x01, 0x35
	.zero		2


	//----- nvinfo : EIATTR_PARAM_CBANK
	.align		4
        /*000c*/ 	.byte	0x04, 0x0a
        /*000e*/ 	.short	(.L_236 - .L_235)
	.align		4
.L_235:
        /*0010*/ 	.word	index@(.nv.constant0._ZN7cutlass13device_kernelIN5flash19enable_sm80_to_sm89INS1_16FlashAttnFwdSm80INS1_25CollectiveMainloopFwdSm80ILi4ELi1ELb0EN4cute5tupleIJNS5_1CILi128EEENS7_ILi112EEENS7_ILi64EEEEEELi64ENS_10bfloat16_tEfNS_4arch4Sm80ELb1ELb0ELb1ELb0ELb1ELb0ELb1ELb1EEENS1_21CollectiveEpilogueFwdINS6_IJS8_SA_S9_EEENS6_IJNS7_ILi1EEESI_SI_EEESC_SE_Li128ELb0ELb1ELb1ELb0EEENS1_30DynamicPersistentTileSchedulerILi128ELi128ELb1ELb1ELb0EEEEEEEEEvNT_6ParamsE)
        /*0014*/ 	.short	0x0160
        /*0016*/ 	.short	0x0428


	//----- nvinfo : EIATTR_CBANK_PARAM_SIZE
	.align		4
.L_236:
        /*0018*/ 	.byte	0x03, 0x19
        /*001a*/ 	.short	0x0428


	//----- nvinfo : EIATTR_KPARAM_INFO
	.align		4
        /*001c*/ 	.byte	0x04, 0x17
        /*001e*/ 	.short	(.L_238 - .L_237)
.L_237:
        /*0020*/ 	.word	0x00000000
        /*0024*/ 	.short	0x0000
        /*0026*/ 	.short	0x0000
        /*0028*/ 	.byte	0x00, 0xf0, 0xa1, 0x10


	//----- nvinfo : EIATTR_MAXREG_COUNT
	.align		4
.L_238:
        /*002c*/ 	.byte	0x03, 0x1b
        /*002e*/ 	.short	0x00ff


	//----- nvinfo : EIATTR_NUM_BARRIERS
	.align		4
        /*0030*/ 	.byte	0x02, 0x4c
        /*0032*/ 	.byte	0x06
	.zero		1


	//----- nvinfo : EIATTR_ANNOTATIONS
	.align		4
        /*0034*/ 	.byte	0x04, 0x55
        /*0036*/ 	.short	(.L_240 - .L_239)


	//   ....[0]....
.L_239:
        /* <DEDUP_REMOVED lines=58> */


	//----- nvinfo : EIATTR_MERCURY_ISA_VERSION
	.align		4
.L_240:
        /*03c0*/ 	.byte	0x03, 0x5f
        /*03c2*/ 	.short	0x0000


	//----- nvinfo : EIATTR_INT_WARP_WIDE_INSTR_OFFSETS
	.align		4
        /*03c4*/ 	.byte	0x04, 0x31
        /*03c6*/ 	.short	(.L_242 - .L_241)


	//   ....[0]....
.L_241:
        /*03c8*/ 	.word	0x000137d0


	//   ....[1]....
        /*03cc*/ 	.word	0x00013870


	//----- nvinfo : EIATTR_COOP_GROUP_MASK_REGIDS
	.align		4
.L_242:
        /*03d0*/ 	.byte	0x04, 0x29
        /*03d2*/ 	.short	(.L_244 - .L_243)


	//   ....[0]....
.L_243:
        /*03d4*/ 	.word	0xffffffff


	//   ....[1]....
        /*03d8*/ 	.word	0xffffffff


	//   ....[2]....
        /*03dc*/ 	.word	0xffffffff


	//   ....[3]....
        /*03e0*/ 	.word	0xffffffff


	//   ....[4]....
        /*03e4*/ 	.word	0xffffffff


	//   ....[5]....
        /*03e8*/ 	.word	0xffffffff


	//   ....[6]....
        /*03ec*/ 	.word	0xffffffff


	//   ....[7]....
        /*03f0*/ 	.word	0xffffffff


	//   ....[8]....
        /*03f4*/ 	.word	0xffffffff


	//   ....[9]....
        /*03f8*/ 	.word	0xffffffff


	//   ....[10]....
        /*03fc*/ 	.word	0xffffffff


	//   ....[11]....
        /*0400*/ 	.word	0xffffffff


	//   ....[12]....
        /*0404*/ 	.word	0xffffffff


	//   ....[13]....
        /*0408*/ 	.word	0xffffffff


	//   ....[14]....
        /*040c*/ 	.word	0xffffffff


	//   ....[15]....
        /*0410*/ 	.word	0xffffffff


	//   ....[16]....
        /*0414*/ 	.word	0xffffffff


	//   ....[17]....
        /*0418*/ 	.word	0xffffffff


	//   ....[18]....
        /*041c*/ 	.word	0xffffffff


	//   ....[19]....
        /*0420*/ 	.word	0xffffffff


	//   ....[20]....
        /*0424*/ 	.word	0xffffffff


	//   ....[21]....
        /*0428*/ 	.word	0xffffffff


	//   ....[22]....
        /*042c*/ 	.word	0xffffffff


	//   ....[23]....
        /*0430*/ 	.word	0xffffffff


	//   ....[24]....
        /*0434*/ 	.word	0xffffffff


	//   ....[25]....
        /*0438*/ 	.word	0xffffffff


	//   ....[26]....
        /*043c*/ 	.word	0xffffffff


	//   ....[27]....
        /*0440*/ 	.word	0xffffffff


	//   ....[28]....
        /*0444*/ 	.word	0xffffffff


	//   ....[29]....
        /*0448*/ 	.word	0xffffffff


	//   ....[30]....
        /*044c*/ 	.word	0xffffffff


	//   ....[31]....
        /*0450*/ 	.word	0xffffffff


	//   ....[32]....
        /*0454*/ 	.word	0xffffffff


	//   ....[33]....
        /*0458*/ 	.word	0xffffffff


	//   ....[34]....
        /*045c*/ 	.word	0xffffffff


	//   ....[35]....
        /*0460*/ 	.word	0xffffffff


	//   ....[36]....
        /*0464*/ 	.word	0xffffffff


	//   ....[37]....
        /*0468*/ 	.word	0xffffffff


	//   ....[38]....
        /*046c*/ 	.word	0xffffffff


	//   ....[39]....
        /*0470*/ 	.word	0xffffffff


	//   ....[40]....
        /*0474*/ 	.word	0xffffffff


	//   ....[41]....
        /*0478*/ 	.word	0xffffffff


	//   ....[42]....
        /*047c*/ 	.word	0xffffffff


	//   ....[43]....
        /*0480*/ 	.word	0xffffffff


	//   ....[44]....
        /*0484*/ 	.word	0xffffffff


	//   ....[45]....
        /*0488*/ 	.word	0xffffffff


	//   ....[46]....
        /*048c*/ 	.word	0xffffffff


	//   ....[47]....
        /*0490*/ 	.word	0xffffffff


	//   ....[48]....
        /*0494*/ 	.word	0xffffffff


	//   ....[49]....
        /*0498*/ 	.word	0xffffffff


	//   ....[50]....
        /*049c*/ 	.word	0xffffffff


	//   ....[51]....
        /*04a0*/ 	.word	0xffffffff


	//   ....[52]....
        /*04a4*/ 	.word	0xffffffff


	//   ....[53]....
        /*04a8*/ 	.word	0xffffffff


	//   ....[54]....
        /*04ac*/ 	.word	0xffffffff


	//   ....[55]....
        /*04b0*/ 	.word	0xffffffff


	//   ....[56]....
        /*04b4*/ 	.word	0xffffffff


	//   ....[57]....
        /*04b8*/ 	.word	0xffffffff


	//   ....[58]....
        /*04bc*/ 	.word	0xffffffff


	//   ....[59]....
        /*04c0*/ 	.word	0xffffffff


	//   ....[60]....
        /*04c4*/ 	.word	0xffffffff


	//   ....[61]....
        /*04c8*/ 	.word	0xffffffff


	//   ....[62]....
        /*04cc*/ 	.word	0xffffffff


	//   ....[63]....
        /*04d0*/ 	.word	0xffffffff


	//   ....[64]....
        /*04d4*/ 	.word	0xffffffff


	//   ....[65]....
        /*04d8*/ 	.word	0xffffffff


	//   ....[66]....
        /*04dc*/ 	.word	0xffffffff


	//   ....[67]....
        /*04e0*/ 	.word	0xffffffff


	//   ....[68]....
        /*04e4*/ 	.word	0xffffffff


	//   ....[69]....
        /*04e8*/ 	.word	0xffffffff


	//   ....[70]....
        /*04ec*/ 	.word	0xffffffff


	//   ....[71]....
        /*04f0*/ 	.word	0xffffffff


	//   ....[72]....
        /*04f4*/ 	.word	0xffffffff


	//   ....[73]....
        /*04f8*/ 	.word	0xffffffff


	//   ....[74]....
        /*04fc*/ 	.word	0xffffffff


	//   ....[75]....
        /*0500*/ 	.word	0xffffffff


	//   ....[76]....
        /*0504*/ 	.word	0xffffffff


	//   ....[77]....
        /*0508*/ 	.word	0xffffffff


	//   ....[78]....
        /*050c*/ 	.word	0xffffffff


	//   ....[79]....
        /*0510*/ 	.word	0xffffffff


	//   ....[80]....
        /*0514*/ 	.word	0xffffffff


	//   ....[81]....
        /*0518*/ 	.word	0xffffffff


	//   ....[82]....
        /*051c*/ 	.word	0xffffffff


	//   ....[83]....
        /*0520*/ 	.word	0xffffffff


	//   ....[84]....
        /*0524*/ 	.word	0xffffffff


	//   ....[85]....
        /*0528*/ 	.word	0xffffffff


	//   ....[86]....
        /*052c*/ 	.word	0xffffffff


	//   ....[87]....
        /*0530*/ 	.word	0xffffffff


	//   ....[88]....
        /*0534*/ 	.word	0xffffffff


	//   ....[89]....
        /*0538*/ 	.word	0xffffffff


	//   ....[90]....
        /*053c*/ 	.word	0xffffffff


	//   ....[91]....
        /*0540*/ 	.word	0xffffffff


	//   ....[92]....
        /*0544*/ 	.word	0xffffffff


	//   ....[93]....
        /*0548*/ 	.word	0xffffffff


	//   ....[94]....
        /*054c*/ 	.word	0xffffffff


	//   ....[95]....
        /*0550*/ 	.word	0xffffffff


	//   ....[96]....
        /*0554*/ 	.word	0xffffffff


	//   ....[97]....
        /*0558*/ 	.word	0xffffffff


	//   ....[98]....
        /*055c*/ 	.word	0xffffffff


	//   ....[99]....
        /*0560*/ 	.word	0xffffffff


	//   ....[100]....
        /*0564*/ 	.word	0xffffffff


	//   ....[101]....
        /*0568*/ 	.word	0xffffffff


	//   ....[102]....
        /*056c*/ 	.word	0xffffffff


	//   ....[103]....
        /*0570*/ 	.word	0xffffffff


	//   ....[104]....
        /*0574*/ 	.word	0xffffffff


	//   ....[105]....
        /*0578*/ 	.word	0xffffffff


	//   ....[106]....
        /*057c*/ 	.word	0xffffffff


	//   ....[107]....
        /*0580*/ 	.word	0xffffffff


	//   ....[108]....
        /*0584*/ 	.word	0xffffffff


	//   ....[109]....
        /*0588*/ 	.word	0xffffffff


	//   ....[110]....
        /*058c*/ 	.word	0xffffffff


	//   ....[111]....
        /*0590*/ 	.word	0xffffffff


	//   ....[112]....
        /*0594*/ 	.word	0xffffffff


	//   ....[113]....
        /*0598*/ 	.word	0xffffffff


	//   ....[114]....
        /*059c*/ 	.word	0xffffffff


	//   ....[115]....
        /*05a0*/ 	.word	0xffffffff


	//   ....[116]....
        /*05a4*/ 	.word	0xffffffff


	//   ....[117]....
        /*05a8*/ 	.word	0xffffffff


	//   ....[118]....
        /*05ac*/ 	.word	0xffffffff


	//   ....[119]....
        /*05b0*/ 	.word	0xffffffff


	//   ....[120]....
        /*05b4*/ 	.word	0xffffffff


	//   ....[121]....
        /*05b8*/ 	.word	0xffffffff


	//   ....[122]....
        /*05bc*/ 	.word	0xffffffff


	//   ....[123]....
        /*05c0*/ 	.word	0xffffffff


	//   ....[124]....
        /*05c4*/ 	.word	0xffffffff


	//   ....[125]....
        /*05c8*/ 	.word	0xffffffff


	//   ....[126]....
        /*05cc*/ 	.word	0xffffffff


	//   ....[127]....
        /*05d0*/ 	.word	0xffffffff


	//   ....[128]....
        /*05d4*/ 	.word	0xffffffff


	//   ....[129]....
        /*05d8*/ 	.word	0xffffffff


	//   ....[130]....
        /*05dc*/ 	.word	0xffffffff


	//   ....[131]....
        /*05e0*/ 	.word	0xffffffff


	//   ....[132]....
        /*05e4*/ 	.word	0xffffffff


	//   ....[133]....
        /*05e8*/ 	.word	0xffffffff


	//   ....[134]....
        /*05ec*/ 	.word	0xffffffff


	//   ....[135]....
        /*05f0*/ 	.word	0xffffffff


	//   ....[136]....
        /*05f4*/ 	.word	0xffffffff


	//   ....[137]....
        /*05f8*/ 	.word	0xffffffff


	//   ....[138]....
        /*05fc*/ 	.word	0xffffffff


	//   ....[139]....
        /*0600*/ 	.word	0xffffffff


	//   ....[140]....
        /*0604*/ 	.word	0xffffffff


	//   ....[141]....
        /*0608*/ 	.word	0xffffffff


	//   ....[142]....
        /*060c*/ 	.word	0xffffffff


	//   ....[143]....
        /*0610*/ 	.word	0xffffffff


	//   ....[144]....
        /*0614*/ 	.word	0xffffffff


	//   ....[145]....
        /*0618*/ 	.word	0xffffffff


	//   ....[146]....
        /*061c*/ 	.word	0xffffffff


	//   ....[147]....
        /*0620*/ 	.word	0xffffffff


	//   ....[148]....
        /*0624*/ 	.word	0xffffffff


	//   ....[149]....
        /*0628*/ 	.word	0xffffffff


	//   ....[150]....
        /*062c*/ 	.word	0xffffffff


	//   ....[151]....
        /*0630*/ 	.word	0xffffffff


	//   ....[152]....
        /*0634*/ 	.word	0xffffffff


	//   ....[153]....
        /*0638*/ 	.word	0xffffffff


	//   ....[154]....
        /*063c*/ 	.word	0xffffffff


	//   ....[155]....
        /*0640*/ 	.word	0xffffffff


	//   ....[156]....
        /*0644*/ 	.word	0xffffffff


	//   ....[157]....
        /*0648*/ 	.word	0xffffffff


	//   ....[158]....
        /*064c*/ 	.word	0xffffffff


	//   ....[159]....
        /*0650*/ 	.word	0xffffffff


	//   ....[160]....
        /*0654*/ 	.word	0xffffffff


	//   ....[161]....
        /*0658*/ 	.word	0xffffffff


	//   ....[162]....
        /*065c*/ 	.word	0xffffffff


	//   ....[163]....
        /*0660*/ 	.word	0xffffffff


	//   ....[164]....
        /*0664*/ 	.word	0xffffffff


	//   ....[165]....
        /*0668*/ 	.word	0xffffffff


	//   ....[166]....
        /*066c*/ 	.word	0xffffffff


	//   ....[167]....
        /*0670*/ 	.word	0xffffffff


	//   ....[168]....
        /*0674*/ 	.word	0xffffffff


	//   ....[169]....
        /*0678*/ 	.word	0xffffffff


	//   ....[170]....
        /*067c*/ 	.word	0xffffffff


	//   ....[171]....
        /*0680*/ 	.word	0xffffffff


	//   ....[172]....
        /*0684*/ 	.word	0xffffffff


	//   ....[173]....
        /*0688*/ 	.word	0xffffffff


	//   ....[174]....
        /*068c*/ 	.word	0xffffffff


	//   ....[175]....
        /*0690*/ 	.word	0xffffffff


	//   ....[176]....
        /*0694*/ 	.word	0xffffffff


	//   ....[177]....
        /*0698*/ 	.word	0xffffffff


	//   ....[178]....
        /*069c*/ 	.word	0xffffffff


	//   ....[179]....
        /*06a0*/ 	.word	0xffffffff


	//   ....[180]....
        /*06a4*/ 	.word	0xffffffff


	//   ....[181]....
        /*06a8*/ 	.word	0xffffffff


	//   ....[182]....
        /*06ac*/ 	.word	0xffffffff


	//   ....[183]....
        /*06b0*/ 	.word	0xffffffff


	//   ....[184]....
        /*06b4*/ 	.word	0xffffffff


	//   ....[185]....
        /*06b8*/ 	.word	0xffffffff


	//   ....[186]....
        /*06bc*/ 	.word	0xffffffff


	//   ....[187]....
        /*06c0*/ 	.word	0xffffffff


	//   ....[188]....
        /*06c4*/ 	.word	0xffffffff


	//   ....[189]....
        /*06c8*/ 	.word	0xffffffff


	//   ....[190]....
        /*06cc*/ 	.word	0xffffffff


	//   ....[191]....
        /*06d0*/ 	.word	0xffffffff


	//   ....[192]....
        /*06d4*/ 	.word	0xffffffff


	//   ....[193]....
        /*06d8*/ 	.word	0xffffffff


	//   ....[194]....
        /*06dc*/ 	.word	0xffffffff


	//   ....[195]....
        /*06e0*/ 	.word	0xffffffff


	//   ....[196]....
        /*06e4*/ 	.word	0xffffffff


	//   ....[197]....
        /*06e8*/ 	.word	0xffffffff


	//   ....[198]....
        /*06ec*/ 	.word	0xffffffff


	//   ....[199]....
        /*06f0*/ 	.word	0xffffffff


	//   ....[200]....
        /*06f4*/ 	.word	0xffffffff


	//   ....[201]....
        /*06f8*/ 	.word	0xffffffff


	//   ....[202]....
        /*06fc*/ 	.word	0xffffffff


	//   ....[203]....
        /*0700*/ 	.word	0xffffffff


	//   ....[204]....
        /*0704*/ 	.word	0xffffffff


	//   ....[205]....
        /*0708*/ 	.word	0xffffffff


	//   ....[206]....
        /*070c*/ 	.word	0xffffffff


	//   ....[207]....
        /*0710*/ 	.word	0xffffffff


	//   ....[208]....
        /*0714*/ 	.word	0xffffffff


	//   ....[209]....
        /*0718*/ 	.word	0xffffffff


	//   ....[210]....
        /*071c*/ 	.word	0xffffffff


	//   ....[211]....
        /*0720*/ 	.word	0xffffffff


	//   ....[212]....
        /*0724*/ 	.word	0xffffffff


	//   ....[213]....
        /*0728*/ 	.word	0xffffffff


	//   ....[214]....
        /*072c*/ 	.word	0xffffffff


	//   ....[215]....
        /*0730*/ 	.word	0xffffffff


	//   ....[216]....
        /*0734*/ 	.word	0xffffffff


	//   ....[217]....
        /*0738*/ 	.word	0xffffffff


	//   ....[218]....
        /*073c*/ 	.word	0xffffffff


	//   ....[219]....
        /*0740*/ 	.word	0xffffffff


	//   ....[220]....
        /*0744*/ 	.word	0xffffffff


	//   ....[221]....
        /*0748*/ 	.word	0xffffffff


	//   ....[222]....
        /*074c*/ 	.word	0xffffffff


	//   ....[223]....
        /*0750*/ 	.word	0xffffffff


	//   ....[224]....
        /*0754*/ 	.word	0xffffffff


	//   ....[225]....
        /*0758*/ 	.word	0xffffffff


	//   ....[226]....
        /*075c*/ 	.word	0xffffffff


	//   ....[227]....
        /*0760*/ 	.word	0xffffffff


	//   ....[228]....
        /*0764*/ 	.word	0xffffffff


	//   ....[229]....
        /*0768*/ 	.word	0xffffffff


	//   ....[230]....
        /*076c*/ 	.word	0xffffffff


	//   ....[231]....
        /*0770*/ 	.word	0xffffffff


	//   ....[232]....
        /*0774*/ 	.word	0xffffffff


	//   ....[233]....
        /*0778*/ 	.word	0xffffffff


	//   ....[234]....
        /*077c*/ 	.word	0xffffffff


	//   ....[235]....
        /*0780*/ 	.word	0xffffffff


	//   ....[236]....
        /*0784*/ 	.word	0xffffffff


	//   ....[237]....
        /*0788*/ 	.word	0xffffffff


	//   ....[238]....
        /*078c*/ 	.word	0xffffffff


	//   ....[239]....
        /*0790*/ 	.word	0xffffffff


	//   ....[240]....
        /*0794*/ 	.word	0xffffffff


	//   ....[241]....
        /*0798*/ 	.word	0xffffffff


	//   ....[242]....
        /*079c*/ 	.word	0xffffffff


	//   ....[243]....
        /*07a0*/ 	.word	0xffffffff


	//   ....[244]....
        /*07a4*/ 	.word	0xffffffff


	//   ....[245]....
        /*07a8*/ 	.word	0xffffffff


	//   ....[246]....
        /*07ac*/ 	.word	0xffffffff


	//   ....[247]....
        /*07b0*/ 	.word	0xffffffff


	//   ....[248]....
        /*07b4*/ 	.word	0xffffffff


	//   ....[249]....
        /*07b8*/ 	.word	0xffffffff


	//   ....[250]....
        /*07bc*/ 	.word	0xffffffff


	//   ....[251]....
        /*07c0*/ 	.word	0xffffffff


	//   ....[252]....
        /*07c4*/ 	.word	0xffffffff


	//   ....[253]....
        /*07c8*/ 	.word	0xffffffff


	//   ....[254]....
        /*07cc*/ 	.word	0xffffffff


	//   ....[255]....
        /*07d0*/ 	.word	0xffffffff


	//   ....[0]....
        /*07d4*/ 	.word	0xffffffff


	//   ....[1]....
        /*07d8*/ 	.word	0xffffffff


	//   ....[2]....
        /*07dc*/ 	.word	0xffffffff


	//   ....[3]....
        /*07e0*/ 	.word	0xffffffff


	//   ....[4]....
        /*07e4*/ 	.word	0xffffffff


	//   ....[5]....
        /*07e8*/ 	.word	0xffffffff


	//   ....[6]....
        /*07ec*/ 	.word	0xffffffff


	//   ....[7]....
        /*07f0*/ 	.word	0xffffffff


	//   ....[8]....
        /*07f4*/ 	.word	0xffffffff


	//   ....[9]....
        /*07f8*/ 	.word	0xffffffff


	//   ....[10]....
        /*07fc*/ 	.word	0xffffffff


	//   ....[11]....
        /*0800*/ 	.word	0xffffffff


	//   ....[12]....
        /*0804*/ 	.word	0xffffffff


	//   ....[13]....
        /*0808*/ 	.word	0xffffffff


	//   ....[14]....
        /*080c*/ 	.word	0xffffffff


	//   ....[15]....
        /*0810*/ 	.word	0xffffffff


	//   ....[16]....
        /*0814*/ 	.word	0xffffffff


	//   ....[17]....
        /*0818*/ 	.word	0xffffffff


	//   ....[18]....
        /*081c*/ 	.word	0xffffffff


	//   ....[19]....
        /*0820*/ 	.word	0xffffffff


	//   ....[20]....
        /*0824*/ 	.word	0xffffffff


	//   ....[21]....
        /*0828*/ 	.word	0xffffffff


	//   ....[22]....
        /*082c*/ 	.word	0xffffffff


	//   ....[23]....
        /*0830*/ 	.word	0xffffffff


	//   ....[24]....
        /*0834*/ 	.word	0xffffffff


	//   ....[25]....
        /*0838*/ 	.word	0xffffffff


	//   ....[26]....
        /*083c*/ 	.word	0xffffffff


	//   ....[27]....
        /*0840*/ 	.word	0xffffffff


	//   ....[28]....
        /*0844*/ 	.word	0xffffffff


	//   ....[29]....
        /*0848*/ 	.word	0xffffffff


	//   ....[30]....
        /*084c*/ 	.word	0xffffffff


	//   ....[31]....
        /*0850*/ 	.word	0xffffffff


	//----- nvinfo : EIATTR_COOP_GROUP_INSTR_OFFSETS
	.align		4
.L_244:
        /*0854*/ 	.byte	0x04, 0x28
        /*0856*/ 	.short	(.L_246 - .L_245)


	//   ....[0]....
.L_245:
        /*0858*/ 	.word	0x00000050


	//   ....[1]....
        /*085c*/ 	.word	0x00000060


	//   ....[2]....
        /*0860*/ 	.word	0x00001400


	//   ....[3]....
        /*0864*/ 	.word	0x00001420


	//   ....[4]....
        /*0868*/ 	.word	0x00001520


	//   ....[5]....
        /*086c*/ 	.word	0x00001530


	//   ....[6]....
        /*0870*/ 	.word	0x00001600


	//   ....[7]....
        /*0874*/ 	.word	0x00001620


	//   ....[8]....
        /*0878*/ 	.word	0x000016f0


	//   ....[9]....
        /*087c*/ 	.word	0x00001700


	//   ....[10]....
        /*0880*/ 	.word	0x000017d0


	//   ....[11]....
        /*0884*/ 	.word	0x000017f0


	//   ....[12]....
        /*0888*/ 	.word	0x000018c0


	//   ....[13]....
        /*088c*/ 	.word	0x000018d0


	//   ....[14]....
        /*0890*/ 	.word	0x000019a0


	//   ....[15]....
        /*0894*/ 	.word	0x000019c0


	//   ....[16]....
        /*0898*/ 	.word	0x00001a90


	//   ....[17]....
        /*089c*/ 	.word	0x00001aa0


	//   ....[18]....
        /*08a0*/ 	.word	0x00001f60


	//   ....[19]....
        /*08a4*/ 	.word	0x00001f80


	//   ....[20]....
        /*08a8*/ 	.word	0x00001f90


	//   ....[21]....
        /*08ac*/ 	.word	0x00001fb0


	//   ....[22]....
        /*08b0*/ 	.word	0x00001fd0


	//   ....[23]....
        /*08b4*/ 	.word	0x00001fe0


	//   ....[24]....
        /*08b8*/ 	.word	0x00002020


	//   ....[25]....
        /*08bc*/ 	.word	0x00002040


	//   ....[26]....
        /*08c0*/ 	.word	0x00002060


	//   ....[27]....
        /*08c4*/ 	.word	0x00002090


	//   ....[28]....
        /*08c8*/ 	.word	0x00002110


	//   ....[29]....
        /*08cc*/ 	.word	0x00002120


	//   ....[30]....
        /*08d0*/ 	.word	0x00002150


	//   ....[31]....
        /*08d4*/ 	.word	0x00002180


	//   ....[32]....
        /*08d8*/ 	.word	0x000022a0


	//   ....[33]....
        /*08dc*/ 	.word	0x000022f0


	//   ....[34]....
        /*08e0*/ 	.word	0x00002310


	//   ....[35]....
        /*08e4*/ 	.word	0x00002320


	//   ....[36]....
        /*08e8*/ 	.word	0x00002340


	//   ....[37]....
        /*08ec*/ 	.word	0x00002360


	//   ....[38]....
        /*08f0*/ 	.word	0x00002370


	//   ....[39]....
        /*08f4*/ 	.word	0x00002380


	//   ....[40]....
        /*08f8*/ 	.word	0x00002390


	//   ....[41]....
        /*08fc*/ 	.word	0x000023a0


	//   ....[42]....
        /*0900*/ 	.word	0x000023d0


	//   ....[43]....
        /*0904*/ 	.word	0x000023f0


	//   ....[44]....
        /*0908*/ 	.word	0x00002420


	//   ....[45]....
        /*090c*/ 	.word	0x00002480


	//   ....[46]....
        /*0910*/ 	.word	0x00003fa0


	//   ....[47]....
        /*0914*/ 	.word	0x00003fc0


	//   ....[48]....
        /*0918*/ 	.word	0x00003fd0


	//   ....[49]....
        /*091c*/ 	.word	0x00003fe0


	//   ....[50]....
        /*0920*/ 	.word	0x00003ff0


	//   ....[51]....
        /*0924*/ 	.word	0x00004000


	//   ....[52]....
        /*0928*/ 	.word	0x00004010


	//   ....[53]....
        /*092c*/ 	.word	0x00004020


	//   ....[54]....
        /*0930*/ 	.word	0x00004040


	//   ....[55]....
        /*0934*/ 	.word	0x00004070


	//   ....[56]....
        /*0938*/ 	.word	0x00004090


	//   ....[57]....
        /*093c*/ 	.word	0x000040b0


	//   ....[58]....
        /*0940*/ 	.word	0x00004120


	//   ....[59]....
        /*0944*/ 	.word	0x00004140


	//   ....[60]....
        /*0948*/ 	.word	0x000042d0


	//   ....[61]....
        /*094c*/ 	.word	0x00004690


	//   ....[62]....
        /*0950*/ 	.word	0x000046a0


	//   ....[63]....
        /*0954*/ 	.word	0x000046b0


	//   ....[64]....
        /*0958*/ 	.word	0x00005830


	//   ....[65]....
        /*095c*/ 	.word	0x00005860


	//   ....[66]....
        /*0960*/ 	.word	0x00005880


	//   ....[67]....
        /*0964*/ 	.word	0x00005890


	//   ....[68]....
        /*0968*/ 	.word	0x000058c0


	//   ....[69]....
        /*096c*/ 	.word	0x000058e0


	//   ....[70]....
        /*0970*/ 	.word	0x00005900


	//   ....[71]....
        /*0974*/ 	.word	0x00005910


	//   ....[72]....
        /*0978*/ 	.word	0x00007fb0


	//   ....[73]....
        /*097c*/ 	.word	0x00007fd0


	//   ....[74]....
        /*0980*/ 	.word	0x00007fe0


	//   ....[75]....
        /*0984*/ 	.word	0x00007ff0


	//   ....[76]....
        /*0988*/ 	.word	0x00008000


	//   ....[77]....
        /*098c*/ 	.word	0x00008010


	//   ....[78]....
        /*0990*/ 	.word	0x00008020


	//   ....[79]....
        /*0994*/ 	.word	0x00008030


	//   ....[80]....
        /*0998*/ 	.word	0x00008040


	//   ....[81]....
        /*099c*/ 	.word	0x00008050


	//   ....[82]....
        /*09a0*/ 	.word	0x00008060


	//   ....[83]....
        /*09a4*/ 	.word	0x00008070


	//   ....[84]....
        /*09a8*/ 	.word	0x00008080


	//   ....[85]....
        /*09ac*/ 	.word	0x000081a0


	//   ....[86]....
        /*09b0*/ 	.word	0x00009b40


	//   ....[87]....
        /*09b4*/ 	.word	0x00009b60


	//   ....[88]....
        /*09b8*/ 	.word	0x00009b80


	//   ....[89]....
        /*09bc*/ 	.word	0x00009bd0


	//   ....[90]....
        /*09c0*/ 	.word	0x00009be0


	//   ....[91]....
        /*09c4*/ 	.word	0x00009c00


	//   ....[92]....
        /*09c8*/ 	.word	0x00009c30


	//   ....[93]....
        /*09cc*/ 	.word	0x00009c50


	//   ....[94]....
        /*09d0*/ 	.word	0x00009c80


	//   ....[95]....
        /*09d4*/ 	.word	0x00009ca0


	//   ....[96]....
        /*09d8*/ 	.word	0x00009cd0


	//   ....[97]....
        /*09dc*/ 	.word	0x00009cf0


	//   ....[98]....
        /*09e0*/ 	.word	0x00009d10


	//   ....[99]....
        /*09e4*/ 	.word	0x00009d40


	//   ....[100]....
        /*09e8*/ 	.word	0x00009e90


	//   ....[101]....
        /*09ec*/ 	.word	0x0000a240


	//   ....[102]....
        /*09f0*/ 	.word	0x0000a250


	//   ....[103]....
        /*09f4*/ 	.word	0x0000a260


	//   ....[104]....
        /*09f8*/ 	.word	0x0000acf0


	//   ....[105]....
        /*09fc*/ 	.word	0x0000adf0


	//   ....[106]....
        /*0a00*/ 	.word	0x0000b0e0


	//   ....[107]....
        /*0a04*/ 	.word	0x0000b100


	//   ....[108]....
        /*0a08*/ 	.word	0x0000b2e0


	//   ....[109]....
        /*0a0c*/ 	.word	0x0000b300


	//   ....[110]....
        /*0a10*/ 	.word	0x0000b4e0


	//   ....[111]....
        /*0a14*/ 	.word	0x0000b500


	//   ....[112]....
        /*0a18*/ 	.word	0x0000e100


	//   ....[113]....
        /*0a1c*/ 	.word	0x0000e120


	//   ....[114]....
        /*0a20*/ 	.word	0x0000e150


	//   ....[115]....
        /*0a24*/ 	.word	0x0000e170


	//   ....[116]....
        /*0a28*/ 	.word	0x0000e190


	//   ....[117]....
        /*0a2c*/ 	.word	0x0000e1b0


	//   ....[118]....
        /*0a30*/ 	.word	0x0000e1d0


	//   ....[119]....
        /*0a34*/ 	.word	0x0000e1f0


	//   ....[120]....
        /*0a38*/ 	.word	0x0000e210


	//   ....[121]....
        /*0a3c*/ 	.word	0x0000e230


	//   ....[122]....
        /*0a40*/ 	.word	0x0000e250


	//   ....[123]....
        /*0a44*/ 	.word	0x0000e270


	//   ....[124]....
        /*0a48*/ 	.word	0x0000e3b0


	//   ....[125]....
        /*0a4c*/ 	.word	0x0000e490


	//   ....[126]....
        /*0a50*/ 	.word	0x0000fc50


	//   ....[127]....
        /*0a54*/ 	.word	0x0000fc70


	//   ....[128]....
        /*0a58*/ 	.word	0x0000fc90


	//   ....[129]....
        /*0a5c*/ 	.word	0x0000fce0


	//   ....[130]....
        /*0a60*/ 	.word	0x0000fcf0


	//   ....[131]....
        /*0a64*/ 	.word	0x0000fd10


	//   ....[132]....
        /*0a68*/ 	.word	0x0000fd40


	//   ....[133]....
        /*0a6c*/ 	.word	0x0000fd60


	//   ....[134]....
        /*0a70*/ 	.word	0x0000fd90


	//   ....[135]....
        /*0a74*/ 	.word	0x0000fdb0


	//   ....[136]....
        /*0a78*/ 	.word	0x0000fde0


	//   ....[137]....
        /*0a7c*/ 	.word	0x0000fe00


	//   ....[138]....
        /*0a80*/ 	.word	0x0000fe20


	//   ....[139]....
        /*0a84*/ 	.word	0x0000fe50


	//   ....[140]....
        /*0a88*/ 	.word	0x00010600


	//   ....[141]....
        /*0a8c*/ 	.word	0x00010620


	//   ....[142]....
        /*0a90*/ 	.word	0x00010640


	//   ....[143]....
        /*0a94*/ 	.word	0x00010660


	//   ....[144]....
        /*0a98*/ 	.word	0x00010680


	//   ....[145]....
        /*0a9c*/ 	.word	0x000106a0


	//   ....[146]....
        /*0aa0*/ 	.word	0x000106c0


	//   ....[147]....
        /*0aa4*/ 	.word	0x000106e0


	//   ....[148]....
        /*0aa8*/ 	.word	0x00012ff0


	//   ....[149]....
        /*0aac*/ 	.word	0x00013060


	//   ....[150]....
        /*0ab0*/ 	.word	0x00013070


	//   ....[151]....
        /*0ab4*/ 	.word	0x00013080


	//   ....[152]....
        /*0ab8*/ 	.word	0x000130a0


	//   ....[153]....
        /*0abc*/ 	.word	0x000130c0


	//   ....[154]....
        /*0ac0*/ 	.word	0x000130e0


	//   ....[155]....
        /*0ac4*/ 	.word	0x000130f0


	//   ....[156]....
        /*0ac8*/ 	.word	0x00013970


	//   ....[157]....
        /*0acc*/ 	.word	0x00013ed0


	//   ....[158]....
        /*0ad0*/ 	.word	0x00013f00


	//   ....[159]....
        /*0ad4*/ 	.word	0x00013f40


	//   ....[160]....
        /*0ad8*/ 	.word	0x00013f70


	//   ....[161]....
        /*0adc*/ 	.word	0x00013fa0


	//   ....[162]....
        /*0ae0*/ 	.word	0x00013fc0


	//   ....[163]....
        /*0ae4*/ 	.word	0x00013fe0


	//   ....[164]....
        /*0ae8*/ 	.word	0x00013ff0


	//   ....[165]....
        /*0aec*/ 	.word	0x000140b0


	//   ....[166]....
        /*0af0*/ 	.word	0x00014100


	//   ....[167]....
        /*0af4*/ 	.word	0x00014340


	//   ....[168]....
        /*0af8*/ 	.word	0x00014360


	//   ....[169]....
        /*0afc*/ 	.word	0x00014590


	//   ....[170]....
        /*0b00*/ 	.word	0x000145b0


	//   ....[171]....
        /*0b04*/ 	.word	0x000147e0


	//   ....[172]....
        /*0b08*/ 	.word	0x000147f0


	//   ....[173]....
        /*0b0c*/ 	.word	0x00014d70


	//   ....[174]....
        /*0b10*/ 	.word	0x00014e70


	//   ....[175]....
        /*0b14*/ 	.word	0x00014ee0


	//   ....[176]....
        /*0b18*/ 	.word	0x00014f40


	//   ....[177]....
        /*0b1c*/ 	.word	0x00014fa0


	//   ....[178]....
        /*0b20*/ 	.word	0x00015000


	//   ....[179]....
        /*0b24*/ 	.word	0x00015070


	//   ....[180]....
        /*0b28*/ 	.word	0x000150d0


	//   ....[181]....
        /*0b2c*/ 	.word	0x00015130


	//   ....[182]....
        /*0b30*/ 	.word	0x00015190


	//   ....[183]....
        /*0b34*/ 	.word	0x00015200


	//   ....[184]....
        /*0b38*/ 	.word	0x00015260


	//   ....[185]....
        /*0b3c*/ 	.word	0x000152c0


	//   ....[186]....
        /*0b40*/ 	.word	0x00015320


	//   ....[187]....
        /*0b44*/ 	.word	0x00015390


	//   ....[188]....
        /*0b48*/ 	.word	0x000153f0


	//   ....[189]....
        /*0b4c*/ 	.word	0x00015450


	//   ....[190]....
        /*0b50*/ 	.word	0x000154c0


	//   ....[191]....
        /*0b54*/ 	.word	0x00015530


	//   ....[192]....
        /*0b58*/ 	.word	0x000155e0


	//   ....[193]....
        /*0b5c*/ 	.word	0x00015640


	//   ....[194]....
        /*0b60*/ 	.word	0x000156f0


	//   ....[195]....
        /*0b64*/ 	.word	0x00015750


	//   ....[196]....
        /*0b68*/ 	.word	0x00015800


	//   ....[197]....
        /*0b6c*/ 	.word	0x00015860


	//   ....[198]....
        /*0b70*/ 	.word	0x00015910


	//   ....[199]....
        /*0b74*/ 	.word	0x00015970


	//   ....[200]....
        /*0b78*/ 	.word	0x00015a20


	//   ....[201]....
        /*0b7c*/ 	.word	0x00015a80


	//   ....[202]....
        /*0b80*/ 	.word	0x00015b30


	//   ....[203]....
        /*0b84*/ 	.word	0x00015b90


	//   ....[204]....
        /*0b88*/ 	.word	0x00015bf0


	//   ....[205]....
        /*0b8c*/ 	.word	0x00015c50


	//   ....[206]....
        /*0b90*/ 	.word	0x00016030


	//   ....[207]....
        /*0b94*/ 	.word	0x00016410


	//   ....[208]....
        /*0b98*/ 	.word	0x00016eb0


	//   ....[209]....
        /*0b9c*/ 	.word	0x00016f00


	//   ....[210]....
        /*0ba0*/ 	.word	0x00016f50


	//   ....[211]....
        /*0ba4*/ 	.word	0x00016fa0


	//   ....[212]....
        /*0ba8*/ 	.word	0x00016ff0


	//   ....[213]....
        /*0bac*/ 	.word	0x00017040


	//   ....[214]....
        /*0bb0*/ 	.word	0x00017090


	//   ....[215]....
        /*0bb4*/ 	.word	0x000170e0


	//   ....[216]....
        /*0bb8*/ 	.word	0x00017140


	//   ....[217]....
        /*0bbc*/ 	.word	0x000171b0


	//   ....[218]....
        /*0bc0*/ 	.word	0x00017260


	//   ....[219]....
        /*0bc4*/ 	.word	0x000172c0


	//   ....[220]....
        /*0bc8*/ 	.word	0x00017370


	//   ....[221]....
        /*0bcc*/ 	.word	0x000173d0


	//   ....[222]....
        /*0bd0*/ 	.word	0x00017480


	//   ....[223]....
        /*0bd4*/ 	.word	0x000174e0


	//   ....[224]....
        /*0bd8*/ 	.word	0x00017590


	//   ....[225]....
        /*0bdc*/ 	.word	0x000175f0


	//   ....[226]....
        /*0be0*/ 	.word	0x000176a0


	//   ....[227]....
        /*0be4*/ 	.word	0x00017700


	//   ....[228]....
        /*0be8*/ 	.word	0x000177b0


	//   ....[229]....
        /*0bec*/ 	.word	0x00017810


	//   ....[230]....
        /*0bf0*/ 	.word	0x00017870


	//   ....[231]....
        /*0bf4*/ 	.word	0x000178e0


	//   ....[232]....
        /*0bf8*/ 	.word	0x00017990


	//   ....[233]....
        /*0bfc*/ 	.word	0x000179f0


	//   ....[234]....
        /*0c00*/ 	.word	0x00017aa0


	//   ....[235]....
        /*0c04*/ 	.word	0x00017b00


	//   ....[236]....
        /*0c08*/ 	.word	0x00017bb0


	//   ....[237]....
        /*0c0c*/ 	.word	0x00017c10


	//   ....[238]....
        /*0c10*/ 	.word	0x00017cc0


	//   ....[239]....
        /*0c14*/ 	.word	0x00017d20


	//   ....[240]....
        /*0c18*/ 	.word	0x00017dd0


	//   ....[241]....
        /*0c1c*/ 	.word	0x00017e30


	//   ....[242]....
        /*0c20*/ 	.word	0x00017ee0


	//   ....[243]....
        /*0c24*/ 	.word	0x00017f40


	//   ....[244]....
        /*0c28*/ 	.word	0x00017f90


	//   ....[245]....
        /*0c2c*/ 	.word	0x00017fe0


	//   ....[246]....
        /*0c30*/ 	.word	0x000183b0


	//   ....[247]....
        /*0c34*/ 	.word	0x00018780


	//   ....[248]....
        /*0c38*/ 	.word	0x00019240


	//   ....[249]....
        /*0c3c*/ 	.word	0x00019280


	//   ....[250]....
        /*0c40*/ 	.word	0x000192d0


	//   ....[251]....
        /*0c44*/ 	.word	0x00019310


	//   ....[252]....
        /*0c48*/ 	.word	0x00019360


	//   ....[253]....
        /*0c4c*/ 	.word	0x000193a0


	//   ....[254]....
        /*0c50*/ 	.word	0x000193f0


	//   ....[255]....
        /*0c54*/ 	.word	0x00019430


	//   ....[0]....
        /*0c58*/ 	.word	0x000194a0


	//   ....[1]....
        /*0c5c*/ 	.word	0x00019510


	//   ....[2]....
        /*0c60*/ 	.word	0x00019580


	//   ....[3]....
        /*0c64*/ 	.word	0x00019630


	//   ....[4]....
        /*0c68*/ 	.word	0x00019690


	//   ....[5]....
        /*0c6c*/ 	.word	0x00019740


	//   ....[6]....
        /*0c70*/ 	.word	0x000197a0


	//   ....[7]....
        /*0c74*/ 	.word	0x00019850


	//   ....[8]....
        /*0c78*/ 	.word	0x000198b0


	//   ....[9]....
        /*0c7c*/ 	.word	0x00019960


	//   ....[10]....
        /*0c80*/ 	.word	0x000199c0


	//   ....[11]....
        /*0c84*/ 	.word	0x00019a70


	//   ....[12]....
        /*0c88*/ 	.word	0x00019ad0


	//   ....[13]....
        /*0c8c*/ 	.word	0x00019b80


	//   ....[14]....
        /*0c90*/ 	.word	0x00019be0


	//   ....[15]....
        /*0c94*/ 	.word	0x00019c20


	//   ....[16]....
        /*0c98*/ 	.word	0x00019c60


	//   ....[17]....
        /*0c9c*/ 	.word	0x00019cb0


	//   ....[18]....
        /*0ca0*/ 	.word	0x00019cf0


	//   ....[19]....
        /*0ca4*/ 	.word	0x00019d40


	//   ....[20]....
        /*0ca8*/ 	.word	0x00019d80


	//   ....[21]....
        /*0cac*/ 	.word	0x00019dd0


	//   ....[22]....
        /*0cb0*/ 	.word	0x00019e10


	//   ....[23]....
        /*0cb4*/ 	.word	0x00019e70


	//   ....[24]....
        /*0cb8*/ 	.word	0x00019ed0


	//   ....[25]....
        /*0cbc*/ 	.word	0x00019f20


	//   ....[26]....
        /*0cc0*/ 	.word	0x00019f80


	//   ....[27]....
        /*0cc4*/ 	.word	0x00019fd0


	//   ....[28]....
        /*0cc8*/ 	.word	0x0001a030


	//   ....[29]....
        /*0ccc*/ 	.word	0x0001a080


	//   ....[30]....
        /*0cd0*/ 	.word	0x0001a0d0


	//   ....[31]....
        /*0cd4*/ 	.word	0x0001a140


	//----- nvinfo : EIATTR_EXIT_INSTR_OFFSETS
	.align		4
.L_246:
        /*0cd8*/ 	.byte	0x04, 0x1c
        /*0cda*/ 	.short	(.L_248 - .L_247)


	//   ....[0]....
.L_247:
        /*0cdc*/ 	.word	0x000000b0


	//   ....[1]....
        /*0ce0*/ 	.word	0x00014e20


	//----- nvinfo : EIATTR_MAX_THREADS
	.align		4
.L_248:
        /*0ce4*/ 	.byte	0x04, 0x05
        /*0ce6*/ 	.short	(.L_250 - .L_249)
.L_249:
        /*0ce8*/ 	.word	0x00000080
        /*0cec*/ 	.word	0x00000001
        /*0cf0*/ 	.word	0x00000001


	//----- nvinfo : EIATTR_CRS_STACK_SIZE
	.align		4
.L_250:
        /*0cf4*/ 	.byte	0x04, 0x1e
        /*0cf6*/ 	.short	(.L_252 - .L_251)
.L_251:
        /*0cf8*/ 	.word	0x00000000
.L_252:


//--------------------- .nv.info._ZN7cutlass13device_kernelIN5flash19enable_sm80_to_sm89INS1_16FlashAttnFwdSm80INS1_25CollectiveMainloopFwdSm80ILi4ELi1ELb0EN4cute5tupleIJNS5_1CILi128EEENS7_ILi80EEENS7_ILi64EEEEEELi64ENS_10bfloat16_tEfNS_4arch4Sm80ELb1ELb0ELb1ELb1ELb1ELb0ELb1ELb1EEENS1_21CollectiveEpilogueFwdINS6_IJS8_SA_S9_EEENS6_IJNS7_ILi1EEESI_SI_EEESC_SE_Li128ELb1ELb1ELb1ELb0EEENS1_36VarlenDynamicPersistentTileSchedulerILi128ELi80ELi128ELi128ELb1ELb1ELb0ELb1ELb1ELb1EEEEEEEEEvNT_6ParamsE --------------------------
	.section	.nv.info._ZN7cutlass13device_kernelIN5flash19enable_sm80_to_sm89INS1_16FlashAttnFwdSm80INS1_25CollectiveMainloopFwdSm80ILi4ELi1ELb0EN4cute5tupleIJNS5_1CILi128EEENS7_ILi80EEENS7_ILi64EEEEEELi64ENS_10bfloat16_tEfNS_4arch4Sm80ELb1ELb0ELb1ELb1ELb1ELb0ELb1ELb1EEENS1_21CollectiveEpilogueFwdINS6_IJS8_SA_S9_EEENS6_IJNS7_ILi1EEESI_SI_EEESC_SE_Li128ELb1ELb1ELb1ELb0EEENS1_36VarlenDynamicPersistentTileSchedulerILi128ELi80ELi128ELi128ELb1ELb1ELb0ELb1ELb1ELb1EEEEEEEEEvNT_6ParamsE,"",@"SHT_CUDA_INFO"
	.sectionflags	@""
	.align	4


	//----- nvinfo : EIATTR_CUDA_API_VERSION
	.align		4
        /*0000*/ 	.byte	0x04, 0x37
        /*0002*/ 	.short	(.L_254 - .L_253)
.L_253:
        /*0004*/ 	.word	0x00000082


	//----- nvinfo : EIATTR_SW2861232_WAR
	.align		4
.L_254:
        /*0008*/ 	.byte	0x01, 0x35
	.zero		2


	//----- nvinfo : EIATTR_PARAM_CBANK
	.align		4
        /*000c*/ 	.byte	0x04, 0x0a
        /*000e*/ 	.short	(.L_256 - .L_255)
	.align		4
.L_255:
        /*0010*/ 	.word	index@(.nv.constant0._ZN7cutlass13device_kernelIN5flash19enable_sm80_to_sm89INS1_16FlashAttnFwdSm80INS1_25CollectiveMainloopFwdSm80ILi4ELi1ELb0EN4cute5tupleIJNS5_1CILi128EEENS7_ILi80EEENS7_ILi64EEEEEELi64ENS_10bfloat16_tEfNS_4arch4Sm80ELb1ELb0ELb1ELb1ELb1ELb0ELb1ELb1EEENS1_21CollectiveEpilogueFwdINS6_IJS8_SA_S9_EEENS6_IJNS7_ILi1EEESI_SI_EEESC_SE_Li128ELb1ELb1ELb1ELb0EEENS1_36VarlenDynamicPersistentTileSchedulerILi128ELi80ELi128ELi128ELb1ELb1ELb0ELb1ELb1ELb1EEEEEEEEEvNT_6ParamsE)
        /*0014*/ 	.short	0x0160
        /*0016*/ 	.short	0x0438


	//----- nvinfo : EIATTR_CBANK_PARAM_SIZE
	.align		4
.L_256:
        /*0018*/ 	.byte	0x03, 0x19
        /*001a*/ 	.short	0x0438


	//----- nvinfo : EIATTR_KPARAM_INFO
	.align		4
        /*001c*/ 	.byte	0x04, 0x17
        /*001e*/ 	.short	(.L_258 - .L_257)
.L_257:
        /*0020*/ 	.word	0x00000000
        /*0024*/ 	.short	0x0000
        /*0026*/ 	.short	0x0000
        /*0028*/ 	.byte	0x00, 0xf0, 0xe1, 0x10


	//----- nvinfo : EIATTR_MAXREG_COUNT
	.align		4
.L_258:
        /*002c*/ 	.byte	0x03, 0x1b
        /*002e*/ 	.short	0x00ff


	//----- nvinfo : EIATTR_NUM_BARRIERS
	.align		4
        /*0030*/ 	.byte	0x02, 0x4c
        /*0032*/ 	.byte	0x06
	.zero		1


	//----- nvinfo : EIATTR_ANNOTATIONS
	.align		4
        /*0034*/ 	.byte	0x04, 0x55
        /*0036*/ 	.short	(.L_260 - .L_259)


	//   ....[0]....
.L_259:
        /* <DEDUP_REMOVED lines=123> */


	//----- nvinfo : EIATTR_MERCURY_ISA_VERSION
	.align		4
.L_260:
        /*07d0*/ 	.byte	0x03, 0x5f
        /*07d2*/ 	.short	0x0000


	//----- nvinfo : EIATTR_INT_WARP_WIDE_INSTR_OFFSETS
	.align		4
        /*07d4*/ 	.byte	0x04, 0x31
        /*07d6*/ 	.short	(.L_262 - .L_261)


	//   ....[0]....
.L_261:
        /*07d8*/ 	.word	0x00010710


	//   ....[1]....
        /*07dc*/ 	.word	0x00010790


	//----- nvinfo : EIATTR_COOP_GROUP_MASK_REGIDS
	.align		4
.L_262:
        /*07e0*/ 	.byte	0x04, 0x29
        /*07e2*/ 	.short	(.L_264 - .L_263)


	//   ....[0]....
.L_263:
        /*07e4*/ 	.word	0xffffffff


	//   ....[1]....
        /*07e8*/ 	.word	0xffffffff


	//   ....[2]....
        /*07ec*/ 	.word	0xffffffff


	//   ....[3]....
        /*07f0*/ 	.word	0xffffffff


	//   ....[4]....
        /*07f4*/ 	.word	0xffffffff


	//   ....[5]....
        /*07f8*/ 	.word	0xffffffff


	//   ....[6]....
        /*07fc*/ 	.word	0xffffffff


	//   ....[7]....
        /*0800*/ 	.word	0xffffffff


	//   ....[8]....
        /*0804*/ 	.word	0xffffffff


	//   ....[9]....
        /*0808*/ 	.word	0xffffffff


	//   ....[10]....
        /*080c*/ 	.word	0xffffffff


	//   ....[11]....
        /*0810*/ 	.word	0xffffffff


	//   ....[12]....
        /*0814*/ 	.word	0xffffffff


	//   ....[13]....
        /*0818*/ 	.word	0xffffffff


	//   ....[14]....
        /*081c*/ 	.word	0xffffffff


	//   ....[15]....
        /*0820*/ 	.word	0xffffffff


	//   ....[16]....
        /*0824*/ 	.word	0xffffffff


	//   ....[17]....
        /*0828*/ 	.word	0xffffffff


	//   ....[18]....
        /*082c*/ 	.word	0xffffffff


	//   ....[19]....
        /*0830*/ 	.word	0xffffffff


	//   ....[20]....
        /*0834*/ 	.word	0xffffffff


	//   ....[21]....
        /*0838*/ 	.word	0xffffffff


	//   ....[22]....
        /*083c*/ 	.word	0xffffffff


	//   ....[23]....
        /*0840*/ 	.word	0xffffffff


	//   ....[24]....
        /*0844*/ 	.word	0xffffffff


	//   ....[25]....
        /*0848*/ 	.word	0xffffffff


	//   ....[26]....
        /*084c*/ 	.word	0xffffffff


	//   ....[27]....
        /*0850*/ 	.word	0xffffffff


	//   ....[28]....
        /*0854*/ 	.word	0xffffffff


	//   ....[29]....
        /*0858*/ 	.word	0xffffffff


	//   ....[30]....
        /*085c*/ 	.word	0xffffffff


	//   ....[31]....
        /*0860*/ 	.word	0xffffffff


	//   ....[32]....
        /*0864*/ 	.word	0xffffffff


	//   ....[33]....
        /*0868*/ 	.word	0xffffffff


	//   ....[34]....
        /*086c*/ 	.word	0xffffffff


	//   ....[35]....
        /*0870*/ 	.word	0xffffffff


	//   ....[36]....
        /*0874*/ 	.word	0xffffffff


	//   ....[37]....
        /*0878*/ 	.word	0xffffffff


	//   ....[38]....
        /*087c*/ 	.word	0xffffffff


	//   ....[39]....
        /*0880*/ 	.word	0xffffffff


	//   ....[40]....
        /*0884*/ 	.word	0xffffffff


	//   ....[41]....
        /*0888*/ 	.word	0xffffffff


	//   ....[42]....
        /*088c*/ 	.word	0xffffffff


	//   ....[43]....
        /*0890*/ 	.word	0xffffffff


	//   ....[44]....
        /*0894*/ 	.word	0xffffffff


	//   ....[45]....
        /*0898*/ 	.word	0xffffffff


	//   ....[46]....
        /*089c*/ 	.word	0xffffffff


	//   ....[47]....
        /*08a0*/ 	.word	0xffffffff


	//   ....[48]....
        /*08a4*/ 	.word	0xffffffff


	//   ....[49]....
        /*08a8*/ 	.word	0xffffffff


	//   ....[50]....
        /*08ac*/ 	.word	0xffffffff


	//   ....[51]....
        /*08b0*/ 	.word	0xffffffff


	//   ....[52]....
        /*08b4*/ 	.word	0xffffffff


	//   ....[53]....
        /*08b8*/ 	.word	0xffffffff


	//   ....[54]....
        /*08bc*/ 	.word	0xffffffff


	//   ....[55]....
        /*08c0*/ 	.word	0xffffffff


	//   ....[56]....
        /*08c4*/ 	.word	0xffffffff


	//   ....[57]....
        /*08c8*/ 	.word	0xffffffff


	//   ....[58]....
        /*08cc*/ 	.word	0xffffffff


	//   ....[59]....
        /*08d0*/ 	.word	0xffffffff


	//   ....[60]....
        /*08d4*/ 	.word	0xffffffff


	//   ....[61]....
        /*08d8*/ 	.word	0xffffffff


	//   ....[62]....
        /*08dc*/ 	.word	0xffffffff


	//   ....[63]....
        /*08e0*/ 	.word	0xffffffff


	//   ....[64]....
        /*08e4*/ 	.word	0xffffffff


	//   ....[65]....
        /*08e8*/ 	.word	0xffffffff


	//   ....[66]....
        /*08ec*/ 	.word	0xffffffff


	//   ....[67]....
        /*08f0*/ 	.word	0xffffffff


	//   ....[68]....
        /*08f4*/ 	.word	0xffffffff


	//   ....[69]....
        /*08f8*/ 	.word	0xffffffff


	//   ....[70]....
        /*08fc*/ 	.word	0xffffffff


	//   ....[71]....
        /*0900*/ 	.word	0xffffffff


	//   ....[72]....
        /*0904*/ 	.word	0xffffffff


	//   ....[73]....
        /*0908*/ 	.word	0xffffffff


	//   ....[74]....
        /*090c*/ 	.word	0xffffffff


	//   ....[75]....
        /*0910*/ 	.word	0xffffffff


	//   ....[76]....
        /*0914*/ 	.word	0xffffffff


	//   ....[77]....
        /*0918*/ 	.word	0xffffffff


	//   ....[78]....
        /*091c*/ 	.word	0xffffffff


	//   ....[79]....
        /*0920*/ 	.word	0xffffffff


	//   ....[80]....
        /*0924*/ 	.word	0xffffffff


	//   ....[81]....
        /*0928*/ 	.word	0xffffffff


	//   ....[82]....
        /*092c*/ 	.word	0xffffffff


	//   ....[83]....
        /*0930*/ 	.word	0xffffffff


	//   ....[84]....
        /*0934*/ 	.word	0xffffffff


	//   ....[85]....
        /*0938*/ 	.word	0xffffffff


	//   ....[86]....
        /*093c*/ 	.word	0xffffffff


	//   ....[87]....
        /*0940*/ 	.word	0xffffffff


	//   ....[88]....
        /*0944*/ 	.word	0xffffffff


	//   ....[89]....
        /*0948*/ 	.word	0xffffffff


	//   ....[90]....
        /*094c*/ 	.word	0xffffffff


	//   ....[91]....
        /*0950*/ 	.word	0xffffffff


	//   ....[92]....
        /*0954*/ 	.word	0xffffffff


	//   ....[93]....
        /*0958*/ 	.word	0xffffffff


	//   ....[94]....
        /*095c*/ 	.word	0xffffffff


	//   ....[95]....
        /*0960*/ 	.word	0xffffffff


	//   ....[96]....
        /*0964*/ 	.word	0xffffffff


	//   ....[97]....
        /*0968*/ 	.word	0xffffffff


	//   ....[98]....
        /*096c*/ 	.word	0xffffffff


	//   ....[99]....
        /*0970*/ 	.word	0xffffffff


	//   ....[100]....
        /*0974*/ 	.word	0xffffffff


	//   ....[101]....
        /*0978*/ 	.word	0xffffffff


	//   ....[102]....
        /*097c*/ 	.word	0xffffffff


	//   ....[103]....
        /*0980*/ 	.word	0xffffffff


	//   ....[104]....
        /*0984*/ 	.word	0xffffffff


	//   ....[105]....
        /*0988*/ 	.word	0xffffffff


	//   ....[106]....
        /*098c*/ 	.word	0xffffffff


	//   ....[107]....
        /*0990*/ 	.word	0xffffffff


	//   ....[108]....
        /*0994*/ 	.word	0xffffffff


	//   ....[109]....
        /*0998*/ 	.word	0xffffffff


	//   ....[110]....
        /*099c*/ 	.word	0xffffffff


	//   ....[111]....
        /*09a0*/ 	.word	0xffffffff


	//   ....[112]....
        /*09a4*/ 	.word	0xffffffff


	//   ....[113]....
        /*09a8*/ 	.word	0xffffffff


	//   ....[114]....
        /*09ac*/ 	.word	0xffffffff


	//   ....[115]....
        /*09b0*/ 	.word	0xffffffff


	//   ....[116]....
        /*09b4*/ 	.word	0xffffffff


	//   ....[117]....
        /*09b8*/ 	.word	0xffffffff


	//   ....[118]....
        /*09bc*/ 	.word	0xffffffff


	//   ....[119]....
        /*09c0*/ 	.word	0xffffffff


	//   ....[120]....
        /*09c4*/ 	.word	0xffffffff


	//   ....[121]....
        /*09c8*/ 	.word	0xffffffff


	//   ....[122]....
        /*09cc*/ 	.word	0xffffffff


	//   ....[123]....
        /*09d0*/ 	.word	0xffffffff


	//   ....[124]....
        /*09d4*/ 	.word	0xffffffff


	//   ....[125]....
        /*09d8*/ 	.word	0xffffffff


	//   ....[126]....
        /*09dc*/ 	.word	0xffffffff


	//   ....[127]....
        /*09e0*/ 	.word	0xffffffff


	//   ....[128]....
        /*09e4*/ 	.word	0xffffffff


	//   ....[129]....
        /*09e8*/ 	.word	0xffffffff


	//   ....[130]....
        /*09ec*/ 	.word	0xffffffff


	//   ....[131]....
        /*09f0*/ 	.word	0xffffffff


	//   ....[132]....
        /*09f4*/ 	.word	0xffffffff


	//   ....[133]....
        /*09f8*/ 	.word	0xffffffff


	//   ....[134]....
        /*09fc*/ 	.word	0xffffffff


	//   ....[135]....
        /*0a00*/ 	.word	0xffffffff


	//   ....[136]....
        /*0a04*/ 	.word	0xffffffff


	//   ....[137]....
        /*0a08*/ 	.word	0xffffffff


	//   ....[138]....
        /*0a0c*/ 	.word	0xffffffff


	//   ....[139]....
        /*0a10*/ 	.word	0xffffffff


	//   ....[140]....
        /*0a14*/ 	.word	0xffffffff


	//   ....[141]....
        /*0a18*/ 	.word	0xffffffff


	//   ....[142]....
        /*0a1c*/ 	.word	0xffffffff


	//   ....[143]....
        /*0a20*/ 	.word	0xffffffff


	//   ....[144]....
        /*0a24*/ 	.word	0xffffffff


	//   ....[145]....
        /*0a28*/ 	.word	0xffffffff


	//   ....[146]....
        /*0a2c*/ 	.word	0xffffffff


	//   ....[147]....
        /*0a30*/ 	.word	0xffffffff


	//   ....[148]....
        /*0a34*/ 	.word	0xffffffff


	//   ....[149]....
        /*0a38*/ 	.word	0xffffffff


	//   ....[150]....
        /*0a3c*/ 	.word	0xffffffff


	//   ....[151]....
        /*0a40*/ 	.word	0xffffffff


	//   ....[152]....
        /*0a44*/ 	.word	0xffffffff


	//   ....[153]....
        /*0a48*/ 	.word	0xffffffff


	//   ....[154]....
        /*0a4c*/ 	.word	0xffffffff


	//   ....[155]....
        /*0a50*/ 	.word	0xffffffff


	//   ....[156]....
        /*0a54*/ 	.word	0xffffffff


	//   ....[157]....
        /*0a58*/ 	.word	0xffffffff


	//   ....[158]....
        /*0a5c*/ 	.word	0xffffffff


	//   ....[159]....
        /*0a60*/ 	.word	0xffffffff


	//   ....[160]....
        /*0a64*/ 	.word	0xffffffff


	//   ....[161]....
        /*0a68*/ 	.word	0xffffffff


	//   ....[162]....
        /*0a6c*/ 	.word	0xffffffff


	//   ....[163]....
        /*0a70*/ 	.word	0xffffffff


	//   ....[164]....
        /*0a74*/ 	.word	0xffffffff


	//   ....[165]....
        /*0a78*/ 	.word	0xffffffff


	//   ....[166]....
        /*0a7c*/ 	.word	0xffffffff


	//   ....[167]....
        /*0a80*/ 	.word	0xffffffff


	//   ....[168]....
        /*0a84*/ 	.word	0xffffffff


	//   ....[169]....
        /*0a88*/ 	.word	0xffffffff


	//   ....[170]....
        /*0a8c*/ 	.word	0xffffffff


	//   ....[171]....
        /*0a90*/ 	.word	0xffffffff


	//   ....[172]....
        /*0a94*/ 	.word	0xffffffff


	//   ....[173]....
        /*0a98*/ 	.word	0xffffffff


	//   ....[174]....
        /*0a9c*/ 	.word	0xffffffff


	//   ....[175]....
        /*0aa0*/ 	.word	0xffffffff


	//   ....[176]....
        /*0aa4*/ 	.word	0xffffffff


	//   ....[177]....
        /*0aa8*/ 	.word	0xffffffff


	//   ....[178]....
        /*0aac*/ 	.word	0xffffffff


	//   ....[179]....
        /*0ab0*/ 	.word	0xffffffff


	//   ....[180]....
        /*0ab4*/ 	.word	0xffffffff


	//   ....[181]....
        /*0ab8*/ 	.word	0xffffffff


	//   ....[182]....
        /*0abc*/ 	.word	0xffffffff


	//   ....[183]....
        /*0ac0*/ 	.word	0xffffffff


	//   ....[184]....
        /*0ac4*/ 	.word	0xffffffff


	//   ....[185]....
        /*0ac8*/ 	.word	0xffffffff


	//   ....[186]....
        /*0acc*/ 	.word	0xffffffff


	//   ....[187]....
        /*0ad0*/ 	.word	0xffffffff


	//   ....[188]....
        /*0ad4*/ 	.word	0xffffffff


	//   ....[189]....
        /*0ad8*/ 	.word	0xffffffff


	//   ....[190]....
        /*0adc*/ 	.word	0xffffffff


	//   ....[191]....
        /*0ae0*/ 	.word	0xffffffff


	//   ....[192]....
        /*0ae4*/ 	.word	0xffffffff


	//   ....[193]....
        /*0ae8*/ 	.word	0xffffffff


	//   ....[194]....
        /*0aec*/ 	.word	0xffffffff


	//   ....[195]....
        /*0af0*/ 	.word	0xffffffff


	//   ....[196]....
        /*0af4*/ 	.word	0xffffffff


	//   ....[197]....
        /*0af8*/ 	.word	0xffffffff


	//   ....[198]....
        /*0afc*/ 	.word	0xffffffff


	//   ....[199]....
        /*0b00*/ 	.word	0xffffffff


	//   ....[200]....
        /*0b04*/ 	.word	0xffffffff


	//   ....[201]....
        /*0b08*/ 	.word	0xffffffff


	//   ....[202]....
        /*0b0c*/ 	.word	0xffffffff


	//   ....[203]....
        /*0b10*/ 	.word	0xffffffff


	//   ....[204]....
        /*0b14*/ 	.word	0xffffffff


	//   ....[205]....
        /*0b18*/ 	.word	0xffffffff


	//   ....[206]....
        /*0b1c*/ 	.word	0xffffffff


	//   ....[207]....
        /*0b20*/ 	.word	0xffffffff


	//   ....[208]....
        /*0b24*/ 	.word	0xffffffff


	//   ....[209]....
        /*0b28*/ 	.word	0xffffffff


	//   ....[210]....
        /*0b2c*/ 	.word	0xffffffff


	//   ....[211]....
        /*0b30*/ 	.word	0xffffffff


	//   ....[212]....
        /*0b34*/ 	.word	0xffffffff


	//   ....[213]....
        /*0b38*/ 	.word	0xffffffff


	//   ....[214]....
        /*0b3c*/ 	.word	0xffffffff


	//   ....[215]....
        /*0b40*/ 	.word	0xffffffff


	//   ....[216]....
        /*0b44*/ 	.word	0xffffffff


	//   ....[217]....
        /*0b48*/ 	.word	0xffffffff


	//   ....[218]....
        /*0b4c*/ 	.word	0xffffffff


	//   ....[219]....
        /*0b50*/ 	.word	0xffffffff


	//   ....[220]....
        /*0b54*/ 	.word	0xffffffff


	//   ....[221]....
        /*0b58*/ 	.word	0xffffffff


	//   ....[222]....
        /*0b5c*/ 	.word	0xffffffff


	//   ....[223]....
        /*0b60*/ 	.word	0xffffffff


	//   ....[224]....
        /*0b64*/ 	.word	0xffffffff


	//   ....[225]....
        /*0b68*/ 	.word	0xffffffff


	//   ....[226]....
        /*0b6c*/ 	.word	0xffffffff


	//   ....[227]....
        /*0b70*/ 	.word	0xffffffff


	//   ....[228]....
        /*0b74*/ 	.word	0xffffffff


	//   ....[229]....
        /*0b78*/ 	.word	0xffffffff


	//   ....[230]....
        /*0b7c*/ 	.word	0xffffffff


	//   ....[231]....
        /*0b80*/ 	.word	0xffffffff


	//   ....[232]....
        /*0b84*/ 	.word	0xffffffff


	//   ....[233]....
        /*0b88*/ 	.word	0xffffffff


	//   ....[234]....
        /*0b8c*/ 	.word	0xffffffff


	//   ....[235]....
        /*0b90*/ 	.word	0xffffffff


	//   ....[236]....
        /*0b94*/ 	.word	0xffffffff


	//   ....[237]....
        /*0b98*/ 	.word	0xffffffff


	//   ....[238]....
        /*0b9c*/ 	.word	0xffffffff


	//   ....[239]....
        /*0ba0*/ 	.word	0xffffffff


	//   ....[240]....
        /*0ba4*/ 	.word	0xffffffff


	//   ....[241]....
        /*0ba8*/ 	.word	0xffffffff


	//   ....[242]....
        /*0bac*/ 	.word	0xffffffff


	//   ....[243]....
        /*0bb0*/ 	.word	0xffffffff


	//   ....[244]....
        /*0bb4*/ 	.word	0xffffffff


	//   ....[245]....
        /*0bb8*/ 	.word	0xffffffff


	//   ....[246]....
        /*0bbc*/ 	.word	0xffffffff


	//   ....[247]....
        /*0bc0*/ 	.word	0xffffffff


	//   ....[248]....
        /*0bc4*/ 	.word	0xffffffff


	//   ....[249]....
        /*0bc8*/ 	.word	0xffffffff


	//   ....[250]....
        /*0bcc*/ 	.word	0xffffffff


	//   ....[251]....
        /*0bd0*/ 	.word	0xffffffff


	//   ....[252]....
        /*0bd4*/ 	.word	0xffffffff


	//   ....[253]....
        /*0bd8*/ 	.word	0xffffffff


	//   ....[254]....
        /*0bdc*/ 	.word	0xffffffff


	//   ....[255]....
        /*0be0*/ 	.word	0xffffffff


	//   ....[0]....
        /*0be4*/ 	.word	0xffffffff


	//   ....[1]....
        /*0be8*/ 	.word	0xffffffff


	//   ....[2]....
        /*0bec*/ 	.word	0xffffffff


	//   ....[3]....
        /*0bf0*/ 	.word	0xffffffff


	//   ....[4]....
        /*0bf4*/ 	.word	0xffffffff


	//   ....[5]....
        /*0bf8*/ 	.word	0xffffffff


	//   ....[6]....
        /*0bfc*/ 	.word	0xffffffff


	//   ....[7]....
        /*0c00*/ 	.word	0xffffffff


	//   ....[8]....
        /*0c04*/ 	.word	0xffffffff


	//   ....[9]....
        /*0c08*/ 	.word	0xffffffff


	//   ....[10]....
        /*0c0c*/ 	.word	0xffffffff


	//   ....[11]....
        /*0c10*/ 	.word	0xffffffff


	//   ....[12]....
        /*0c14*/ 	.word	0xffffffff


	//   ....[13]....
        /*0c18*/ 	.word	0xffffffff


	//   ....[14]....
        /*0c1c*/ 	.word	0xffffffff


	//   ....[15]....
        /*0c20*/ 	.word	0xffffffff


	//   ....[16]....
        /*0c24*/ 	.word	0xffffffff


	//   ....[17]....
        /*0c28*/ 	.word	0xffffffff


	//   ....[18]....
        /*0c2c*/ 	.word	0xffffffff


	//   ....[19]....
        /*0c30*/ 	.word	0xffffffff


	//   ....[20]....
        /*0c34*/ 	.word	0xffffffff


	//   ....[21]....
        /*0c38*/ 	.word	0xffffffff


	//   ....[22]....
        /*0c3c*/ 	.word	0xffffffff


	//   ....[23]....
        /*0c40*/ 	.word	0xffffffff


	//   ....[24]....
        /*0c44*/ 	.word	0xffffffff


	//   ....[25]....
        /*0c48*/ 	.word	0xffffffff


	//   ....[26]....
        /*0c4c*/ 	.word	0xffffffff


	//   ....[27]....
        /*0c50*/ 	.word	0xffffffff


	//   ....[28]....
        /*0c54*/ 	.word	0xffffffff


	//   ....[29]....
        /*0c58*/ 	.word	0xffffffff


	//   ....[30]....
        /*0c5c*/ 	.word	0xffffffff


	//   ....[31]....
        /*0c60*/ 	.word	0xffffffff


	//   ....[32]....
        /*0c64*/ 	.word	0xffffffff


	//   ....[33]....
        /*0c68*/ 	.word	0xffffffff


	//   ....[34]....
        /*0c6c*/ 	.word	0xffffffff


	//   ....[35]....
        /*0c70*/ 	.word	0xffffffff


	//   ....[36]....
        /*0c74*/ 	.word	0xffffffff


	//   ....[37]....
        /*0c78*/ 	.word	0xffffffff


	//   ....[38]....
        /*0c7c*/ 	.word	0xffffffff


	//   ....[39]....
        /*0c80*/ 	.word	0xffffffff


	//   ....[40]....
        /*0c84*/ 	.word	0xffffffff


	//   ....[41]....
        /*0c88*/ 	.word	0xffffffff


	//   ....[42]....
        /*0c8c*/ 	.word	0xffffffff


	//   ....[43]....
        /*0c90*/ 	.word	0xffffffff


	//   ....[44]....
        /*0c94*/ 	.word	0xffffffff


	//   ....[45]....
        /*0c98*/ 	.word	0xffffffff


	//   ....[46]....
        /*0c9c*/ 	.word	0xffffffff


	//   ....[47]....
        /*0ca0*/ 	.word	0xffffffff


	//   ....[48]....
        /*0ca4*/ 	.word	0xffffffff


	//   ....[49]....
        /*0ca8*/ 	.word	0xffffffff


	//   ....[50]....
        /*0cac*/ 	.word	0xffffffff


	//   ....[51]....
        /*0cb0*/ 	.word	0xffffffff


	//   ....[52]....
        /*0cb4*/ 	.word	0xffffffff


	//   ....[53]....
        /*0cb8*/ 	.word	0xffffffff


	//   ....[54]....
        /*0cbc*/ 	.word	0xffffffff


	//   ....[55]....
        /*0cc0*/ 	.word	0xffffffff


	//   ....[56]....
        /*0cc4*/ 	.word	0xffffffff


	//   ....[57]....
        /*0cc8*/ 	.word	0xffffffff


	//   ....[58]....
        /*0ccc*/ 	.word	0xffffffff


	//   ....[59]....
        /*0cd0*/ 	.word	0xffffffff


	//   ....[60]....
        /*0cd4*/ 	.word	0xffffffff


	//   ....[61]....
        /*0cd8*/ 	.word	0xffffffff


	//   ....[62]....
        /*0cdc*/ 	.word	0xffffffff


	//   ....[63]....
        /*0ce0*/ 	.word	0xffffffff


	//   ....[64]....
        /*0ce4*/ 	.word	0xffffffff


	//   ....[65]....
        /*0ce8*/ 	.word	0xffffffff


	//   ....[66]....
        /*0cec*/ 	.word	0xffffffff


	//   ....[67]....
        /*0cf0*/ 	.word	0xffffffff


	//   ....[68]....
        /*0cf4*/ 	.word	0xffffffff


	//   ....[69]....
        /*0cf8*/ 	.word	0xffffffff


	//   ....[70]....
        /*0cfc*/ 	.word	0xffffffff


	//   ....[71]....
        /*0d00*/ 	.word	0xffffffff


	//   ....[72]....
        /*0d04*/ 	.word	0xffffffff


	//   ....[73]....
        /*0d08*/ 	.word	0xffffffff


	//   ....[74]....
        /*0d0c*/ 	.word	0xffffffff


	//   ....[75]....
        /*0d10*/ 	.word	0xffffffff


	//   ....[76]....
        /*0d14*/ 	.word	0xffffffff


	//   ....[77]....
        /*0d18*/ 	.word	0xffffffff


	//   ....[78]....
        /*0d1c*/ 	.word	0xffffffff


	//   ....[79]....
        /*0d20*/ 	.word	0xffffffff


	//   ....[80]....
        /*0d24*/ 	.word	0xffffffff


	//   ....[81]....
        /*0d28*/ 	.word	0xffffffff


	//   ....[82]....
        /*0d2c*/ 	.word	0xffffffff


	//   ....[83]....
        /*0d30*/ 	.word	0xffffffff


	//   ....[84]....
        /*0d34*/ 	.word	0xffffffff


	//   ....[85]....
        /*0d38*/ 	.word	0xffffffff


	//   ....[86]....
        /*0d3c*/ 	.word	0xffffffff


	//   ....[87]....
        /*0d40*/ 	.word	0xffffffff


	//   ....[88]....
        /*0d44*/ 	.word	0xffffffff


	//   ....[89]....
        /*0d48*/ 	.word	0xffffffff


	//   ....[90]....
        /*0d4c*/ 	.word	0xffffffff


	//   ....[91]....
        /*0d50*/ 	.word	0xffffffff


	//   ....[92]....
        /*0d54*/ 	.word	0xffffffff


	//   ....[93]....
        /*0d58*/ 	.word	0xffffffff


	//   ....[94]....
        /*0d5c*/ 	.word	0xffffffff


	//   ....[95]....
        /*0d60*/ 	.word	0xffffffff


	//   ....[96]....
        /*0d64*/ 	.word	0xffffffff


	//   ....[97]....
        /*0d68*/ 	.word	0xffffffff


	//   ....[98]....
        /*0d6c*/ 	.word	0xffffffff


	//   ....[99]....
        /*0d70*/ 	.word	0xffffffff


	//   ....[100]....
        /*0d74*/ 	.word	0xffffffff


	//   ....[101]....
        /*0d78*/ 	.word	0xffffffff


	//   ....[102]....
        /*0d7c*/ 	.word	0xffffffff


	//   ....[103]....
        /*0d80*/ 	.word	0xffffffff


	//   ....[104]....
        /*0d84*/ 	.word	0xffffffff


	//   ....[105]....
        /*0d88*/ 	.word	0xffffffff


	//   ....[106]....
        /*0d8c*/ 	.word	0xffffffff


	//   ....[107]....
        /*0d90*/ 	.word	0xffffffff


	//   ....[108]....
        /*0d94*/ 	.word	0xffffffff


	//   ....[109]....
        /*0d98*/ 	.word	0xffffffff


	//   ....[110]....
        /*0d9c*/ 	.word	0xffffffff


	//   ....[111]....
        /*0da0*/ 	.word	0xffffffff


	//   ....[112]....
        /*0da4*/ 	.word	0xffffffff


	//   ....[113]....
        /*0da8*/ 	.word	0xffffffff


	//   ....[114]....
        /*0dac*/ 	.word	0xffffffff


	//   ....[115]....
        /*0db0*/ 	.word	0xffffffff


	//   ....[116]....
        /*0db4*/ 	.word	0xffffffff


	//   ....[117]....
        /*0db8*/ 	.word	0xffffffff


	//----- nvinfo : EIATTR_COOP_GROUP_INSTR_OFFSETS
	.align		4
.L_264:
        /*0dbc*/ 	.byte	0x04, 0x28
        /*0dbe*/ 	.short	(.L_266 - .L_265)


	//   ....[0]....
.L_265:
        /*0dc0*/ 	.word	0x00000050


	//   ....[1]....
        /*0dc4*/ 	.word	0x00000200


	//   ....[2]....
        /*0dc8*/ 	.word	0x00000230


	//   ....[3]....
        /*0dcc*/ 	.word	0x00000260


	//   ....[4]....
        /*0dd0*/ 	.word	0x00000290


	//   ....[5]....
        /*0dd4*/ 	.word	0x000002c0


	//   ....[6]....
        /*0dd8*/ 	.word	0x000002f0


	//   ....[7]....
        /*0ddc*/ 	.word	0x00000450


	//   ....[8]....
        /*0de0*/ 	.word	0x00000490


	//   ....[9]....
        /*0de4*/ 	.word	0x000004c0


	//   ....[10]....
        /*0de8*/ 	.word	0x000004f0


	//   ....[11]....
        /*0dec*/ 	.word	0x00000520


	//   ....[12]....
        /*0df0*/ 	.word	0x00000550


	//   ....[13]....
        /*0df4*/ 	.word	0x000005e0


	//   ....[14]....
        /*0df8*/ 	.word	0x00000630


	//   ....[15]....
        /*0dfc*/ 	.word	0x00000650


	//   ....[16]....
        /*0e00*/ 	.word	0x000006b0


	//   ....[17]....
        /*0e04*/ 	.word	0x000027d0


	//   ....[18]....
        /*0e08*/ 	.word	0x000027f0


	//   ....[19]....
        /*0e0c*/ 	.word	0x00002930


	//   ....[20]....
        /*0e10*/ 	.word	0x00002940


	//   ....[21]....
        /*0e14*/ 	.word	0x00002a20


	//   ....[22]....
        /*0e18*/ 	.word	0x00002a40


	//   ....[23]....
        /*0e1c*/ 	.word	0x00002b20


	//   ....[24]....
        /*0e20*/ 	.word	0x00002b30


	//   ....[25]....
        /*0e24*/ 	.word	0x00002c10


	//   ....[26]....
        /*0e28*/ 	.word	0x00002c30


	//   ....[27]....
        /*0e2c*/ 	.word	0x00002d10


	//   ....[28]....
        /*0e30*/ 	.word	0x00002d20


	//   ....[29]....
        /*0e34*/ 	.word	0x00002e00


	//   ....[30]....
        /*0e38*/ 	.word	0x00002e20


	//   ....[31]....
        /*0e3c*/ 	.word	0x00002f00


	//   ....[32]....
        /*0e40*/ 	.word	0x00002f10


	//   ....[33]....
        /*0e44*/ 	.word	0x000033b0


	//   ....[34]....
        /*0e48*/ 	.word	0x000033c0


	//   ....[35]....
        /*0e4c*/ 	.word	0x000033d0


	//   ....[36]....
        /*0e50*/ 	.word	0x000033e0


	//   ....[37]....
        /*0e54*/ 	.word	0x00003400


	//   ....[38]....
        /*0e58*/ 	.word	0x00003410


	//   ....[39]....
        /*0e5c*/ 	.word	0x00003450


	//   ....[40]....
        /*0e60*/ 	.word	0x00003470


	//   ....[41]....
        /*0e64*/ 	.word	0x00003480


	//   ....[42]....
        /*0e68*/ 	.word	0x000034c0


	//   ....[43]....
        /*0e6c*/ 	.word	0x000036a0


	//   ....[44]....
        /*0e70*/ 	.word	0x000036b0


	//   ....[45]....
        /*0e74*/ 	.word	0x000036c0


	//   ....[46]....
        /*0e78*/ 	.word	0x000036f0


	//   ....[47]....
        /*0e7c*/ 	.word	0x00003700


	//   ....[48]....
        /*0e80*/ 	.word	0x00003710


	//   ....[49]....
        /*0e84*/ 	.word	0x00003720


	//   ....[50]....
        /*0e88*/ 	.word	0x00003730


	//   ....[51]....
        /*0e8c*/ 	.word	0x00003740


	//   ....[52]....
        /*0e90*/ 	.word	0x00003770


	//   ....[53]....
        /*0e94*/ 	.word	0x00004ba0


	//   ....[54]....
        /*0e98*/ 	.word	0x00004bc0


	//   ....[55]....
        /*0e9c*/ 	.word	0x00004be0


	//   ....[56]....
        /*0ea0*/ 	.word	0x00004bf0


	//   ....[57]....
        /*0ea4*/ 	.word	0x00004c00


	//   ....[58]....
        /*0ea8*/ 	.word	0x00004c10


	//   ....[59]....
        /*0eac*/ 	.word	0x00004c20


	//   ....[60]....
        /*0eb0*/ 	.word	0x00004c30


	//   ....[61]....
        /*0eb4*/ 	.word	0x00004c60


	//   ....[62]....
        /*0eb8*/ 	.word	0x00004c90


	//   ....[63]....
        /*0ebc*/ 	.word	0x00004e80


	//   ....[64]....
        /*0ec0*/ 	.word	0x00005140


	//   ....[65]....
        /*0ec4*/ 	.word	0x00005150


	//   ....[66]....
        /*0ec8*/ 	.word	0x00005160


	//   ....[67]....
        /*0ecc*/ 	.word	0x00005df0


	//   ....[68]....
        /*0ed0*/ 	.word	0x00005e10


	//   ....[69]....
        /*0ed4*/ 	.word	0x00005e30


	//   ....[70]....
        /*0ed8*/ 	.word	0x00005e40


	//   ....[71]....
        /*0edc*/ 	.word	0x00005e70


	//   ....[72]....
        /*0ee0*/ 	.word	0x00005e90


	//   ....[73]....
        /*0ee4*/ 	.word	0x00005eb0


	//   ....[74]....
        /*0ee8*/ 	.word	0x00005ec0


	//   ....[75]....
        /*0eec*/ 	.word	0x00007b20


	//   ....[76]....
        /*0ef0*/ 	.word	0x00007b40


	//   ....[77]....
        /*0ef4*/ 	.word	0x00007b60


	//   ....[78]....
        /*0ef8*/ 	.word	0x00007b70


	//   ....[79]....
        /*0efc*/ 	.word	0x00007b80


	//   ....[80]....
        /*0f00*/ 	.word	0x00007b90


	//   ....[81]....
        /*0f04*/ 	.word	0x00007ba0


	//   ....[82]....
        /*0f08*/ 	.word	0x00007bb0


	//   ....[83]....
        /*0f0c*/ 	.word	0x00007bc0


	//   ....[84]....
        /*0f10*/ 	.word	0x00007bd0


	//   ....[85]....
        /*0f14*/ 	.word	0x00008ff0


	//   ....[86]....
        /*0f18*/ 	.word	0x00009010


	//   ....[87]....
        /*0f1c*/ 	.word	0x00009030


	//   ....[88]....
        /*0f20*/ 	.word	0x00009040


	//   ....[89]....
        /*0f24*/ 	.word	0x00009050


	//   ....[90]....
        /*0f28*/ 	.word	0x00009060


	//   ....[91]....
        /*0f2c*/ 	.word	0x00009070


	//   ....[92]....
        /*0f30*/ 	.word	0x00009080


	//   ....[93]....
        /*0f34*/ 	.word	0x00009090


	//   ....[94]....
        /*0f38*/ 	.word	0x000090a0


	//   ....[95]....
        /*0f3c*/ 	.word	0x000092d0


	//   ....[96]....
        /*0f40*/ 	.word	0x00009580


	//   ....[97]....
        /*0f44*/ 	.word	0x00009590


	//   ....[98]....
        /*0f48*/ 	.word	0x000095a0


	//   ....[99]....
        /*0f4c*/ 	.word	0x0000a230


	//   ....[100]....
        /*0f50*/ 	.word	0x0000a270


	//   ....[101]....
        /*0f54*/ 	.word	0x0000a280


	//   ....[102]....
        /*0f58*/ 	.word	0x0000a290


	//   ....[103]....
        /*0f5c*/ 	.word	0x0000a2c0


	//   ....[104]....
        /*0f60*/ 	.word	0x0000a2e0


	//   ....[105]....
        /*0f64*/ 	.word	0x0000a300


	//   ....[106]....
        /*0f68*/ 	.word	0x0000a310


	//   ....[107]....
        /*0f6c*/ 	.word	0x0000c470


	//   ....[108]....
        /*0f70*/ 	.word	0x0000c490


	//   ....[109]....
        /*0f74*/ 	.word	0x0000c4e0


	//   ....[110]....
        /*0f78*/ 	.word	0x0000c500


	//   ....[111]....
        /*0f7c*/ 	.word	0x0000c520


	//   ....[112]....
        /*0f80*/ 	.word	0x0000c540


	//   ....[113]....
        /*0f84*/ 	.word	0x0000c560


	//   ....[114]....
        /*0f88*/ 	.word	0x0000c580


	//   ....[115]....
        /*0f8c*/ 	.word	0x0000c5a0


	//   ....[116]....
        /*0f90*/ 	.word	0x0000c6f0


	//   ....[117]....
        /*0f94*/ 	.word	0x0000d8e0


	//   ....[118]....
        /*0f98*/ 	.word	0x0000d900


	//   ....[119]....
        /*0f9c*/ 	.word	0x0000d930


	//   ....[120]....
        /*0fa0*/ 	.word	0x0000d950


	//   ....[121]....
        /*0fa4*/ 	.word	0x0000d960


	//   ....[122]....
        /*0fa8*/ 	.word	0x0000d970


	//   ....[123]....
        /*0fac*/ 	.word	0x0000d980


	//   ....[124]....
        /*0fb0*/ 	.word	0x0000d990


	//   ....[125]....
        /*0fb4*/ 	.word	0x0000d9a0


	//   ....[126]....
        /*0fb8*/ 	.word	0x0000d9b0


	//   ....[127]....
        /*0fbc*/ 	.word	0x0000e040


	//   ....[128]....
        /*0fc0*/ 	.word	0x0000e050


	//   ....[129]....
        /*0fc4*/ 	.word	0x0000e060


	//   ....[130]....
        /*0fc8*/ 	.word	0x0000e070


	//   ....[131]....
        /*0fcc*/ 	.word	0x0000e0b0


	//   ....[132]....
        /*0fd0*/ 	.word	0x0000e0d0


	//   ....[133]....
        /*0fd4*/ 	.word	0x0000e0e0


	//   ....[134]....
        /*0fd8*/ 	.word	0x0000e0f0


	//   ....[135]....
        /*0fdc*/ 	.word	0x0000ff20


	//   ....[136]....
        /*0fe0*/ 	.word	0x0000ff80


	//   ....[137]....
        /*0fe4*/ 	.word	0x0000ff90


	//   ....[138]....
        /*0fe8*/ 	.word	0x0000ffa0


	//   ....[139]....
        /*0fec*/ 	.word	0x0000ffd0


	//   ....[140]....
        /*0ff0*/ 	.word	0x0000fff0


	//   ....[141]....
        /*0ff4*/ 	.word	0x00010000


	//   ....[142]....
        /*0ff8*/ 	.word	0x00010010


	//   ....[143]....
        /*0ffc*/ 	.word	0x00011210


	//   ....[144]....
        /*1000*/ 	.word	0x00011230


	//   ....[145]....
        /*1004*/ 	.word	0x00011250


	//   ....[146]....
        /*1008*/ 	.word	0x00011260


	//   ....[147]....
        /*100c*/ 	.word	0x00011270


	//   ....[148]....
        /*1010*/ 	.word	0x00011280


	//   ....[149]....
        /*1014*/ 	.word	0x00011290


	//   ....[150]....
        /*1018*/ 	.word	0x000112a0


	//   ....[151]....
        /*101c*/ 	.word	0x00011660


	//   ....[152]....
        /*1020*/ 	.word	0x00011680


	//   ....[153]....
        /*1024*/ 	.word	0x00011750


	//   ....[154]....
        /*1028*/ 	.word	0x00011760


	//   ....[155]....
        /*102c*/ 	.word	0x000117e0


	//   ....[156]....
        /*1030*/ 	.word	0x00011800


	//   ....[157]....
        /*1034*/ 	.word	0x00011880


	//   ....[158]....
        /*1038*/ 	.word	0x00011890


	//   ....[159]....
        /*103c*/ 	.word	0x00011910


	//   ....[160]....
        /*1040*/ 	.word	0x00011930


	//   ....[161]....
        /*1044*/ 	.word	0x000119b0


	//   ....[162]....
        /*1048*/ 	.word	0x000119c0


	//   ....[163]....
        /*104c*/ 	.word	0x00011a40


	//   ....[164]....
        /*1050*/ 	.word	0x00011a60


	//   ....[165]....
        /*1054*/ 	.word	0x00011ae0


	//   ....[166]....
        /*1058*/ 	.word	0x00011af0


	//   ....[167]....
        /*105c*/ 	.word	0x00011d80


	//   ....[168]....
        /*1060*/ 	.word	0x00011da0


	//   ....[169]....
        /*1064*/ 	.word	0x000120f0


	//   ....[170]....
        /*1068*/ 	.word	0x00012100


	//   ....[171]....
        /*106c*/ 	.word	0x00012450


	//   ....[172]....
        /*1070*/ 	.word	0x00012470


	//   ....[173]....
        /*1074*/ 	.word	0x000127c0


	//   ....[174]....
        /*1078*/ 	.word	0x000127d0


	//   ....[175]....
        /*107c*/ 	.word	0x00013280


	//   ....[176]....
        /*1080*/ 	.word	0x000132a0


	//   ....[177]....
        /*1084*/ 	.word	0x00013380


	//   ....[178]....
        /*1088*/ 	.word	0x00013390


	//   ....[179]....
        /*108c*/ 	.word	0x00013410


	//   ....[180]....
        /*1090*/ 	.word	0x00013430


	//   ....[181]....
        /*1094*/ 	.word	0x000134b0


	//   ....[182]....
        /*1098*/ 	.word	0x000134c0


	//   ....[183]....
        /*109c*/ 	.word	0x00013540


	//   ....[184]....
        /*10a0*/ 	.word	0x00013560


	//   ....[185]....
        /*10a4*/ 	.word	0x000135e0


	//   ....[186]....
        /*10a8*/ 	.word	0x000135f0


	//   ....[187]....
        /*10ac*/ 	.word	0x00013670


	//   ....[188]....
        /*10b0*/ 	.word	0x00013690


	//   ....[189]....
        /*10b4*/ 	.word	0x00013710


	//   ....[190]....
        /*10b8*/ 	.word	0x00013720


	//   ....[191]....
        /*10bc*/ 	.word	0x00013880


	//   ....[192]....
        /*10c0*/ 	.word	0x000138a0


	//   ....[193]....
        /*10c4*/ 	.word	0x000139d0


	//   ....[194]....
        /*10c8*/ 	.word	0x00013a10


	//   ....[195]....
        /*10cc*/ 	.word	0x00013a40


	//   ....[196]....
        /*10d0*/ 	.word	0x00013a70


	//   ....[197]....
        /*10d4*/ 	.word	0x00013aa0


	//   ....[198]....
        /*10d8*/ 	.word	0x00013ad0


	//   ....[199]....
        /*10dc*/ 	.word	0x00013c30


	//   ....[200]....
        /*10e0*/ 	.word	0x00013c70


	//   ....[201]....
        /*10e4*/ 	.word	0x00013ca0


	//   ....[202]....
        /*10e8*/ 	.word	0x00013cd0


	//   ....[203]....
        /*10ec*/ 	.word	0x00013d00


	//   ....[204]....
        /*10f0*/ 	.word	0x00013d30


	//   ....[205]....
        /*10f4*/ 	.word	0x00013dc0


	//   ....[206]....
        /*10f8*/ 	.word	0x00013e20


	//   ....[207]....
        /*10fc*/ 	.word	0x00013e30


	//   ....[208]....
        /*1100*/ 	.word	0x00013e90


	//   ....[209]....
        /*1104*/ 	.word	0x000148f0


	//   ....[210]....
        /*1108*/ 	.word	0x00014950


	//   ....[211]....
        /*110c*/ 	.word	0x000149a0


	//   ....[212]....
        /*1110*/ 	.word	0x000149f0


	//   ....[213]....
        /*1114*/ 	.word	0x00014a40


	//   ....[214]....
        /*1118*/ 	.word	0x00014ab0


	//   ....[215]....
        /*111c*/ 	.word	0x00014b00


	//   ....[216]....
        /*1120*/ 	.word	0x00014b70


	//   ....[217]....
        /*1124*/ 	.word	0x00014be0


	//   ....[218]....
        /*1128*/ 	.word	0x00014c50


	//   ....[219]....
        /*112c*/ 	.word	0x00014cc0


	//   ....[220]....
        /*1130*/ 	.word	0x00014d30


	//   ....[221]....
        /*1134*/ 	.word	0x00014da0


	//   ....[222]....
        /*1138*/ 	.word	0x00014e00


	//   ....[223]....
        /*113c*/ 	.word	0x00014e70


	//   ....[224]....
        /*1140*/ 	.word	0x00014ee0


	//   ....[225]....
        /*1144*/ 	.word	0x00014f50


	//   ....[226]....
        /*1148*/ 	.word	0x00014fb0


	//   ....[227]....
        /*114c*/ 	.word	0x00015020


	//   ....[228]....
        /*1150*/ 	.word	0x00015090


	//   ....[229]....
        /*1154*/ 	.word	0x00015100


	//   ....[230]....
        /*1158*/ 	.word	0x00015160


	//   ....[231]....
        /*115c*/ 	.word	0x000151d0


	//   ....[232]....
        /*1160*/ 	.word	0x00015240


	//   ....[233]....
        /*1164*/ 	.word	0x000152b0


	//   ....[234]....
        /*1168*/ 	.word	0x00015310


	//   ....[235]....
        /*116c*/ 	.word	0x00015380


	//   ....[236]....
        /*1170*/ 	.word	0x000153f0


	//   ....[237]....
        /*1174*/ 	.word	0x000154c0


	//   ....[238]....
        /*1178*/ 	.word	0x00015520


	//   ....[239]....
        /*117c*/ 	.word	0x00015600


	//   ....[240]....
        /*1180*/ 	.word	0x00015660


	//   ....[241]....
        /*1184*/ 	.word	0x00015740


	//   ....[242]....
        /*1188*/ 	.word	0x000157a0


	//   ....[243]....
        /*118c*/ 	.word	0x00015880


	//   ....[244]....
        /*1190*/ 	.word	0x000158e0


	//   ....[245]....
        /*1194*/ 	.word	0x00015950


	//   ....[246]....
        /*1198*/ 	.word	0x000159c0


	//   ....[247]....
        /*119c*/ 	.word	0x00015cb0


	//   ....[248]....
        /*11a0*/ 	.word	0x00015fa0


	//   ....[249]....
        /*11a4*/ 	.word	0x00016740


	//   ....[250]....
        /*11a8*/ 	.word	0x00016790


	//   ....[251]....
        /*11ac*/ 	.word	0x000167e0


	//   ....[252]....
        /*11b0*/ 	.word	0x00016830


	//   ....[253]....
        /*11b4*/ 	.word	0x00016880


	//   ....[254]....
        /*11b8*/ 	.word	0x000168d0


	//   ....[255]....
        /*11bc*/ 	.word	0x00016920


	//   ....[0]....
        /*11c0*/ 	.word	0x00016970


	//   ....[1]....
        /*11c4*/ 	.word	0x000169e0


	//   ....[2]....
        /*11c8*/ 	.word	0x00016a50


	//   ....[3]....
        /*11cc*/ 	.word	0x00016b20


	//   ....[4]....
        /*11d0*/ 	.word	0x00016b80


	//   ....[5]....
        /*11d4*/ 	.word	0x00016c60


	//   ....[6]....
        /*11d8*/ 	.word	0x00016cc0


	//   ....[7]....
        /*11dc*/ 	.word	0x00016da0


	//   ....[8]....
        /*11e0*/ 	.word	0x00016e00


	//   ....[9]....
        /*11e4*/ 	.word	0x00016ee0


	//   ....[10]....
        /*11e8*/ 	.word	0x00016f40


	//   ....[11]....
        /*11ec*/ 	.word	0x00016fb0


	//   ....[12]....
        /*11f0*/ 	.word	0x00017020


	//   ....[13]....
        /*11f4*/ 	.word	0x000170f0


	//   ....[14]....
        /*11f8*/ 	.word	0x00017150


	//   ....[15]....
        /*11fc*/ 	.word	0x00017230


	//   ....[16]....
        /*1200*/ 	.word	0x00017290


	//   ....[17]....
        /*1204*/ 	.word	0x00017370


	//   ....[18]....
        /*1208*/ 	.word	0x000173d0


	//   ....[19]....
        /*120c*/ 	.word	0x000174b0


	//   ....[20]....
        /*1210*/ 	.word	0x00017510


	//   ....[21]....
        /*1214*/ 	.word	0x00017580


	//   ....[22]....
        /*1218*/ 	.word	0x000175f0


	//   ....[23]....
        /*121c*/ 	.word	0x000178d0


	//   ....[24]....
        /*1220*/ 	.word	0x00017bb0


	//   ....[25]....
        /*1224*/ 	.word	0x00018370


	//   ....[26]....
        /*1228*/ 	.word	0x000183b0


	//   ....[27]....
        /*122c*/ 	.word	0x00018400


	//   ....[28]....
        /*1230*/ 	.word	0x00018440


	//   ....[29]....
        /*1234*/ 	.word	0x00018490


	//   ....[30]....
        /*1238*/ 	.word	0x000184d0


	//   ....[31]....
        /*123c*/ 	.word	0x00018520


	//   ....[32]....
        /*1240*/ 	.word	0x00018560


	//   ....[33]....
        /*1244*/ 	.word	0x000185b0


	//   ....[34]....
        /*1248*/ 	.word	0x00018620


	//   ....[35]....
        /*124c*/ 	.word	0x00018690


	//   ....[36]....
        /*1250*/ 	.word	0x00018770


	//   ....[37]....
        /*1254*/ 	.word	0x000187d0


	//   ....[38]....
        /*1258*/ 	.word	0x000188b0


	//   ....[39]....
        /*125c*/ 	.word	0x00018910


	//   ....[40]....
        /*1260*/ 	.word	0x000189f0


	//   ....[41]....
        /*1264*/ 	.word	0x00018a50


	//   ....[42]....
        /*1268*/ 	.word	0x00018b30


	//   ....[43]....
        /*126c*/ 	.word	0x00018b90


	//   ....[44]....
        /*1270*/ 	.word	0x00018be0


	//   ....[45]....
        /*1274*/ 	.word	0x00018c20


	//   ....[46]....
        /*1278*/ 	.word	0x00018c70


	//   ....[47]....
        /*127c*/ 	.word	0x00018cb0


	//   ....[48]....
        /*1280*/ 	.word	0x00018d00


	//   ....[49]....
        /*1284*/ 	.word	0x00018d40


	//   ....[50]....
        /*1288*/ 	.word	0x00018d90


	//   ....[51]....
        /*128c*/ 	.word	0x00018dd0


	//   ....[52]....
        /*1290*/ 	.word	0x00018e20


	//   ....[53]....
        /*1294*/ 	.word	0x00018e70


	//   ....[54]....
        /*1298*/ 	.word	0x00018ec0


	//   ....[55]....
        /*129c*/ 	.word	0x00018f20


	//   ....[56]....
        /*12a0*/ 	.word	0x00018f70


	//   ....[57]....
        /*12a4*/ 	.word	0x00018fd0


	//   ....[58]....
        /*12a8*/ 	.word	0x00019020


	//   ....[59]....
        /*12ac*/ 	.word	0x00019070


	//   ....[60]....
        /*12b0*/ 	.word	0x000190e0


	//   ....[61]....
        /*12b4*/ 	.word	0x00019150


	//   ....[62]....
        /*12b8*/ 	.word	0x000191c0


	//   ....[63]....
        /*12bc*/ 	.word	0x00019220


	//   ....[64]....
        /*12c0*/ 	.word	0x00019290


	//   ....[65]....
        /*12c4*/ 	.word	0x00019300


	//   ....[66]....
        /*12c8*/ 	.word	0x00019370


	//   ....[67]....
        /*12cc*/ 	.word	0x000193d0


	//   ....[68]....
        /*12d0*/ 	.word	0x00019440


	//   ....[69]....
        /*12d4*/ 	.word	0x000194b0


	//   ....[70]....
        /*12d8*/ 	.word	0x00019520


	//   ....[71]....
        /*12dc*/ 	.word	0x00019580


	//   ....[72]....
        /*12e0*/ 	.word	0x000195f0


	//   ....[73]....
        /*12e4*/ 	.word	0x00019660


	//   ....[74]....
        /*12e8*/ 	.word	0x000196d0


	//   ....[75]....
        /*12ec*/ 	.word	0x00019730


	//   ....[76]....
        /*12f0*/ 	.word	0x000197a0


	//   ....[77]....
        /*12f4*/ 	.word	0x00019810


	//   ....[78]....
        /*12f8*/ 	.word	0x00019880


	//   ....[79]....
        /*12fc*/ 	.word	0x000198e0


	//   ....[80]....
        /*1300*/ 	.word	0x00019950


	//   ....[81]....
        /*1304*/ 	.word	0x000199c0


	//   ....[82]....
        /*1308*/ 	.word	0x00019a30


	//   ....[83]....
        /*130c*/ 	.word	0x00019a90


	//   ....[84]....
        /*1310*/ 	.word	0x00019b00


	//   ....[85]....
        /*1314*/ 	.word	0x00019b70


	//   ....[86]....
        /*1318*/ 	.word	0x00019be0


	//   ....[87]....
        /*131c*/ 	.word	0x00019c40


	//   ....[88]....
        /*1320*/ 	.word	0x00019cb0


	//   ....[89]....
        /*1324*/ 	.word	0x00019d20


	//   ....[90]....
        /*1328*/ 	.word	0x00019d90


	//   ....[91]....
        /*132c*/ 	.word	0x00019df0


	//   ....[92]....
        /*1330*/ 	.word	0x00019e60


	//   ....[93]....
        /*1334*/ 	.word	0x00019ed0


	//   ....[94]....
        /*1338*/ 	.word	0x00019f40


	//   ....[95]....
        /*133c*/ 	.word	0x00019fa0


	//   ....[96]....
        /*1340*/ 	.word	0x0001a010


	//   ....[97]....
        /*1344*/ 	.word	0x0001a080


	//   ....[98]....
        /*1348*/ 	.word	0x0001a0f0


	//   ....[99]....
        /*134c*/ 	.word	0x0001a150


	//   ....[100]....
        /*1350*/ 	.word	0x0001a1c0


	//   ....[101]....
        /*1354*/ 	.word	0x0001a230


	//   ....[102]....
        /*1358*/ 	.word	0x0001a280


	//   ....[103]....
        /*135c*/ 	.word	0x0001a2c0


	//   ....[104]....
        /*1360*/ 	.word	0x0001a310


	//   ....[105]....
        /*1364*/ 	.word	0x0001a360


	//   ....[106]....
        /*1368*/ 	.word	0x0001a3b0


	//   ....[107]....
        /*136c*/ 	.word	0x0001a420


	//   ....[108]....
        /*1370*/ 	.word	0x0001a470


	//   ....[109]....
        /*1374*/ 	.word	0x0001a4c0


	//   ....[110]....
        /*1378*/ 	.word	0x0001a510


	//   ....[111]....
        /*137c*/ 	.word	0x0001a560


	//   ....[112]....
        /*1380*/ 	.word	0x0001a5b0


	//   ....[113]....
        /*1384*/ 	.word	0x0001a620


	//   ....[114]....
        /*1388*/ 	.word	0x0001a670


	//   ....[115]....
        /*138c*/ 	.word	0x0001a6e0


	//   ....[116]....
        /*1390*/ 	.word	0x0001a740


	//   ....[117]....
        /*1394*/ 	.word	0x0001a7b0


	//----- nvinfo : EIATTR_EXIT_INSTR_OFFSETS
	.align		4
.L_266:
        /*1398*/ 	.byte	0x04, 0x1c
        /*139a*/ 	.short	(.L_268 - .L_267)


	//   ....[0]....
.L_267:
        /*139c*/ 	.word	0x000010d0


	//   ....[1]....
        /*13a0*/ 	.word	0x000148b0


	//----- nvinfo : EIATTR_MAX_THREADS
	.align		4
.L_268:
        /*13a4*/ 	.byte	0x04, 0x05
        /*13a6*/ 	.short	(.L_270 - .L_269)
.L_269:
        /*13a8*/ 	.word	0x00000080
        /*13ac*/ 	.word	0x00000001
        /*13b0*/ 	.word	0x00000001


	//----- nvinfo : EIATTR_CRS_STACK_SIZE
	.align		4
.L_270:
        /*13b4*/ 	.byte	0x04, 0x1e
        /*13b6*/ 	.short	(.L_272 - .L_271)
.L_271:
        /*13b8*/ 	.word	0x00000000
.L_272:


//--------------------- .nv.info._ZN7cutlass13device_kernelIN5flash19enable_sm80_to_sm89INS1_16FlashAttnFwdSm80INS1_25CollectiveMainloopFwdSm80ILi4ELi1ELb0EN4cute5tupleIJNS5_1CILi128EEENS7_ILi80EEENS7_ILi64EEEEEELi64ENS_10bfloat16_tEfNS_4arch4Sm80ELb1ELb0ELb1ELb1ELb1ELb1ELb1ELb1EEENS1_21CollectiveEpilogueFwdINS6_IJS8_SA_S9_EEENS6_IJNS7_ILi1EEESI_SI_EEESC_SE_Li128ELb1ELb1ELb1ELb0EEENS1_36VarlenDynamicPersistentTileSchedulerILi128ELi80ELi128ELi128ELb1ELb1ELb0ELb1ELb1ELb1EEEEEEEEEvNT_6ParamsE --------------------------
	.section	.nv.info._ZN7cutlass13device_kernelIN5flash19enable_sm80_to_sm89INS1_16FlashAttnFwdSm80INS1_25CollectiveMainloopFwdSm80ILi4ELi1ELb0EN4cute5tupleIJNS5_1CILi128EEENS7_ILi80EEENS7_ILi64EEEEEELi64ENS_10bfloat16_tEfNS_4arch4Sm80ELb1ELb0ELb1ELb1ELb1ELb1ELb1ELb1EEENS1_21CollectiveEpilogueFwdINS6_IJS8_SA_S9_EEENS6_IJNS7_ILi1EEESI_SI_EEESC_SE_Li128ELb1ELb1ELb1ELb0EEENS1_36VarlenDynamicPersistentTileSchedulerILi128ELi80ELi128ELi128ELb1ELb1ELb0ELb1ELb1ELb1EEEEEEEEEvNT_6ParamsE,"",@"SHT_CUDA_INFO"
	.sectionflags	@""
	.align	4


	//----- nvinfo : EIATTR_CUDA_API_VERSION
	.align		4
        /*0000*/ 	.byte	0x04, 0x37
        /*0002*/ 	.short	(.L_274 - .L_273)
.L_273:
        /*0004*/ 	.word	0x00000082


	//----- nvinfo : EIATTR_SW2861232_WAR
	.align		4
.L_274:
        /*0008*/ 	.byte	0x01, 0x35
	.zero		2


	//----- nvinfo : EIATTR_PARAM_CBANK
	.align		4
        /*000c*/ 	.byte	0x04, 0x0a
        /*000e*/ 	.short	(.L_276 - .L_275)
	.align		4
.L_275:
        /*0010*/ 	.word	index@(.nv.constant0._ZN7cutlass13device_kernelIN5flash19enable_sm80_to_sm89INS1_16FlashAttnFwdSm80INS1_25CollectiveMainloopFwdSm80ILi4ELi1ELb0EN4cute5tupleIJNS5_1CILi128EEENS7_ILi80EEENS7_ILi64EEEEEELi64ENS_10bfloat16_tEfNS_4arch4Sm80ELb1ELb0ELb1ELb1ELb1ELb1ELb1ELb1EEENS1_21CollectiveEpilogueFwdINS6_IJS8_SA_S9_EEENS6_IJNS7_ILi1EEESI_SI_EEESC_SE_Li128ELb1ELb1ELb1ELb0EEENS1_36VarlenDynamicPersistentTileSchedulerILi128ELi80ELi128ELi128ELb1ELb1ELb0ELb1ELb1ELb1EEEEEEEEEvNT_6ParamsE)
        /*0014*/ 	.short	0x0160
        /*0016*/ 	.short	0x0438


	//----- nvinfo : EIATTR_CBANK_PARAM_SIZE
	.align		4
.L_276:
        /*0018*/ 	.byte	0x03, 0x19
        /*001a*/ 	.short	0x0438


	//----- nvinfo : EIATTR_KPARAM_INFO
	.align		4
        /*001c*/ 	.byte	0x04, 0x17
        /*001e*/ 	.short	(.L_278 - .L_277)
.L_277:
        /*0020*/ 	.word	0x00000000
        /*0024*/ 	.short	0x0000
        /*0026*/ 	.short	0x0000
        /*0028*/ 	.byte	0x00, 0xf0, 0xe1, 0x10


	//----- nvinfo : EIATTR_MAXREG_COUNT
	.align		4
.L_278:
        /*002c*/ 	.byte	0x03, 0x1b
        /*002e*/ 	.short	0x00ff


	//----- nvinfo : EIATTR_NUM_BARRIERS
	.align		4
        /*0030*/ 	.byte	0x02, 0x4c
        /*0032*/ 	.byte	0x06
	.zero		1


	//----- nvinfo : EIATTR_ANNOTATIONS
	.align		4
        /*0034*/ 	.byte	0x04, 0x55
        /*0036*/ 	.short	(.L_280 - .L_279)


	//   ....[0]....
.L_279:
        /* <DEDUP_REMOVED lines=130> */


	//----- nvinfo : EIATTR_MERCURY_ISA_VERSION
	.align		4
.L_280:
        /*0840*/ 	.byte	0x03, 0x5f
        /*0842*/ 	.short	0x0000


	//----- nvinfo : EIATTR_INT_WARP_WIDE_INSTR_OFFSETS
	.align		4
        /*0844*/ 	.byte	0x04, 0x31
        /*0846*/ 	.short	(.L_282 - .L_281)


	//   ....[0]....
.L_281:
        /*0848*/ 	.word	0x0001b730


	//   ....[1]....
        /*084c*/ 	.word	0x0001b7b0


	//----- nvinfo : EIATTR_COOP_GROUP_MASK_REGIDS
	.align		4
.L_282:
        /*0850*/ 	.byte	0x04, 0x29
        /*0852*/ 	.short	(.L_284 - .L_283)


	//   ....[0]....
.L_283:
        /*0854*/ 	.word	0xffffffff


	//   ....[1]....
        /*0858*/ 	.word	0xffffffff


	//   ....[2]....
        /*085c*/ 	.word	0xffffffff


	//   ....[3]....
        /*0860*/ 	.word	0xffffffff


	//   ....[4]....
        /*0864*/ 	.word	0xffffffff


	//   ....[5]....
        /*0868*/ 	.word	0xffffffff


	//   ....[6]....
        /*086c*/ 	.word	0xffffffff


	//   ....[7]....
        /*0870*/ 	.word	0xffffffff


	//   ....[8]....
        /*0874*/ 	.word	0xffffffff


	//   ....[9]....
        /*0878*/ 	.word	0xffffffff


	//   ....[10]....
        /*087c*/ 	.word	0xffffffff


	//   ....[11]....
        /*0880*/ 	.word	0xffffffff


	//   ....[12]....
        /*0884*/ 	.word	0xffffffff


	//   ....[13]....
        /*0888*/ 	.word	0xffffffff


	//   ....[14]....
        /*088c*/ 	.word	0xffffffff


	//   ....[15]....
        /*0890*/ 	.word	0xffffffff


	//   ....[16]....
        /*0894*/ 	.word	0xffffffff


	//   ....[17]....
        /*0898*/ 	.word	0xffffffff


	//   ....[18]....
        /*089c*/ 	.word	0xffffffff


	//   ....[19]....
        /*08a0*/ 	.word	0xffffffff


	//   ....[20]....
        /*08a4*/ 	.word	0xffffffff


	//   ....[21]....
        /*08a8*/ 	.word	0xffffffff


	//   ....[22]....
        /*08ac*/ 	.word	0xffffffff


	//   ....[23]....
        /*08b0*/ 	.word	0xffffffff


	//   ....[24]....
        /*08b4*/ 	.word	0xffffffff


	//   ....[25]....
        /*08b8*/ 	.word	0xffffffff


	//   ....[26]....
        /*08bc*/ 	.word	0xffffffff


	//   ....[27]....
        /*08c0*/ 	.word	0xffffffff


	//   ....[28]....
        /*08c4*/ 	.word	0xffffffff


	//   ....[29]....
        /*08c8*/ 	.word	0xffffffff


	//   ....[30]....
        /*08cc*/ 	.word	0xffffffff


	//   ....[31]....
        /*08d0*/ 	.word	0xffffffff


	//   ....[32]....
        /*08d4*/ 	.word	0xffffffff


	//   ....[33]....
        /*08d8*/ 	.word	0xffffffff


	//   ....[34]....
        /*08dc*/ 	.word	0xffffffff


	//   ....[35]....
        /*08e0*/ 	.word	0xffffffff


	//   ....[36]....
        /*08e4*/ 	.word	0xffffffff


	//   ....[37]....
        /*08e8*/ 	.word	0xffffffff


	//   ....[38]....
        /*08ec*/ 	.word	0xffffffff


	//   ....[39]....
        /*08f0*/ 	.word	0xffffffff


	//   ....[40]....
        /*08f4*/ 	.word	0xffffffff


	//   ....[41]....
        /*08f8*/ 	.word	0xffffffff


	//   ....[42]....
        /*08fc*/ 	.word	0xffffffff


	//   ....[43]....
        /*0900*/ 	.word	0xffffffff


	//   ....[44]....
        /*0904*/ 	.word	0xffffffff


	//   ....[45]....
        /*0908*/ 	.word	0xffffffff


	//   ....[46]....
        /*090c*/ 	.word	0xffffffff


	//   ....[47]....
        /*0910*/ 	.word	0xffffffff


	//   ....[48]....
        /*0914*/ 	.word	0xffffffff


	//   ....[49]....
        /*0918*/ 	.word	0xffffffff


	//   ....[50]....
        /*091c*/ 	.word	0xffffffff


	//   ....[51]....
        /*0920*/ 	.word	0xffffffff


	//   ....[52]....
        /*0924*/ 	.word	0xffffffff


	//   ....[53]....
        /*0928*/ 	.word	0xffffffff


	//   ....[54]....
        /*092c*/ 	.word	0xffffffff


	//   ....[55]....
        /*0930*/ 	.word	0xffffffff


	//   ....[56]....
        /*0934*/ 	.word	0xffffffff


	//   ....[57]....
        /*0938*/ 	.word	0xffffffff


	//   ....[58]....
        /*093c*/ 	.word	0xffffffff


	//   ....[59]....
        /*0940*/ 	.word	0xffffffff


	//   ....[60]....
        /*0944*/ 	.word	0xffffffff


	//   ....[61]....
        /*0948*/ 	.word	0xffffffff


	//   ....[62]....
        /*094c*/ 	.word	0xffffffff


	//   ....[63]....
        /*0950*/ 	.word	0xffffffff


	//   ....[64]....
        /*0954*/ 	.word	0xffffffff


	//   ....[65]....
        /*0958*/ 	.word	0xffffffff


	//   ....[66]....
        /*095c*/ 	.word	0xffffffff


	//   ....[67]....
        /*0960*/ 	.word	0xffffffff


	//   ....[68]....
        /*0964*/ 	.word	0xffffffff


	//   ....[69]....
        /*0968*/ 	.word	0xffffffff


	//   ....[70]....
        /*096c*/ 	.word	0xffffffff


	//   ....[71]....
        /*0970*/ 	.word	0xffffffff


	//   ....[72]....
        /*0974*/ 	.word	0xffffffff


	//   ....[73]....
        /*0978*/ 	.word	0xffffffff


	//   ....[74]....
        /*097c*/ 	.word	0xffffffff


	//   ....[75]....
        /*0980*/ 	.word	0xffffffff


	//   ....[76]....
        /*0984*/ 	.word	0xffffffff


	//   ....[77]....
        /*0988*/ 	.word	0xffffffff


	//   ....[78]....
        /*098c*/ 	.word	0xffffffff


	//   ....[79]....
        /*0990*/ 	.word	0xffffffff


	//   ....[80]....
        /*0994*/ 	.word	0xffffffff


	//   ....[81]....
        /*0998*/ 	.word	0xffffffff


	//   ....[82]....
        /*099c*/ 	.word	0xffffffff


	//   ....[83]....
        /*09a0*/ 	.word	0xffffffff


	//   ....[84]....
        /*09a4*/ 	.word	0xffffffff


	//   ....[85]....
        /*09a8*/ 	.word	0xffffffff


	//   ....[86]....
        /*09ac*/ 	.word	0xffffffff


	//   ....[87]....
        /*09b0*/ 	.word	0xffffffff


	//   ....[88]....
        /*09b4*/ 	.word	0xffffffff


	//   ....[89]....
        /*09b8*/ 	.word	0xffffffff


	//   ....[90]....
        /*09bc*/ 	.word	0xffffffff


	//   ....[91]....
        /*09c0*/ 	.word	0xffffffff


	//   ....[92]....
        /*09c4*/ 	.word	0xffffffff


	//   ....[93]....
        /*09c8*/ 	.word	0xffffffff


	//   ....[94]....
        /*09cc*/ 	.word	0xffffffff


	//   ....[95]....
        /*09d0*/ 	.word	0xffffffff


	//   ....[96]....
        /*09d4*/ 	.word	0xffffffff


	//   ....[97]....
        /*09d8*/ 	.word	0xffffffff


	//   ....[98]....
        /*09dc*/ 	.word	0xffffffff


	//   ....[99]....
        /*09e0*/ 	.word	0xffffffff


	//   ....[100]....
        /*09e4*/ 	.word	0xffffffff


	//   ....[101]....
        /*09e8*/ 	.word	0xffffffff


	//   ....[102]....
        /*09ec*/ 	.word	0xffffffff


	//   ....[103]....
        /*09f0*/ 	.word	0xffffffff


	//   ....[104]....
        /*09f4*/ 	.word	0xffffffff


	//   ....[105]....
        /*09f8*/ 	.word	0xffffffff


	//   ....[106]....
        /*09fc*/ 	.word	0xffffffff


	//   ....[107]....
        /*0a00*/ 	.word	0xffffffff


	//   ....[108]....
        /*0a04*/ 	.word	0xffffffff


	//   ....[109]....
        /*0a08*/ 	.word	0xffffffff


	//   ....[110]....
        /*0a0c*/ 	.word	0xffffffff


	//   ....[111]....
        /*0a10*/ 	.word	0xffffffff


	//   ....[112]....
        /*0a14*/ 	.word	0xffffffff


	//   ....[113]....
        /*0a18*/ 	.word	0xffffffff


	//   ....[114]....
        /*0a1c*/ 	.word	0xffffffff


	//   ....[115]....
        /*0a20*/ 	.word	0xffffffff


	//   ....[116]....
        /*0a24*/ 	.word	0xffffffff


	//   ....[117]....
        /*0a28*/ 	.word	0xffffffff


	//   ....[118]....
        /*0a2c*/ 	.word	0xffffffff


	//   ....[119]....
        /*0a30*/ 	.word	0xffffffff


	//   ....[120]....
        /*0a34*/ 	.word	0xffffffff


	//   ....[121]....
        /*0a38*/ 	.word	0xffffffff


	//   ....[122]....
        /*0a3c*/ 	.word	0xffffffff


	//   ....[123]....
        /*0a40*/ 	.word	0xffffffff


	//   ....[124]....
        /*0a44*/ 	.word	0xffffffff


	//   ....[125]....
        /*0a48*/ 	.word	0xffffffff


	//   ....[126]....
        /*0a4c*/ 	.word	0xffffffff


	//   ....[127]....
        /*0a50*/ 	.word	0xffffffff


	//   ....[128]....
        /*0a54*/ 	.word	0xffffffff


	//   ....[129]....
        /*0a58*/ 	.word	0xffffffff


	//   ....[130]....
        /*0a5c*/ 	.word	0xffffffff


	//   ....[131]....
        /*0a60*/ 	.word	0xffffffff


	//   ....[132]....
        /*0a64*/ 	.word	0xffffffff


	//   ....[133]....
        /*0a68*/ 	.word	0xffffffff


	//   ....[134]....
        /*0a6c*/ 	.word	0xffffffff


	//   ....[135]....
        /*0a70*/ 	.word	0xffffffff


	//   ....[136]....
        /*0a74*/ 	.word	0xffffffff


	//   ....[137]....
        /*0a78*/ 	.word	0xffffffff


	//   ....[138]....
        /*0a7c*/ 	.word	0xffffffff


	//   ....[139]....
        /*0a80*/ 	.word	0xffffffff


	//   ....[140]....
        /*0a84*/ 	.word	0xffffffff


	//   ....[141]....
        /*0a88*/ 	.word	0xffffffff


	//   ....[142]....
        /*0a8c*/ 	.word	0xffffffff


	//   ....[143]....
        /*0a90*/ 	.word	0xffffffff


	//   ....[144]....
        /*0a94*/ 	.word	0xffffffff


	//   ....[145]....
        /*0a98*/ 	.word	0xffffffff


	//   ....[146]....
        /*0a9c*/ 	.word	0xffffffff


	//   ....[147]....
        /*0aa0*/ 	.word	0xffffffff


	//   ....[148]....
        /*0aa4*/ 	.word	0xffffffff


	//   ....[149]....
        /*0aa8*/ 	.word	0xffffffff


	//   ....[150]....
        /*0aac*/ 	.word	0xffffffff


	//   ....[151]....
        /*0ab0*/ 	.word	0xffffffff


	//   ....[152]....
        /*0ab4*/ 	.word	0xffffffff


	//   ....[153]....
        /*0ab8*/ 	.word	0xffffffff


	//   ....[154]....
        /*0abc*/ 	.word	0xffffffff


	//   ....[155]....
        /*0ac0*/ 	.word	0xffffffff


	//   ....[156]....
        /*0ac4*/ 	.word	0xffffffff


	//   ....[157]....
        /*0ac8*/ 	.word	0xffffffff


	//   ....[158]....
        /*0acc*/ 	.word	0xffffffff


	//   ....[159]....
        /*0ad0*/ 	.word	0xffffffff


	//   ....[160]....
        /*0ad4*/ 	.word	0xffffffff


	//   ....[161]....
        /*0ad8*/ 	.word	0xffffffff


	//   ....[162]....
        /*0adc*/ 	.word	0xffffffff


	//   ....[163]....
        /*0ae0*/ 	.word	0xffffffff


	//   ....[164]....
        /*0ae4*/ 	.word	0xffffffff


	//   ....[165]....
        /*0ae8*/ 	.word	0xffffffff


	//   ....[166]....
        /*0aec*/ 	.word	0xffffffff


	//   ....[167]....
        /*0af0*/ 	.word	0xffffffff


	//   ....[168]....
        /*0af4*/ 	.word	0xffffffff


	//   ....[169]....
        /*0af8*/ 	.word	0xffffffff


	//   ....[170]....
        /*0afc*/ 	.word	0xffffffff


	//   ....[171]....
        /*0b00*/ 	.word	0xffffffff


	//   ....[172]....
        /*0b04*/ 	.word	0xffffffff


	//   ....[173]....
        /*0b08*/ 	.word	0xffffffff


	//   ....[174]....
        /*0b0c*/ 	.word	0xffffffff


	//   ....[175]....
        /*0b10*/ 	.word	0xffffffff


	//   ....[176]....
        /*0b14*/ 	.word	0xffffffff


	//   ....[177]....
        /*0b18*/ 	.word	0xffffffff


	//   ....[178]....
        /*0b1c*/ 	.word	0xffffffff


	//   ....[179]....
        /*0b20*/ 	.word	0xffffffff


	//   ....[180]....
        /*0b24*/ 	.word	0xffffffff


	//   ....[181]....
        /*0b28*/ 	.word	0xffffffff


	//   ....[182]....
        /*0b2c*/ 	.word	0xffffffff


	//   ....[183]....
        /*0b30*/ 	.word	0xffffffff


	//   ....[184]....
        /*0b34*/ 	.word	0xffffffff


	//   ....[185]....
        /*0b38*/ 	.word	0xffffffff


	//   ....[186]....
        /*0b3c*/ 	.word	0xffffffff


	//   ....[187]....
        /*0b40*/ 	.word	0xffffffff


	//   ....[188]....
        /*0b44*/ 	.word	0xffffffff


	//   ....[189]....
        /*0b48*/ 	.word	0xffffffff


	//   ....[190]....
        /*0b4c*/ 	.word	0xffffffff


	//   ....[191]....
        /*0b50*/ 	.word	0xffffffff


	//   ....[192]....
        /*0b54*/ 	.word	0xffffffff


	//   ....[193]....
        /*0b58*/ 	.word	0xffffffff


	//   ....[194]....
        /*0b5c*/ 	.word	0xffffffff


	//   ....[195]....
        /*0b60*/ 	.word	0xffffffff


	//   ....[196]....
        /*0b64*/ 	.word	0xffffffff


	//   ....[197]....
        /*0b68*/ 	.word	0xffffffff


	//   ....[198]....
        /*0b6c*/ 	.word	0xffffffff


	//   ....[199]....
        /*0b70*/ 	.word	0xffffffff


	//   ....[200]....
        /*0b74*/ 	.word	0xffffffff


	//   ....[201]....
        /*0b78*/ 	.word	0xffffffff


	//   ....[202]....
        /*0b7c*/ 	.word	0xffffffff


	//   ....[203]....
        /*0b80*/ 	.word	0xffffffff


	//   ....[204]....
        /*0b84*/ 	.word	0xffffffff


	//   ....[205]....
        /*0b88*/ 	.word	0xffffffff


	//   ....[206]....
        /*0b8c*/ 	.word	0xffffffff


	//   ....[207]....
        /*0b90*/ 	.word	0xffffffff


	//   ....[208]....
        /*0b94*/ 	.word	0xffffffff


	//   ....[209]....
        /*0b98*/ 	.word	0xffffffff


	//   ....[210]....
        /*0b9c*/ 	.word	0xffffffff


	//   ....[211]....
        /*0ba0*/ 	.word	0xffffffff


	//   ....[212]....
        /*0ba4*/ 	.word	0xffffffff


	//   ....[213]....
        /*0ba8*/ 	.word	0xffffffff


	//   ....[214]....
        /*0bac*/ 	.word	0xffffffff


	//   ....[215]....
        /*0bb0*/ 	.word	0xffffffff


	//   ....[216]....
        /*0bb4*/ 	.word	0xffffffff


	//   ....[217]....
        /*0bb8*/ 	.word	0xffffffff


	//   ....[218]....
        /*0bbc*/ 	.word	0xffffffff


	//   ....[219]....
        /*0bc0*/ 	.word	0xffffffff


	//   ....[220]....
        /*0bc4*/ 	.word	0xffffffff


	//   ....[221]....
        /*0bc8*/ 	.word	0xffffffff


	//   ....[222]....
        /*0bcc*/ 	.word	0xffffffff


	//   ....[223]....
        /*0bd0*/ 	.word	0xffffffff


	//   ....[224]....
        /*0bd4*/ 	.word	0xffffffff


	//   ....[225]....
        /*0bd8*/ 	.word	0xffffffff


	//   ....[226]....
        /*0bdc*/ 	.word	0xffffffff


	//   ....[227]....
        /*0be0*/ 	.word	0xffffffff


	//   ....[228]....
        /*0be4*/ 	.word	0xffffffff


	//   ....[229]....
        /*0be8*/ 	.word	0xffffffff


	//   ....[230]....
        /*0bec*/ 	.word	0xffffffff


	//   ....[231]....
        /*0bf0*/ 	.word	0xffffffff


	//   ....[232]....
        /*0bf4*/ 	.word	0xffffffff


	//   ....[233]....
        /*0bf8*/ 	.word	0xffffffff


	//   ....[234]....
        /*0bfc*/ 	.word	0xffffffff


	//   ....[235]....
        /*0c00*/ 	.word	0xffffffff


	//   ....[236]....
        /*0c04*/ 	.word	0xffffffff


	//   ....[237]....
        /*0c08*/ 	.word	0xffffffff


	//   ....[238]....
        /*0c0c*/ 	.word	0xffffffff


	//   ....[239]....
        /*0c10*/ 	.word	0xffffffff


	//   ....[240]....
        /*0c14*/ 	.word	0xffffffff


	//   ....[241]....
        /*0c18*/ 	.word	0xffffffff


	//   ....[242]....
        /*0c1c*/ 	.word	0xffffffff


	//   ....[243]....
        /*0c20*/ 	.word	0xffffffff


	//   ....[244]....
        /*0c24*/ 	.word	0xffffffff


	//   ....[245]....
        /*0c28*/ 	.word	0xffffffff


	//   ....[246]....
        /*0c2c*/ 	.word	0xffffffff


	//   ....[247]....
        /*0c30*/ 	.word	0xffffffff


	//   ....[248]....
        /*0c34*/ 	.word	0xffffffff


	//   ....[249]....
        /*0c38*/ 	.word	0xffffffff


	//   ....[250]....
        /*0c3c*/ 	.word	0xffffffff


	//   ....[251]....
        /*0c40*/ 	.word	0xffffffff


	//   ....[252]....
        /*0c44*/ 	.word	0xffffffff


	//   ....[253]....
        /*0c48*/ 	.word	0xffffffff


	//   ....[254]....
        /*0c4c*/ 	.word	0xffffffff


	//   ....[255]....
        /*0c50*/ 	.word	0xffffffff


	//   ....[0]....
        /*0c54*/ 	.word	0xffffffff


	//   ....[1]....
        /*0c58*/ 	.word	0xffffffff


	//   ....[2]....
        /*0c5c*/ 	.word	0xffffffff


	//   ....[3]....
        /*0c60*/ 	.word	0xffffffff


	//   ....[4]....
        /*0c64*/ 	.word	0xffffffff


	//   ....[5]....
        /*0c68*/ 	.word	0xffffffff


	//   ....[6]....
        /*0c6c*/ 	.word	0xffffffff


	//   ....[7]....
        /*0c70*/ 	.word	0xffffffff


	//   ....[8]....
        /*0c74*/ 	.word	0xffffffff


	//   ....[9]....
        /*0c78*/ 	.word	0xffffffff


	//   ....[10]....
        /*0c7c*/ 	.word	0xffffffff


	//   ....[11]....
        /*0c80*/ 	.word	0xffffffff


	//   ....[12]....
        /*0c84*/ 	.word	0xffffffff


	//   ....[13]....
        /*0c88*/ 	.word	0xffffffff


	//   ....[14]....
        /*0c8c*/ 	.word	0xffffffff


	//   ....[15]....
        /*0c90*/ 	.word	0xffffffff


	//   ....[16]....
        /*0c94*/ 	.word	0xffffffff


	//   ....[17]....
        /*0c98*/ 	.word	0xffffffff


	//   ....[18]....
        /*0c9c*/ 	.word	0xffffffff


	//   ....[19]....
        /*0ca0*/ 	.word	0xffffffff


	//   ....[20]....
        /*0ca4*/ 	.word	0xffffffff


	//   ....[21]....
        /*0ca8*/ 	.word	0xffffffff


	//   ....[22]....
        /*0cac*/ 	.word	0xffffffff


	//   ....[23]....
        /*0cb0*/ 	.word	0xffffffff


	//   ....[24]....
        /*0cb4*/ 	.word	0xffffffff


	//   ....[25]....
        /*0cb8*/ 	.word	0xffffffff


	//   ....[26]....
        /*0cbc*/ 	.word	0xffffffff


	//   ....[27]....
        /*0cc0*/ 	.word	0xffffffff


	//   ....[28]....
        /*0cc4*/ 	.word	0xffffffff


	//   ....[29]....
        /*0cc8*/ 	.word	0xffffffff


	//   ....[30]....
        /*0ccc*/ 	.word	0xffffffff


	//   ....[31]....
        /*0cd0*/ 	.word	0xffffffff


	//   ....[32]....
        /*0cd4*/ 	.word	0xffffffff


	//   ....[33]....
        /*0cd8*/ 	.word	0xffffffff


	//   ....[34]....
        /*0cdc*/ 	.word	0xffffffff


	//   ....[35]....
        /*0ce0*/ 	.word	0xffffffff


	//   ....[36]....
        /*0ce4*/ 	.word	0xffffffff


	//   ....[37]....
        /*0ce8*/ 	.word	0xffffffff


	//   ....[38]....
        /*0cec*/ 	.word	0xffffffff


	//   ....[39]....
        /*0cf0*/ 	.word	0xffffffff


	//   ....[40]....
        /*0cf4*/ 	.word	0xffffffff


	//   ....[41]....
        /*0cf8*/ 	.word	0xffffffff


	//   ....[42]....
        /*0cfc*/ 	.word	0xffffffff


	//   ....[43]....
        /*0d00*/ 	.word	0xffffffff


	//   ....[44]....
        /*0d04*/ 	.word	0xffffffff


	//   ....[45]....
        /*0d08*/ 	.word	0xffffffff


	//   ....[46]....
        /*0d0c*/ 	.word	0xffffffff


	//   ....[47]....
        /*0d10*/ 	.word	0xffffffff


	//   ....[48]....
        /*0d14*/ 	.word	0xffffffff


	//   ....[49]....
        /*0d18*/ 	.word	0xffffffff


	//   ....[50]....
        /*0d1c*/ 	.word	0xffffffff


	//   ....[51]....
        /*0d20*/ 	.word	0xffffffff


	//   ....[52]....
        /*0d24*/ 	.word	0xffffffff


	//   ....[53]....
        /*0d28*/ 	.word	0xffffffff


	//   ....[54]....
        /*0d2c*/ 	.word	0xffffffff


	//   ....[55]....
        /*0d30*/ 	.word	0xffffffff


	//   ....[56]....
        /*0d34*/ 	.word	0xffffffff


	//   ....[57]....
        /*0d38*/ 	.word	0xffffffff


	//   ....[58]....
        /*0d3c*/ 	.word	0xffffffff


	//   ....[59]....
        /*0d40*/ 	.word	0xffffffff


	//   ....[60]....
        /*0d44*/ 	.word	0xffffffff


	//   ....[61]....
        /*0d48*/ 	.word	0xffffffff


	//   ....[62]....
        /*0d4c*/ 	.word	0xffffffff


	//   ....[63]....
        /*0d50*/ 	.word	0xffffffff


	//   ....[64]....
        /*0d54*/ 	.word	0xffffffff


	//   ....[65]....
        /*0d58*/ 	.word	0xffffffff


	//   ....[66]....
        /*0d5c*/ 	.word	0xffffffff


	//   ....[67]....
        /*0d60*/ 	.word	0xffffffff


	//   ....[68]....
        /*0d64*/ 	.word	0xffffffff


	//   ....[69]....
        /*0d68*/ 	.word	0xffffffff


	//   ....[70]....
        /*0d6c*/ 	.word	0xffffffff


	//   ....[71]....
        /*0d70*/ 	.word	0xffffffff


	//   ....[72]....
        /*0d74*/ 	.word	0xffffffff


	//   ....[73]....
        /*0d78*/ 	.word	0xffffffff


	//   ....[74]....
        /*0d7c*/ 	.word	0xffffffff


	//   ....[75]....
        /*0d80*/ 	.word	0xffffffff


	//   ....[76]....
        /*0d84*/ 	.word	0xffffffff


	//   ....[77]....
        /*0d88*/ 	.word	0xffffffff


	//   ....[78]....
        /*0d8c*/ 	.word	0xffffffff


	//   ....[79]....
        /*0d90*/ 	.word	0xffffffff


	//   ....[80]....
        /*0d94*/ 	.word	0xffffffff


	//   ....[81]....
        /*0d98*/ 	.word	0xffffffff


	//   ....[82]....
        /*0d9c*/ 	.word	0xffffffff


	//   ....[83]....
        /*0da0*/ 	.word	0xffffffff


	//   ....[84]....
        /*0da4*/ 	.word	0xffffffff


	//   ....[85]....
        /*0da8*/ 	.word	0xffffffff


	//   ....[86]....
        /*0dac*/ 	.word	0xffffffff


	//   ....[87]....
        /*0db0*/ 	.word	0xffffffff


	//   ....[88]....
        /*0db4*/ 	.word	0xffffffff


	//   ....[89]....
        /*0db8*/ 	.word	0xffffffff


	//   ....[90]....
        /*0dbc*/ 	.word	0xffffffff


	//   ....[91]....
        /*0dc0*/ 	.word	0xffffffff


	//   ....[92]....
        /*0dc4*/ 	.word	0xffffffff


	//   ....[93]....
        /*0dc8*/ 	.word	0xffffffff


	//   ....[94]....
        /*0dcc*/ 	.word	0xffffffff


	//   ....[95]....
        /*0dd0*/ 	.word	0xffffffff


	//   ....[96]....
        /*0dd4*/ 	.word	0xffffffff


	//   ....[97]....
        /*0dd8*/ 	.word	0xffffffff


	//   ....[98]....
        /*0ddc*/ 	.word	0xffffffff


	//   ....[99]....
        /*0de0*/ 	.word	0xffffffff


	//   ....[100]....
        /*0de4*/ 	.word	0xffffffff


	//   ....[101]....
        /*0de8*/ 	.word	0xffffffff


	//   ....[102]....
        /*0dec*/ 	.word	0xffffffff


	//   ....[103]....
        /*0df0*/ 	.word	0xffffffff


	//   ....[104]....
        /*0df4*/ 	.word	0xffffffff


	//   ....[105]....
        /*0df8*/ 	.word	0xffffffff


	//   ....[106]....
        /*0dfc*/ 	.word	0xffffffff


	//   ....[107]....
        /*0e00*/ 	.word	0xffffffff


	//   ....[108]....
        /*0e04*/ 	.word	0xffffffff


	//   ....[109]....
        /*0e08*/ 	.word	0xffffffff


	//   ....[110]....
        /*0e0c*/ 	.word	0xffffffff


	//   ....[111]....
        /*0e10*/ 	.word	0xffffffff


	//   ....[112]....
        /*0e14*/ 	.word	0xffffffff


	//   ....[113]....
        /*0e18*/ 	.word	0xffffffff


	//   ....[114]....
        /*0e1c*/ 	.word	0xffffffff


	//   ....[115]....
        /*0e20*/ 	.word	0xffffffff


	//   ....[116]....
        /*0e24*/ 	.word	0xffffffff


	//   ....[117]....
        /*0e28*/ 	.word	0xffffffff


	//   ....[118]....
        /*0e2c*/ 	.word	0xffffffff


	//   ....[119]....
        /*0e30*/ 	.word	0xffffffff


	//   ....[120]....
        /*0e34*/ 	.word	0xffffffff


	//   ....[121]....
        /*0e38*/ 	.word	0xffffffff


	//   ....[122]....
        /*0e3c*/ 	.word	0xffffffff


	//   ....[123]....
        /*0e40*/ 	.word	0xffffffff


	//   ....[124]....
        /*0e44*/ 	.word	0xffffffff


	//   ....[125]....
        /*0e48*/ 	.word	0xffffffff


	//   ....[126]....
        /*0e4c*/ 	.word	0xffffffff


	//   ....[127]....
        /*0e50*/ 	.word	0xffffffff


	//   ....[128]....
        /*0e54*/ 	.word	0xffffffff


	//   ....[129]....
        /*0e58*/ 	.word	0xffffffff


	//   ....[130]....
        /*0e5c*/ 	.word	0xffffffff


	//   ....[131]....
        /*0e60*/ 	.word	0xffffffff


	//   ....[132]....
        /*0e64*/ 	.word	0xffffffff


	//   ....[133]....
        /*0e68*/ 	.word	0xffffffff


	//   ....[134]....
        /*0e6c*/ 	.word	0xffffffff


	//   ....[135]....
        /*0e70*/ 	.word	0xffffffff


	//   ....[136]....
        /*0e74*/ 	.word	0xffffffff


	//   ....[137]....
        /*0e78*/ 	.word	0xffffffff


	//   ....[138]....
        /*0e7c*/ 	.word	0xffffffff


	//   ....[139]....
        /*0e80*/ 	.word	0xffffffff


	//   ....[140]....
        /*0e84*/ 	.word	0xffffffff


	//   ....[141]....
        /*0e88*/ 	.word	0xffffffff


	//   ....[142]....
        /*0e8c*/ 	.word	0xffffffff


	//   ....[143]....
        /*0e90*/ 	.word	0xffffffff


	//   ....[144]....
        /*0e94*/ 	.word	0xffffffff


	//   ....[145]....
        /*0e98*/ 	.word	0xffffffff


	//   ....[146]....
        /*0e9c*/ 	.word	0xffffffff


	//   ....[147]....
        /*0ea0*/ 	.word	0xffffffff


	//   ....[148]....
        /*0ea4*/ 	.word	0xffffffff


	//   ....[149]....
        /*0ea8*/ 	.word	0xffffffff


	//   ....[150]....
        /*0eac*/ 	.word	0xffffffff


	//   ....[151]....
        /*0eb0*/ 	.word	0xffffffff


	//   ....[152]....
        /*0eb4*/ 	.word	0xffffffff


	//   ....[153]....
        /*0eb8*/ 	.word	0xffffffff


	//   ....[154]....
        /*0ebc*/ 	.word	0xffffffff


	//   ....[155]....
        /*0ec0*/ 	.word	0xffffffff


	//   ....[156]....
        /*0ec4*/ 	.word	0xffffffff


	//   ....[157]....
        /*0ec8*/ 	.word	0xffffffff


	//   ....[158]....
        /*0ecc*/ 	.word	0xffffffff


	//   ....[159]....
        /*0ed0*/ 	.word	0xffffffff


	//   ....[160]....
        /*0ed4*/ 	.word	0xffffffff


	//   ....[161]....
        /*0ed8*/ 	.word	0xffffffff


	//   ....[162]....
        /*0edc*/ 	.word	0xffffffff


	//   ....[163]....
        /*0ee0*/ 	.word	0xffffffff


	//   ....[164]....
        /*0ee4*/ 	.word	0xffffffff


	//   ....[165]....
        /*0ee8*/ 	.word	0xffffffff


	//   ....[166]....
        /*0eec*/ 	.word	0xffffffff


	//   ....[167]....
        /*0ef0*/ 	.word	0xffffffff


	//   ....[168]....
        /*0ef4*/ 	.word	0xffffffff


	//   ....[169]....
        /*0ef8*/ 	.word	0xffffffff


	//   ....[170]....
        /*0efc*/ 	.word	0xffffffff


	//   ....[171]....
        /*0f00*/ 	.word	0xffffffff


	//   ....[172]....
        /*0f04*/ 	.word	0xffffffff


	//   ....[173]....
        /*0f08*/ 	.word	0xffffffff


	//----- nvinfo : EIATTR_COOP_GROUP_INSTR_OFFSETS
	.align		4
.L_284:
        /*0f0c*/ 	.byte	0x04, 0x28
        /*0f0e*/ 	.short	(.L_286 - .L_285)


	//   ....[0]....
.L_285:
        /*0f10*/ 	.word	0x00000050


	//   ....[1]....
        /*0f14*/ 	.word	0x00000200


	//   ....[2]....
        /*0f18*/ 	.word	0x00000230


	//   ....[3]....
        /*0f1c*/ 	.word	0x00000260


	//   ....[4]....
        /*0f20*/ 	.word	0x00000290


	//   ....[5]....
        /*0f24*/ 	.word	0x000002c0


	//   ....[6]....
        /*0f28*/ 	.word	0x000002f0


	//   ....[7]....
        /*0f2c*/ 	.word	0x00000450


	//   ....[8]....
        /*0f30*/ 	.word	0x00000490


	//   ....[9]....
        /*0f34*/ 	.word	0x000004c0


	//   ....[10]....
        /*0f38*/ 	.word	0x000004f0


	//   ....[11]....
        /*0f3c*/ 	.word	0x00000520


	//   ....[12]....
        /*0f40*/ 	.word	0x00000550


	//   ....[13]....
        /*0f44*/ 	.word	0x000005e0


	//   ....[14]....
        /*0f48*/ 	.word	0x00000630


	//   ....[15]....
        /*0f4c*/ 	.word	0x00000650


	//   ....[16]....
        /*0f50*/ 	.word	0x000006b0


	//   ....[17]....
        /*0f54*/ 	.word	0x00003fa0


	//   ....[18]....
        /*0f58*/ 	.word	0x00003ff0


	//   ....[19]....
        /*0f5c*/ 	.word	0x000047e0


	//   ....[20]....
        /*0f60*/ 	.word	0x00004800


	//   ....[21]....
        /*0f64*/ 	.word	0x00004f70


	//   ....[22]....
        /*0f68*/ 	.word	0x00004f80


	//   ....[23]....
        /*0f6c*/ 	.word	0x000057e0


	//   ....[24]....
        /*0f70*/ 	.word	0x00005810


	//   ....[25]....
        /*0f74*/ 	.word	0x00006450


	//   ....[26]....
        /*0f78*/ 	.word	0x00006480


	//   ....[27]....
        /*0f7c*/ 	.word	0x00006c40


	//   ....[28]....
        /*0f80*/ 	.word	0x00006c60


	//   ....[29]....
        /*0f84*/ 	.word	0x00007440


	//   ....[30]....
        /*0f88*/ 	.word	0x00007470


	//   ....[31]....
        /*0f8c*/ 	.word	0x000075a0


	//   ....[32]....
        /*0f90*/ 	.word	0x000075d0


	//   ....[33]....
        /*0f94*/ 	.word	0x000076c0


	//   ....[34]....
        /*0f98*/ 	.word	0x000076e0


	//   ....[35]....
        /*0f9c*/ 	.word	0x00007c90


	//   ....[36]....
        /*0fa0*/ 	.word	0x00007cc0


	//   ....[37]....
        /*0fa4*/ 	.word	0x00007e20


	//   ....[38]....
        /*0fa8*/ 	.word	0x00007e50


	//   ....[39]....
        /*0fac*/ 	.word	0x00007f40


	//   ....[40]....
        /*0fb0*/ 	.word	0x00007f70


	//   ....[41]....
        /*0fb4*/ 	.word	0x00008b10


	//   ....[42]....
        /*0fb8*/ 	.word	0x00008b30


	//   ....[43]....
        /*0fbc*/ 	.word	0x00008c10


	//   ....[44]....
        /*0fc0*/ 	.word	0x00008c20


	//   ....[45]....
        /*0fc4*/ 	.word	0x00008cf0


	//   ....[46]....
        /*0fc8*/ 	.word	0x00008d10


	//   ....[47]....
        /*0fcc*/ 	.word	0x00008de0


	//   ....[48]....
        /*0fd0*/ 	.word	0x00008df0


	//   ....[49]....
        /*0fd4*/ 	.word	0x00008ec0


	//   ....[50]....
        /*0fd8*/ 	.word	0x00008ee0


	//   ....[51]....
        /*0fdc*/ 	.word	0x00008fb0


	//   ....[52]....
        /*0fe0*/ 	.word	0x00008fc0


	//   ....[53]....
        /*0fe4*/ 	.word	0x00009090


	//   ....[54]....
        /*0fe8*/ 	.word	0x000090b0


	//   ....[55]....
        /*0fec*/ 	.word	0x00009180


	//   ....[56]....
        /*0ff0*/ 	.word	0x00009190


	//   ....[57]....
        /*0ff4*/ 	.word	0x000095a0


	//   ....[58]....
        /*0ff8*/ 	.word	0x000095c0


	//   ....[59]....
        /*0ffc*/ 	.word	0x000095d0


	//   ....[60]....
        /*1000*/ 	.word	0x000095e0


	//   ....[61]....
        /*1004*/ 	.word	0x000095f0


	//   ....[62]....
        /*1008*/ 	.word	0x00009600


	//   ....[63]....
        /*100c*/ 	.word	0x00009620


	//   ....[64]....
        /*1010*/ 	.word	0x00009640


	//   ....[65]....
        /*1014*/ 	.word	0x00009660


	//   ....[66]....
        /*1018*/ 	.word	0x00009700


	//   ....[67]....
        /*101c*/ 	.word	0x00009a70


	//   ....[68]....
        /*1020*/ 	.word	0x00009a90


	//   ....[69]....
        /*1024*/ 	.word	0x00009ab0


	//   ....[70]....
        /*1028*/ 	.word	0x00009ad0


	//   ....[71]....
        /*102c*/ 	.word	0x00009cb0


	//   ....[72]....
        /*1030*/ 	.word	0x00009cf0


	//   ....[73]....
        /*1034*/ 	.word	0x00009d40


	//   ....[74]....
        /*1038*/ 	.word	0x00009d80


	//   ....[75]....
        /*103c*/ 	.word	0x00009f90


	//   ....[76]....
        /*1040*/ 	.word	0x00009fd0


	//   ....[77]....
        /*1044*/ 	.word	0x0000a020


	//   ....[78]....
        /*1048*/ 	.word	0x0000a060


	//   ....[79]....
        /*104c*/ 	.word	0x0000a290


	//   ....[80]....
        /*1050*/ 	.word	0x0000a2d0


	//   ....[81]....
        /*1054*/ 	.word	0x0000a320


	//   ....[82]....
        /*1058*/ 	.word	0x0000a360


	//   ....[83]....
        /*105c*/ 	.word	0x0000c100


	//   ....[84]....
        /*1060*/ 	.word	0x0000c160


	//   ....[85]....
        /*1064*/ 	.word	0x0000c190


	//   ....[86]....
        /*1068*/ 	.word	0x0000c1a0


	//   ....[87]....
        /*106c*/ 	.word	0x0000c280


	//   ....[88]....
        /*1070*/ 	.word	0x0000c290


	//   ....[89]....
        /*1074*/ 	.word	0x0000c2a0


	//   ....[90]....
        /*1078*/ 	.word	0x0000c2b0


	//   ....[91]....
        /*107c*/ 	.word	0x0000c4e0


	//   ....[92]....
        /*1080*/ 	.word	0x0000c520


	//   ....[93]....
        /*1084*/ 	.word	0x0000c540


	//   ....[94]....
        /*1088*/ 	.word	0x0000c550


	//   ....[95]....
        /*108c*/ 	.word	0x0000c630


	//   ....[96]....
        /*1090*/ 	.word	0x0000c6e0


	//   ....[97]....
        /*1094*/ 	.word	0x0000c750


	//   ....[98]....
        /*1098*/ 	.word	0x0000c760


	//   ....[99]....
        /*109c*/ 	.word	0x0000e6f0


	//   ....[100]....
        /*10a0*/ 	.word	0x0000e710


	//   ....[101]....
        /*10a4*/ 	.word	0x0000e720


	//   ....[102]....
        /*10a8*/ 	.word	0x0000e730


	//   ....[103]....
        /*10ac*/ 	.word	0x0000e740


	//   ....[104]....
        /*10b0*/ 	.word	0x0000e760


	//   ....[105]....
        /*10b4*/ 	.word	0x0000e780


	//   ....[106]....
        /*10b8*/ 	.word	0x0000e7a0


	//   ....[107]....
        /*10bc*/ 	.word	0x0000e7c0


	//   ....[108]....
        /*10c0*/ 	.word	0x0000e7e0


	//   ....[109]....
        /*10c4*/ 	.word	0x0000fc90


	//   ....[110]....
        /*10c8*/ 	.word	0x0000fcb0


	//   ....[111]....
        /*10cc*/ 	.word	0x0000fcd0


	//   ....[112]....
        /*10d0*/ 	.word	0x0000fce0


	//   ....[113]....
        /*10d4*/ 	.word	0x0000fcf0


	//   ....[114]....
        /*10d8*/ 	.word	0x0000fd00


	//   ....[115]....
        /*10dc*/ 	.word	0x0000fd10


	//   ....[116]....
        /*10e0*/ 	.word	0x0000fd20


	//   ....[117]....
        /*10e4*/ 	.word	0x0000fd50


	//   ....[118]....
        /*10e8*/ 	.word	0x0000fd80


	//   ....[119]....
        /*10ec*/ 	.word	0x0000ffa0


	//   ....[120]....
        /*10f0*/ 	.word	0x00010260


	//   ....[121]....
        /*10f4*/ 	.word	0x00010270


	//   ....[122]....
        /*10f8*/ 	.word	0x00010280


	//   ....[123]....
        /*10fc*/ 	.word	0x00010f10


	//   ....[124]....
        /*1100*/ 	.word	0x00010f30


	//   ....[125]....
        /*1104*/ 	.word	0x00010f50


	//   ....[126]....
        /*1108*/ 	.word	0x00010f60


	//   ....[127]....
        /*110c*/ 	.word	0x00010f90


	//   ....[128]....
        /*1110*/ 	.word	0x00010fb0


	//   ....[129]....
        /*1114*/ 	.word	0x00010fd0


	//   ....[130]....
        /*1118*/ 	.word	0x00010fe0


	//   ....[131]....
        /*111c*/ 	.word	0x00012c40


	//   ....[132]....
        /*1120*/ 	.word	0x00012c60


	//   ....[133]....
        /*1124*/ 	.word	0x00012ce0


	//   ....[134]....
        /*1128*/ 	.word	0x00012cf0


	//   ....[135]....
        /*112c*/ 	.word	0x00012d30


	//   ....[136]....
        /*1130*/ 	.word	0x00012d40


	//   ....[137]....
        /*1134*/ 	.word	0x00012d80


	//   ....[138]....
        /*1138*/ 	.word	0x00012d90


	//   ....[139]....
        /*113c*/ 	.word	0x00012da0


	//   ....[140]....
        /*1140*/ 	.word	0x00012db0


	//   ....[141]....
        /*1144*/ 	.word	0x00014100


	//   ....[142]....
        /*1148*/ 	.word	0x00014120


	//   ....[143]....
        /*114c*/ 	.word	0x00014140


	//   ....[144]....
        /*1150*/ 	.word	0x000141a0


	//   ....[145]....
        /*1154*/ 	.word	0x000141b0


	//   ....[146]....
        /*1158*/ 	.word	0x000141f0


	//   ....[147]....
        /*115c*/ 	.word	0x00014200


	//   ....[148]....
        /*1160*/ 	.word	0x00014240


	//   ....[149]....
        /*1164*/ 	.word	0x00014250


	//   ....[150]....
        /*1168*/ 	.word	0x00014260


	//   ....[151]....
        /*116c*/ 	.word	0x00014430


	//   ....[152]....
        /*1170*/ 	.word	0x000146e0


	//   ....[153]....
        /*1174*/ 	.word	0x000146f0


	//   ....[154]....
        /*1178*/ 	.word	0x00014700


	//   ....[155]....
        /*117c*/ 	.word	0x00014fc0


	//   ....[156]....
        /*1180*/ 	.word	0x00015020


	//   ....[157]....
        /*1184*/ 	.word	0x00015180


	//   ....[158]....
        /*1188*/ 	.word	0x000151a0


	//   ....[159]....
        /*118c*/ 	.word	0x00015300


	//   ....[160]....
        /*1190*/ 	.word	0x00015320


	//   ....[161]....
        /*1194*/ 	.word	0x00015480


	//   ....[162]....
        /*1198*/ 	.word	0x000154a0


	//   ....[163]....
        /*119c*/ 	.word	0x00017560


	//   ....[164]....
        /*11a0*/ 	.word	0x00017580


	//   ....[165]....
        /*11a4*/ 	.word	0x000175d0


	//   ....[166]....
        /*11a8*/ 	.word	0x000175f0


	//   ....[167]....
        /*11ac*/ 	.word	0x00017610


	//   ....[168]....
        /*11b0*/ 	.word	0x00017630


	//   ....[169]....
        /*11b4*/ 	.word	0x00017650


	//   ....[170]....
        /*11b8*/ 	.word	0x00017670


	//   ....[171]....
        /*11bc*/ 	.word	0x00017690


	//   ....[172]....
        /*11c0*/ 	.word	0x000177d0


	//   ....[173]....
        /*11c4*/ 	.word	0x000189a0


	//   ....[174]....
        /*11c8*/ 	.word	0x000189c0


	//   ....[175]....
        /*11cc*/ 	.word	0x00018a10


	//   ....[176]....
        /*11d0*/ 	.word	0x00018a30


	//   ....[177]....
        /*11d4*/ 	.word	0x00018a60


	//   ....[178]....
        /*11d8*/ 	.word	0x00018a80


	//   ....[179]....
        /*11dc*/ 	.word	0x00018ab0


	//   ....[180]....
        /*11e0*/ 	.word	0x00018ad0


	//   ....[181]....
        /*11e4*/ 	.word	0x00018af0


	//   ....[182]....
        /*11e8*/ 	.word	0x00018b00


	//   ....[183]....
        /*11ec*/ 	.word	0x00019100


	//   ....[184]....
        /*11f0*/ 	.word	0x00019120


	//   ....[185]....
        /*11f4*/ 	.word	0x00019140


	//   ....[186]....
        /*11f8*/ 	.word	0x00019160


	//   ....[187]....
        /*11fc*/ 	.word	0x00019180


	//   ....[188]....
        /*1200*/ 	.word	0x000191a0


	//   ....[189]....
        /*1204*/ 	.word	0x000191c0


	//   ....[190]....
        /*1208*/ 	.word	0x000191e0


	//   ....[191]....
        /*120c*/ 	.word	0x0001af70


	//   ....[192]....
        /*1210*/ 	.word	0x0001afa0


	//   ....[193]....
        /*1214*/ 	.word	0x0001afb0


	//   ....[194]....
        /*1218*/ 	.word	0x0001afc0


	//   ....[195]....
        /*121c*/ 	.word	0x0001afd0


	//   ....[196]....
        /*1220*/ 	.word	0x0001b000


	//   ....[197]....
        /*1224*/ 	.word	0x0001b020


	//   ....[198]....
        /*1228*/ 	.word	0x0001b040


	//   ....[199]....
        /*122c*/ 	.word	0x0001c250


	//   ....[200]....
        /*1230*/ 	.word	0x0001c270


	//   ....[201]....
        /*1234*/ 	.word	0x0001c280


	//   ....[202]....
        /*1238*/ 	.word	0x0001c290


	//   ....[203]....
        /*123c*/ 	.word	0x0001c2a0


	//   ....[204]....
        /*1240*/ 	.word	0x0001c2b0


	//   ....[205]....
        /*1244*/ 	.word	0x0001c2d0


	//   ....[206]....
        /*1248*/ 	.word	0x0001c340


	//   ....[207]....
        /*124c*/ 	.word	0x0001c720


	//   ....[208]....
        /*1250*/ 	.word	0x0001c740


	//   ....[209]....
        /*1254*/ 	.word	0x0001c7a0


	//   ....[210]....
        /*1258*/ 	.word	0x0001c7b0


	//   ....[211]....
        /*125c*/ 	.word	0x0001c820


	//   ....[212]....
        /*1260*/ 	.word	0x0001c840


	//   ....[213]....
        /*1264*/ 	.word	0x0001c8b0


	//   ....[214]....
        /*1268*/ 	.word	0x0001c8c0


	//   ....[215]....
        /*126c*/ 	.word	0x0001c930


	//   ....[216]....
        /*1270*/ 	.word	0x0001c950


	//   ....[217]....
        /*1274*/ 	.word	0x0001c9c0


	//   ....[218]....
        /*1278*/ 	.word	0x0001c9d0


	//   ....[219]....
        /*127c*/ 	.word	0x0001ca40


	//   ....[220]....
        /*1280*/ 	.word	0x0001ca60


	//   ....[221]....
        /*1284*/ 	.word	0x0001cad0


	//   ....[222]....
        /*1288*/ 	.word	0x0001cae0


	//   ....[223]....
        /*128c*/ 	.word	0x0001cd60


	//   ....[224]....
        /*1290*/ 	.word	0x0001cd80


	//   ....[225]....
        /*1294*/ 	.word	0x0001d0d0


	//   ....[226]....
        /*1298*/ 	.word	0x0001d0e0


	//   ....[227]....
        /*129c*/ 	.word	0x0001d430


	//   ....[228]....
        /*12a0*/ 	.word	0x0001d450


	//   ....[229]....
        /*12a4*/ 	.word	0x0001d7c0


	//   ....[230]....
        /*12a8*/ 	.word	0x0001d7d0


	//   ....[231]....
        /*12ac*/ 	.word	0x0001e300


	//   ....[232]....
        /*12b0*/ 	.word	0x0001e320


	//   ....[233]....
        /*12b4*/ 	.word	0x0001e390


	//   ....[234]....
        /*12b8*/ 	.word	0x0001e3a0


	//   ....[235]....
        /*12bc*/ 	.word	0x0001e410


	//   ....[236]....
        /*12c0*/ 	.word	0x0001e430


	//   ....[237]....
        /*12c4*/ 	.word	0x0001e4a0


	//   ....[238]....
        /*12c8*/ 	.word	0x0001e4b0


	//   ....[239]....
        /*12cc*/ 	.word	0x0001e520


	//   ....[240]....
        /*12d0*/ 	.word	0x0001e540


	//   ....[241]....
        /*12d4*/ 	.word	0x0001e5b0


	//   ....[242]....
        /*12d8*/ 	.word	0x0001e5c0


	//   ....[243]....
        /*12dc*/ 	.word	0x0001e630


	//   ....[244]....
        /*12e0*/ 	.word	0x0001e650


	//   ....[245]....
        /*12e4*/ 	.word	0x0001e6c0


	//   ....[246]....
        /*12e8*/ 	.word	0x0001e6d0


	//   ....[247]....
        /*12ec*/ 	.word	0x0001e820


	//   ....[248]....
        /*12f0*/ 	.word	0x0001e840


	//   ....[249]....
        /*12f4*/ 	.word	0x0001e970


	//   ....[250]....
        /*12f8*/ 	.word	0x0001e9b0


	//   ....[251]....
        /*12fc*/ 	.word	0x0001e9e0


	//   ....[252]....
        /*1300*/ 	.word	0x0001ea10


	//   ....[253]....
        /*1304*/ 	.word	0x0001ea40


	//   ....[254]....
        /*1308*/ 	.word	0x0001ea70


	//   ....[255]....
        /*130c*/ 	.word	0x0001ebd0


	//   ....[0]....
        /*1310*/ 	.word	0x0001ec10


	//   ....[1]....
        /*1314*/ 	.word	0x0001ec40


	//   ....[2]....
        /*1318*/ 	.word	0x0001ec70


	//   ....[3]....
        /*131c*/ 	.word	0x0001eca0


	//   ....[4]....
        /*1320*/ 	.word	0x0001ecd0


	//   ....[5]....
        /*1324*/ 	.word	0x0001ed60


	//   ....[6]....
        /*1328*/ 	.word	0x0001edc0


	//   ....[7]....
        /*132c*/ 	.word	0x0001edd0


	//   ....[8]....
        /*1330*/ 	.word	0x0001ee30


	//   ....[9]....
        /*1334*/ 	.word	0x0001f890


	//   ....[10]....
        /*1338*/ 	.word	0x0001f8f0


	//   ....[11]....
        /*133c*/ 	.word	0x0001f940


	//   ....[12]....
        /*1340*/ 	.word	0x0001f990


	//   ....[13]....
        /*1344*/ 	.word	0x0001f9e0


	//   ....[14]....
        /*1348*/ 	.word	0x0001fa50


	//   ....[15]....
        /*134c*/ 	.word	0x0001faa0


	//   ....[16]....
        /*1350*/ 	.word	0x0001fb10


	//   ....[17]....
        /*1354*/ 	.word	0x0001fb80


	//   ....[18]....
        /*1358*/ 	.word	0x0001fbf0


	//   ....[19]....
        /*135c*/ 	.word	0x0001fc60


	//   ....[20]....
        /*1360*/ 	.word	0x0001fcd0


	//   ....[21]....
        /*1364*/ 	.word	0x0001fd40


	//   ....[22]....
        /*1368*/ 	.word	0x0001fda0


	//   ....[23]....
        /*136c*/ 	.word	0x0001fe10


	//   ....[24]....
        /*1370*/ 	.word	0x0001fe80


	//   ....[25]....
        /*1374*/ 	.word	0x0001fef0


	//   ....[26]....
        /*1378*/ 	.word	0x0001ff50


	//   ....[27]....
        /*137c*/ 	.word	0x0001ffc0


	//   ....[28]....
        /*1380*/ 	.word	0x00020030


	//   ....[29]....
        /*1384*/ 	.word	0x000200a0


	//   ....[30]....
        /*1388*/ 	.word	0x00020100


	//   ....[31]....
        /*138c*/ 	.word	0x00020170


	//   ....[32]....
        /*1390*/ 	.word	0x000201e0


	//   ....[33]....
        /*1394*/ 	.word	0x00020250


	//   ....[34]....
        /*1398*/ 	.word	0x000202b0


	//   ....[35]....
        /*139c*/ 	.word	0x00020320


	//   ....[36]....
        /*13a0*/ 	.word	0x00020390


	//   ....[37]....
        /*13a4*/ 	.word	0x00020460


	//   ....[38]....
        /*13a8*/ 	.word	0x000204c0


	//   ....[39]....
        /*13ac*/ 	.word	0x000205a0


	//   ....[40]....
        /*13b0*/ 	.word	0x00020600


	//   ....[41]....
        /*13b4*/ 	.word	0x000206e0


	//   ....[42]....
        /*13b8*/ 	.word	0x00020740


	//   ....[43]....
        /*13bc*/ 	.word	0x00020820


	//   ....[44]....
        /*13c0*/ 	.word	0x00020880


	//   ....[45]....
        /*13c4*/ 	.word	0x000208f0


	//   ....[46]....
        /*13c8*/ 	.word	0x00020960


	//   ....[47]....
        /*13cc*/ 	.word	0x00020c50


	//   ....[48]....
        /*13d0*/ 	.word	0x00020f40


	//   ....[49]....
        /*13d4*/ 	.word	0x000216e0


	//   ....[50]....
        /*13d8*/ 	.word	0x00021730


	//   ....[51]....
        /*13dc*/ 	.word	0x00021780


	//   ....[52]....
        /*13e0*/ 	.word	0x000217d0


	//   ....[53]....
        /*13e4*/ 	.word	0x00021820


	//   ....[54]....
        /*13e8*/ 	.word	0x00021870


	//   ....[55]....
        /*13ec*/ 	.word	0x000218c0


	//   ....[56]....
        /*13f0*/ 	.word	0x00021910


	//   ....[57]....
        /*13f4*/ 	.word	0x00021980


	//   ....[58]....
        /*13f8*/ 	.word	0x000219f0


	//   ....[59]....
        /*13fc*/ 	.word	0x00021ac0


	//   ....[60]....
        /*1400*/ 	.word	0x00021b20


	//   ....[61]....
        /*1404*/ 	.word	0x00021c00


	//   ....[62]....
        /*1408*/ 	.word	0x00021c60


	//   ....[63]....
        /*140c*/ 	.word	0x00021d40


	//   ....[64]....
        /*1410*/ 	.word	0x00021da0


	//   ....[65]....
        /*1414*/ 	.word	0x00021e80


	//   ....[66]....
        /*1418*/ 	.word	0x00021ee0


	//   ....[67]....
        /*141c*/ 	.word	0x00021f50


	//   ....[68]....
        /*1420*/ 	.word	0x00021fc0


	//   ....[69]....
        /*1424*/ 	.word	0x00022090


	//   ....[70]....
        /*1428*/ 	.word	0x000220f0


	//   ....[71]....
        /*142c*/ 	.word	0x000221d0


	//   ....[72]....
        /*1430*/ 	.word	0x00022230


	//   ....[73]....
        /*1434*/ 	.word	0x00022310


	//   ....[74]....
        /*1438*/ 	.word	0x00022370


	//   ....[75]....
        /*143c*/ 	.word	0x00022450


	//   ....[76]....
        /*1440*/ 	.word	0x000224b0


	//   ....[77]....
        /*1444*/ 	.word	0x00022520


	//   ....[78]....
        /*1448*/ 	.word	0x00022590


	//   ....[79]....
        /*144c*/ 	.word	0x00022870


	//   ....[80]....
        /*1450*/ 	.word	0x00022b50


	//   ....[81]....
        /*1454*/ 	.word	0x00023310


	//   ....[82]....
        /*1458*/ 	.word	0x00023350


	//   ....[83]....
        /*145c*/ 	.word	0x000233a0


	//   ....[84]....
        /*1460*/ 	.word	0x000233e0


	//   ....[85]....
        /*1464*/ 	.word	0x00023430


	//   ....[86]....
        /*1468*/ 	.word	0x00023470


	//   ....[87]....
        /*146c*/ 	.word	0x000234c0


	//   ....[88]....
        /*1470*/ 	.word	0x00023500


	//   ....[89]....
        /*1474*/ 	.word	0x00023550


	//   ....[90]....
        /*1478*/ 	.word	0x000235c0


	//   ....[91]....
        /*147c*/ 	.word	0x00023630


	//   ....[92]....
        /*1480*/ 	.word	0x00023710


	//   ....[93]....
        /*1484*/ 	.word	0x00023770


	//   ....[94]....
        /*1488*/ 	.word	0x00023850


	//   ....[95]....
        /*148c*/ 	.word	0x000238b0


	//   ....[96]....
        /*1490*/ 	.word	0x00023990


	//   ....[97]....
        /*1494*/ 	.word	0x000239f0


	//   ....[98]....
        /*1498*/ 	.word	0x00023ad0


	//   ....[99]....
        /*149c*/ 	.word	0x00023b30


	//   ....[100]....
        /*14a0*/ 	.word	0x00023b80


	//   ....[101]....
        /*14a4*/ 	.word	0x00023bc0


	//   ....[102]....
        /*14a8*/ 	.word	0x00023c10


	//   ....[103]....
        /*14ac*/ 	.word	0x00023c50


	//   ....[104]....
        /*14b0*/ 	.word	0x00023ca0


	//   ....[105]....
        /*14b4*/ 	.word	0x00023ce0


	//   ....[106]....
        /*14b8*/ 	.word	0x00023d30


	//   ....[107]....
        /*14bc*/ 	.word	0x00023d70


	//   ....[108]....
        /*14c0*/ 	.word	0x00023dc0


	//   ....[109]....
        /*14c4*/ 	.word	0x00023e10


	//   ....[110]....
        /*14c8*/ 	.word	0x00023e60


	//   ....[111]....
        /*14cc*/ 	.word	0x00023eb0


	//   ....[112]....
        /*14d0*/ 	.word	0x00023f00


	//   ....[113]....
        /*14d4*/ 	.word	0x00023f50


	//   ....[114]....
        /*14d8*/ 	.word	0x00023fa0


	//   ....[115]....
        /*14dc*/ 	.word	0x00023fe0


	//   ....[116]....
        /*14e0*/ 	.word	0x00024050


	//   ....[117]....
        /*14e4*/ 	.word	0x000240c0


	//   ....[118]....
        /*14e8*/ 	.word	0x00024130


	//   ....[119]....
        /*14ec*/ 	.word	0x00024190


	//   ....[120]....
        /*14f0*/ 	.word	0x00024200


	//   ....[121]....
        /*14f4*/ 	.word	0x00024270


	//   ....[122]....
        /*14f8*/ 	.word	0x000242e0


	//   ....[123]....
        /*14fc*/ 	.word	0x00024340


	//   ....[124]....
        /*1500*/ 	.word	0x000243b0


	//   ....[125]....
        /*1504*/ 	.word	0x00024420


	//   ....[126]....
        /*1508*/ 	.word	0x00024490


	//   ....[127]....
        /*150c*/ 	.word	0x000244f0


	//   ....[128]....
        /*1510*/ 	.word	0x00024560


	//   ....[129]....
        /*1514*/ 	.word	0x000245d0


	//   ....[130]....
        /*1518*/ 	.word	0x00024640


	//   ....[131]....
        /*151c*/ 	.word	0x000246a0


	//   ....[132]....
        /*1520*/ 	.word	0x00024710


	//   ....[133]....
        /*1524*/ 	.word	0x00024780


	//   ....[134]....
        /*1528*/ 	.word	0x000247f0


	//   ....[135]....
        /*152c*/ 	.word	0x00024850


	//   ....[136]....
        /*1530*/ 	.word	0x000248c0


	//   ....[137]....
        /*1534*/ 	.word	0x00024930


	//   ....[138]....
        /*1538*/ 	.word	0x000249a0


	//   ....[139]....
        /*153c*/ 	.word	0x00024a00


	//   ....[140]....
        /*1540*/ 	.word	0x00024a70


	//   ....[141]....
        /*1544*/ 	.word	0x00024ae0


	//   ....[142]....
        /*1548*/ 	.word	0x00024b50


	//   ....[143]....
        /*154c*/ 	.word	0x00024bb0


	//   ....[144]....
        /*1550*/ 	.word	0x00024c20


	//   ....[145]....
        /*1554*/ 	.word	0x00024c90


	//   ....[146]....
        /*1558*/ 	.word	0x00024d00


	//   ....[147]....
        /*155c*/ 	.word	0x00024d60


	//   ....[148]....
        /*1560*/ 	.word	0x00024dd0


	//   ....[149]....
        /*1564*/ 	.word	0x00024e40


	//   ....[150]....
        /*1568*/ 	.word	0x00024eb0


	//   ....[151]....
        /*156c*/ 	.word	0x00024f10


	//   ....[152]....
        /*1570*/ 	.word	0x00024f80


	//   ....[153]....
        /*1574*/ 	.word	0x00024ff0


	//   ....[154]....
        /*1578*/ 	.word	0x00025060


	//   ....[155]....
        /*157c*/ 	.word	0x000250c0


	//   ....[156]....
        /*1580*/ 	.word	0x00025130


	//   ....[157]....
        /*1584*/ 	.word	0x000251a0


	//   ....[158]....
        /*1588*/ 	.word	0x000251f0


	//   ....[159]....
        /*158c*/ 	.word	0x00025230


	//   ....[160]....
        /*1590*/ 	.word	0x00025280


	//   ....[161]....
        /*1594*/ 	.word	0x000252d0


	//   ....[162]....
        /*1598*/ 	.word	0x00025320


	//   ....[163]....
        /*159c*/ 	.word	0x00025390


	//   ....[164]....
        /*15a0*/ 	.word	0x000253e0


	//   ....[165]....
        /*15a4*/ 	.word	0x00025430


	//   ....[166]....
        /*15a8*/ 	.word	0x00025480


	//   ....[167]....
        /*15ac*/ 	.word	0x000254d0


	//   ....[168]....
        /*15b0*/ 	.word	0x00025520


	//   ....[169]....
        /*15b4*/ 	.word	0x00025590


	//   ....[170]....
        /*15b8*/ 	.word	0x000255e0


	//   ....[171]....
        /*15bc*/ 	.word	0x00025650


	//   ....[172]....
        /*15c0*/ 	.word	0x000256b0


	//   ....[173]....
        /*15c4*/ 	.word	0x00025720


	//----- nvinfo : EIATTR_EXIT_INSTR_OFFSETS
	.align		4
.L_286:
        /*15c8*/ 	.byte	0x04, 0x1c
        /*15ca*/ 	.short	(.L_288 - .L_287)


	//   ....[0]....
.L_287:
        /*15cc*/ 	.word	0x000010d0


	//   ....[1]....
        /*15d0*/ 	.word	0x0001f850


	//----- nvinfo : EIATTR_MAX_THREADS
	.align		4
.L_288:
        /*15d4*/ 	.byte	0x04, 0x05
        /*15d6*/ 	.short	(.L_290 - .L_289)
.L_289:
        /*15d8*/ 	.word	0x00000080
        /*15dc*/ 	.word	0x00000001
        /*15e0*/ 	.word	0x00000001


	//----- nvinfo : EIATTR_CRS_STACK_SIZE
	.align		4
.L_290:
        /*15e4*/ 	.byte	0x04, 0x1e
        /*15e6*/ 	.short	(.L_292 - .L_291)
.L_291:
        /*15e8*/ 	.word	0x00000000
.L_292:


//--------------------- .nv.callgraph             --------------------------
	.section	.nv.callgraph,"",@"SHT_CUDA_CALLGRAPH"
	.align	4
	.sectionentsize	8
	.align		4
        /*0000*/ 	.word	0x00000000
	.align		4
        /*0004*/ 	.word	0xffffffff
	.align		4
        /*0008*/ 	.word	0x00000000
	.align		4
        /*000c*/ 	.word	0xfffffffe
	.align		4
        /*0010*/ 	.word	0x00000000
	.align		4
        /*0014*/ 	.word	0xfffffffd
	.align		4
        /*0018*/ 	.word	0x00000000
	.align		4
        /*001c*/ 	.word	0xfffffffc


//--------------------- .nv.rel.action            --------------------------
	.section	.nv.rel.action,"",@"SHT_CUDA_RELOCINFO"
	.align	8
	.sectionentsize	8
        /*0000*/ 	.byte	0x73, 0x00, 0x00, 0x00, 0x00, 0x00, 0x00, 0x00, 0x00, 0x00, 0x00, 0x11, 0x25, 0x00, 0x05, 0x36


//--------------------- .nv.constant4             --------------------------
	.section	.nv.constant4,"a",@progbits
	.align	8
	.align		8
.nv.constant4:
        /*0000*/ 	.dword	_ZN85_INTERNAL_8e267dba_49_flash_fwd_hdim64_bf16_paged_split_softcap_sm80_cu_f3e6f9ee_34734cuda3std3__45__cpo5beginE
	.align		8
        /*0008*/ 	.dword	_ZN85_INTERNAL_8e267dba_49_flash_fwd_hdim64_bf16_paged_split_softcap_sm80_cu_f3e6f9ee_34734cuda3std3__45__cpo3endE
	.align		8
        /*0010*/ 	.dword	_ZN85_INTERNAL_8e267dba_49_flash_fwd_hdim64_bf16_paged_split_softcap_sm80_cu_f3e6f9ee_34734cuda3std3__45__cpo6cbeginE
	.align		8
        /*0018*/ 	.dword	_ZN85_INTERNAL_8e267dba_49_flash_fwd_hdim64_bf16_paged_split_softcap_sm80_cu_f3e6f9ee_34734cuda3std3__45__cpo4cendE
	.align		8
        /*0020*/ 	.dword	_ZN85_INTERNAL_8e267dba_49_flash_fwd_hdim64_bf16_paged_split_softcap_sm80_cu_f3e6f9ee_34734cuda3std3__487_GLOBAL__N__8e267dba_49_flash_fwd_hdim64_bf16_paged_split_softcap_sm80_cu_f3e6f9ee_34736ignoreE
	.align		8
        /*0028*/ 	.dword	_ZN85_INTERNAL_8e267dba_49_flash_fwd_hdim64_bf16_paged_split_softcap_sm80_cu_f3e6f9ee_34734cuda3std3__419piecewise_constructE
	.align		8
        /*0030*/ 	.dword	_ZN85_INTERNAL_8e267dba_49_flash_fwd_hdim64_bf16_paged_split_softcap_sm80_cu_f3e6f9ee_34734cuda3std3__48in_placeE
	.align		8
        /*0038*/ 	.dword	_ZN85_INTERNAL_8e267dba_49_flash_fwd_hdim64_bf16_paged_split_softcap_sm80_cu_f3e6f9ee_34734cuda3std6ranges3__45__cpo4swapE
	.align		8
        /*0040*/ 	.dword	_ZN85_INTERNAL_8e267dba_49_flash_fwd_hdim64_bf16_paged_split_softcap_sm80_cu_f3e6f9ee_34734cuda3std6ranges3__45__cpo9iter_moveE
	.align		8
        /*0048*/ 	.dword	_ZN85_INTERNAL_8e267dba_49_flash_fwd_hdim64_bf16_paged_split_softcap_sm80_cu_f3e6f9ee_34734cute7productE
	.align		8
        /*0050*/ 	.dword	_ZN85_INTERNAL_8e267dba_49_flash_fwd_hdim64_bf16_paged_split_softcap_sm80_cu_f3e6f9ee_34734cute1_E


//--------------------- .nv.constant0._ZN7cutlass13device_kernelIN5flash19enable_sm80_to_sm89INS1_16FlashAttnFwdSm80INS1_25CollectiveMainloopFwdSm80ILi4ELi1ELb0EN4cute5tupleIJNS5_1CILi128EEENS7_ILi112EEENS7_ILi64EEEEEELi64ENS_10bfloat16_tEfNS_4arch4Sm80ELb0ELb0ELb1ELb0ELb1ELb0ELb1ELb1EEENS1_21CollectiveEpilogueFwdINS6_IJS8_SA_S9_EEENS6_IJNS7_ILi1EEESI_SI_EEESC_SE_Li128ELb0ELb1ELb1ELb0EEENS1_19SingleTileSchedulerILb0ELb1ELb1ELi128EEEEEEEEEvNT_6ParamsE --------------------------
	.section	.nv.constant0._ZN7cutlass13device_kernelIN5flash19enable_sm80_to_sm89INS1_16FlashAttnFwdSm80INS1_25CollectiveMainloopFwdSm80ILi4ELi1ELb0EN4cute5tupleIJNS5_1CILi128EEENS7_ILi112EEENS7_ILi64EEEEEELi64ENS_10bfloat16_tEfNS_4arch4Sm80ELb0ELb0ELb1ELb0ELb1ELb0ELb1ELb1EEENS1_21CollectiveEpilogueFwdINS6_IJS8_SA_S9_EEENS6_IJNS7_ILi1EEESI_SI_EEESC_SE_Li128ELb0ELb1ELb1ELb0EEENS1_19SingleTileSchedulerILb0ELb1ELb1ELi128EEEEEEEEEvNT_6ParamsE,"a",@progbits
	.sectionflags	@""
	.align	4
.nv.constant0._ZN7cutlass13device_kernelIN5flash19enable_sm80_to_sm89INS1_16FlashAttnFwdSm80INS1_25CollectiveMainloopFwdSm80ILi4ELi1ELb0EN4cute5tupleIJNS5_1CILi128EEENS7_ILi112EEENS7_ILi64EEEEEELi64ENS_10bfloat16_tEfNS_4arch4Sm80ELb0ELb0ELb1ELb0ELb1ELb0ELb1ELb1EEENS1_21CollectiveEpilogueFwdINS6_IJS8_SA_S9_EEENS6_IJNS7_ILi1EEESI_SI_EEESC_SE_Li128ELb0ELb1ELb1ELb0EEENS1_19SingleTileSchedulerILb0ELb1ELb1ELi128EEEEEEEEEvNT_6ParamsE:
	.zero		1400


//--------------------- .nv.constant0._ZN7cutlass13device_kernelIN5flash19enable_sm80_to_sm89INS1_16FlashAttnFwdSm80INS1_25CollectiveMainloopFwdSm80ILi4ELi1ELb0EN4cute5tupleIJNS5_1CILi128EEENS7_ILi80EEENS7_ILi64EEEEEELi64ENS_10bfloat16_tEfNS_4arch4Sm80ELb0ELb0ELb1ELb1ELb1ELb0ELb1ELb1EEENS1_21CollectiveEpilogueFwdINS6_IJS8_SA_S9_EEENS6_IJNS7_ILi1EEESI_SI_EEESC_SE_Li128ELb1ELb1ELb1ELb0EEENS1_36VarlenDynamicPersistentTileSchedulerILi128ELi80ELi128ELi128ELb1ELb1ELb0ELb0ELb1ELb1EEEEEEEEEvNT_6ParamsE --------------------------
	.section	.nv.constant0._ZN7cutlass13device_kernelIN5flash19enable_sm80_to_sm89INS1_16FlashAttnFwdSm80INS1_25CollectiveMainloopFwdSm80ILi4ELi1ELb0EN4cute5tupleIJNS5_1CILi128EEENS7_ILi80EEENS7_ILi64EEEEEELi64ENS_10bfloat16_tEfNS_4arch4Sm80ELb0ELb0ELb1ELb1ELb1ELb0ELb1ELb1EEENS1_21CollectiveEpilogueFwdINS6_IJS8_SA_S9_EEENS6_IJNS7_ILi1EEESI_SI_EEESC_SE_Li128ELb1ELb1ELb1ELb0EEENS1_36VarlenDynamicPersistentTileSchedulerILi128ELi80ELi128ELi128ELb1ELb1ELb0ELb0ELb1ELb1EEEEEEEEEvNT_6ParamsE,"a",@progbits
	.sectionflags	@""
	.align	4
.nv.constant0._ZN7cutlass13device_kernelIN5flash19enable_sm80_to_sm89INS1_16FlashAttnFwdSm80INS1_25CollectiveMainloopFwdSm80ILi4ELi1ELb0EN4cute5tupleIJNS5_1CILi128EEENS7_ILi80EEENS7_ILi64EEEEEELi64ENS_10bfloat16_tEfNS_4arch4Sm80ELb0ELb0ELb1ELb1ELb1ELb0ELb1ELb1EEENS1_21CollectiveEpilogueFwdINS6_IJS8_SA_S9_EEENS6_IJNS7_ILi1EEESI_SI_EEESC_SE_Li128ELb1ELb1ELb1ELb0EEENS1_36VarlenDynamicPersistentTileSchedulerILi128ELi80ELi128ELi128ELb1ELb1ELb0ELb0ELb1ELb1EEEEEEEEEvNT_6ParamsE:
	.zero		1432


//--------------------- .nv.constant0._ZN7cutlass13device_kernelIN5flash19enable_sm80_to_sm89INS1_16FlashAttnFwdSm80INS1_25CollectiveMainloopFwdSm80ILi4ELi1ELb0EN4cute5tupleIJNS5_1CILi128EEENS7_ILi80EEENS7_ILi64EEEEEELi64ENS_10bfloat16_tEfNS_4arch4Sm80ELb0ELb0ELb1ELb1ELb1ELb1ELb1ELb1EEENS1_21CollectiveEpilogueFwdINS6_IJS8_SA_S9_EEENS6_IJNS7_ILi1EEESI_SI_EEESC_SE_Li128ELb1ELb1ELb1ELb0EEENS1_36VarlenDynamicPersistentTileSchedulerILi128ELi80ELi128ELi128ELb1ELb1ELb0ELb0ELb1ELb1EEEEEEEEEvNT_6ParamsE --------------------------
	.section	.nv.constant0._ZN7cutlass13device_kernelIN5flash19enable_sm80_to_sm89INS1_16FlashAttnFwdSm80INS1_25CollectiveMainloopFwdSm80ILi4ELi1ELb0EN4cute5tupleIJNS5_1CILi128EEENS7_ILi80EEENS7_ILi64EEEEEELi64ENS_10bfloat16_tEfNS_4arch4Sm80ELb0ELb0ELb1ELb1ELb1ELb1ELb1ELb1EEENS1_21CollectiveEpilogueFwdINS6_IJS8_SA_S9_EEENS6_IJNS7_ILi1EEESI_SI_EEESC_SE_Li128ELb1ELb1ELb1ELb0EEENS1_36VarlenDynamicPersistentTileSchedulerILi128ELi80ELi128ELi128ELb1ELb1ELb0ELb0ELb1ELb1EEEEEEEEEvNT_6ParamsE,"a",@progbits
	.sectionflags	@""
	.align	4
.nv.constant0._ZN7cutlass13device_kernelIN5flash19enable_sm80_to_sm89INS1_16FlashAttnFwdSm80INS1_25CollectiveMainloopFwdSm80ILi4ELi1ELb0EN4cute5tupleIJNS5_1CILi128EEENS7_ILi80EEENS7_ILi64EEEEEELi64ENS_10bfloat16_tEfNS_4arch4Sm80ELb0ELb0ELb1ELb1ELb1ELb1ELb1ELb1EEENS1_21CollectiveEpilogueFwdINS6_IJS8_SA_S9_EEENS6_IJNS7_ILi1EEESI_SI_EEESC_SE_Li128ELb1ELb1ELb1ELb0EEENS1_36VarlenDynamicPersistentTileSchedulerILi128ELi80ELi128ELi128ELb1ELb1ELb0ELb0ELb1ELb1EEEEEEEEEvNT_6ParamsE:
	.zero		1432


//--------------------- .nv.constant0._ZN7cutlass13device_kernelIN5flash19enable_sm80_to_sm89INS1_16FlashAttnFwdSm80INS1_25CollectiveMainloopFwdSm80ILi4ELi1ELb0EN4cute5tupleIJNS5_1CILi128EEENS7_ILi96EEENS7_ILi64EEEEEELi64ENS_10bfloat16_tEfNS_4arch4Sm80ELb0ELb1ELb1ELb0ELb1ELb0ELb1ELb1EEENS1_21CollectiveEpilogueFwdINS6_IJS8_SA_S9_EEENS6_IJNS7_ILi1EEESI_SI_EEESC_SE_Li128ELb0ELb1ELb1ELb0EEENS1_19SingleTileSchedulerILb0ELb1ELb1ELi128EEEEEEEEEvNT_6ParamsE --------------------------
	.section	.nv.constant0._ZN7cutlass13device_kernelIN5flash19enable_sm80_to_sm89INS1_16FlashAttnFwdSm80INS1_25CollectiveMainloopFwdSm80ILi4ELi1ELb0EN4cute5tupleIJNS5_1CILi128EEENS7_ILi96EEENS7_ILi64EEEEEELi64ENS_10bfloat16_tEfNS_4arch4Sm80ELb0ELb1ELb1ELb0ELb1ELb0ELb1ELb1EEENS1_21CollectiveEpilogueFwdINS6_IJS8_SA_S9_EEENS6_IJNS7_ILi1EEESI_SI_EEESC_SE_Li128ELb0ELb1ELb1ELb0EEENS1_19SingleTileSchedulerILb0ELb1ELb1ELi128EEEEEEEEEvNT_6ParamsE,"a",@progbits
	.sectionflags	@""
	.align	4
.nv.constant0._ZN7cutlass13device_kernelIN5flash19enable_sm80_to_sm89INS1_16FlashAttnFwdSm80INS1_25CollectiveMainloopFwdSm80ILi4ELi1ELb0EN4cute5tupleIJNS5_1CILi128EEENS7_ILi96EEENS7_ILi64EEEEEELi64ENS_10bfloat16_tEfNS_4arch4Sm80ELb0ELb1ELb1ELb0ELb1ELb0ELb1ELb1EEENS1_21CollectiveEpilogueFwdINS6_IJS8_SA_S9_EEENS6_IJNS7_ILi1EEESI_SI_EEESC_SE_Li128ELb0ELb1ELb1ELb0EEENS1_19SingleTileSchedulerILb0ELb1ELb1ELi128EEEEEEEEEvNT_6ParamsE:
	.zero		1400


//--------------------- .nv.constant0._ZN7cutlass13device_kernelIN5flash19enable_sm80_to_sm89INS1_16FlashAttnFwdSm80INS1_25CollectiveMainloopFwdSm80ILi4ELi1ELb0EN4cute5tupleIJNS5_1CILi128EEENS7_ILi80EEENS7_ILi64EEEEEELi64ENS_10bfloat16_tEfNS_4arch4Sm80ELb0ELb1ELb1ELb1ELb1ELb0ELb1ELb1EEENS1_21CollectiveEpilogueFwdINS6_IJS8_SA_S9_EEENS6_IJNS7_ILi1EEESI_SI_EEESC_SE_Li128ELb1ELb1ELb1ELb0EEENS1_36VarlenDynamicPersistentTileSchedulerILi128ELi80ELi128ELi128ELb1ELb1ELb0ELb1ELb0ELb1EEEEEEEEEvNT_6ParamsE --------------------------
	.section	.nv.constant0._ZN7cutlass13device_kernelIN5flash19enable_sm80_to_sm89INS1_16FlashAttnFwdSm80INS1_25CollectiveMainloopFwdSm80ILi4ELi1ELb0EN4cute5tupleIJNS5_1CILi128EEENS7_ILi80EEENS7_ILi64EEEEEELi64ENS_10bfloat16_tEfNS_4arch4Sm80ELb0ELb1ELb1ELb1ELb1ELb0ELb1ELb1EEENS1_21CollectiveEpilogueFwdINS6_IJS8_SA_S9_EEENS6_IJNS7_ILi1EEESI_SI_EEESC_SE_Li128ELb1ELb1ELb1ELb0EEENS1_36VarlenDynamicPersistentTileSchedulerILi128ELi80ELi128ELi128ELb1ELb1ELb0ELb1ELb0ELb1EEEEEEEEEvNT_6ParamsE,"a",@progbits
	.sectionflags	@""
	.align	4
.nv.constant0._ZN7cutlass13device_kernelIN5flash19enable_sm80_to_sm89INS1_16FlashAttnFwdSm80INS1_25CollectiveMainloopFwdSm80ILi4ELi1ELb0EN4cute5tupleIJNS5_1CILi128EEENS7_ILi80EEENS7_ILi64EEEEEELi64ENS_10bfloat16_tEfNS_4arch4Sm80ELb0ELb1ELb1ELb1ELb1ELb0ELb1ELb1EEENS1_21CollectiveEpilogueFwdINS6_IJS8_SA_S9_EEENS6_IJNS7_ILi1EEESI_SI_EEESC_SE_Li128ELb1ELb1ELb1ELb0EEENS1_36VarlenDynamicPersistentTileSchedulerILi128ELi80ELi128ELi128ELb1ELb1ELb0ELb1ELb0ELb1EEEEEEEEEvNT_6ParamsE:
	.zero		1432


//--------------------- .nv.constant0._ZN7cutlass13device_kernelIN5flash19enable_sm80_to_sm89INS1_16FlashAttnFwdSm80INS1_25CollectiveMainloopFwdSm80ILi4ELi1ELb0EN4cute5tupleIJNS5_1CILi128EEENS7_ILi80EEENS7_ILi64EEEEEELi64ENS_10bfloat16_tEfNS_4arch4Sm80ELb0ELb1ELb1ELb1ELb1ELb1ELb1ELb1EEENS1_21CollectiveEpilogueFwdINS6_IJS8_SA_S9_EEENS6_IJNS7_ILi1EEESI_SI_EEESC_SE_Li128ELb1ELb1ELb1ELb0EEENS1_36VarlenDynamicPersistentTileSchedulerILi128ELi80ELi128ELi128ELb1ELb1ELb0ELb1ELb0ELb1EEEEEEEEEvNT_6ParamsE --------------------------
	.section	.nv.constant0._ZN7cutlass13device_kernelIN5flash19enable_sm80_to_sm89INS1_16FlashAttnFwdSm80INS1_25CollectiveMainloopFwdSm80ILi4ELi1ELb0EN4cute5tupleIJNS5_1CILi128EEENS7_ILi80EEENS7_ILi64EEEEEELi64ENS_10bfloat16_tEfNS_4arch4Sm80ELb0ELb1ELb1ELb1ELb1ELb1ELb1ELb1EEENS1_21CollectiveEpilogueFwdINS6_IJS8_SA_S9_EEENS6_IJNS7_ILi1EEESI_SI_EEESC_SE_Li128ELb1ELb1ELb1ELb0EEENS1_36VarlenDynamicPersistentTileSchedulerILi128ELi80ELi128ELi128ELb1ELb1ELb0ELb1ELb0ELb1EEEEEEEEEvNT_6ParamsE,"a",@progbits
	.sectionflags	@""
	.align	4
.nv.constant0._ZN7cutlass13device_kernelIN5flash19enable_sm80_to_sm89INS1_16FlashAttnFwdSm80INS1_25CollectiveMainloopFwdSm80ILi4ELi1ELb0EN4cute5tupleIJNS5_1CILi128EEENS7_ILi80EEENS7_ILi64EEEEEELi64ENS_10bfloat16_tEfNS_4arch4Sm80ELb0ELb1ELb1ELb1ELb1ELb1ELb1ELb1EEENS1_21CollectiveEpilogueFwdINS6_IJS8_SA_S9_EEENS6_IJNS7_ILi1EEESI_SI_EEESC_SE_Li128ELb1ELb1ELb1ELb0EEENS1_36VarlenDynamicPersistentTileSchedulerILi128ELi80ELi128ELi128ELb1ELb1ELb0ELb1ELb0ELb1EEEEEEEEEvNT_6ParamsE:
	.zero		1432


//--------------------- .nv.constant0._ZN7cutlass13device_kernelIN5flash19enable_sm80_to_sm89INS1_16FlashAttnFwdSm80INS1_25CollectiveMainloopFwdSm80ILi4ELi1ELb0EN4cute5tupleIJNS5_1CILi128EEENS7_ILi112EEENS7_ILi64EEEEEELi64ENS_10bfloat16_tEfNS_4arch4Sm80ELb1ELb0ELb1ELb0ELb1ELb0ELb1ELb1EEENS1_21CollectiveEpilogueFwdINS6_IJS8_SA_S9_EEENS6_IJNS7_ILi1EEESI_SI_EEESC_SE_Li128ELb0ELb1ELb1ELb0EEENS1_30DynamicPersistentTileSchedulerILi128ELi128ELb1ELb1ELb0EEEEEEEEEvNT_6ParamsE --------------------------
	.section	.nv.constant0._ZN7cutlass13device_kernelIN5flash19enable_sm80_to_sm89INS1_16FlashAttnFwdSm80INS1_25CollectiveMainloopFwdSm80ILi4ELi1ELb0EN4cute5tupleIJNS5_1CILi128EEENS7_ILi112EEENS7_ILi64EEEEEELi64ENS_10bfloat16_tEfNS_4arch4Sm80ELb1ELb0ELb1ELb0ELb1ELb0ELb1ELb1EEENS1_21CollectiveEpilogueFwdINS6_IJS8_SA_S9_EEENS6_IJNS7_ILi1EEESI_SI_EEESC_SE_Li128ELb0ELb1ELb1ELb0EEENS1_30DynamicPersistentTileSchedulerILi128ELi128ELb1ELb1ELb0EEEEEEEEEvNT_6ParamsE,"a",@progbits
	.sectionflags	@""
	.align	4
.nv.constant0._ZN7cutlass13device_kernelIN5flash19enable_sm80_to_sm89INS1_16FlashAttnFwdSm80INS1_25CollectiveMainloopFwdSm80ILi4ELi1ELb0EN4cute5tupleIJNS5_1CILi128EEENS7_ILi112EEENS7_ILi64EEEEEELi64ENS_10bfloat16_tEfNS_4arch4Sm80ELb1ELb0ELb1ELb0ELb1ELb0ELb1ELb1EEENS1_21CollectiveEpilogueFwdINS6_IJS8_SA_S9_EEENS6_IJNS7_ILi1EEESI_SI_EEESC_SE_Li128ELb0ELb1ELb1ELb0EEENS1_30DynamicPersistentTileSchedulerILi128ELi128ELb1ELb1ELb0EEEEEEEEEvNT_6ParamsE:
	.zero		1416


//--------------------- .nv.constant0._ZN7cutlass13device_kernelIN5flash19enable_sm80_to_sm89INS1_16FlashAttnFwdSm80INS1_25CollectiveMainloopFwdSm80ILi4ELi1ELb0EN4cute5tupleIJNS5_1CILi128EEENS7_ILi80EEENS7_ILi64EEEEEELi64ENS_10bfloat16_tEfNS_4arch4Sm80ELb1ELb0ELb1ELb1ELb1ELb0ELb1ELb1EEENS1_21CollectiveEpilogueFwdINS6_IJS8_SA_S9_EEENS6_IJNS7_ILi1EEESI_SI_EEESC_SE_Li128ELb1ELb1ELb1ELb0EEENS1_36VarlenDynamicPersistentTileSchedulerILi128ELi80ELi128ELi128ELb1ELb1ELb0ELb1ELb1ELb1EEEEEEEEEvNT_6ParamsE --------------------------
	.section	.nv.constant0._ZN7cutlass13device_kernelIN5flash19enable_sm80_to_sm89INS1_16FlashAttnFwdSm80INS1_25CollectiveMainloopFwdSm80ILi4ELi1ELb0EN4cute5tupleIJNS5_1CILi128EEENS7_ILi80EEENS7_ILi64EEEEEELi64ENS_10bfloat16_tEfNS_4arch4Sm80ELb1ELb0ELb1ELb1ELb1ELb0ELb1ELb1EEENS1_21CollectiveEpilogueFwdINS6_IJS8_SA_S9_EEENS6_IJNS7_ILi1EEESI_SI_EEESC_SE_Li128ELb1ELb1ELb1ELb0EEENS1_36VarlenDynamicPersistentTileSchedulerILi128ELi80ELi128ELi128ELb1ELb1ELb0ELb1ELb1ELb1EEEEEEEEEvNT_6ParamsE,"a",@progbits
	.sectionflags	@""
	.align	4
.nv.constant0._ZN7cutlass13device_kernelIN5flash19enable_sm80_to_sm89INS1_16FlashAttnFwdSm80INS1_25CollectiveMainloopFwdSm80ILi4ELi1ELb0EN4cute5tupleIJNS5_1CILi128EEENS7_ILi80EEENS7_ILi64EEEEEELi64ENS_10bfloat16_tEfNS_4arch4Sm80ELb1ELb0ELb1ELb1ELb1ELb0ELb1ELb1EEENS1_21CollectiveEpilogueFwdINS6_IJS8_SA_S9_EEENS6_IJNS7_ILi1EEESI_SI_EEESC_SE_Li128ELb1ELb1ELb1ELb0EEENS1_36VarlenDynamicPersistentTileSchedulerILi128ELi80ELi128ELi128ELb1ELb1ELb0ELb1ELb1ELb1EEEEEEEEEvNT_6ParamsE:
	.zero		1432


//--------------------- .nv.constant0._ZN7cutlass13device_kernelIN5flash19enable_sm80_to_sm89INS1_16FlashAttnFwdSm80INS1_25CollectiveMainloopFwdSm80ILi4ELi1ELb0EN4cute5tupleIJNS5_1CILi128EEENS7_ILi80EEENS7_ILi64EEEEEELi64ENS_10bfloat16_tEfNS_4arch4Sm80ELb1ELb0ELb1ELb1ELb1ELb1ELb1ELb1EEENS1_21CollectiveEpilogueFwdINS6_IJS8_SA_S9_EEENS6_IJNS7_ILi1EEESI_SI_EEESC_SE_Li128ELb1ELb1ELb1ELb0EEENS1_36VarlenDynamicPersistentTileSchedulerILi128ELi80ELi128ELi128ELb1ELb1ELb0ELb1ELb1ELb1EEEEEEEEEvNT_6ParamsE --------------------------
	.section	.nv.constant0._ZN7cutlass13device_kernelIN5flash19enable_sm80_to_sm89INS1_16FlashAttnFwdSm80INS1_25CollectiveMainloopFwdSm80ILi4ELi1ELb0EN4cute5tupleIJNS5_1CILi128EEENS7_ILi80EEENS7_ILi64EEEEEELi64ENS_10bfloat16_tEfNS_4arch4Sm80ELb1ELb0ELb1ELb1ELb1ELb1ELb1ELb1EEENS1_21CollectiveEpilogueFwdINS6_IJS8_SA_S9_EEENS6_IJNS7_ILi1EEESI_SI_EEESC_SE_Li128ELb1ELb1ELb1ELb0EEENS1_36VarlenDynamicPersistentTileSchedulerILi128ELi80ELi128ELi128ELb1ELb1ELb0ELb1ELb1ELb1EEEEEEEEEvNT_6ParamsE,"a",@progbits
	.sectionflags	@""
	.align	4
.nv.constant0._ZN7cutlass13device_kernelIN5flash19enable_sm80_to_sm89INS1_16FlashAttnFwdSm80INS1_25CollectiveMainloopFwdSm80ILi4ELi1ELb0EN4cute5tupleIJNS5_1CILi128EEENS7_ILi80EEENS7_ILi64EEEEEELi64ENS_10bfloat16_tEfNS_4arch4Sm80ELb1ELb0ELb1ELb1ELb1ELb1ELb1ELb1EEENS1_21CollectiveEpilogueFwdINS6_IJS8_SA_S9_EEENS6_IJNS7_ILi1EEESI_SI_EEESC_SE_Li128ELb1ELb1ELb1ELb0EEENS1_36VarlenDynamicPersistentTileSchedulerILi128ELi80ELi128ELi128ELb1ELb1ELb0ELb1ELb1ELb1EEEEEEEEEvNT_6ParamsE:
	.zero		1432


//--------------------- .text._ZN7cutlass13device_kernelIN5flash19enable_sm80_to_sm89INS1_16FlashAttnFwdSm80INS1_25CollectiveMainloopFwdSm80ILi4ELi1ELb0EN4cute5tupleIJNS5_1CILi128EEENS7_ILi112EEENS7_ILi64EEEEEELi64ENS_10bfloat16_tEfNS_4arch4Sm80ELb0ELb0ELb1ELb0ELb1ELb0ELb1ELb1EEENS1_21CollectiveEpilogueFwdINS6_IJS8_SA_S9_EEENS6_IJNS7_ILi1EEESI_SI_EEESC_SE_Li128ELb0ELb1ELb1ELb0EEENS1_19SingleTileSchedulerILb0ELb1ELb1ELi128EEEEEEEEEvNT_6ParamsE --------------------------
	.section	.text._ZN7cutlass13device_kernelIN5flash19enable_sm80_to_sm89INS1_16FlashAttnFwdSm80INS1_25CollectiveMainloopFwdSm80ILi4ELi1ELb0EN4cute5tupleIJNS5_1CILi128EEENS7_ILi112EEENS7_ILi64EEEEEELi64ENS_10bfloat16_tEfNS_4arch4Sm80ELb0ELb0ELb1ELb0ELb1ELb0ELb1ELb1EEENS1_21CollectiveEpilogueFwdINS6_IJS8_SA_S9_EEENS6_IJNS7_ILi1EEESI_SI_EEESC_SE_Li128ELb0ELb1ELb1ELb0EEENS1_19SingleTileSchedulerILb0ELb1ELb1ELi128EEEEEEEEEvNT_6ParamsE,"ax",@progbits
	.sectioninfo	@"SHI_REGISTERS=255"
	.align	128
.text._ZN7cutlass13device_kernelIN5flash19enable_sm80_to_sm89INS1_16FlashAttnFwdSm80INS1_25CollectiveMainloopFwdSm80ILi4ELi1ELb0EN4cute5tupleIJNS5_1CILi128EEENS7_ILi112EEENS7_ILi64EEEEEELi64ENS_10bfloat16_tEfNS_4arch4Sm80ELb0ELb0ELb1ELb0ELb1ELb0ELb1ELb1EEENS1_21CollectiveEpilogueFwdINS6_IJS8_SA_S9_EEENS6_IJNS7_ILi1EEESI_SI_EEESC_SE_Li128ELb0ELb1ELb1ELb0EEENS1_19SingleTileSchedulerILb0ELb1ELb1ELi128EEEEEEEEEvNT_6ParamsE:
        .type           _ZN7cutlass13device_kernelIN5flash19enable_sm80_to_sm89INS1_16FlashAttnFwdSm80INS1_25CollectiveMainloopFwdSm80ILi4ELi1ELb0EN4cute5tupleIJNS5_1CILi128EEENS7_ILi112EEENS7_ILi64EEEEEELi64ENS_10bfloat16_tEfNS_4arch4Sm80ELb0ELb0ELb1ELb0ELb1ELb0ELb1ELb1EEENS1_21CollectiveEpilogueFwdINS6_IJS8_SA_S9_EEENS6_IJNS7_ILi1EEESI_SI_EEESC_SE_Li128ELb0ELb1ELb1ELb0EEENS1_19SingleTileSchedulerILb0ELb1ELb1ELi128EEEEEEEEEvNT_6ParamsE,@function
        .size           _ZN7cutlass13device_kernelIN5flash19enable_sm80_to_sm89INS1_16FlashAttnFwdSm80INS1_25CollectiveMainloopFwdSm80ILi4ELi1ELb0EN4cute5tupleIJNS5_1CILi128EEENS7_ILi112EEENS7_ILi64EEEEEELi64ENS_10bfloat16_tEfNS_4arch4Sm80ELb0ELb0ELb1ELb0ELb1ELb0ELb1ELb1EEENS1_21CollectiveEpilogueFwdINS6_IJS8_SA_S9_EEENS6_IJNS7_ILi1EEESI_SI_EEESC_SE_Li128ELb0ELb1ELb1ELb0EEENS1_19SingleTileSchedulerILb0ELb1ELb1ELi128EEEEEEEEEvNT_6ParamsE,(.L_x_1909 - _ZN7cutlass13device_kernelIN5flash19enable_sm80_to_sm89INS1_16FlashAttnFwdSm80INS1_25CollectiveMainloopFwdSm80ILi4ELi1ELb0EN4cute5tupleIJNS5_1CILi128EEENS7_ILi112EEENS7_ILi64EEEEEELi64ENS_10bfloat16_tEfNS_4arch4Sm80ELb0ELb0ELb1ELb0ELb1ELb0ELb1ELb1EEENS1_21CollectiveEpilogueFwdINS6_IJS8_SA_S9_EEENS6_IJNS7_ILi1EEESI_SI_EEESC_SE_Li128ELb0ELb1ELb1ELb0EEENS1_19SingleTileSchedulerILb0ELb1ELb1ELi128EEEEEEEEEvNT_6ParamsE)
        .other          _ZN7cutlass13device_kernelIN5flash19enable_sm80_to_sm89INS1_16FlashAttnFwdSm80INS1_25CollectiveMainloopFwdSm80ILi4ELi1ELb0EN4cute5tupleIJNS5_1CILi128EEENS7_ILi112EEENS7_ILi64EEEEEELi64ENS_10bfloat16_tEfNS_4arch4Sm80ELb0ELb0ELb1ELb0ELb1ELb0ELb1ELb1EEENS1_21CollectiveEpilogueFwdINS6_IJS8_SA_S9_EEENS6_IJNS7_ILi1EEESI_SI_EEESC_SE_Li128ELb0ELb1ELb1ELb0EEENS1_19SingleTileSchedulerILb0ELb1ELb1ELi128EEEEEEEEEvNT_6ParamsE,@"STO_CUDA_ENTRY STV_DEFAULT"
_ZN7cutlass13device_kernelIN5flash19enable_sm80_to_sm89INS1_16FlashAttnFwdSm80INS1_25CollectiveMainloopFwdSm80ILi4ELi1ELb0EN4cute5tupleIJNS5_1CILi128EEENS7_ILi112EEENS7_ILi64EEEEEELi64ENS_10bfloat16_tEfNS_4arch4Sm80ELb0ELb0ELb1ELb0ELb1ELb0ELb1ELb1EEENS1_21CollectiveEpilogueFwdINS6_IJS8_SA_S9_EEENS6_IJNS7_ILi1EEESI_SI_EEESC_SE_Li128ELb0ELb1ELb1ELb0EEENS1_19SingleTileSchedulerILb0ELb1ELb1ELi128EEEEEEEEEvNT_6ParamsE:
[----:B------:R-:W-:Y:S02]  /*0000*/  MOV R1, c[0x0][0x28] ;  /* 0x00000a0000017a02 */ /* 0x000fe40000000f00 */
[----:B------:R-:W1:Y:S01]  /*0010*/  S2R R196, SR_TID.X ;  /* 0x0000000000c47919 */ /* 0x000e620000002100 */
[----:B------:R-:W2:Y:S01]  /*0020*/  S2UR UR7, SR_CTAID.Y ;  /* 0x00000000000779c3 */ /* 0x000ea20000002600 */
[----:B------:R-:W-:-:S07]  /*0030*/  IADD3 R1, R1, -0x48, RZ ;  /* 0xffffffb801017810 */ /* 0x000fce0007ffe0ff */
[----:B------:R-:W3:Y:S01]  /*0040*/  S2UR UR6, SR_CTAID.Z ;  /* 0x00000000000679c3 */ /* 0x000ee20000002700 */
[----:B-1----:R-:W-:-:S06]  /*0050*/  SHF.R.U32.HI R0, RZ, 0x5, R196 ;  /* 0x00000005ff007819 */ /* 0x002fcc00000116c4 */
[----:B------:R-:W1:Y:S02]  /*0060*/  SHFL.IDX PT, R0, R0, RZ, 0x1f ;  /* 0x00001fff00007589 */ /* 0x000e6400000e0000 */
[----:B-1----:R-:W-:-:S13]  /*0070*/  ISETP.NE.AND P0, PT, R0, RZ, PT ;  /* 0x000000ff0000720c */ /* 0x002fda0003f05270 */
[----:B--23--:R-:W-:Y:S05]  /*0080*/  @!P0 BRA `(.L_x_0) ;  /* 0x0000009000008947 */ /* 0x00cfea0003800000 */
[----:B------:R-:W-:Y:S01]  /*0090*/  MOV R0, c[0x0][0x550] ;  /* 0x0001540000007a02 */ /* 0x000fe20000000f00 */
[----:B------:R-:W-:-:S03]  /*00a0*/  UMOV UR10, UR7 ;  /* 0x00000007000a7c82 */ /* 0x000fc60008000000 */
[----:B------:R-:W-:-:S13]  /*00b0*/  ISETP.NE.AND P0, PT, R0, 0x1, PT ;  /* 0x000000010000780c */ /* 0x000fda0003f05270 */
[----:B------:R-:W-:Y:S05]  /*00c0*/  @!P0 BRA `(.L_x_1) ;  /* 0x000000b000008947 */ /* 0x000fea0003800000 */
[----:B------:R-:W-:Y:S02]  /*00d0*/  ULDC UR4, c[0x0][0x554] ;  /* 0x0001550000047ab9 */ /* 0x000fe40000000800 */
[----:B------:R-:W-:Y:S02]  /*00e0*/  UIMAD.WIDE.U32 UR4, UR7, UR4, URZ ;  /* 0x00000004070472a5 */ /* 0x000fe4000f8e003f */
[----:B------:R-:W-:Y:S02]  /*00f0*/  ULDC UR10, c[0x0][0x558] ;  /* 0x00015600000a7ab9 */ /* 0x000fe40000000800 */
[----:B------:R-:W-:Y:S01]  /*0100*/  USHF.R.U32.HI UR10, URZ, UR10, UR5 ;  /* 0x0000000a3f0a7299 */ /* 0x000fe20008011605 */
[----:B------:R-:W-:Y:S05]  /*0110*/  BRA `(.L_x_1) ;  /* 0x0000006000007947 */ /* 0x000fea0003800000 */
.L_x_0:
[----:B------:R-:W-:Y:S02]  /*0120*/  ULDC.64 UR4, c[0x0][0x550] ;  /* 0x0001540000047ab9 */ /* 0x000fe40000000a00 */
[----:B------:R-:W-:Y:S02]  /*0130*/  UISETP.NE.AND UP0, UPT, UR4, 0x1, UPT ;  /* 0x000000010400788c */ /* 0x000fe4000bf05270 */
[----:B------:R-:W-:-:S02]  /*0140*/  UIMAD.WIDE.U32 UR8, UR7, UR5, URZ ;  /* 0x00000005070872a5 */ /* 0x000fc4000f8e003f */
[----:B------:R-:W-:Y:S02]  /*0150*/  ULDC UR4, c[0x0][0x558] ;  /* 0x0001560000047ab9 */ /* 0x000fe40000000800 */
[----:B------:R-:W-:-:S05]  /*0160*/  UMOV UR10, UR7 ;  /* 0x00000007000a7c82 */ /* 0x000fca0008000000 */
[----:B------:R-:W-:-:S03]  /*0170*/  @UP0 USHF.R.U32.HI UR10, URZ, UR4, UR9 ;  /* 0x000000043f0a0299 */ /* 0x000fc60008011609 */
.L_x_1:
[----:B------:R-:W-:Y:S01]  /*0180*/  ISETP.LE.AND P0, PT, RZ, UR6, PT ;  /* 0x00000006ff007c0c */ /* 0x000fe2000bf03270 */
[----:B------:R-:W-:Y:S02]  /*0190*/  UIADD3 UR4, -UR10, URZ, URZ ;  /* 0x0000003f0a047290 */ /* 0x000fe4000fffe13f */
[----:B------:R-:W-:Y:S02]  /*01a0*/  ULDC UR8, c[0x0][0x550] ;  /* 0x0001540000087ab9 */ /* 0x000fe40000000800 */
[----:B------:R-:W-:-:S08]  /*01b0*/  UIMAD UR8, UR4, UR8, UR7 ;  /* 0x00000008040872a4 */ /* 0x000fd0000f8e0207 */
[----:B------:R-:W-:Y:S05]  /*01c0*/  @!P0 EXIT ;  /* 0x000000000000894d */ /* 0x000fea0003800000 */
[----:B------:R-:W-:Y:S02]  /*01d0*/  ULDC.64 UR4, c[0x0][0x370] ;  /* 0x0000dc0000047ab9 */ /* 0x000fe40000000a00 */
[----:B------:R-:W-:Y:S02]  /*01e0*/  UISETP.NE.U32.AND UP0, UPT, URZ, UR4, UPT ;  /* 0x000000043f00728c */ /* 0x000fe4000bf05070 */
[----:B------:R-:W-:Y:S02]  /*01f0*/  ULDC.64 UR12, c[0x0][0x370] ;  /* 0x0000dc00000c7ab9 */ /* 0x000fe40000000a00 */
[----:B------:R-:W-:Y:S02]  /*0200*/  UISETP.NE.AND.EX UP0, UPT, URZ, UR5, UPT, UP0 ;  /* 0x000000053f00728c */ /* 0x000fe4000bf05300 */
[----:B------:R-:W-:-:S04]  /*0210*/  ULDC.64 UR16, c[0x0][0x118] ;  /* 0x0000460000107ab9 */ /* 0x000fc80000000a00 */
[----:B------:R-:W-:-:S05]  /*0220*/  PLOP3.LUT P0, PT, PT, PT, UP0, 0x80, 0x0 ;  /* 0x000000000000781c */ /* 0x000fca0003f0f008 */
[----:B------:R-:W-:Y:S02]  /*0230*/  @UP0 UMOV UR4, 0x4 ;  /* 0x0000000400040882 */ /* 0x000fe40000000000 */
[----:B------:R-:W-:-:S06]  /*0240*/  @UP0 UIMAD.WIDE UR4, UR6, UR4, UR12 ;  /* 0x00000004060402a5 */ /* 0x000fcc000f8e020c */
[----:B------:R-:W-:Y:S02]  /*0250*/  IMAD.U32 R2, RZ, RZ, UR4 ;  /* 0x00000004ff027e24 */ /* 0x000fe4000f8e00ff */
[----:B------:R-:W-:-:S05]  /*0260*/  IMAD.U32 R3, RZ, RZ, UR5 ;  /* 0x00000005ff037e24 */ /* 0x000fca000f8e00ff */
[----:B------:R-:W2:Y:S01]  /*0270*/  @P0 LDG.E R2, [R2.64] ;  /* 0x0000001002020981 */ /* 0x000ea2000c1e1900 */
[----:B------:R-:W-:Y:S02]  /*0280*/  ULDC UR4, c[0x0][0x2ac] ;  /* 0x0000ab0000047ab9 */ /* 0x000fe40000000800 */
[----:B------:R-:W-:Y:S02]  /*0290*/  ULDC UR15, c[0x0][0x1d0] ;  /* 0x00007400000f7ab9 */ /* 0x000fe40000000800 */
[----:B------:R-:W-:Y:S02]  /*02a0*/  UIMAD UR15, UR4, UR15, URZ ;  /* 0x0000000f040f72a4 */ /* 0x000fe4000f8e023f */
[----:B------:R-:W-:Y:S02]  /*02b0*/  UMOV UR9, URZ ;  /* 0x0000003f00097c82 */ /* 0x000fe40008000000 */
[----:B------:R-:W-:Y:S02]  /*02c0*/  UISETP.GE.AND UP0, UPT, UR15, 0x1, UPT ;  /* 0x000000010f00788c */ /* 0x000fe4000bf06270 */
[----:B------:R-:W-:-:S02]  /*02d0*/  UIADD3 UR5, UR15, 0x6f, URZ ;  /* 0x0000006f0f057890 */ /* 0x000fc4000fffe03f */
[----:B------:R-:W-:Y:S02]  /*02e0*/  UMOV UR4, URZ ;  /* 0x0000003f00047c82 */ /* 0x000fe40008000000 */
[----:B------:R-:W-:Y:S02]  /*02f0*/  UIMAD.WIDE UR4, UR5, -0x6db6db6d, UR4 ;  /* 0x92492493050478a5 */ /* 0x000fe4000f8e0204 */
[----:B------:R-:W-:Y:S02]  /*0300*/  UMOV UR19, URZ ;  /* 0x0000003f00137c82 */ /* 0x000fe40008000000 */
[----:B------:R-:W-:-:S04]  /*0310*/  USHF.R.U32.HI UR7, URZ, 0x1f, UR5 ;  /* 0x0000001f3f077899 */ /* 0x000fc80008011605 */
[----:B------:R-:W-:Y:S01]  /*0320*/  ULEA.HI.SX32 UR7, UR5, UR7, 0x1a ;  /* 0x0000000705077291 */ /* 0x000fe2000f8fd23f */
[----:B--2---:R1:W2:Y:S01]  /*0330*/  @P0 R2UR UR9, R2 ;  /* 0x00000000020903c2 */ /* 0x0042a200000e0000 */
[----:B------:R-:W-:-:S13]  /*0340*/  PLOP3.LUT P0, PT, PT, PT, UP0, 0x80, 0x0 ;  /* 0x000000000000781c */ /* 0x000fda0003f0f008 */
[----:B------:R-:W-:Y:S05]  /*0350*/  @!P0 BRA `(.L_x_2) ;  /* 0x0000023000008947 */ /* 0x000fea0003800000 */
[----:B------:R-:W-:Y:S02]  /*0360*/  USHF.R.U32.HI UR4, URZ, 0x10, UR8 ;  /* 0x000000103f047899 */ /* 0x000fe40008011608 */
[----:B------:R-:W-:Y:S02]  /*0370*/  ULDC UR5, c[0x0][0x338] ;  /* 0x0000ce0000057ab9 */ /* 0x000fe40000000800 */
[----:B------:R-:W-:Y:S02]  /*0380*/  UISETP.NE.AND UP0, UPT, UR4, URZ, UPT ;  /* 0x0000003f0400728c */ /* 0x000fe4000bf05270 */
[----:B------:R-:W-:Y:S02]  /*0390*/  UMOV UR18, URZ ;  /* 0x0000003f00127c82 */ /* 0x000fe40008000000 */
[----:B------:R-:W-:-:S04]  /*03a0*/  USEL UR5, UR4, UR5, UP0 ;  /* 0x0000000504057287 */ /* 0x000fc80008000000 */
[----:B------:R-:W-:Y:S02]  /*03b0*/  UIADD3 UR14, UR7, -0x1, UR5 ;  /* 0xffffffff070e7890 */ /* 0x000fe4000fffe005 */
[----:B------:R-:W-:-:S05]  /*03c0*/  IMAD.U32 R3, RZ, RZ, UR5 ;  /* 0x00000005ff037e24 */ /* 0x000fca000f8e00ff */
[----:B------:R-:W-:-:S04]  /*03d0*/  IABS R0, R3 ;  /* 0x0000000300007213 */ /* 0x000fc80000000000 */
[----:B------:R-:W3:Y:S02]  /*03e0*/  R2UR UR13, R0 ;  /* 0x00000000000d73c2 */ /* 0x000ee400000e0000 */
[----:B---3--:R-:W3:Y:S08]  /*03f0*/  I2F.RP R0, UR13 ;  /* 0x0000000d00007d06 */ /* 0x008ef00008209400 */
[----:B---3--:R-:W3:Y:S02]  /*0400*/  MUFU.RCP R0, R0 ;  /* 0x0000000000007308 */ /* 0x008ee40000001000 */
[----:B---3--:R-:W-:-:S06]  /*0410*/  IADD3 R0, R0, 0xffffffe, RZ ;  /* 0x0ffffffe00007810 */ /* 0x008fcc0007ffe0ff */
[----:B------:R-:W3:Y:S02]  /*0420*/  F2I.FTZ.U32.TRUNC.NTZ R0, R0 ;  /* 0x0000000000007305 */ /* 0x000ee4000021f000 */
[----:B---3--:R3:W4:Y:S02]  /*0430*/  R2UR UR19, R0 ;  /* 0x00000000001373c2 */ /* 0x00872400000e0000 */
[----:B---3--:R-:W-:Y:S01]  /*0440*/  IMAD.U32 R0, RZ, RZ, UR14 ;  /* 0x0000000eff007e24 */ /* 0x008fe2000f8e00ff */
[----:B----4-:R-:W-:Y:S02]  /*0450*/  UIADD3 UR4, URZ, -UR19, URZ ;  /* 0x800000133f047290 */ /* 0x010fe4000fffe03f */
[----:B------:R-:W-:Y:S02]  /*0460*/  ULOP3.LUT UR14, UR14, UR5, URZ, 0x3c, !UPT ;  /* 0x000000050e0e7292 */ /* 0x000fe4000f8e3c3f */
[----:B-1----:R-:W-:Y:S01]  /*0470*/  IABS R2, R0 ;  /* 0x0000000000027213 */ /* 0x002fe20000000000 */
[----:B------:R-:W-:Y:S01]  /*0480*/  UIMAD UR4, UR4, UR13, URZ ;  /* 0x0000000d040472a4 */ /* 0x000fe2000f8e023f */
[----:B------:R-:W-:-:S02]  /*0490*/  IABS R0, R3 ;  /* 0x0000000300007213 */ /* 0x000fc40000000000 */
[----:B------:R-:W1:Y:S01]  /*04a0*/  R2UR UR12, R2 ;  /* 0x00000000020c73c2 */ /* 0x000e6200000e0000 */
[----:B------:R-:W-:Y:S02]  /*04b0*/  UIMAD.WIDE.U32 UR18, UR19, UR4, UR18 ;  /* 0x00000004131272a5 */ /* 0x000fe4000f8e0012 */
[----:B------:R-:W-:-:S05]  /*04c0*/  IMAD.MOV R0, RZ, RZ, -R0 ;  /* 0x000000ffff007224 */ /* 0x000fca00078e0a00 */
[----:B------:R-:W3:Y:S01]  /*04d0*/  R2UR UR11, R0 ;  /* 0x00000000000b73c2 */ /* 0x000ee200000e0000 */
[----:B-1----:R-:W-:-:S04]  /*04e0*/  UIMAD.WIDE.U32 UR18, UR19, UR12, URZ ;  /* 0x0000000c131272a5 */ /* 0x002fc8000f8e003f */
[----:B---3--:R-:W-:-:S04]  /*04f0*/  UIMAD UR11, UR19, UR11, UR12 ;  /* 0x0000000b130b72a4 */ /* 0x008fc8000f8e020c */
[----:B------:R-:W-:-:S11]  /*0500*/  UISETP.GT.U32.AND UP0, UPT, UR13, UR11, UPT ;  /* 0x0000000b0d00728c */ /* 0x000fd6000bf04070 */
[----:B------:R-:W-:Y:S02]  /*0510*/  @!UP0 UIADD3 UR11, UR11, -UR13, URZ ;  /* 0x8000000d0b0b8290 */ /* 0x000fe4000fffe03f */
[----:B------:R-:W-:Y:S02]  /*0520*/  @!UP0 UIADD3 UR19, UR19, 0x1, URZ ;  /* 0x0000000113138890 */ /* 0x000fe4000fffe03f */
[----:B------:R-:W-:Y:S02]  /*0530*/  UISETP.GE.U32.AND UP1, UPT, UR11, UR13, UPT ;  /* 0x0000000d0b00728c */ /* 0x000fe4000bf26070 */
[----:B------:R-:W-:-:S09]  /*0540*/  UISETP.GE.AND UP0, UPT, UR14, URZ, UPT ;  /* 0x0000003f0e00728c */ /* 0x000fd2000bf06270 */
[----:B------:R-:W-:Y:S02]  /*0550*/  @UP1 UIADD3 UR19, UR19, 0x1, URZ ;  /* 0x0000000113131890 */ /* 0x000fe4000fffe03f */
[----:B------:R-:W-:Y:S02]  /*0560*/  UISETP.NE.AND UP1, UPT, UR5, URZ, UPT ;  /* 0x0000003f0500728c */ /* 0x000fe4000bf25270 */
[----:B------:R-:W-:-:S09]  /*0570*/  @!UP0 UIADD3 UR19, -UR19, URZ, URZ ;  /* 0x0000003f13138290 */ /* 0x000fd2000fffe13f */
[----:B------:R-:W-:Y:S02]  /*0580*/  @!UP1 ULOP3.LUT UR19, URZ, UR5, URZ, 0x33, !UPT ;  /* 0x000000053f139292 */ /* 0x000fe4000f8e333f */
.L_x_2:
[----:B------:R-:W-:Y:S01]  /*0590*/  ULOP3.LUT UR8, UR8, 0xffff, URZ, 0xc0, !UPT ;  /* 0x0000ffff08087892 */ /* 0x000fe2000f8ec03f */
[----:B------:R-:W-:Y:S01]  /*05a0*/  PLOP3.LUT P4, PT, PT, PT, PT, 0x80, 0x0 ;  /* 0x000000000000781c */ /* 0x000fe20003f8f070 */
[----:B------:R-:W-:Y:S01]  /*05b0*/  CS2R R22, SRZ ;  /* 0x0000000000167805 */ /* 0x000fe2000001ff00 */
[----:B------:R-:W-:Y:S01]  /*05c0*/  CS2R R20, SRZ ;  /* 0x0000000000147805 */ /* 0x000fe2000001ff00 */
[----:B------:R-:W-:Y:S01]  /*05d0*/  UIMAD UR8, UR8, UR19, URZ ;  /* 0x00000013080872a4 */ /* 0x000fe2000f8e023f */
[----:B------:R-:W-:Y:S01]  /*05e0*/  CS2R R178, SRZ ;  /* 0x0000000000b27805 */ /* 0x000fe2000001ff00 */
[----:B------:R-:W-:Y:S01]  /*05f0*/  CS2R R176, SRZ ;  /* 0x0000000000b07805 */ /* 0x000fe2000001ff00 */
[----:B------:R-:W-:Y:S01]  /*0600*/  CS2R R182, SRZ ;  /* 0x0000000000b67805 */ /* 0x000fe2000001ff00 */
[----:B------:R-:W-:Y:S01]  /*0610*/  UIADD3 UR19, UR8, UR19, URZ ;  /* 0x0000001308137290 */ /* 0x000fe2000fffe03f */
[----:B------:R-:W-:Y:S01]  /*0620*/  CS2R R180, SRZ ;  /* 0x0000000000b47805 */ /* 0x000fe2000001ff00 */
[----:B------:R-:W-:Y:S01]  /*0630*/  CS2R R174, SRZ ;  /* 0x0000000000ae7805 */ /* 0x000fe2000001ff00 */
[----:B------:R-:W-:Y:S01]  /*0640*/  CS2R R172, SRZ ;  /* 0x0000000000ac7805 */ /* 0x000fe2000001ff00 */
[----:B------:R-:W-:Y:S01]  /*0650*/  UISETP.LT.AND UP0, UPT, UR7, UR19, UPT ;  /* 0x000000130700728c */ /* 0x000fe2000bf01270 */
[----:B------:R-:W-:Y:S01]  /*0660*/  CS2R R170, SRZ ;  /* 0x0000000000aa7805 */ /* 0x000fe2000001ff00 */
[----:B------:R-:W-:Y:S01]  /*0670*/  CS2R R168, SRZ ;  /* 0x0000000000a87805 */ /* 0x000fe2000001ff00 */
[----:B------:R-:W-:Y:S01]  /*0680*/  CS2R R162, SRZ ;  /* 0x0000000000a27805 */ /* 0x000fe2000001ff00 */
[----:B------:R-:W-:Y:S01]  /*0690*/  USEL UR7, UR7, UR19, UP0 ;  /* 0x0000001307077287 */ /* 0x000fe20008000000 */
[----:B------:R-:W-:Y:S01]  /*06a0*/  CS2R R160, SRZ ;  /* 0x0000000000a07805 */ /* 0x000fe2000001ff00 */
[----:B------:R-:W-:Y:S01]  /*06b0*/  CS2R R166, SRZ ;  /* 0x0000000000a67805 */ /* 0x000fe2000001ff00 */
[----:B------:R-:W-:Y:S01]  /*06c0*/  CS2R R164, SRZ ;  /* 0x0000000000a47805 */ /* 0x000fe2000001ff00 */
[----:B------:R-:W-:Y:S01]  /*06d0*/  UISETP.GT.AND UP0, UPT, UR7, UR8, UPT ;  /* 0x000000080700728c */ /* 0x000fe2000bf04270 */
[----:B------:R-:W-:Y:S01]  /*06e0*/  CS2R R158, SRZ ;  /* 0x00000000009e7805 */ /* 0x000fe2000001ff00 */
[----:B------:R-:W-:Y:S01]  /*06f0*/  CS2R R156, SRZ ;  /* 0x00000000009c7805 */ /* 0x000fe2000001ff00 */
[----:B------:R-:W-:Y:S01]  /*0700*/  CS2R R154, SRZ ;  /* 0x00000000009a7805 */ /* 0x000fe2000001ff00 */
[----:B------:R-:W-:Y:S01]  /*0710*/  CS2R R152, SRZ ;  /* 0x0000000000987805 */ /* 0x000fe2000001ff00 */
[----:B------:R-:W-:Y:S01]  /*0720*/  CS2R R146, SRZ ;  /* 0x0000000000927805 */ /* 0x000fe2000001ff00 */
[----:B------:R-:W-:Y:S01]  /*0730*/  PLOP3.LUT P0, PT, PT, PT, UP0, 0x80, 0x0 ;  /* 0x000000000000781c */ /* 0x000fe20003f0f008 */
[----:B------:R-:W-:Y:S01]  /*0740*/  CS2R R144, SRZ ;  /* 0x0000000000907805 */ /* 0x000fe2000001ff00 */
        /* <DEDUP_REMOVED lines=14> */
[----:B------:R-:W-:Y:S05]  /*0830*/  @!P0 BRA `(.L_x_3) ;  /* 0x0000ce0000008947 */ /* 0x000fea0003800000 */
[----:B------:R-:W-:Y:S02]  /*0840*/  ULDC.64 UR4, c[0x0][0x340] ;  /* 0x0000d00000047ab9 */ /* 0x000fe40000000a00 */
[----:B------:R-:W-:-:S02]  /*0850*/  UISETP.NE.U32.AND UP0, UPT, URZ, UR4, UPT ;  /* 0x000000043f00728c */ /* 0x000fc4000bf05070 */
[----:B------:R-:W-:Y:S02]  /*0860*/  ULDC.64 UR12, c[0x0][0x340] ;  /* 0x0000d000000c7ab9 */ /* 0x000fe40000000a00 */
[----:B------:R-:W-:-:S06]  /*0870*/  UISETP.NE.AND.EX UP0, UPT, URZ, UR5, UPT, UP0 ;  /* 0x000000053f00728c */ /* 0x000fcc000bf05300 */
[----:B------:R-:W-:-:S05]  /*0880*/  PLOP3.LUT P0, PT, PT, PT, UP0, 0x80, 0x0 ;  /* 0x000000000000781c */ /* 0x000fca0003f0f008 */
[----:B------:R-:W-:Y:S02]  /*0890*/  @UP0 UMOV UR4, 0x4 ;  /* 0x0000000400040882 */ /* 0x000fe40000000000 */
[----:B------:R-:W-:-:S06]  /*08a0*/  @UP0 UIMAD.WIDE UR4, UR6, UR4, UR12 ;  /* 0x00000004060402a5 */ /* 0x000fcc000f8e020c */
[----:B-1----:R-:W-:Y:S02]  /*08b0*/  IMAD.U32 R2, RZ, RZ, UR4 ;  /* 0x00000004ff027e24 */ /* 0x002fe4000f8e00ff */
[----:B------:R-:W-:Y:S01]  /*08c0*/  IMAD.U32 R3, RZ, RZ, UR5 ;  /* 0x00000005ff037e24 */ /* 0x000fe2000f8e00ff */
[----:B------:R-:W1:Y:S01]  /*08d0*/  S2R R12, SR_CTAID.X ;  /* 0x00000000000c7919 */ /* 0x000e620000002500 */
[----:B------:R-:W-:Y:S01]  /*08e0*/  SHF.R.S32.HI R27, RZ, 0x1f, R196 ;  /* 0x0000001fff1b7819 */ /* 0x000fe200000114c4 */
[----:B------:R-:W-:Y:S02]  /*08f0*/  USHF.R.S32.HI UR11, URZ, 0x1f, UR10 ;  /* 0x0000001f3f0b7899 */ /* 0x000fe4000801140a */
[----:B------:R3:W4:Y:S01]  /*0900*/  @P0 LDG.E R7, [R2.64] ;  /* 0x0000001002070981 */ /* 0x000722000c1e1900 */
[----:B------:R-:W-:Y:S01]  /*0910*/  ULDC.64 UR4, c[0x0][0x1b8] ;  /* 0x00006e0000047ab9 */ /* 0x000fe20000000a00 */
[CC--:B------:R-:W-:Y:S01]  /*0920*/  LEA.HI R13, R27.reuse, R196.reuse, RZ, 0x4 ;  /* 0x000000c41b0d7211 */ /* 0x0c0fe200078f20ff */
[----:B------:R-:W-:Y:S01]  /*0930*/  UIMAD UR11, UR11, UR4, URZ ;  /* 0x000000040b0b72a4 */ /* 0x000fe2000f8e023f */
[----:B------:R-:W-:Y:S01]  /*0940*/  LEA.HI R9, R27, R196, RZ, 0x6 ;  /* 0x000000c41b097211 */ /* 0x000fe200078f30ff */
[----:B------:R-:W-:Y:S01]  /*0950*/  UIMAD.WIDE.U32 UR18, UR10, UR4, URZ ;  /* 0x000000040a1272a5 */ /* 0x000fe2000f8e003f */
[----:B------:R-:W-:Y:S01]  /*0960*/  BSSY B0, `(.L_x_4) ;  /* 0x000004a000007945 */ /* 0x000fe20003800000 */
[----:B------:R-:W-:-:S02]  /*0970*/  UIMAD UR11, UR10, UR5, UR11 ;  /* 0x000000050a0b72a4 */ /* 0x000fc4000f8e020b */
[----:B------:R-:W-:Y:S02]  /*0980*/  USHF.R.S32.HI UR12, URZ, 0x1f, UR6 ;  /* 0x0000001f3f0c7899 */ /* 0x000fe40008011406 */
[----:B------:R-:W-:Y:S02]  /*0990*/  ULDC.64 UR4, c[0x0][0x1c0] ;  /* 0x0000700000047ab9 */ /* 0x000fe40000000a00 */
[----:B------:R-:W-:Y:S02]  /*09a0*/  UIADD3 UR19, UR19, UR11, URZ ;  /* 0x0000000b13137290 */ /* 0x000fe4000fffe03f */
[----:B------:R-:W-:Y:S02]  /*09b0*/  UIMAD UR12, UR12, UR4, URZ ;  /* 0x000000040c0c72a4 */ /* 0x000fe4000f8e023f */
[----:B------:R-:W-:Y:S02]  /*09c0*/  UIMAD.WIDE.U32 UR18, UR6, UR4, UR18 ;  /* 0x00000004061272a5 */ /* 0x000fe4000f8e0012 */
[----:B------:R-:W-:-:S02]  /*09d0*/  UIMAD UR5, UR6, UR5, UR12 ;  /* 0x00000005060572a4 */ /* 0x000fc4000f8e020c */
[----:B------:R-:W-:Y:S02]  /*09e0*/  ULDC UR4, c[0x0][0x2c4] ;  /* 0x0000b10000047ab9 */ /* 0x000fe40000000800 */
[----:B------:R-:W-:Y:S01]  /*09f0*/  UIADD3 UR5, UR19, UR5, URZ ;  /* 0x0000000513057290 */ /* 0x000fe2000fffe03f */
[----:B---3--:R-:W-:Y:S01]  /*0a00*/  LEA.HI R2, R27, R196, RZ, 0x3 ;  /* 0x000000c41b027211 */ /* 0x008fe200078f18ff */
[----:B------:R-:W-:Y:S01]  /*0a10*/  IMAD.MOV.U32 R3, RZ, RZ, c[0x0][0x2c4] ;  /* 0x0000b100ff037624 */ /* 0x000fe200078e00ff */
[----:B------:R-:W-:Y:S02]  /*0a20*/  ULDC UR11, c[0x0][0x168] ;  /* 0x00005a00000b7ab9 */ /* 0x000fe40000000800 */
[----:B------:R-:W-:Y:S01]  /*0a30*/  LOP3.LUT R0, R2, 0xfffffff8, RZ, 0xc0, !PT ;  /* 0xfffffff802007812 */ /* 0x000fe200078ec0ff */
[----:B------:R-:W-:Y:S01]  /*0a40*/  UIMAD UR11, UR4, UR11, URZ ;  /* 0x0000000b040b72a4 */ /* 0x000fe2000f8e023f */
[----:B------:R-:W-:Y:S01]  /*0a50*/  ISETP.NE.AND P1, PT, R3, 0x1, PT ;  /* 0x000000010300780c */ /* 0x000fe20003f25270 */
[----:B------:R-:W-:Y:S01]  /*0a60*/  IMAD.U32 R3, RZ, RZ, UR19 ;  /* 0x00000013ff037e24 */ /* 0x000fe2000f8e00ff */
[----:B------:R-:W-:Y:S01]  /*0a70*/  SHF.R.S32.HI R11, RZ, 0x3, R2 ;  /* 0x00000003ff0b7819 */ /* 0x000fe20000011402 */
[----:B------:R-:W-:Y:S01]  /*0a80*/  IMAD.IADD R15, R196, 0x1, -R0 ;  /* 0x00000001c40f7824 */ /* 0x000fe200078e0a00 */
[----:B------:R-:W-:Y:S01]  /*0a90*/  MOV R3, UR5 ;  /* 0x0000000500037c02 */ /* 0x000fe20008000f00 */
[----:B------:R-:W-:-:S02]  /*0aa0*/  IMAD.U32 R2, RZ, RZ, UR18 ;  /* 0x00000012ff027e24 */ /* 0x000fc4000f8e00ff */
[C---:B------:R-:W-:Y:S02]  /*0ab0*/  IMAD R198, R15.reuse, 0x10, R11 ;  /* 0x000000100fc67824 */ /* 0x040fe400078e020b */
[----:B------:R-:W-:Y:S02]  /*0ac0*/  IMAD.SHL.U32 R14, R15, 0x8, RZ ;  /* 0x000000080f0e7824 */ /* 0x000fe400078e00ff */
[C---:B-1----:R-:W-:Y:S01]  /*0ad0*/  IMAD R5, R12.reuse, 0x80, R198 ;  /* 0x000000800c057824 */ /* 0x042fe200078e02c6 */
[----:B------:R1:W-:Y:S01]  /*0ae0*/  STL [R1+0x24], R198 ;  /* 0x000024c601007387 */ /* 0x0003e20000100800 */
[----:B------:R-:W-:Y:S02]  /*0af0*/  LEA R12, R12, R11, 0x7 ;  /* 0x0000000b0c0c7211 */ /* 0x000fe400078e38ff */
[----:B------:R-:W-:Y:S01]  /*0b00*/  @P1 IMAD.HI.U32 R0, R5, c[0x0][0x2c8], RZ ;  /* 0x0000b20005001a27 */ /* 0x000fe200078e00ff */
[----:B------:R-:W-:Y:S02]  /*0b10*/  SHF.R.S32.HI R241, RZ, 0x1f, R14 ;  /* 0x0000001ffff17819 */ /* 0x000fe4000001140e */
[----:B------:R-:W-:Y:S01]  /*0b20*/  ISETP.GE.AND P3, PT, R12, UR11, PT ;  /* 0x0000000b0c007c0c */ /* 0x000fe2000bf66270 */
[----:B------:R-:W-:Y:S01]  /*0b30*/  IMAD.MOV.U32 R4, RZ, RZ, R5 ;  /* 0x000000ffff047224 */ /* 0x000fe200078e0005 */
[----:B------:R-:W-:-:S04]  /*0b40*/  @P1 SHF.R.U32.HI R4, RZ, c[0x0][0x2cc], R0 ;  /* 0x0000b300ff041a19 */ /* 0x000fc80000011600 */
[--C-:B------:R-:W-:Y:S01]  /*0b50*/  SHF.R.S32.HI R6, RZ, 0x1f, R4.reuse ;  /* 0x0000001fff067819 */ /* 0x100fe20000011404 */
[----:B------:R-:W-:Y:S02]  /*0b60*/  IMAD.MOV R0, RZ, RZ, -R4 ;  /* 0x000000ffff007224 */ /* 0x000fe400078e0a04 */
[----:B------:R-:W-:-:S04]  /*0b70*/  IMAD.WIDE.U32 R2, R4, c[0x0][0x1b0], R2 ;  /* 0x00006c0004027a25 */ /* 0x000fc800078e0002 */
[----:B------:R-:W-:Y:S02]  /*0b80*/  IMAD R5, R0, c[0x0][0x2c4], R5 ;  /* 0x0000b10000057a24 */ /* 0x000fe400078e0205 */
[----:B------:R-:W-:-:S03]  /*0b90*/  IMAD R6, R6, c[0x0][0x1b0], RZ ;  /* 0x00006c0006067a24 */ /* 0x000fc600078e02ff */
[----:B------:R-:W-:Y:S01]  /*0ba0*/  SHF.R.S32.HI R0, RZ, 0x1f, R5 ;  /* 0x0000001fff007819 */ /* 0x000fe20000011405 */
[----:B------:R-:W-:-:S04]  /*0bb0*/  IMAD R4, R4, c[0x0][0x1b4], R6 ;  /* 0x00006d0004047a24 */ /* 0x000fc800078e0206 */
[----:B------:R-:W-:Y:S02]  /*0bc0*/  IMAD R0, R0, c[0x0][0x1a8], RZ ;  /* 0x00006a0000007a24 */ /* 0x000fe400078e02ff */
[----:B------:R-:W-:Y:S02]  /*0bd0*/  IMAD.IADD R3, R3, 0x1, R4 ;  /* 0x0000000103037824 */ /* 0x000fe400078e0204 */
[----:B------:R-:W-:Y:S01]  /*0be0*/  IMAD R4, R5, c[0x0][0x1ac], R0 ;  /* 0x00006b0005047a24 */ /* 0x000fe200078e0200 */
[----:B------:R-:W-:Y:S01]  /*0bf0*/  LOP3.LUT R0, R13, 0xfffffff0, RZ, 0xc0, !PT ;  /* 0xfffffff00d007812 */ /* 0x000fe200078ec0ff */
[----:B------:R-:W-:-:S04]  /*0c00*/  IMAD.WIDE.U32 R2, R5, c[0x0][0x1a8], R2 ;  /* 0x00006a0005027a25 */ /* 0x000fc800078e0002 */
[----:B------:R-:W-:Y:S01]  /*0c10*/  IMAD.IADD R4, R3, 0x1, R4 ;  /* 0x0000000103047824 */ /* 0x000fe200078e0204 */
[----:B------:R-:W-:Y:S01]  /*0c20*/  LEA R8, P1, R2, c[0x0][0x160], 0x1 ;  /* 0x0000580002087a11 */ /* 0x000fe200078208ff */
[----:B------:R-:W-:Y:S02]  /*0c30*/  IMAD.IADD R3, R196, 0x1, -R0 ;  /* 0x00000001c4037824 */ /* 0x000fe400078e0a00 */
[----:B------:R-:W-:Y:S01]  /*0c40*/  IMAD.SHL.U32 R0, R11, 0x40, RZ ;  /* 0x000000400b007824 */ /* 0x000fe200078e00ff */
[----:B------:R-:W-:Y:S01]  /*0c50*/  LEA.HI.X R5, R2, c[0x0][0x164], R4, 0x1, P1 ;  /* 0x0000590002057a11 */ /* 0x000fe200008f0c04 */
[----:B------:R1:W3:Y:S01]  /*0c60*/  SHFL.IDX PT, R6, R8, RZ, 0x181f ;  /* 0x00181fff08067589 */ /* 0x0002e200000e0000 */
[----:B------:R-:W-:Y:S02]  /*0c70*/  SHF.R.S32.HI R2, RZ, 0x1f, R3 ;  /* 0x0000001fff027819 */ /* 0x000fe40000011403 */
[----:B------:R-:W-:Y:S02]  /*0c80*/  LOP3.LUT R0, R0, 0x1c0, RZ, 0xc0, !PT ;  /* 0x000001c000007812 */ /* 0x000fe400078ec0ff */
[----:B------:R-:W-:-:S02]  /*0c90*/  LEA.HI R26, R2, R3, RZ, 0x3 ;  /* 0x00000003021a7211 */ /* 0x000fc400078f18ff */
[----:B------:R-:W-:Y:S02]  /*0ca0*/  LOP3.LUT R2, R0, 0x38, R14, 0xf8, !PT ;  /* 0x0000003800027812 */ /* 0x000fe400078ef80e */
[----:B------:R-:W-:Y:S02]  /*0cb0*/  LOP3.LUT R4, R26, 0xfffffff8, RZ, 0xc0, !PT ;  /* 0xfffffff81a047812 */ /* 0x000fe400078ec0ff */
[----:B------:R-:W-:-:S03]  /*0cc0*/  SHF.R.U32.HI R0, RZ, 0x3, R0 ;  /* 0x00000003ff007819 */ /* 0x000fc60000011600 */
[----:B------:R-:W-:Y:S01]  /*0cd0*/  IMAD.IADD R25, R3, 0x1, -R4 ;  /* 0x0000000103197824 */ /* 0x000fe200078e0a04 */
[----:B------:R-:W-:Y:S01]  /*0ce0*/  LOP3.LUT R2, R2, R0, RZ, 0x3c, !PT ;  /* 0x0000000002027212 */ /* 0x000fe200078e3cff */
[----:B------:R-:W-:Y:S02]  /*0cf0*/  IMAD.SHL.U32 R0, R9, 0x8, RZ ;  /* 0x0000000809007824 */ /* 0x000fe400078e00ff */
[----:B------:R-:W-:Y:S02]  /*0d00*/  IMAD.MOV.U32 R3, RZ, RZ, 0x10 ;  /* 0x00000010ff037424 */ /* 0x000fe400078e00ff */
[----:B------:R-:W-:Y:S01]  /*0d10*/  IMAD.MOV.U32 R4, RZ, RZ, 0x20 ;  /* 0x00000020ff047424 */ /* 0x000fe200078e00ff */
[----:B------:R-:W-:Y:S01]  /*0d20*/  LOP3.LUT R10, R2, 0xfffffe00, R0, 0xf8, !PT ;  /* 0xfffffe00020a7812 */ /* 0x000fe200078ef800 */
[----:B----4-:R4:W5:Y:S01]  /*0d30*/  @P0 R2UR UR14, R7 ;  /* 0x00000000070e03c2 */ /* 0x01096200000e0000 */
[----:B------:R-:W-:Y:S01]  /*0d40*/  ISETP.GE.AND P0, PT, R14, c[0x0][0x198], PT ;  /* 0x000066000e007a0c */ /* 0x000fe20003f06270 */
[----:B-----5:R-:W-:-:S03]  /*0d50*/  @!UP0 UMOV UR14, UR6 ;  /* 0x00000006000e8c82 */ /* 0x020fc60008000000 */
[----:B------:R-:W-:-:S05]  /*0d60*/  R2P PR, R25, 0x6 ;  /* 0x0000000619007804 */ /* 0x000fca0000000000 */
[----:B------:R-:W-:Y:S02]  /*0d70*/  SEL R3, R3, 0xfffffff0, !P1 ;  /* 0xfffffff003037807 */ /* 0x000fe40004800000 */
[----:B------:R-:W-:Y:S01]  /*0d80*/  SEL R4, R4, 0xffffffe0, !P2 ;  /* 0xffffffe004047807 */ /* 0x000fe20005000000 */
[----:B----4-:R1:W4:Y:S01]  /*0d90*/  SHFL.IDX PT, R7, R5, RZ, 0x181f ;  /* 0x00181fff05077589 */ /* 0x01032200000e0000 */
[----:B------:R-:W-:Y:S05]  /*0da0*/  @P3 BRA `(.L_x_5) ;  /* 0x0000005000003947 */ /* 0x000fea0003800000 */
[----:B---3--:R-:W-:Y:S01]  /*0db0*/  LEA R6, P1, R14, R6, 0x1 ;  /* 0x000000060e067211 */ /* 0x008fe200078208ff */
[----:B------:R-:W-:-:S03]  /*0dc0*/  IMAD.SHL.U32 R0, R10, 0x2, RZ ;  /* 0x000000020a007824 */ /* 0x000fc600078e00ff */
[----:B----4-:R-:W-:-:S05]  /*0dd0*/  LEA.HI.X R7, R14, R7, R241, 0x1, P1 ;  /* 0x000000070e077211 */ /* 0x010fca00008f0cf1 */
[----:B------:R-:W-:Y:S01]  /*0de0*/  @!PT LDS RZ, [RZ] ;  /* 0x00000000fffff984 */ /* 0x000fe20000000800 */
[----:B------:R3:W-:Y:S04]  /*0df0*/  LDGSTS.E.BYPASS.LTC128B.128 [R0+0x7100], [R6.64], !P0 ;  /* 0x0710000006007fae */ /* 0x0007e8000c101d50 */
.L_x_5:
[----:B---3--:R-:W-:Y:S05]  /*0e00*/  BSYNC B0 ;  /* 0x0000000000007941 */ /* 0x008fea0003800000 */
.L_x_4:
[----:B------:R-:W-:Y:S01]  /*0e10*/  IADD3 R2, R12, 0x10, RZ ;  /* 0x000000100c027810 */ /* 0x000fe20007ffe0ff */
[----:B------:R3:W1:Y:S01]  /*0e20*/  SHFL.IDX PT, R0, R5, 0x1, 0x181f ;  /* 0x00381f0005007f89 */ /* 0x00066200000e0000 */
[----:B------:R-:W-:Y:S02]  /*0e30*/  BSSY B0, `(.L_x_6) ;  /* 0x0000009000007945 */ /* 0x000fe40003800000 */
[----:B------:R-:W-:Y:S01]  /*0e40*/  ISETP.GE.AND P1, PT, R2, UR11, PT ;  /* 0x0000000b02007c0c */ /* 0x000fe2000bf26270 */
[----:B------:R3:W4:-:S12]  /*0e50*/  SHFL.IDX PT, R6, R8, 0x1, 0x181f ;  /* 0x00381f0008067f89 */ /* 0x00071800000e0000 */
[----:B------:R-:W-:Y:S05]  /*0e60*/  @P1 BRA `(.L_x_7) ;  /* 0x0000005000001947 */ /* 0x000fea0003800000 */
[----:B----4-:R-:W-:-:S04]  /*0e70*/  LEA R6, P1, R14, R6, 0x1 ;  /* 0x000000060e067211 */ /* 0x010fc800078208ff */
[----:B-1----:R-:W-:Y:S01]  /*0e80*/  LEA.HI.X R7, R14, R0, R241, 0x1, P1 ;  /* 0x000000000e077211 */ /* 0x002fe200008f0cf1 */
[----:B------:R-:W-:-:S05]  /*0e90*/  IMAD.SHL.U32 R0, R10, 0x2, RZ ;  /* 0x000000020a007824 */ /* 0x000fca00078e00ff */
[----:B------:R-:W-:Y:S01]  /*0ea0*/  @!PT LDS RZ, [RZ] ;  /* 0x00000000fffff984 */ /* 0x000fe20000000800 */
[----:B------:R1:W-:Y:S03]  /*0eb0*/  LDGSTS.E.BYPASS.LTC128B.128 [R0+0x7900], [R6.64], !P0 ;  /* 0x0790000006007fae */ /* 0x0003e6000c101d50 */
.L_x_7:
[----:B------:R-:W-:Y:S05]  /*0ec0*/  BSYNC B0 ;  /* 0x0000000000007941 */ /* 0x000fea0003800000 */
.L_x_6:
[----:B------:R-:W-:Y:S01]  /*0ed0*/  IADD3 R2, R12, 0x20, RZ ;  /* 0x000000200c027810 */ /* 0x000fe20007ffe0ff */
[----:B-1----:R1:W3:Y:S01]  /*0ee0*/  SHFL.IDX PT, R0, R5, 0x2, 0x181f ;  /* 0x00581f0005007f89 */ /* 0x0022e200000e0000 */
[----:B------:R-:W-:Y:S02]  /*0ef0*/  BSSY B0, `(.L_x_8) ;  /* 0x0000009000007945 */ /* 0x000fe40003800000 */
[----:B------:R-:W-:Y:S01]  /*0f00*/  ISETP.GE.AND P1, PT, R2, UR11, PT ;  /* 0x0000000b02007c0c */ /* 0x000fe2000bf26270 */
[----:B----4-:R1:W4:-:S12]  /*0f10*/  SHFL.IDX PT, R6, R8, 0x2, 0x181f ;  /* 0x00581f0008067f89 */ /* 0x01031800000e0000 */
[----:B------:R-:W-:Y:S05]  /*0f20*/  @P1 BRA `(.L_x_9) ;  /* 0x0000005000001947 */ /* 0x000fea0003800000 */
[----:B----4-:R-:W-:-:S04]  /*0f30*/  LEA R6, P1, R14, R6, 0x1 ;  /* 0x000000060e067211 */ /* 0x010fc800078208ff */
[----:B---3--:R-:W-:Y:S01]  /*0f40*/  LEA.HI.X R7, R14, R0, R241, 0x1, P1 ;  /* 0x000000000e077211 */ /* 0x008fe200008f0cf1 */
[----:B------:R-:W-:-:S05]  /*0f50*/  IMAD.SHL.U32 R0, R10, 0x2, RZ ;  /* 0x000000020a007824 */ /* 0x000fca00078e00ff */
[----:B------:R-:W-:Y:S01]  /*0f60*/  @!PT LDS RZ, [RZ] ;  /* 0x00000000fffff984 */ /* 0x000fe20000000800 */
[----:B------:R3:W-:Y:S03]  /*0f70*/  LDGSTS.E.BYPASS.LTC128B.128 [R0+0x8100], [R6.64], !P0 ;  /* 0x0810000006007fae */ /* 0x0007e6000c101d50 */
.L_x_9:
[----:B------:R-:W-:Y:S05]  /*0f80*/  BSYNC B0 ;  /* 0x0000000000007941 */ /* 0x000fea0003800000 */
.L_x_8:
[----:B------:R-:W-:Y:S01]  /*0f90*/  IADD3 R2, R12, 0x30, RZ ;  /* 0x000000300c027810 */ /* 0x000fe20007ffe0ff */
[----:B---3--:R3:W1:Y:S01]  /*0fa0*/  SHFL.IDX PT, R0, R5, 0x3, 0x181f ;  /* 0x00781f0005007f89 */ /* 0x00866200000e0000 */
[----:B------:R-:W-:Y:S02]  /*0fb0*/  BSSY B0, `(.L_x_10) ;  /* 0x0000009000007945 */ /* 0x000fe40003800000 */
[----:B------:R-:W-:Y:S01]  /*0fc0*/  ISETP.GE.AND P1, PT, R2, UR11, PT ;  /* 0x0000000b02007c0c */ /* 0x000fe2000bf26270 */
[----:B----4-:R3:W4:-:S12]  /*0fd0*/  SHFL.IDX PT, R6, R8, 0x3, 0x181f ;  /* 0x00781f0008067f89 */ /* 0x01071800000e0000 */
[----:B------:R-:W-:Y:S05]  /*0fe0*/  @P1 BRA `(.L_x_11) ;  /* 0x0000005000001947 */ /* 0x000fea0003800000 */
[----:B----4-:R-:W-:-:S04]  /*0ff0*/  LEA R6, P1, R14, R6, 0x1 ;  /* 0x000000060e067211 */ /* 0x010fc800078208ff */
[----:B-1----:R-:W-:Y:S01]  /*1000*/  LEA.HI.X R7, R14, R0, R241, 0x1, P1 ;  /* 0x000000000e077211 */ /* 0x002fe200008f0cf1 */
[----:B------:R-:W-:-:S05]  /*1010*/  IMAD.SHL.U32 R0, R10, 0x2, RZ ;  /* 0x000000020a007824 */ /* 0x000fca00078e00ff */
[----:B------:R-:W-:Y:S01]  /*1020*/  @!PT LDS RZ, [RZ] ;  /* 0x00000000fffff984 */ /* 0x000fe20000000800 */
[----:B------:R1:W-:Y:S03]  /*1030*/  LDGSTS.E.BYPASS.LTC128B.128 [R0+0x8900], [R6.64], !P0 ;  /* 0x0890000006007fae */ /* 0x0003e6000c101d50 */
.L_x_11:
[----:B------:R-:W-:Y:S05]  /*1040*/  BSYNC B0 ;  /* 0x0000000000007941 */ /* 0x000fea0003800000 */
.L_x_10:
        /* <DEDUP_REMOVED lines=11> */
.L_x_13:
[----:B------:R-:W-:Y:S05]  /*1100*/  BSYNC B0 ;  /* 0x0000000000007941 */ /* 0x000fea0003800000 */
.L_x_12:
        /* <DEDUP_REMOVED lines=11> */
.L_x_15:
[----:B------:R-:W-:Y:S05]  /*11c0*/  BSYNC B0 ;  /* 0x0000000000007941 */ /* 0x000fea0003800000 */
.L_x_14:
        /* <DEDUP_REMOVED lines=11> */
.L_x_17:
[----:B------:R-:W-:Y:S05]  /*1280*/  BSYNC B0 ;  /* 0x0000000000007941 */ /* 0x000fea0003800000 */
.L_x_16:
[----:B-1-3--:R-:W1:Y:S01]  /*1290*/  SHFL.IDX PT, R8, R8, 0x7, 0x181f ;  /* 0x00f81f0008087f89 */ /* 0x00ae6200000e0000 */
[----:B------:R-:W-:Y:S01]  /*12a0*/  UMOV UR6, 0x70 ;  /* 0x0000007000067882 */ /* 0x000fe20000000000 */
[----:B------:R-:W-:Y:S01]  /*12b0*/  MOV R0, c[0x0][0x2b8] ;  /* 0x0000ae0000007a02 */ /* 0x000fe20000000f00 */
[----:B------:R-:W-:Y:S01]  /*12c0*/  UIMAD UR6, UR7, UR6, -0x70 ;  /* 0xffffff90070674a4 */ /* 0x000fe2000f8e0206 */
[----:B------:R3:W5:Y:S01]  /*12d0*/  SHFL.IDX PT, R9, R5, 0x7, 0x181f ;  /* 0x00f81f0005097f89 */ /* 0x00076200000e0000 */
[----:B------:R-:W-:Y:S01]  /*12e0*/  SHF.L.U32 R197, R10, 0x1, RZ ;  /* 0x000000010ac57819 */ /* 0x000fe200000006ff */
[----:B------:R-:W-:Y:S01]  /*12f0*/  USHF.R.S32.HI UR18, URZ, 0x1f, UR14 ;  /* 0x0000001f3f127899 */ /* 0x000fe2000801140e */
[----:B------:R-:W-:Y:S01]  /*1300*/  ISETP.NE.AND P5, PT, R0, 0x1, PT ;  /* 0x000000010000780c */ /* 0x000fe20003fa5270 */
[----:B------:R-:W-:Y:S01]  /*1310*/  ULDC.64 UR4, c[0x0][0x2b0] ;  /* 0x0000ac0000047ab9 */ /* 0x000fe20000000a00 */
[----:B------:R-:W-:Y:S01]  /*1320*/  IADD3 R0, R198, UR6, RZ ;  /* 0x00000006c6007c10 */ /* 0x000fe2000fffe0ff */
[----:B------:R-:W-:Y:S01]  /*1330*/  UIMAD UR18, UR18, UR4, URZ ;  /* 0x00000004121272a4 */ /* 0x000fe2000f8e023f */
[----:B------:R-:W-:Y:S01]  /*1340*/  MOV R243, RZ ;  /* 0x000000ff00f37202 */ /* 0x000fe20000000f00 */
[----:B------:R-:W-:Y:S01]  /*1350*/  UIMAD.WIDE.U32 UR12, UR14, UR4, URZ ;  /* 0x000000040e0c72a5 */ /* 0x000fe2000f8e003f */
[C---:B------:R-:W-:Y:S01]  /*1360*/  ISETP.GE.AND P4, PT, R0.reuse, UR15, PT ;  /* 0x0000000f00007c0c */ /* 0x040fe2000bf86270 */
[----:B------:R-:W-:Y:S01]  /*1370*/  UIMAD UR14, UR14, UR5, UR18 ;  /* 0x000000050e0e72a4 */ /* 0x000fe2000f8e0212 */
[----:B--2---:R-:W-:Y:S01]  /*1380*/  IADD3 R2, R0, UR9, RZ ;  /* 0x0000000900027c10 */ /* 0x004fe2000fffe0ff */
[----:B------:R-:W-:Y:S01]  /*1390*/  UIADD3 UR19, UR7, -0x1, URZ ;  /* 0xffffffff07137890 */ /* 0x000fe2000fffe03f */
[----:B------:R-:W-:Y:S01]  /*13a0*/  ISETP.GT.OR P4, PT, R198, 0x6f, P4 ;  /* 0x0000006fc600780c */ /* 0x000fe20002784670 */
[----:B------:R-:W-:Y:S01]  /*13b0*/  UIADD3 UR14, UR13, UR14, URZ ;  /* 0x0000000e0d0e7290 */ /* 0x000fe2000fffe03f */
[----:B------:R-:W-:Y:S01]  /*13c0*/  MOV R0, R2 ;  /* 0x0000000200007202 */ /* 0x000fe20000000f00 */
[----:B------:R-:W-:Y:S01]  /*13d0*/  ULDC.64 UR4, c[0x0][0x1e8] ;  /* 0x00007a0000047ab9 */ /* 0x000fe20000000a00 */
[----:B------:R-:W-:-:S02]  /*13e0*/  SHF.R.S32.HI R22, RZ, 0x4, R13 ;  /* 0x00000004ff167819 */ /* 0x000fc4000001140d */
[----:B---3--:R-:W-:Y:S01]  /*13f0*/  IADD3 R5, R12, 0x70, RZ ;  /* 0x000000700c057810 */ /* 0x008fe20007ffe0ff */
[----:B------:R-:W-:Y:S03]  /*1400*/  STL [R1], R197 ;  /* 0x000000c501007387 */ /* 0x000fe60000100800 */
[----:B------:R-:W-:Y:S01]  /*1410*/  ISETP.GE.AND P3, PT, R5, UR11, PT ;  /* 0x0000000b05007c0c */ /* 0x000fe2000bf66270 */
[----:B------:R-:W-:-:S05]  /*1420*/  @P5 IMAD.HI.U32 R5, R2, c[0x0][0x2bc], RZ ;  /* 0x0000af0002055a27 */ /* 0x000fca00078e00ff */
[----:B------:R-:W-:-:S04]  /*1430*/  @P5 SHF.R.U32.HI R0, RZ, c[0x0][0x2c0], R5 ;  /* 0x0000b000ff005a19 */ /* 0x000fc80000011605 */
[----:B------:R-:W-:-:S03]  /*1440*/  @!P4 IADD3 R5, P1, R0, UR12, RZ ;  /* 0x0000000c0005cc10 */ /* 0x000fc6000ff3e0ff */
[----:B-1----:R-:W-:Y:S02]  /*1450*/  @!P3 LEA R8, P2, R14, R8, 0x1 ;  /* 0x000000080e08b211 */ /* 0x002fe400078408ff */
[----:B------:R-:W-:Y:S02]  /*1460*/  @!P4 LEA.HI.X.SX32 R7, R0, UR14, 0x1, P1 ;  /* 0x0000000e0007cc11 */ /* 0x000fe400088f0eff */
[----:B-----5:R-:W-:Y:S02]  /*1470*/  @!P3 LEA.HI.X R9, R14, R9, R241, 0x1, P2 ;  /* 0x000000090e09b211 */ /* 0x020fe400010f0cf1 */
[----:B----4-:R-:W-:-:S03]  /*1480*/  @!P4 LEA R6, P1, R5, c[0x0][0x2a0], 0x2 ;  /* 0x0000a8000506ca11 */ /* 0x010fc600078210ff */
[----:B------:R-:W-:Y:S01]  /*1490*/  @!PT LDS RZ, [RZ] ;  /* 0x00000000fffff984 */ /* 0x000fe20000000800 */
[----:B------:R1:W-:Y:S01]  /*14a0*/  @!P3 LDGSTS.E.BYPASS.LTC128B.128 [R197+0xa900], [R8.64], !P0 ;  /* 0x0a90000008c5bfae */ /* 0x0003e2000c101d50 */
[----:B------:R-:W-:-:S03]  /*14b0*/  @!P4 LEA.HI.X R7, R5, c[0x0][0x2a4], R7, 0x2, P1 ;  /* 0x0000a9000507ca11 */ /* 0x000fc600008f1407 */
[----:B------:R-:W0:Y:S04]  /*14c0*/  LDGDEPBAR ;  /* 0x00000000000079af */ /* 0x000e280000000000 */
[----:B------:R-:W-:Y:S06]  /*14d0*/  BAR.SYNC.DEFER_BLOCKING 0x0 ;  /* 0x0000000000007b1d */ /* 0x000fec0000010000 */
[----:B------:R2:W3:Y:S01]  /*14e0*/  @!P4 LDG.E R243, [R6.64] ;  /* 0x0000001006f3c981 */ /* 0x0004e2000c1e1900 */
[----:B------:R-:W-:Y:S01]  /*14f0*/  IADD3 R0, -R0, RZ, RZ ;  /* 0x000000ff00007210 */ /* 0x000fe20007ffe1ff */
[----:B------:R-:W-:Y:S01]  /*1500*/  USHF.R.S32.HI UR11, URZ, 0x1f, UR10 ;  /* 0x0000001f3f0b7899 */ /* 0x000fe2000801140a */
[----:B-1----:R-:W-:Y:S01]  /*1510*/  SHF.L.U32 R9, R11, 0x3, RZ ;  /* 0x000000030b097819 */ /* 0x002fe200000006ff */
[----:B------:R-:W-:Y:S01]  /*1520*/  UIMAD.WIDE.U32 UR20, UR10, UR4, URZ ;  /* 0x000000040a1472a5 */ /* 0x000fe2000f8e003f */
[----:B------:R-:W-:Y:S01]  /*1530*/  LEA.HI R10, R13, R22, RZ, 0x1 ;  /* 0x000000160d0a7211 */ /* 0x000fe200078f08ff */
[----:B------:R-:W-:Y:S01]  /*1540*/  IMAD R16, R0, c[0x0][0x2b8], R2 ;  /* 0x0000ae0000107a24 */ /* 0x000fe200078e0202 */
[----:B------:R-:W-:Y:S01]  /*1550*/  UIMAD UR18, UR11, UR4, URZ ;  /* 0x000000040b1272a4 */ /* 0x000fe2000f8e023f */
[----:B------:R-:W-:Y:S01]  /*1560*/  SHF.L.U32 R5, R15, 0x6, RZ ;  /* 0x000000060f057819 */ /* 0x000fe200000006ff */
[----:B------:R-:W-:Y:S01]  /*1570*/  UIMAD UR15, UR19, -0x70, UR15 ;  /* 0xffffff90130f78a4 */ /* 0x000fe2000f8e020f */
[----:B------:R-:W-:Y:S01]  /*1580*/  LOP3.LUT R10, R10, 0xfffffffe, RZ, 0xc0, !PT ;  /* 0xfffffffe0a0a7812 */ /* 0x000fe200078ec0ff */
[----:B------:R-:W-:Y:S01]  /*1590*/  UIMAD UR18, UR10, UR5, UR18 ;  /* 0x000000050a1272a4 */ /* 0x000fe2000f8e0212 */
[----:B------:R-:W-:Y:S01]  /*15a0*/  SHF.R.S32.HI R8, RZ, 0x1f, R16 ;  /* 0x0000001fff087819 */ /* 0x000fe20000011410 */
[----:B------:R-:W-:Y:S01]  /*15b0*/  STL [R1+0x4], R16 ;  /* 0x0000041001007387 */ /* 0x000fe20000100800 */
[----:B------:R-:W-:Y:S01]  /*15c0*/  LOP3.LUT R5, R5, 0x1c0, RZ, 0xc0, !PT ;  /* 0x000001c005057812 */ /* 0x000fe200078ec0ff */
[----:B------:R-:W-:Y:S01]  /*15d0*/  UIADD3 UR18, UR21, UR18, URZ ;  /* 0x0000001215127290 */ /* 0x000fe2000fffe03f */
[----:B------:R-:W-:Y:S01]  /*15e0*/  IADD3 R18, -R11, UR15, RZ ;  /* 0x0000000f0b127c10 */ /* 0x000fe2000fffe1ff */
[C---:B------:R-:W-:Y:S01]  /*15f0*/  IMAD R0, R8.reuse, c[0x0][0x1e0], RZ ;  /* 0x0000780008007a24 */ /* 0x040fe200078e02ff */
[----:B------:R-:W-:Y:S01]  /*1600*/  LOP3.LUT R9, R5, 0x8, R9, 0xf8, !PT ;  /* 0x0000000805097812 */ /* 0x000fe200078ef809 */
[----:B------:R-:W-:Y:S01]  /*1610*/  IMAD R8, R8, c[0x0][0x208], RZ ;  /* 0x0000820008087a24 */ /* 0x000fe200078e02ff */
[----:B------:R-:W-:Y:S01]  /*1620*/  ISETP.GE.AND P4, PT, R18, 0x1, PT ;  /* 0x000000011200780c */ /* 0x000fe20003f86270 */
[----:B------:R-:W-:Y:S01]  /*1630*/  IMAD R0, R16, c[0x0][0x1e4], R0 ;  /* 0x0000790010007a24 */ /* 0x000fe200078e0200 */
[----:B------:R-:W-:Y:S01]  /*1640*/  ISETP.GE.AND P3, PT, R18, 0x11, PT ;  /* 0x000000111200780c */ /* 0x000fe20003f66270 */
[C---:B------:R-:W-:Y:S01]  /*1650*/  IMAD R8, R16.reuse, c[0x0][0x20c], R8 ;  /* 0x0000830010087a24 */ /* 0x040fe200078e0208 */
[----:B------:R-:W-:Y:S01]  /*1660*/  SHF.R.U32.HI R5, RZ, 0x3, R5 ;  /* 0x00000003ff057819 */ /* 0x000fe20000011605 */
[----:B--2---:R-:W-:Y:S01]  /*1670*/  IMAD.WIDE.U32 R6, R16, c[0x0][0x1e0], RZ ;  /* 0x0000780010067a25 */ /* 0x004fe200078e00ff */
[----:B------:R-:W-:Y:S01]  /*1680*/  ISETP.GE.AND P6, PT, R14, c[0x0][0x1d4], PT ;  /* 0x000075000e007a0c */ /* 0x000fe20003fc6270 */
[----:B------:R-:W-:Y:S01]  /*1690*/  ULDC.64 UR4, c[0x0][0x210] ;  /* 0x0000840000047ab9 */ /* 0x000fe20000000a00 */
[----:B------:R-:W-:Y:S01]  /*16a0*/  LOP3.LUT R24, R9, R5, RZ, 0x3c, !PT ;  /* 0x0000000509187212 */ /* 0x000fe200078e3cff */
[----:B------:R-:W-:Y:S01]  /*16b0*/  IMAD R5, R16, c[0x0][0x1e0], RZ ;  /* 0x0000780010057a24 */ /* 0x000fe200078e02ff */
[----:B------:R-:W-:Y:S01]  /*16c0*/  IADD3 R7, R7, R0, RZ ;  /* 0x0000000007077210 */ /* 0x000fe20007ffe0ff */
[----:B------:R-:W-:Y:S01]  /*16d0*/  UIMAD.WIDE.U32 UR22, UR10, UR4, URZ ;  /* 0x000000040a1672a5 */ /* 0x000fe2000f8e003f */
[----:B------:R-:W-:Y:S01]  /*16e0*/  ISETP.GE.AND P2, PT, R18, 0x21, PT ;  /* 0x000000211200780c */ /* 0x000fe20003f46270 */
[----:B------:R-:W-:Y:S01]  /*16f0*/  UIMAD UR4, UR11, UR4, URZ ;  /* 0x000000040b0472a4 */ /* 0x000fe2000f8e023f */
[----:B------:R-:W-:Y:S01]  /*1700*/  IADD3 R22, R22, -R10, RZ ;  /* 0x8000000a16167210 */ /* 0x000fe20007ffe0ff */
[----:B------:R-:W-:Y:S01]  /*1710*/  UISETP.GT.AND UP0, UPT, UR19, UR8, UPT ;  /* 0x000000081300728c */ /* 0x000fe2000bf04270 */
[----:B------:R-:W-:Y:S01]  /*1720*/  MOV R9, UR10 ;  /* 0x0000000a00097c02 */ /* 0x000fe20008000f00 */
[----:B------:R-:W-:Y:S01]  /*1730*/  UIMAD UR4, UR10, UR5, UR4 ;  /* 0x000000050a0472a4 */ /* 0x000fe2000f8e0204 */
[----:B------:R-:W-:-:S02]  /*1740*/  LEA.HI R195, R27, R196, RZ, 0x5 ;  /* 0x000000c41bc37211 */ /* 0x000fc400078f28ff */
[----:B------:R-:W-:Y:S01]  /*1750*/  SHF.L.U32 R242, R14, 0x1, RZ ;  /* 0x000000010ef27819 */ /* 0x000fe200000006ff */
[----:B------:R-:W-:Y:S01]  /*1760*/  UIADD3 UR4, UR23, UR4, URZ ;  /* 0x0000000417047290 */ /* 0x000fe2000fffe03f */
[----:B---3--:R-:W-:Y:S01]  /*1770*/  SHF.R.S32.HI R23, RZ, 0x1f, R243 ;  /* 0x0000001fff177819 */ /* 0x008fe200000114f3 */
[----:B------:R-:W-:-:S04]  /*1780*/  IMAD.WIDE.U32 R6, R243, c[0x0][0x1f0], R6 ;  /* 0x00007c00f3067a25 */ /* 0x000fc800078e0006 */
[----:B------:R-:W-:Y:S01]  /*1790*/  IMAD R2, R23, c[0x0][0x1f0], RZ ;  /* 0x00007c0017027a24 */ /* 0x000fe200078e02ff */
[----:B------:R-:W-:Y:S01]  /*17a0*/  IADD3 R0, P0, R6, UR20, RZ ;  /* 0x0000001406007c10 */ /* 0x000fe2000ff1e0ff */
[C---:B------:R-:W-:Y:S02]  /*17b0*/  IMAD R5, R243.reuse, c[0x0][0x1f0], R5 ;  /* 0x00007c00f3057a24 */ /* 0x040fe400078e0205 */
[----:B------:R-:W-:Y:S02]  /*17c0*/  IMAD R2, R243, c[0x0][0x1f4], R2 ;  /* 0x00007d00f3027a24 */ /* 0x000fe400078e0202 */
[----:B------:R-:W-:-:S03]  /*17d0*/  IMAD R5, R9, c[0x0][0x1e8], R5 ;  /* 0x00007a0009057a24 */ /* 0x000fc600078e0205 */
[----:B------:R-:W-:Y:S02]  /*17e0*/  IADD3.X R6, R7, UR18, R2, P0, !PT ;  /* 0x0000001207067c10 */ /* 0x000fe400087fe402 */
[C---:B------:R-:W-:Y:S02]  /*17f0*/  LEA R2, P0, R0.reuse, c[0x0][0x1c8], 0x1 ;  /* 0x0000720000027a11 */ /* 0x040fe400078008ff */
[----:B------:R-:W-:Y:S02]  /*1800*/  LEA R5, R5, c[0x0][0x1c8], 0x1 ;  /* 0x0000720005057a11 */ /* 0x000fe400078e08ff */
[----:B------:R-:W-:Y:S01]  /*1810*/  LEA.HI.X R0, R0, c[0x0][0x1cc], R6, 0x1, P0 ;  /* 0x0000730000007a11 */ /* 0x000fe200000f0c06 */
[----:B------:R-:W1:Y:S01]  /*1820*/  SHFL.IDX PT, R12, R2, RZ, 0x181f ;  /* 0x00181fff020c7589 */ /* 0x000e6200000e0000 */
[----:B------:R-:W-:-:S03]  /*1830*/  IMAD.WIDE.U32 R6, R16, c[0x0][0x208], RZ ;  /* 0x0000820010067a25 */ /* 0x000fc600078e00ff */
[----:B------:R-:W2:Y:S02]  /*1840*/  SHFL.IDX PT, R11, R2, 0x1, 0x181f ;  /* 0x00381f00020b7f89 */ /* 0x000ea400000e0000 */
[----:B------:R-:W-:Y:S02]  /*1850*/  IADD3 R7, R7, R8, RZ ;  /* 0x0000000807077210 */ /* 0x000fe40007ffe0ff */
[----:B------:R-:W3:Y:S03]  /*1860*/  SHFL.IDX PT, R13, R0, RZ, 0x181f ;  /* 0x00181fff000d7589 */ /* 0x000ee600000e0000 */
[----:B------:R-:W-:Y:S01]  /*1870*/  IMAD.WIDE.U32 R6, R243, c[0x0][0x218], R6 ;  /* 0x00008600f3067a25 */ /* 0x000fe200078e0006 */
[----:B------:R-:W4:Y:S04]  /*1880*/  SHFL.IDX PT, R21, R0, 0x1, 0x181f ;  /* 0x00381f0000157f89 */ /* 0x000f2800000e0000 */
[----:B------:R-:W5:Y:S04]  /*1890*/  SHFL.IDX PT, R19, R2, 0x2, 0x181f ;  /* 0x00581f0002137f89 */ /* 0x000f6800000e0000 */
[----:B------:R-:W5:Y:S04]  /*18a0*/  SHFL.IDX PT, R20, R0, 0x2, 0x181f ;  /* 0x00581f0000147f89 */ /* 0x000f6800000e0000 */
[----:B------:R-:W5:Y:S01]  /*18b0*/  SHFL.IDX PT, R16, R2, 0x3, 0x181f ;  /* 0x00781f0002107f89 */ /* 0x000f6200000e0000 */
[----:B-1----:R-:W-:-:S03]  /*18c0*/  @P4 LEA R12, P1, R14, R12, 0x1 ;  /* 0x0000000c0e0c4211 */ /* 0x002fc600078208ff */
[----:B------:R-:W1:Y:S01]  /*18d0*/  SHFL.IDX PT, R17, R0, 0x3, 0x181f ;  /* 0x00781f0000117f89 */ /* 0x000e6200000e0000 */
[C---:B--2---:R-:W-:Y:S02]  /*18e0*/  @P3 LEA R10, P0, R14.reuse, R11, 0x1 ;  /* 0x0000000b0e0a3211 */ /* 0x044fe400078008ff */
[C-C-:B---3--:R-:W-:Y:S02]  /*18f0*/  @P4 LEA.HI.X R13, R14.reuse, R13, R241.reuse, 0x1, P1 ;  /* 0x0000000d0e0d4211 */ /* 0x148fe400008f0cf1 */
[----:B----4-:R-:W-:-:S03]  /*1900*/  @P3 LEA.HI.X R11, R14, R21, R241, 0x1, P0 ;  /* 0x000000150e0b3211 */ /* 0x010fc600000f0cf1 */
[----:B------:R2:W-:Y:S01]  /*1910*/  @P4 LDGSTS.E.BYPASS.LTC128B.128 [R197+0x3900], [R12.64], !P6 ;  /* 0x039000000cc54fae */ /* 0x0005e2000f101d50 */
[----:B------:R-:W-:Y:S02]  /*1920*/  ISETP.GE.AND P0, PT, R18, 0x31, PT ;  /* 0x000000311200780c */ /* 0x000fe40003f06270 */
[----:B-----5:R-:W-:Y:S01]  /*1930*/  @P2 LEA R8, P1, R14, R19, 0x1 ;  /* 0x000000130e082211 */ /* 0x020fe200078208ff */
[----:B------:R3:W-:Y:S01]  /*1940*/  @P3 LDGSTS.E.BYPASS.LTC128B.128 [R197+0x4100], [R10.64], !P6 ;  /* 0x041000000ac53fae */ /* 0x0007e2000f101d50 */
[----:B------:R-:W-:Y:S02]  /*1950*/  ISETP.GE.AND P4, PT, R18, 0x41, PT ;  /* 0x000000411200780c */ /* 0x000fe40003f86270 */
[----:B------:R-:W-:Y:S01]  /*1960*/  @P2 LEA.HI.X R9, R14, R20, R241, 0x1, P1 ;  /* 0x000000140e092211 */ /* 0x000fe200008f0cf1 */
[----:B------:R-:W-:Y:S01]  /*1970*/  SHFL.IDX PT, R19, R0, 0x5, 0x181f ;  /* 0x00b81f0000137f89 */ /* 0x000fe200000e0000 */
[----:B------:R-:W-:-:S03]  /*1980*/  ISETP.GE.AND P3, PT, R18, 0x51, PT ;  /* 0x000000511200780c */ /* 0x000fc60003f66270 */
[----:B------:R4:W-:Y:S01]  /*1990*/  @P2 LDGSTS.E.BYPASS.LTC128B.128 [R197+0x4900], [R8.64], !P6 ;  /* 0x0490000008c52fae */ /* 0x0009e2000f101d50 */
[----:B------:R-:W-:-:S03]  /*19a0*/  ISETP.GE.AND P2, PT, R18, 0x61, PT ;  /* 0x000000611200780c */ /* 0x000fc60003f46270 */
[----:B--2---:R-:W-:Y:S04]  /*19b0*/  SHFL.IDX PT, R12, R2, 0x5, 0x181f ;  /* 0x00b81f00020c7f89 */ /* 0x004fe800000e0000 */
[----:B---3--:R2:W3:Y:S04]  /*19c0*/  SHFL.IDX PT, R10, R2, 0x4, 0x181f ;  /* 0x00981f00020a7f89 */ /* 0x0084e800000e0000 */
[----:B------:R-:W5:Y:S01]  /*19d0*/  SHFL.IDX PT, R11, R0, 0x4, 0x181f ;  /* 0x00981f00000b7f89 */ /* 0x000f6200000e0000 */
[----:B----4-:R-:W-:-:S03]  /*19e0*/  @P0 LEA R8, P1, R14, R16, 0x1 ;  /* 0x000000100e080211 */ /* 0x010fc600078208ff */
[----:B------:R-:W4:Y:S01]  /*19f0*/  SHFL.IDX PT, R16, R5, 0x6, 0x181f ;  /* 0x00d81f0005107f89 */ /* 0x000f2200000e0000 */
[----:B-1----:R-:W-:-:S03]  /*1a00*/  @P0 LEA.HI.X R9, R14, R17, R241, 0x1, P1 ;  /* 0x000000110e090211 */ /* 0x002fc600008f0cf1 */
[----:B------:R1:W4:Y:S04]  /*1a10*/  SHFL.IDX PT, R17, R0, 0x6, 0x181f ;  /* 0x00d81f0000117f89 */ /* 0x00032800000e0000 */
[----:B------:R4:W-:Y:S01]  /*1a20*/  @P0 LDGSTS.E.BYPASS.LTC128B.128 [R197+0x5100], [R8.64], !P6 ;  /* 0x0510000008c50fae */ /* 0x0009e2000f101d50 */
[----:B--2---:R-:W-:Y:S02]  /*1a30*/  SHF.L.U32 R2, R25, 0x6, RZ ;  /* 0x0000000619027819 */ /* 0x004fe400000006ff */
[----:B---3--:R-:W-:-:S04]  /*1a40*/  @P4 LEA R10, P1, R14, R10, 0x1 ;  /* 0x0000000a0e0a4211 */ /* 0x008fc800078208ff */
[----:B-----5:R-:W-:-:S05]  /*1a50*/  @P4 LEA.HI.X R11, R14, R11, R241, 0x1, P1 ;  /* 0x0000000b0e0b4211 */ /* 0x020fca00008f0cf1 */
[----:B------:R2:W-:Y:S01]  /*1a60*/  @P4 LDGSTS.E.BYPASS.LTC128B.128 [R197+0x5900], [R10.64], !P6 ;  /* 0x059000000ac54fae */ /* 0x0005e2000f101d50 */
[----:B-1----:R-:W-:Y:S01]  /*1a70*/  LOP3.LUT R0, R2, 0x1c0, RZ, 0xc0, !PT ;  /* 0x000001c002007812 */ /* 0x002fe200078ec0ff */
[----:B------:R-:W-:-:S04]  /*1a80*/  IMAD R2, R23, c[0x0][0x218], RZ ;  /* 0x0000860017027a24 */ /* 0x000fc800078e02ff */
[----:B------:R-:W-:Y:S01]  /*1a90*/  IMAD R5, R243, c[0x0][0x21c], R2 ;  /* 0x00008700f3057a24 */ /* 0x000fe200078e0202 */
[----:B------:R-:W-:Y:S02]  /*1aa0*/  IADD3 R2, P0, R6, UR22, RZ ;  /* 0x0000001606027c10 */ /* 0x000fe4000ff1e0ff */
[----:B------:R-:W-:Y:S02]  /*1ab0*/  SHF.L.U32 R6, R22, 0x3, RZ ;  /* 0x0000000316067819 */ /* 0x000fe400000006ff */
[----:B----4-:R-:W-:Y:S02]  /*1ac0*/  @P3 LEA R8, P1, R14, R12, 0x1 ;  /* 0x0000000c0e083211 */ /* 0x010fe400078208ff */
[----:B------:R-:W-:Y:S02]  /*1ad0*/  IADD3.X R13, R7, UR4, R5, P0, !PT ;  /* 0x00000004070d7c10 */ /* 0x000fe400087fe405 */
[----:B------:R-:W-:Y:S02]  /*1ae0*/  LOP3.LUT R12, R0, 0x8, R6, 0xf8, !PT ;  /* 0x00000008000c7812 */ /* 0x000fe400078ef806 */
[----:B------:R-:W-:-:S02]  /*1af0*/  SHF.R.U32.HI R7, RZ, 0x3, R0 ;  /* 0x00000003ff077819 */ /* 0x000fc40000011600 */
[C-C-:B------:R-:W-:Y:S02]  /*1b00*/  @P3 LEA.HI.X R9, R14.reuse, R19, R241.reuse, 0x1, P1 ;  /* 0x000000130e093211 */ /* 0x140fe400008f0cf1 */
[----:B------:R-:W-:Y:S02]  /*1b10*/  @P2 LEA R6, P1, R14, R16, 0x1 ;  /* 0x000000100e062211 */ /* 0x000fe400078208ff */
[----:B------:R-:W-:Y:S01]  /*1b20*/  LOP3.LUT R117, R12, R7, RZ, 0x3c, !PT ;  /* 0x000000070c757212 */ /* 0x000fe200078e3cff */
[----:B------:R1:W-:Y:S01]  /*1b30*/  @P3 LDGSTS.E.BYPASS.LTC128B.128 [R197+0x6100], [R8.64], !P6 ;  /* 0x0610000008c53fae */ /* 0x0003e2000f101d50 */
[----:B------:R-:W-:Y:S02]  /*1b40*/  @P2 LEA.HI.X R7, R14, R17, R241, 0x1, P1 ;  /* 0x000000110e072211 */ /* 0x000fe400008f0cf1 */
[----:B------:R-:W-:Y:S02]  /*1b50*/  LEA R5, P0, R2, c[0x0][0x1f8], 0x1 ;  /* 0x00007e0002057a11 */ /* 0x000fe400078008ff */
[----:B------:R-:W-:Y:S01]  /*1b60*/  LEA R0, R22, R24, 0x9 ;  /* 0x0000001816007211 */ /* 0x000fe200078e48ff */
[----:B------:R3:W-:Y:S01]  /*1b70*/  @P2 LDGSTS.E.BYPASS.LTC128B.128 [R197+0x6900], [R6.64], !P6 ;  /* 0x0690000006c52fae */ /* 0x0007e2000f101d50 */
[----:B------:R-:W-:-:S02]  /*1b80*/  LEA.HI.X R2, R2, c[0x0][0x1fc], R13, 0x1, P0 ;  /* 0x00007f0002027a11 */ /* 0x000fc400000f0c0d */
[----:B------:R-:W-:Y:S01]  /*1b90*/  LOP3.LUT P0, RZ, R15, 0x2, RZ, 0xc0, !PT ;  /* 0x000000020fff7812 */ /* 0x000fe2000780c0ff */
[----:B------:R-:W0:Y:S01]  /*1ba0*/  LDGDEPBAR ;  /* 0x00000000000079af */ /* 0x000e220000000000 */
[----:B------:R-:W-:Y:S02]  /*1bb0*/  SHF.L.U32 R119, R0, 0x1, RZ ;  /* 0x0000000100777819 */ /* 0x000fe400000006ff */
[C---:B------:R-:W-:Y:S01]  /*1bc0*/  SHF.L.U64.HI R241, R14.reuse, 0x1, R241 ;  /* 0x000000010ef17819 */ /* 0x040fe200000102f1 */
[----:B--2---:R-:W2:Y:S01]  /*1bd0*/  SHFL.IDX PT, R10, R5, RZ, 0x181f ;  /* 0x00181fff050a7589 */ /* 0x004ea200000e0000 */
[C---:B------:R-:W-:Y:S02]  /*1be0*/  IADD3 R0, R119.reuse, 0x3900, RZ ;  /* 0x0000390077007810 */ /* 0x040fe40007ffe0ff */
[----:B------:R-:W-:Y:S01]  /*1bf0*/  IADD3 R234, R119, 0x3920, RZ ;  /* 0x0000392077ea7810 */ /* 0x000fe20007ffe0ff */
[----:B------:R-:W-:Y:S01]  /*1c00*/  SHFL.IDX PT, R11, R2, RZ, 0x181f ;  /* 0x00181fff020b7589 */ /* 0x000fe200000e0000 */
[----:B------:R-:W-:-:S03]  /*1c10*/  ISETP.GE.AND P3, PT, R14, c[0x0][0x1d4], PT ;  /* 0x000075000e007a0c */ /* 0x000fc60003f66270 */
[----:B------:R-:W-:Y:S01]  /*1c20*/  @P0 IADD3 R234, R0, -0x20, RZ ;  /* 0xffffffe000ea0810 */ /* 0x000fe20007ffe0ff */
[----:B------:R-:W-:Y:S01]  /*1c30*/  SHFL.IDX PT, R13, R2, 0x1, 0x181f ;  /* 0x00381f00020d7f89 */ /* 0x000fe200000e0000 */
[C---:B------:R-:W-:Y:S02]  /*1c40*/  ISETP.LT.OR P0, PT, R18.reuse, 0x1, P3 ;  /* 0x000000011200780c */ /* 0x040fe40001f01670 */
[----:B------:R-:W-:Y:S01]  /*1c50*/  ISETP.LT.OR P2, PT, R18, 0x11, P3 ;  /* 0x000000111200780c */ /* 0x000fe20001f41670 */
[----:B-1----:R-:W1:Y:S01]  /*1c60*/  SHFL.IDX PT, R9, R5, 0x1, 0x181f ;  /* 0x00381f0005097f89 */ /* 0x002e6200000e0000 */
[C---:B------:R-:W-:Y:S02]  /*1c70*/  IADD3 R240, R234.reuse, 0x800, RZ ;  /* 0x00000800eaf07810 */ /* 0x040fe40007ffe0ff */
[C---:B------:R-:W-:Y:S01]  /*1c80*/  IADD3 R239, R234.reuse, 0x1000, RZ ;  /* 0x00001000eaef7810 */ /* 0x040fe20007ffe0ff */
[----:B------:R-:W4:Y:S01]  /*1c90*/  SHFL.IDX PT, R8, R5, 0x2, 0x181f ;  /* 0x00581f0005087f89 */ /* 0x000f2200000e0000 */
[----:B------:R-:W-:Y:S01]  /*1ca0*/  IADD3 R238, R234, 0x1800, RZ ;  /* 0x00001800eaee7810 */ /* 0x000fe20007ffe0ff */
[----:B------:R-:W-:-:S04]  /*1cb0*/  DEPBAR.LE SB0, 0x1 ;  /* 0x000080400000791a */ /* 0x000fc80000000000 */
[----:B------:R-:W-:-:S04]  /*1cc0*/  DEPBAR.LE SB0, 0x0 ;  /* 0x000080000000791a */ /* 0x000fc80000000000 */
[----:B------:R-:W-:Y:S01]  /*1cd0*/  BAR.SYNC.DEFER_BLOCKING 0x0 ;  /* 0x0000000000007b1d */ /* 0x000fe20000010000 */
[----:B---3--:R-:W-:Y:S02]  /*1ce0*/  SHF.L.U32 R7, R26, 0x6, RZ ;  /* 0x000000061a077819 */ /* 0x008fe400000006ff */
[----:B------:R-:W-:Y:S02]  /*1cf0*/  SHF.L.U32 R6, R195, 0x5, RZ ;  /* 0x00000005c3067819 */ /* 0x000fe400000006ff */
[----:B------:R-:W-:Y:S01]  /*1d00*/  LOP3.LUT R116, R7, 0xfffffe00, RZ, 0xc0, !PT ;  /* 0xfffffe0007747812 */ /* 0x000fe200078ec0ff */
[----:B------:R-:W3:Y:S01]  /*1d10*/  SHFL.IDX PT, R19, R5, 0x3, 0x181f ;  /* 0x00781f0005137f89 */ /* 0x000ee200000e0000 */
[----:B------:R-:W-:Y:S02]  /*1d20*/  LOP3.LUT R0, R6, 0x7ffffc00, RZ, 0xc0, !PT ;  /* 0x7ffffc0006007812 */ /* 0x000fe400078ec0ff */
[----:B--2---:R-:W-:Y:S01]  /*1d30*/  IADD3 R16, P1, R10, R242, RZ ;  /* 0x000000f20a107210 */ /* 0x004fe20007f3e0ff */
[----:B------:R-:W2:Y:S01]  /*1d40*/  SHFL.IDX PT, R21, R2, 0x2, 0x181f ;  /* 0x00581f0002157f89 */ /* 0x000ea200000e0000 */
[----:B------:R-:W-:-:S02]  /*1d50*/  IADD3 R0, R117, R116, R0 ;  /* 0x0000007475007210 */ /* 0x000fc40007ffe000 */
[-C--:B-1----:R-:W-:Y:S01]  /*1d60*/  IADD3 R12, P4, R9, R242.reuse, RZ ;  /* 0x000000f2090c7210 */ /* 0x082fe20007f9e0ff */
[----:B------:R-:W1:Y:S01]  /*1d70*/  SHFL.IDX PT, R20, R5, 0x4, 0x181f ;  /* 0x00981f0005147f89 */ /* 0x000e6200000e0000 */
[----:B------:R-:W-:Y:S02]  /*1d80*/  SHF.L.U32 R230, R0, 0x1, RZ ;  /* 0x0000000100e67819 */ /* 0x000fe400000006ff */
[-C--:B------:R-:W-:Y:S01]  /*1d90*/  IADD3.X R17, R11, R241.reuse, RZ, P1, !PT ;  /* 0x000000f10b117210 */ /* 0x080fe20000ffe4ff */
[----:B------:R-:W5:Y:S01]  /*1da0*/  SHFL.IDX PT, R23, R2, 0x3, 0x181f ;  /* 0x00781f0002177f89 */ /* 0x000f6200000e0000 */
[----:B----4-:R-:W-:Y:S02]  /*1db0*/  IADD3 R8, P1, R8, R242, RZ ;  /* 0x000000f208087210 */ /* 0x010fe40007f3e0ff */
[----:B------:R-:W-:Y:S01]  /*1dc0*/  IADD3.X R13, R13, R241, RZ, P4, !PT ;  /* 0x000000f10d0d7210 */ /* 0x000fe200027fe4ff */
[----:B------:R-:W4:Y:S01]  /*1dd0*/  SHFL.IDX PT, R22, R2, 0x4, 0x181f ;  /* 0x00981f0002167f89 */ /* 0x000f2200000e0000 */
[----:B------:R-:W-:-:S02]  /*1de0*/  LEA R233, R3, R230, 0x1 ;  /* 0x000000e603e97211 */ /* 0x000fc400078e08ff */
[----:B------:R-:W-:Y:S01]  /*1df0*/  LEA R231, R4, R230, 0x1 ;  /* 0x000000e604e77211 */ /* 0x000fe200078e08ff */
[----:B------:R-:W-:Y:S01]  /*1e00*/  LDSM.16.M88.4 R36, [R230+0x7100] ;  /* 0x00710000e624783b */ /* 0x000fe20000000200 */
[C---:B------:R-:W-:Y:S02]  /*1e10*/  IADD3 R237, R234.reuse, 0x2000, RZ ;  /* 0x00002000eaed7810 */ /* 0x040fe40007ffe0ff */
[----:B------:R-:W-:Y:S01]  /*1e20*/  LEA R232, R3, R231, 0x1 ;  /* 0x000000e703e87211 */ /* 0x000fe200078e08ff */
[----:B------:R-:W4:Y:S01]  /*1e30*/  LDSM.16.M88.4 R48, [R119+0x3900] ;  /* 0x003900007730783b */ /* 0x000f220000000200 */
[----:B---3--:R-:W-:Y:S02]  /*1e40*/  IADD3 R6, P4, R19, R242, RZ ;  /* 0x000000f213067210 */ /* 0x008fe40007f9e0ff */
[----:B------:R-:W-:Y:S01]  /*1e50*/  IADD3 R236, R234, 0x2800, RZ ;  /* 0x00002800eaec7810 */ /* 0x000fe20007ffe0ff */
[----:B------:R-:W-:Y:S01]  /*1e60*/  SHFL.IDX PT, R0, R5, 0x5, 0x181f ;  /* 0x00b81f0005007f89 */ /* 0x000fe200000e0000 */
[----:B--2---:R-:W-:-:S02]  /*1e70*/  IADD3.X R9, R21, R241, RZ, P1, !PT ;  /* 0x000000f115097210 */ /* 0x004fc40000ffe4ff */
[----:B------:R-:W-:Y:S01]  /*1e80*/  IADD3 R235, R234, 0x3000, RZ ;  /* 0x00003000eaeb7810 */ /* 0x000fe20007ffe0ff */
[----:B------:R-:W-:Y:S01]  /*1e90*/  SHFL.IDX PT, R5, R5, 0x6, 0x181f ;  /* 0x00d81f0005057f89 */ /* 0x000fe200000e0000 */
[----:B-1----:R-:W-:-:S03]  /*1ea0*/  IADD3 R10, P1, R20, R242, RZ ;  /* 0x000000f2140a7210 */ /* 0x002fc60007f3e0ff */
[----:B------:R-:W-:Y:S01]  /*1eb0*/  SHFL.IDX PT, R14, R2, 0x5, 0x181f ;  /* 0x00b81f00020e7f89 */ /* 0x000fe200000e0000 */
[-C--:B-----5:R-:W-:Y:S02]  /*1ec0*/  IADD3.X R7, R23, R241.reuse, RZ, P4, !PT ;  /* 0x000000f117077210 */ /* 0x0a0fe400027fe4ff */
[----:B------:R-:W-:Y:S01]  /*1ed0*/  ISETP.LT.OR P4, PT, R18, 0x21, P3 ;  /* 0x000000211200780c */ /* 0x000fe20001f81670 */
[----:B------:R-:W1:Y:S01]  /*1ee0*/  LDSM.16.M88.4 R32, [R230+0x9100] ;  /* 0x00910000e620783b */ /* 0x000e620000000200 */
[----:B----4-:R-:W-:Y:S02]  /*1ef0*/  IADD3.X R11, R22, R241, RZ, P1, !PT ;  /* 0x000000f1160b7210 */ /* 0x010fe40000ffe4ff */
[C---:B------:R-:W-:Y:S01]  /*1f00*/  ISETP.LT.OR P1, PT, R18.reuse, 0x31, P3 ;  /* 0x000000311200780c */ /* 0x040fe20001f21670 */
[----:B------:R-:W-:Y:S04]  /*1f10*/  SHFL.IDX PT, R2, R2, 0x6, 0x181f ;  /* 0x00d81f0002027f89 */ /* 0x000fe800000e0000 */
[----:B------:R-:W-:Y:S04]  /*1f20*/  LDSM.16.M88.4 R80, [R119+0x4100] ;  /* 0x004100007750783b */ /* 0x000fe80000000200 */
[----:B------:R-:W-:Y:S04]  /*1f30*/  LDSM.16.M88.4 R88, [R119+0x4900] ;  /* 0x004900007758783b */ /* 0x000fe80000000200 */
[----:B------:R-:W-:Y:S04]  /*1f40*/  LDSM.16.M88.4 R96, [R119+0x5100] ;  /* 0x005100007760783b */ /* 0x000fe80000000200 */
[----:B------:R-:W-:Y:S04]  /*1f50*/  LDSM.16.M88.4 R104, [R119+0x5900] ;  /* 0x005900007768783b */ /* 0x000fe80000000200 */
[----:B------:R-:W-:Y:S01]  /*1f60*/  LDSM.16.M88.4 R112, [R119+0x6100] ;  /* 0x006100007770783b */ /* 0x000fe20000000200 */
[----:B------:R-:W-:Y:S03]  /*1f70*/  HMMA.16816.F32.BF16 R68, R36, R50, RZ ;  /* 0x000000322444723c */ /* 0x000fe600000418ff */
[----:B------:R-:W-:Y:S04]  /*1f80*/  LDSM.16.M88.4 R124, [R119+0x6900] ;  /* 0x00690000777c783b */ /* 0x000fe80000000200 */
[----:B------:R-:W-:Y:S04]  /*1f90*/  LDSM.16.M88.4 R28, [R233+0x7100] ;  /* 0x00710000e91c783b */ /* 0x000fe80000000200 */
[----:B------:R-:W-:Y:S04]  /*1fa0*/  LDSM.16.M88.4 R24, [R233+0x9100] ;  /* 0x00910000e918783b */ /* 0x000fe80000000200 */
[----:B------:R-:W2:Y:S01]  /*1fb0*/  LDSM.16.M88.4 R52, [R234] ;  /* 0x00000000ea34783b */ /* 0x000ea20000000200 */
[----:B-1----:R-:W-:Y:S03]  /*1fc0*/  HMMA.16816.F32.BF16 R56, R32, R48, RZ ;  /* 0x000000302038723c */ /* 0x002fe600000418ff */
[----:B------:R-:W-:Y:S04]  /*1fd0*/  LDSM.16.M88.4 R84, [R234+0x800] ;  /* 0x00080000ea54783b */ /* 0x000fe80000000200 */
[----:B------:R-:W-:Y:S04]  /*1fe0*/  LDSM.16.M88.4 R92, [R234+0x1000] ;  /* 0x00100000ea5c783b */ /* 0x000fe80000000200 */
[----:B------:R-:W-:Y:S04]  /*1ff0*/  LDSM.16.M88.4 R100, [R234+0x1800] ;  /* 0x00180000ea64783b */ /* 0x000fe80000000200 */
[----:B------:R-:W-:Y:S04]  /*2000*/  LDSM.16.M88.4 R108, [R234+0x2000] ;  /* 0x00200000ea6c783b */ /* 0x000fe80000000200 */
[----:B------:R-:W-:Y:S04]  /*2010*/  LDSM.16.M88.4 R120, [R234+0x2800] ;  /* 0x00280000ea78783b */ /* 0x000fe80000000200 */
[----:B------:R-:W-:Y:S04]  /*2020*/  LDSM.16.M88.4 R128, [R234+0x3000] ;  /* 0x00300000ea80783b */ /* 0x000fe80000000200 */
[----:B------:R-:W-:Y:S01]  /*2030*/  @!PT LDS RZ, [RZ] ;  /* 0x00000000fffff984 */ /* 0x000fe20000000800 */
[----:B------:R-:W-:Y:S01]  /*2040*/  @!PT LDS RZ, [RZ] ;  /* 0x00000000fffff984 */ /* 0x000fe20000000800 */
[----:B------:R-:W-:Y:S01]  /*2050*/  @!PT LDS RZ, [RZ] ;  /* 0x00000000fffff984 */ /* 0x000fe20000000800 */
[----:B------:R1:W-:Y:S01]  /*2060*/  LDGSTS.E.BYPASS.LTC128B.128 [R197+0x100], [R16.64], !P0 ;  /* 0x0010000010c57fae */ /* 0x0003e2000c101d50 */
[----:B------:R-:W-:-:S03]  /*2070*/  ISETP.LT.OR P0, PT, R18, 0x41, P3 ;  /* 0x000000411200780c */ /* 0x000fc60001f01670 */
[----:B------:R3:W-:Y:S01]  /*2080*/  LDGSTS.E.BYPASS.LTC128B.128 [R197+0x900], [R12.64], !P2 ;  /* 0x009000000cc57fae */ /* 0x0007e2000d101d50 */
[----:B------:R-:W-:-:S03]  /*2090*/  LOP3.LUT P2, RZ, R15, 0x4, RZ, 0xc0, !PT ;  /* 0x000000040fff7812 */ /* 0x000fc6000784c0ff */
[----:B------:R4:W-:Y:S01]  /*20a0*/  LDGSTS.E.BYPASS.LTC128B.128 [R197+0x1100], [R8.64], !P4 ;  /* 0x0110000008c57fae */ /* 0x0009e2000e101d50 */
[C---:B------:R-:W-:Y:S02]  /*20b0*/  ISETP.LT.OR P4, PT, R18.reuse, 0x51, P3 ;  /* 0x000000511200780c */ /* 0x040fe40001f81670 */
[----:B------:R-:W-:Y:S01]  /*20c0*/  ISETP.LT.OR P3, PT, R18, 0x61, P3 ;  /* 0x000000611200780c */ /* 0x000fe20001f61670 */
[----:B------:R5:W-:Y:S01]  /*20d0*/  LDGSTS.E.BYPASS.LTC128B.128 [R197+0x1900], [R6.64], !P1 ;  /* 0x0190000006c57fae */ /* 0x000be2000c901d50 */
[----:B--2---:R-:W-:Y:S03]  /*20e0*/  HMMA.16816.F32.BF16 R56, R24, R52, R56 ;  /* 0x000000341838723c */ /* 0x004fe60000041838 */
[----:B------:R2:W-:Y:S01]  /*20f0*/  LDGSTS.E.BYPASS.LTC128B.128 [R197+0x2100], [R10.64], !P0 ;  /* 0x021000000ac57fae */ /* 0x0005e2000c101d50 */
[----:B----4-:R-:W-:Y:S02]  /*2100*/  IADD3 R8, P1, R0, R242, RZ ;  /* 0x000000f200087210 */ /* 0x010fe40007f3e0ff */
[----:B-----5:R-:W-:-:S02]  /*2110*/  MOV R7, 0x40 ;  /* 0x0000004000077802 */ /* 0x020fc40000000f00 */
[----:B------:R-:W-:Y:S02]  /*2120*/  IADD3 R6, P0, R5, R242, RZ ;  /* 0x000000f205067210 */ /* 0x000fe40007f1e0ff */
[----:B------:R-:W-:Y:S02]  /*2130*/  SEL R0, R7, 0xffffffc0, !P2 ;  /* 0xffffffc007007807 */ /* 0x000fe40005000000 */
[-C--:B------:R-:W-:Y:S02]  /*2140*/  IADD3.X R9, R14, R241.reuse, RZ, P1, !PT ;  /* 0x000000f10e097210 */ /* 0x080fe40000ffe4ff */
[----:B---3--:R-:W-:Y:S01]  /*2150*/  HMMA.16816.F32.BF16 R12, R36, R48, RZ ;  /* 0x00000030240c723c */ /* 0x008fe200000418ff */
[----:B------:R-:W-:Y:S02]  /*2160*/  IADD3.X R7, R2, R241, RZ, P0, !PT ;  /* 0x000000f102077210 */ /* 0x000fe400007fe4ff */
[----:B------:R-:W-:Y:S01]  /*2170*/  IADD3 R229, R119, R0, RZ ;  /* 0x0000000077e57210 */ /* 0x000fe20007ffe0ff */
[----:B------:R2:W-:Y:S01]  /*2180*/  LDGSTS.E.BYPASS.LTC128B.128 [R197+0x2900], [R8.64], !P4 ;  /* 0x0290000008c57fae */ /* 0x0005e2000e101d50 */
[----:B------:R-:W-:-:S02]  /*2190*/  IADD3 R228, R0, R234, RZ ;  /* 0x000000ea00e47210 */ /* 0x000fc40007ffe0ff */
[----:B------:R-:W-:Y:S01]  /*21a0*/  IADD3 R2, R197, 0x100, RZ ;  /* 0x00000100c5027810 */ /* 0x000fe20007ffe0ff */
[----:B------:R3:W-:Y:S01]  /*21b0*/  LDGSTS.E.BYPASS.LTC128B.128 [R197+0x3100], [R6.64], !P3 ;  /* 0x0310000006c57fae */ /* 0x0007e2000d901d50 */
[----:B------:R-:W-:Y:S02]  /*21c0*/  PLOP3.LUT P0, PT, PT, PT, UP0, 0x80, 0x0 ;  /* 0x000000000000781c */ /* 0x000fe40003f0f008 */
[----:B------:R-:W-:Y:S01]  /*21d0*/  ISETP.GT.AND P4, PT, R198, 0x6f, PT ;  /* 0x0000006fc600780c */ /* 0x000fe20003f84270 */
[----:B------:R-:W-:Y:S04]  /*21e0*/  LDSM.16.M88.4 R40, [R229+0x3900] ;  /* 0x00390000e528783b */ /* 0x000fe80000000200 */
[----:B------:R-:W4:Y:S04]  /*21f0*/  LDSM.16.M88.4 R20, [R231+0x7100] ;  /* 0x00710000e714783b */ /* 0x000f280000000200 */
[----:B-1----:R-:W1:Y:S04]  /*2200*/  LDSM.16.M88.4 R16, [R231+0x9100] ;  /* 0x00910000e710783b */ /* 0x002e680000000200 */
[----:B------:R-:W-:Y:S01]  /*2210*/  HMMA.16816.F32.BF16 R60, R28, R52, R12 ;  /* 0x000000341c3c723c */ /* 0x000fe2000004180c */
[----:B------:R-:W-:Y:S04]  /*2220*/  LDSM.16.M88.4 R44, [R228] ;  /* 0x00000000e42c783b */ /* 0x000fe80000000200 */
[----:B------:R-:W5:Y:S04]  /*2230*/  LDSM.16.M88.4 R12, [R232+0x7100] ;  /* 0x00710000e80c783b */ /* 0x000f680000000200 */
[----:B--2---:R-:W2:Y:S04]  /*2240*/  LDSM.16.M88.4 R8, [R232+0x9100] ;  /* 0x00910000e808783b */ /* 0x004ea80000000200 */
[----:B------:R-:W0:Y:S04]  /*2250*/  LDGDEPBAR ;  /* 0x00000000000079af */ /* 0x000e280000000000 */
[----:B------:R-:W-:Y:S07]  /*2260*/  STL [R1+0xc], R2 ;  /* 0x00000c0201007387 */ /* 0x000fee0000100800 */
[----:B----4-:R-:W-:Y:S08]  /*2270*/  HMMA.16816.F32.BF16 R64, R20, R40, R60 ;  /* 0x000000281440723c */ /* 0x010ff0000004183c */
[----:B------:R-:W-:Y:S08]  /*2280*/  HMMA.16816.F32.BF16 R60, R32, R50, RZ ;  /* 0x00000032203c723c */ /* 0x000ff000000418ff */
[----:B-1----:R-:W-:Y:S08]  /*2290*/  HMMA.16816.F32.BF16 R48, R16, R40, R56 ;  /* 0x000000281030723c */ /* 0x002ff00000041838 */
[----:B------:R-:W-:Y:S08]  /*22a0*/  HMMA.16816.F32.BF16 R56, R28, R54, R68 ;  /* 0x000000361c38723c */ /* 0x000ff00000041844 */
[----:B-----5:R-:W-:Y:S08]  /*22b0*/  HMMA.16816.F32.BF16 R68, R12, R44, R64 ;  /* 0x0000002c0c44723c */ /* 0x020ff00000041840 */
[----:B------:R-:W-:Y:S08]  /*22c0*/  HMMA.16816.F32.BF16 R64, R24, R54, R60 ;  /* 0x000000361840723c */ /* 0x000ff0000004183c */
[----:B------:R-:W-:Y:S08]  /*22d0*/  HMMA.16816.F32.BF16 R60, R36, R80, RZ ;  /* 0x00000050243c723c */ /* 0x000ff000000418ff */
[----:B--2---:R-:W-:Y:S01]  /*22e0*/  HMMA.16816.F32.BF16 R76, R8, R44, R48 ;  /* 0x0000002c084c723c */ /* 0x004fe20000041830 */
[----:B------:R-:W1:Y:S01]  /*22f0*/  LDSM.16.M88.4 R48, [R229+0x4100] ;  /* 0x00410000e530783b */ /* 0x000e620000000200 */
[----:B------:R-:W-:-:S04]  /*2300*/  FMUL.FTZ R0, R68, c[0x0][0x320] ;  /* 0x0000c80044007a20 */ /* 0x000fc80000410000 */
[----:B------:R2:W4:Y:S02]  /*2310*/  MUFU.TANH R194, R0 ;  /* 0x0000000000c27308 */ /* 0x0005240000002400 */
[----:B------:R-:W-:Y:S08]  /*2320*/  HMMA.16816.F32.BF16 R52, R20, R42, R56 ;  /* 0x0000002a1434723c */ /* 0x000ff00000041838 */
[----:B------:R-:W-:Y:S01]  /*2330*/  HMMA.16816.F32.BF16 R56, R32, R80, RZ ;  /* 0x000000502038723c */ /* 0x000fe200000418ff */
[----:B--2---:R-:W-:-:S07]  /*2340*/  FMUL.FTZ R0, R69, c[0x0][0x320] ;  /* 0x0000c80045007a20 */ /* 0x004fce0000410000 */
[----:B------:R-:W-:Y:S01]  /*2350*/  HMMA.16816.F32.BF16 R60, R28, R84, R60 ;  /* 0x000000541c3c723c */ /* 0x000fe2000004183c */
[----:B------:R2:W1:Y:S07]  /*2360*/  MUFU.TANH R193, R0 ;  /* 0x0000000000c17308 */ /* 0x00046e0000002400 */
[----:B------:R-:W-:Y:S01]  /*2370*/  HMMA.16816.F32.BF16 R64, R16, R42, R64 ;  /* 0x0000002a1040723c */ /* 0x000fe20000041840 */
[----:B------:R-:W5:Y:S01]  /*2380*/  LDSM.16.M88.4 R40, [R228+0x800] ;  /* 0x00080000e428783b */ /* 0x000f620000000200 */
[----:B--2---:R-:W-:-:S04]  /*2390*/  FMUL.FTZ R0, R70, c[0x0][0x320] ;  /* 0x0000c80046007a20 */ /* 0x004fc80000410000 */
[----:B------:R2:W2:Y:S10]  /*23a0*/  MUFU.TANH R192, R0 ;  /* 0x0000000000c07308 */ /* 0x0004b40000002400 */
[----:B-1----:R-:W-:Y:S08]  /*23b0*/  HMMA.16816.F32.BF16 R60, R20, R48, R60 ;  /* 0x00000030143c723c */ /* 0x002ff0000004183c */
[----:B------:R-:W-:Y:S01]  /*23c0*/  HMMA.16816.F32.BF16 R72, R8, R46, R64 ;  /* 0x0000002e0848723c */ /* 0x000fe20000041840 */
[----:B--2---:R-:W-:-:S07]  /*23d0*/  FMUL.FTZ R0, R71, c[0x0][0x320] ;  /* 0x0000c80047007a20 */ /* 0x004fce0000410000 */
[----:B------:R-:W-:Y:S01]  /*23e0*/  HMMA.16816.F32.BF16 R68, R12, R46, R52 ;  /* 0x0000002e0c44723c */ /* 0x000fe20000041834 */
[----:B------:R1:W2:Y:S07]  /*23f0*/  MUFU.TANH R191, R0 ;  /* 0x0000000000bf7308 */ /* 0x0002ae0000002400 */
[----:B------:R-:W-:Y:S08]  /*2400*/  HMMA.16816.F32.BF16 R52, R24, R84, R56 ;  /* 0x000000541834723c */ /* 0x000ff00000041838 */
[----:B------:R-:W-:Y:S01]  /*2410*/  HMMA.16816.F32.BF16 R56, R36, R82, RZ ;  /* 0x000000522438723c */ /* 0x000fe200000418ff */
[----:B-1----:R-:W-:-:S04]  /*2420*/  FMUL.FTZ R0, R76, c[0x0][0x320] ;  /* 0x0000c8004c007a20 */ /* 0x002fc80000410000 */
[----:B------:R1:W1:Y:S03]  /*2430*/  MUFU.TANH R190, R0 ;  /* 0x0000000000be7308 */ /* 0x0002660000002400 */
[----:B------:R-:W-:Y:S08]  /*2440*/  HMMA.16816.F32.BF16 R64, R32, R82, RZ ;  /* 0x000000522040723c */ /* 0x000ff000000418ff */
[----:B------:R-:W-:Y:S01]  /*2450*/  HMMA.16816.F32.BF16 R44, R16, R48, R52 ;  /* 0x00000030102c723c */ /* 0x000fe20000041834 */
[----:B-1----:R-:W-:-:S07]  /*2460*/  FMUL.FTZ R0, R77, c[0x0][0x320] ;  /* 0x0000c8004d007a20 */ /* 0x002fce0000410000 */
[-C--:B------:R-:W-:Y:S01]  /*2470*/  HMMA.16816.F32.BF16 R52, R28, R86.reuse, R56 ;  /* 0x000000561c34723c */ /* 0x080fe20000041838 */
[----:B------:R1:W1:Y:S07]  /*2480*/  MUFU.TANH R189, R0 ;  /* 0x0000000000bd7308 */ /* 0x00026e0000002400 */
[----:B------:R-:W-:Y:S08]  /*2490*/  HMMA.16816.F32.BF16 R64, R24, R86, R64 ;  /* 0x000000561840723c */ /* 0x000ff00000041840 */
[----:B------:R-:W-:Y:S01]  /*24a0*/  HMMA.16816.F32.BF16 R56, R32, R88, RZ ;  /* 0x000000582038723c */ /* 0x000fe200000418ff */
[----:B-1----:R-:W-:-:S04]  /*24b0*/  FMUL.FTZ R0, R78, c[0x0][0x320] ;  /* 0x0000c8004e007a20 */ /* 0x002fc80000410000 */
[----:B------:R1:W1:Y:S03]  /*24c0*/  MUFU.TANH R185, R0 ;  /* 0x0000000000b97308 */ /* 0x0002660000002400 */
[-C--:B------:R-:W-:Y:S08]  /*24d0*/  HMMA.16816.F32.BF16 R52, R20, R50.reuse, R52 ;  /* 0x000000321434723c */ /* 0x080ff00000041834 */
[----:B------:R-:W-:Y:S01]  /*24e0*/  HMMA.16816.F32.BF16 R64, R16, R50, R64 ;  /* 0x000000321040723c */ /* 0x000fe20000041840 */
[----:B------:R-:W-:Y:S01]  /*24f0*/  LDSM.16.M88.4 R48, [R228+0x1000] ;  /* 0x00100000e430783b */ /* 0x000fe20000000200 */
[----:B-1----:R-:W-:-:S06]  /*2500*/  FMUL.FTZ R0, R79, c[0x0][0x320] ;  /* 0x0000c8004f007a20 */ /* 0x002fcc0000410000 */
[----:B-----5:R-:W-:Y:S01]  /*2510*/  HMMA.16816.F32.BF16 R76, R8, R40, R44 ;  /* 0x00000028084c723c */ /* 0x020fe2000004182c */
[----:B------:R-:W1:Y:S01]  /*2520*/  LDSM.16.M88.4 R44, [R229+0x4900] ;  /* 0x00490000e52c783b */ /* 0x000e620000000200 */
[----:B------:R5:W1:Y:S02]  /*2530*/  MUFU.TANH R186, R0 ;  /* 0x0000000000ba7308 */ /* 0x000a640000002400 */
[----:B-----5:R-:W-:-:S06]  /*2540*/  FMUL.FTZ R0, R68, c[0x0][0x320] ;  /* 0x0000c80044007a20 */ /* 0x020fcc0000410000 */
[----:B------:R5:W1:Y:S02]  /*2550*/  MUFU.TANH R188, R0 ;  /* 0x0000000000bc7308 */ /* 0x000a640000002400 */
[----:B-----5:R-:W-:-:S06]  /*2560*/  FMUL.FTZ R0, R69, c[0x0][0x320] ;  /* 0x0000c80045007a20 */ /* 0x020fcc0000410000 */
[----:B------:R5:W1:Y:S02]  /*2570*/  MUFU.TANH R187, R0 ;  /* 0x0000000000bb7308 */ /* 0x000a640000002400 */
[----:B-----5:R-:W-:-:S06]  /*2580*/  FMUL.FTZ R0, R70, c[0x0][0x320] ;  /* 0x0000c80046007a20 */ /* 0x020fcc0000410000 */
[----:B------:R5:W1:Y:S02]  /*2590*/  MUFU.TANH R184, R0 ;  /* 0x0000000000b87308 */ /* 0x000a640000002400 */
[----:B-----5:R-:W-:Y:S02]  /*25a0*/  FMUL.FTZ R0, R71, c[0x0][0x320] ;  /* 0x0000c80047007a20 */ /* 0x020fe40000410000 */
[----:B------:R-:W-:Y:S04]  /*25b0*/  HMMA.16816.F32.BF16 R68, R12, R40, R60 ;  /* 0x000000280c44723c */ /* 0x000fe8000004183c */
[----:B------:R5:W1:Y:S04]  /*25c0*/  MUFU.TANH R183, R0 ;  /* 0x0000000000b77308 */ /* 0x000a680000002400 */
[----:B------:R-:W-:Y:S01]  /*25d0*/  HMMA.16816.F32.BF16 R60, R36, R88, RZ ;  /* 0x00000058243c723c */ /* 0x000fe200000418ff */
[----:B-----5:R-:W-:-:S04]  /*25e0*/  FMUL.FTZ R0, R72, c[0x0][0x320] ;  /* 0x0000c80048007a20 */ /* 0x020fc80000410000 */
[----:B------:R5:W1:Y:S11]  /*25f0*/  MUFU.TANH R182, R0 ;  /* 0x0000000000b67308 */ /* 0x000a760000002400 */
[----:B------:R-:W-:Y:S08]  /*2600*/  @!UPT UIADD3 URZ, URZ, URZ, URZ ;  /* 0x0000003f3f3ff290 */ /* 0x000ff0000fffe03f */
[----:B------:R-:W-:Y:S01]  /*2610*/  HMMA.16816.F32.BF16 R60, R28, R92, R60 ;  /* 0x0000005c1c3c723c */ /* 0x000fe2000004183c */
[----:B-----5:R-:W-:-:S04]  /*2620*/  FMUL.FTZ R0, R73, c[0x0][0x320] ;  /* 0x0000c80049007a20 */ /* 0x020fc80000410000 */
[----:B------:R5:W2:Y:S11]  /*2630*/  MUFU.TANH R181, R0 ;  /* 0x0000000000b57308 */ /* 0x000ab60000002400 */
[----:B------:R-:W-:Y:S08]  /*2640*/  @!UPT UIADD3 URZ, URZ, URZ, URZ ;  /* 0x0000003f3f3ff290 */ /* 0x000ff0000fffe03f */
[----:B-1----:R-:W-:Y:S01]  /*2650*/  HMMA.16816.F32.BF16 R60, R20, R44, R60 ;  /* 0x0000002c143c723c */ /* 0x002fe2000004183c */
[----:B-----5:R-:W-:-:S04]  /*2660*/  FMUL.FTZ R0, R74, c[0x0][0x320] ;  /* 0x0000c8004a007a20 */ /* 0x020fc80000410000 */
[----:B------:R1:W1:Y:S02]  /*2670*/  MUFU.TANH R177, R0 ;  /* 0x0000000000b17308 */ /* 0x0002640000002400 */
[----:B-1----:R-:W-:Y:S02]  /*2680*/  FMUL.FTZ R0, R75, c[0x0][0x320] ;  /* 0x0000c8004b007a20 */ /* 0x002fe40000410000 */
[----:B------:R-:W-:Y:S04]  /*2690*/  HMMA.16816.F32.BF16 R72, R8, R42, R64 ;  /* 0x0000002a0848723c */ /* 0x000fe80000041840 */
[----:B------:R1:W1:Y:S04]  /*26a0*/  MUFU.TANH R178, R0 ;  /* 0x0000000000b27308 */ /* 0x0002680000002400 */
[----:B------:R-:W-:Y:S01]  /*26b0*/  HMMA.16816.F32.BF16 R64, R32, R90, RZ ;  /* 0x0000005a2040723c */ /* 0x000fe200000418ff */
[----:B-1----:R-:W-:-:S04]  /*26c0*/  FMUL.FTZ R0, R68, c[0x0][0x320] ;  /* 0x0000c80044007a20 */ /* 0x002fc80000410000 */
[----:B------:R1:W1:Y:S11]  /*26d0*/  MUFU.TANH R180, R0 ;  /* 0x0000000000b47308 */ /* 0x0002760000002400 */
[----:B------:R-:W-:Y:S08]  /*26e0*/  @!UPT UIADD3 URZ, URZ, URZ, URZ ;  /* 0x0000003f3f3ff290 */ /* 0x000ff0000fffe03f */
[----:B------:R-:W-:Y:S01]  /*26f0*/  HMMA.16816.F32.BF16 R64, R24, R94, R64 ;  /* 0x0000005e1840723c */ /* 0x000fe20000041840 */
[----:B-1----:R-:W-:-:S04]  /*2700*/  FMUL.FTZ R0, R69, c[0x0][0x320] ;  /* 0x0000c80045007a20 */ /* 0x002fc80000410000 */
[----:B------:R1:W1:Y:S11]  /*2710*/  MUFU.TANH R179, R0 ;  /* 0x0000000000b37308 */ /* 0x0002760000002400 */
[----:B------:R-:W-:Y:S08]  /*2720*/  @!UPT UIADD3 URZ, URZ, URZ, URZ ;  /* 0x0000003f3f3ff290 */ /* 0x000ff0000fffe03f */
[----:B------:R-:W-:Y:S01]  /*2730*/  HMMA.16816.F32.BF16 R64, R16, R46, R64 ;  /* 0x0000002e1040723c */ /* 0x000fe20000041840 */
[----:B-1----:R-:W-:-:S04]  /*2740*/  FMUL.FTZ R0, R70, c[0x0][0x320] ;  /* 0x0000c80046007a20 */ /* 0x002fc80000410000 */
[----:B------:R1:W1:Y:S02]  /*2750*/  MUFU.TANH R176, R0 ;  /* 0x0000000000b07308 */ /* 0x0002640000002400 */
[----:B-1----:R-:W-:Y:S02]  /*2760*/  FMUL.FTZ R0, R71, c[0x0][0x320] ;  /* 0x0000c80047007a20 */ /* 0x002fe40000410000 */
[----:B------:R-:W-:Y:S04]  /*2770*/  HMMA.16816.F32.BF16 R68, R12, R42, R52 ;  /* 0x0000002a0c44723c */ /* 0x000fe80000041834 */
[----:B------:R1:W1:Y:S04]  /*2780*/  MUFU.TANH R175, R0 ;  /* 0x0000000000af7308 */ /* 0x0002680000002400 */
[----:B------:R-:W-:Y:S08]  /*2790*/  HMMA.16816.F32.BF16 R52, R24, R92, R56 ;  /* 0x0000005c1834723c */ /* 0x000ff00000041838 */
[----:B------:R-:W-:Y:S01]  /*27a0*/  HMMA.16816.F32.BF16 R56, R36, R90, RZ ;  /* 0x0000005a2438723c */ /* 0x000fe200000418ff */
[----:B-1----:R-:W-:-:S04]  /*27b0*/  FMUL.FTZ R0, R76, c[0x0][0x320] ;  /* 0x0000c8004c007a20 */ /* 0x002fc80000410000 */
[----:B------:R1:W1:Y:S11]  /*27c0*/  MUFU.TANH R174, R0 ;  /* 0x0000000000ae7308 */ /* 0x0002760000002400 */
[----:B------:R-:W-:Y:S01]  /*27d0*/  HMMA.16816.F32.BF16 R40, R16, R44, R52 ;  /* 0x0000002c1028723c */ /* 0x000fe20000041834 */
[----:B-1----:R-:W-:-:S07]  /*27e0*/  FMUL.FTZ R0, R77, c[0x0][0x320] ;  /* 0x0000c8004d007a20 */ /* 0x002fce0000410000 */
[----:B------:R-:W-:Y:S01]  /*27f0*/  HMMA.16816.F32.BF16 R52, R28, R94, R56 ;  /* 0x0000005e1c34723c */ /* 0x000fe20000041838 */
[----:B------:R1:W1:Y:S07]  /*2800*/  MUFU.TANH R173, R0 ;  /* 0x0000000000ad7308 */ /* 0x00026e0000002400 */
[----:B------:R-:W-:Y:S01]  /*2810*/  HMMA.16816.F32.BF16 R56, R32, R96, RZ ;  /* 0x000000602038723c */ /* 0x000fe200000418ff */
[----:B-1----:R-:W-:-:S04]  /*2820*/  FMUL.FTZ R0, R78, c[0x0][0x320] ;  /* 0x0000c8004e007a20 */ /* 0x002fc80000410000 */
[----:B------:R1:W1:Y:S02]  /*2830*/  MUFU.TANH R169, R0 ;  /* 0x0000000000a97308 */ /* 0x0002640000002400 */
[----:B-1----:R-:W-:Y:S02]  /*2840*/  FMUL.FTZ R0, R79, c[0x0][0x320] ;  /* 0x0000c8004f007a20 */ /* 0x002fe40000410000 */
[----:B------:R-:W-:Y:S04]  /*2850*/  HMMA.16816.F32.BF16 R76, R8, R48, R40 ;  /* 0x00000030084c723c */ /* 0x000fe80000041828 */
[----:B------:R1:W1:Y:S04]  /*2860*/  MUFU.TANH R170, R0 ;  /* 0x0000000000aa7308 */ /* 0x0002680000002400 */
[----:B------:R-:W-:Y:S01]  /*2870*/  HMMA.16816.F32.BF16 R40, R20, R46, R52 ;  /* 0x0000002e1428723c */ /* 0x000fe20000041834 */
[----:B------:R-:W5:Y:S07]  /*2880*/  LDSM.16.M88.4 R52, [R229+0x5100] ;  /* 0x00510000e534783b */ /* 0x000f6e0000000200 */
[----:B------:R-:W-:Y:S01]  /*2890*/  HMMA.16816.F32.BF16 R44, R24, R100, R56 ;  /* 0x00000064182c723c */ /* 0x000fe20000041838 */
[----:B-1----:R-:W-:-:S04]  /*28a0*/  FMUL.FTZ R0, R68, c[0x0][0x320] ;  /* 0x0000c80044007a20 */ /* 0x002fc80000410000 */
[----:B------:R1:W1:Y:S02]  /*28b0*/  MUFU.TANH R172, R0 ;  /* 0x0000000000ac7308 */ /* 0x0002640000002400 */
[----:B-1----:R-:W-:-:S06]  /*28c0*/  FMUL.FTZ R0, R69, c[0x0][0x320] ;  /* 0x0000c80045007a20 */ /* 0x002fcc0000410000 */
[----:B------:R1:W1:Y:S11]  /*28d0*/  MUFU.TANH R171, R0 ;  /* 0x0000000000ab7308 */ /* 0x0002760000002400 */
[----:B-----5:R-:W-:Y:S01]  /*28e0*/  HMMA.16816.F32.BF16 R44, R16, R52, R44 ;  /* 0x00000034102c723c */ /* 0x020fe2000004182c */
[----:B-1----:R-:W-:-:S04]  /*28f0*/  FMUL.FTZ R0, R70, c[0x0][0x320] ;  /* 0x0000c80046007a20 */ /* 0x002fc80000410000 */
        /* <DEDUP_REMOVED lines=14> */
[----:B------:R1:W1:Y:S03]  /*29e0*/  MUFU.TANH R118, R0 ;  /* 0x0000000000767308 */ /* 0x0002660000002400 */
[----:B------:R-:W-:Y:S01]  /*29f0*/  HMMA.16816.F32.BF16 R60, R32, R98, RZ ;  /* 0x00000062203c723c */ /* 0x000fe200000418ff */
[----:B-1----:R-:W-:-:S07]  /*2a00*/  FMUL.FTZ R0, R75, c[0x0][0x320] ;  /* 0x0000c8004b007a20 */ /* 0x002fce0000410000 */
[----:B------:R-:W-:Y:S01]  /*2a10*/  HMMA.16816.F32.BF16 R72, R8, R50, R64 ;  /* 0x000000320848723c */ /* 0x000fe20000041840 */
[----:B------:R1:W1:Y:S11]  /*2a20*/  MUFU.TANH R158, R0 ;  /* 0x00000000009e7308 */ /* 0x0002760000002400 */
[----:B------:R-:W-:Y:S04]  /*2a30*/  @!UPT UIADD3 URZ, URZ, URZ, URZ ;  /* 0x0000003f3f3ff290 */ /* 0x000fe8000fffe03f */
[----:B------:R-:W-:Y:S08]  /*2a40*/  HMMA.16816.F32.BF16 R64, R24, R102, R60 ;  /* 0x000000661840723c */ /* 0x000ff0000004183c */
[----:B------:R-:W-:Y:S01]  /*2a50*/  HMMA.16816.F32.BF16 R60, R36, R104, RZ ;  /* 0x00000068243c723c */ /* 0x000fe200000418ff */
[----:B-1----:R-:W-:-:S04]  /*2a60*/  FMUL.FTZ R0, R68, c[0x0][0x320] ;  /* 0x0000c80044007a20 */ /* 0x002fc80000410000 */
[----:B------:R1:W1:Y:S11]  /*2a70*/  MUFU.TANH R164, R0 ;  /* 0x0000000000a47308 */ /* 0x0002760000002400 */
[----:B------:R-:W-:Y:S01]  /*2a80*/  HMMA.16816.F32.BF16 R64, R16, R54, R64 ;  /* 0x000000361040723c */ /* 0x000fe20000041840 */
[----:B-1----:R-:W-:-:S07]  /*2a90*/  FMUL.FTZ R0, R69, c[0x0][0x320] ;  /* 0x0000c80045007a20 */ /* 0x002fce0000410000 */
[----:B------:R-:W-:Y:S01]  /*2aa0*/  HMMA.16816.F32.BF16 R60, R28, R108, R60 ;  /* 0x0000006c1c3c723c */ /* 0x000fe2000004183c */
[----:B------:R1:W1:Y:S02]  /*2ab0*/  MUFU.TANH R161, R0 ;  /* 0x0000000000a17308 */ /* 0x0002640000002400 */
[----:B-1----:R-:W-:-:S06]  /*2ac0*/  FMUL.FTZ R0, R70, c[0x0][0x320] ;  /* 0x0000c80046007a20 */ /* 0x002fcc0000410000 */
[----:B------:R1:W1:Y:S02]  /*2ad0*/  MUFU.TANH R157, R0 ;  /* 0x00000000009d7308 */ /* 0x0002640000002400 */
[----:B-1----:R-:W-:Y:S02]  /*2ae0*/  FMUL.FTZ R0, R71, c[0x0][0x320] ;  /* 0x0000c80047007a20 */ /* 0x002fe40000410000 */
[----:B------:R-:W-:Y:S01]  /*2af0*/  HMMA.16816.F32.BF16 R68, R12, R50, R40 ;  /* 0x000000320c44723c */ /* 0x000fe20000041828 */
[----:B------:R-:W1:Y:S03]  /*2b00*/  LDSM.16.M88.4 R40, [R228+0x1800] ;  /* 0x00180000e428783b */ /* 0x000e660000000200 */
[----:B------:R5:W1:Y:S04]  /*2b10*/  MUFU.TANH R142, R0 ;  /* 0x00000000008e7308 */ /* 0x000a680000002400 */
[----:B------:R-:W-:Y:S01]  /*2b20*/  HMMA.16816.F32.BF16 R48, R36, R98, RZ ;  /* 0x000000622430723c */ /* 0x000fe200000418ff */
[----:B-----5:R-:W-:-:S04]  /*2b30*/  FMUL.FTZ R0, R76, c[0x0][0x320] ;  /* 0x0000c8004c007a20 */ /* 0x020fc80000410000 */
[----:B------:R5:W1:Y:S11]  /*2b40*/  MUFU.TANH R141, R0 ;  /* 0x00000000008d7308 */ /* 0x000a760000002400 */
[----:B------:R-:W-:Y:S08]  /*2b50*/  @!UPT UIADD3 URZ, URZ, URZ, URZ ;  /* 0x0000003f3f3ff290 */ /* 0x000ff0000fffe03f */
[----:B------:R-:W-:Y:S01]  /*2b60*/  HMMA.16816.F32.BF16 R48, R28, R102, R48 ;  /* 0x000000661c30723c */ /* 0x000fe20000041830 */
[----:B-----5:R-:W-:-:S04]  /*2b70*/  FMUL.FTZ R0, R77, c[0x0][0x320] ;  /* 0x0000c8004d007a20 */ /* 0x020fc80000410000 */
[----:B------:R5:W1:Y:S11]  /*2b80*/  MUFU.TANH R137, R0 ;  /* 0x0000000000897308 */ /* 0x000a760000002400 */
[----:B------:R-:W-:Y:S08]  /*2b90*/  @!UPT UIADD3 URZ, URZ, URZ, URZ ;  /* 0x0000003f3f3ff290 */ /* 0x000ff0000fffe03f */
[----:B------:R-:W-:Y:S01]  /*2ba0*/  HMMA.16816.F32.BF16 R48, R20, R54, R48 ;  /* 0x000000361430723c */ /* 0x000fe20000041830 */
[----:B-----5:R-:W-:-:S04]  /*2bb0*/  FMUL.FTZ R0, R78, c[0x0][0x320] ;  /* 0x0000c8004e007a20 */ /* 0x020fc80000410000 */
[----:B------:R5:W1:Y:S02]  /*2bc0*/  MUFU.TANH R133, R0 ;  /* 0x0000000000857308 */ /* 0x000a640000002400 */
[----:B-----5:R-:W-:Y:S02]  /*2bd0*/  FMUL.FTZ R0, R79, c[0x0][0x320] ;  /* 0x0000c8004f007a20 */ /* 0x020fe40000410000 */
[----:B-1----:R-:W-:Y:S01]  /*2be0*/  HMMA.16816.F32.BF16 R76, R8, R40, R44 ;  /* 0x00000028084c723c */ /* 0x002fe2000004182c */
[----:B------:R-:W1:Y:S03]  /*2bf0*/  LDSM.16.M88.4 R44, [R229+0x5900] ;  /* 0x00590000e52c783b */ /* 0x000e660000000200 */
[----:B------:R5:W1:Y:S02]  /*2c00*/  MUFU.TANH R134, R0 ;  /* 0x0000000000867308 */ /* 0x000a640000002400 */
[----:B-----5:R-:W-:-:S06]  /*2c10*/  FMUL.FTZ R0, R68, c[0x0][0x320] ;  /* 0x0000c80044007a20 */ /* 0x020fcc0000410000 */
[----:B------:R5:W1:Y:S02]  /*2c20*/  MUFU.TANH R153, R0 ;  /* 0x0000000000997308 */ /* 0x000a640000002400 */
[----:B-----5:R-:W-:Y:S01]  /*2c30*/  FMUL.FTZ R0, R69, c[0x0][0x320] ;  /* 0x0000c80045007a20 */ /* 0x020fe20000410000 */
[----:B-1----:R-:W-:Y:S05]  /*2c40*/  HMMA.16816.F32.BF16 R60, R20, R44, R60 ;  /* 0x0000002c143c723c */ /* 0x002fea000004183c */
[----:B------:R1:W1:Y:S02]  /*2c50*/  MUFU.TANH R139, R0 ;  /* 0x00000000008b7308 */ /* 0x0002640000002400 */
[----:B-1----:R-:W-:-:S06]  /*2c60*/  FMUL.FTZ R0, R70, c[0x0][0x320] ;  /* 0x0000c80046007a20 */ /* 0x002fcc0000410000 */
        /* <DEDUP_REMOVED lines=9> */
[----:B-1----:R-:W-:-:S07]  /*2d00*/  FMUL.FTZ R0, R73, c[0x0][0x320] ;  /* 0x0000c80049007a20 */ /* 0x002fce0000410000 */
[----:B------:R-:W-:Y:S01]  /*2d10*/  HMMA.16816.F32.BF16 R56, R36, R106, RZ ;  /* 0x0000006a2438723c */ /* 0x000fe200000418ff */
        /* <DEDUP_REMOVED lines=18> */
[----:B------:R-:W-:Y:S01]  /*2e40*/  HMMA.16816.F32.BF16 R68, R12, R42, R48 ;  /* 0x0000002a0c44723c */ /* 0x000fe20000041830 */
[----:B------:R-:W1:Y:S03]  /*2e50*/  LDSM.16.M88.4 R48, [R228+0x2000] ;  /* 0x00200000e430783b */ /* 0x000e660000000200 */
[----:B------:R5:W1:Y:S04]  /*2e60*/  MUFU.TANH R160, R0 ;  /* 0x0000000000a07308 */ /* 0x000a680000002400 */
[----:B------:R-:W-:Y:S08]  /*2e70*/  HMMA.16816.F32.BF16 R40, R16, R44, R52 ;  /* 0x0000002c1028723c */ /* 0x000ff00000041834 */
[----:B------:R-:W-:Y:S01]  /*2e80*/  HMMA.16816.F32.BF16 R52, R28, R110, R56 ;  /* 0x0000006e1c34723c */ /* 0x000fe20000041838 */
[----:B-----5:R-:W-:-:S04]  /*2e90*/  FMUL.FTZ R0, R76, c[0x0][0x320] ;  /* 0x0000c8004c007a20 */ /* 0x020fc80000410000 */
[----:B------:R5:W1:Y:S03]  /*2ea0*/  MUFU.TANH R147, R0 ;  /* 0x0000000000937308 */ /* 0x000a660000002400 */
[----:B------:R-:W-:Y:S01]  /*2eb0*/  HMMA.16816.F32.BF16 R56, R32, R112, RZ ;  /* 0x000000702038723c */ /* 0x000fe200000418ff */
[----:B-----5:R-:W-:-:S04]  /*2ec0*/  FMUL.FTZ R0, R77, c[0x0][0x320] ;  /* 0x0000c8004d007a20 */ /* 0x020fc80000410000 */
[----:B------:R5:W1:Y:S02]  /*2ed0*/  MUFU.TANH R148, R0 ;  /* 0x0000000000947308 */ /* 0x000a640000002400 */
[----:B-----5:R-:W-:-:S06]  /*2ee0*/  FMUL.FTZ R0, R78, c[0x0][0x320] ;  /* 0x0000c8004e007a20 */ /* 0x020fcc0000410000 */
[----:B------:R5:W1:Y:S02]  /*2ef0*/  MUFU.TANH R151, R0 ;  /* 0x0000000000977308 */ /* 0x000a640000002400 */
[----:B-----5:R-:W-:Y:S02]  /*2f00*/  FMUL.FTZ R0, R79, c[0x0][0x320] ;  /* 0x0000c8004f007a20 */ /* 0x020fe40000410000 */
[----:B-1----:R-:W-:Y:S04]  /*2f10*/  HMMA.16816.F32.BF16 R76, R8, R48, R40 ;  /* 0x00000030084c723c */ /* 0x002fe80000041828 */
        /* <DEDUP_REMOVED lines=33> */
[----:B------:R1:W1:Y:S02]  /*3130*/  MUFU.TANH R156, R0 ;  /* 0x00000000009c7308 */ /* 0x0002640000002400 */
[----:B-1----:R-:W-:Y:S11]  /*3140*/  FMUL.FTZ R0, R69, c[0x0][0x320] ;  /* 0x0000c80045007a20 */ /* 0x002ff60000410000 */
[----:B------:R-:W-:Y:S06]  /*3150*/  @!UPT UIADD3 URZ, URZ, URZ, URZ ;  /* 0x0000003f3f3ff290 */ /* 0x000fec000fffe03f */
        /* <DEDUP_REMOVED lines=8> */
[C---:B------:R-:W-:Y:S08]  /*31e0*/  HMMA.16816.F32.BF16 R48, R36.reuse, R114, RZ ;  /* 0x000000722430723c */ /* 0x040ff000000418ff */
[----:B------:R-:W-:Y:S01]  /*31f0*/  HMMA.16816.F32.BF16 R36, R36, R126, RZ ;  /* 0x0000007e2424723c */ /* 0x000fe200000418ff */
[----:B-----5:R-:W-:-:S04]  /*3200*/  FMUL.FTZ R0, R76, c[0x0][0x320] ;  /* 0x0000c8004c007a20 */ /* 0x020fc80000410000 */
[----:B------:R5:W1:Y:S11]  /*3210*/  MUFU.TANH R94, R0 ;  /* 0x00000000005e7308 */ /* 0x000a760000002400 */
[----:B------:R-:W-:Y:S01]  /*3220*/  HMMA.16816.F32.BF16 R48, R28, R122, R48 ;  /* 0x0000007a1c30723c */ /* 0x000fe20000041830 */
[----:B-----5:R-:W-:-:S07]  /*3230*/  FMUL.FTZ R0, R77, c[0x0][0x320] ;  /* 0x0000c8004d007a20 */ /* 0x020fce0000410000 */
[----:B------:R-:W-:Y:S01]  /*3240*/  HMMA.16816.F32.BF16 R28, R28, R130, R36 ;  /* 0x000000821c1c723c */ /* 0x000fe20000041824 */
[----:B------:R5:W1:Y:S11]  /*3250*/  MUFU.TANH R93, R0 ;  /* 0x00000000005d7308 */ /* 0x000a760000002400 */
[----:B------:R-:W-:Y:S04]  /*3260*/  @!UPT UIADD3 URZ, URZ, URZ, URZ ;  /* 0x0000003f3f3ff290 */ /* 0x000fe8000fffe03f */
[----:B------:R-:W-:Y:S01]  /*3270*/  HMMA.16816.F32.BF16 R48, R20, R54, R48 ;  /* 0x000000361430723c */ /* 0x000fe20000041830 */
[----:B-----5:R-:W-:-:S04]  /*3280*/  FMUL.FTZ R0, R78, c[0x0][0x320] ;  /* 0x0000c8004e007a20 */ /* 0x020fc80000410000 */
[----:B------:R5:W1:Y:S03]  /*3290*/  MUFU.TANH R92, R0 ;  /* 0x00000000005c7308 */ /* 0x000a660000002400 */
[----:B------:R-:W-:Y:S01]  /*32a0*/  HMMA.16816.F32.BF16 R52, R16, R54, R64 ;  /* 0x000000361034723c */ /* 0x000fe20000041840 */
[----:B-----5:R-:W-:-:S07]  /*32b0*/  FMUL.FTZ R0, R79, c[0x0][0x320] ;  /* 0x0000c8004f007a20 */ /* 0x020fce0000410000 */
[C---:B-1----:R-:W-:Y:S01]  /*32c0*/  HMMA.16816.F32.BF16 R76, R8.reuse, R40, R44 ;  /* 0x00000028084c723c */ /* 0x042fe2000004182c */
[----:B------:R-:W1:Y:S01]  /*32d0*/  LDSM.16.M88.4 R44, [R229+0x6900] ;  /* 0x00690000e52c783b */ /* 0x000e620000000200 */
[----:B------:R5:W1:Y:S11]  /*32e0*/  MUFU.TANH R91, R0 ;  /* 0x00000000005b7308 */ /* 0x000a760000002400 */
[----:B------:R-:W-:Y:S03]  /*32f0*/  @!UPT UIADD3 URZ, URZ, URZ, URZ ;  /* 0x0000003f3f3ff290 */ /* 0x000fe6000fffe03f */
[----:B------:R-:W-:Y:S08]  /*3300*/  HMMA.16816.F32.BF16 R64, R8, R42, R52 ;  /* 0x0000002a0840723c */ /* 0x000ff00000041834 */
[----:B------:R-:W-:Y:S01]  /*3310*/  HMMA.16816.F32.BF16 R52, R32, R126, RZ ;  /* 0x0000007e2034723c */ /* 0x000fe200000418ff */
[----:B-----5:R-:W-:-:S04]  /*3320*/  FMUL.FTZ R0, R68, c[0x0][0x320] ;  /* 0x0000c80044007a20 */ /* 0x020fc80000410000 */
[----:B------:R5:W1:Y:S01]  /*3330*/  MUFU.TANH R90, R0 ;  /* 0x00000000005a7308 */ /* 0x000a620000002400 */
[----:B------:R-:W-:Y:S02]  /*3340*/  FMUL.FTZ R77, R77, c[0x0][0x320] ;  /* 0x0000c8004d4d7a20 */ /* 0x000fe40000410000 */
[----:B------:R-:W-:Y:S02]  /*3350*/  FMUL.FTZ R78, R78, c[0x0][0x320] ;  /* 0x0000c8004e4e7a20 */ /* 0x000fe40000410000 */
[----:B------:R-:W-:-:S03]  /*3360*/  FMUL.FTZ R79, R79, c[0x0][0x320] ;  /* 0x0000c8004f4f7a20 */ /* 0x000fc60000410000 */
[----:B------:R-:W1:Y:S03]  /*3370*/  MUFU.TANH R77, R77 ;  /* 0x0000004d004d7308 */ /* 0x000e660000002400 */
[----:B------:R-:W-:Y:S02]  /*3380*/  FMUL.FTZ R64, R64, c[0x0][0x320] ;  /* 0x0000c80040407a20 */ /* 0x000fe40000410000 */
[----:B------:R-:W-:Y:S02]  /*3390*/  FMUL.FTZ R65, R65, c[0x0][0x320] ;  /* 0x0000c80041417a20 */ /* 0x000fe40000410000 */
[----:B------:R-:W-:Y:S02]  /*33a0*/  FMUL.FTZ R66, R66, c[0x0][0x320] ;  /* 0x0000c80042427a20 */ /* 0x000fe40000410000 */
[----:B-----5:R-:W-:Y:S01]  /*33b0*/  FMUL.FTZ R0, R69, c[0x0][0x320] ;  /* 0x0000c80045007a20 */ /* 0x020fe20000410000 */
[----:B------:R-:W1:Y:S01]  /*33c0*/  MUFU.TANH R78, R78 ;  /* 0x0000004e004e7308 */ /* 0x000e620000002400 */
[----:B------:R-:W-:Y:S07]  /*33d0*/  HMMA.16816.F32.BF16 R36, R24, R130, R52 ;  /* 0x000000821824723c */ /* 0x000fee0000041834 */
[----:B------:R5:W1:Y:S08]  /*33e0*/  MUFU.TANH R89, R0 ;  /* 0x0000000000597308 */ /* 0x000a700000002400 */
[----:B------:R-:W1:Y:S01]  /*33f0*/  MUFU.TANH R79, R79 ;  /* 0x0000004f004f7308 */ /* 0x000e620000002400 */
[----:B-----5:R-:W-:-:S07]  /*3400*/  FMUL.FTZ R0, R70, c[0x0][0x320] ;  /* 0x0000c80046007a20 */ /* 0x020fce0000410000 */
[----:B------:R-:W1:Y:S08]  /*3410*/  MUFU.TANH R64, R64 ;  /* 0x0000004000407308 */ /* 0x000e700000002400 */
[----:B------:R5:W1:Y:S08]  /*3420*/  MUFU.TANH R88, R0 ;  /* 0x0000000000587308 */ /* 0x000a700000002400 */
[----:B------:R-:W1:Y:S01]  /*3430*/  MUFU.TANH R65, R65 ;  /* 0x0000004100417308 */ /* 0x000e620000002400 */
[----:B-----5:R-:W-:-:S07]  /*3440*/  FMUL.FTZ R0, R71, c[0x0][0x320] ;  /* 0x0000c80047007a20 */ /* 0x020fce0000410000 */
[----:B------:R-:W1:Y:S01]  /*3450*/  MUFU.TANH R66, R66 ;  /* 0x0000004200427308 */ /* 0x000e620000002400 */
[----:B------:R-:W-:Y:S07]  /*3460*/  HMMA.16816.F32.BF16 R68, R12, R40, R56 ;  /* 0x000000280c44723c */ /* 0x000fee0000041838 */
[----:B------:R5:W1:Y:S01]  /*3470*/  MUFU.TANH R87, R0 ;  /* 0x0000000000577308 */ /* 0x000a620000002400 */
[----:B------:R-:W-:Y:S01]  /*3480*/  HMMA.16816.F32.BF16 R56, R32, R124, RZ ;  /* 0x0000007c2038723c */ /* 0x000fe200000418ff */
[----:B-----5:R-:W-:-:S06]  /*3490*/  FMUL.FTZ R0, R72, c[0x0][0x320] ;  /* 0x0000c80048007a20 */ /* 0x020fcc0000410000 */
[----:B------:R5:W1:Y:S11]  /*34a0*/  MUFU.TANH R86, R0 ;  /* 0x0000000000567308 */ /* 0x000a760000002400 */
[----:B------:R-:W-:Y:S06]  /*34b0*/  @!UPT UIADD3 URZ, URZ, URZ, URZ ;  /* 0x0000003f3f3ff290 */ /* 0x000fec000fffe03f */
[----:B------:R-:W-:Y:S01]  /*34c0*/  HMMA.16816.F32.BF16 R56, R24, R128, R56 ;  /* 0x000000801838723c */ /* 0x000fe20000041838 */
[----:B-----5:R-:W-:-:S04]  /*34d0*/  FMUL.FTZ R0, R73, c[0x0][0x320] ;  /* 0x0000c80049007a20 */ /* 0x020fc80000410000 */
[----:B------:R5:W2:Y:S11]  /*34e0*/  MUFU.TANH R85, R0 ;  /* 0x0000000000557308 */ /* 0x000ab60000002400 */
[----:B------:R-:W-:Y:S08]  /*34f0*/  @!UPT UIADD3 URZ, URZ, URZ, URZ ;  /* 0x0000003f3f3ff290 */ /* 0x000ff0000fffe03f */
[----:B-1----:R-:W-:Y:S01]  /*3500*/  HMMA.16816.F32.BF16 R32, R16, R44, R56 ;  /* 0x0000002c1020723c */ /* 0x002fe20000041838 */
[----:B-----5:R-:W-:-:S07]  /*3510*/  FMUL.FTZ R0, R74, c[0x0][0x320] ;  /* 0x0000c8004a007a20 */ /* 0x020fce0000410000 */
[----:B------:R-:W-:Y:S01]  /*3520*/  HMMA.16816.F32.BF16 R16, R16, R46, R36 ;  /* 0x0000002e1010723c */ /* 0x000fe20000041824 */
[----:B------:R1:W1:Y:S02]  /*3530*/  MUFU.TANH R84, R0 ;  /* 0x0000000000547308 */ /* 0x0002640000002400 */
[----:B-1----:R-:W-:-:S06]  /*3540*/  FMUL.FTZ R0, R75, c[0x0][0x320] ;  /* 0x0000c8004b007a20 */ /* 0x002fcc0000410000 */
[----:B------:R1:W1:Y:S02]  /*3550*/  MUFU.TANH R83, R0 ;  /* 0x0000000000537308 */ /* 0x0002640000002400 */
[----:B-1----:R-:W-:-:S06]  /*3560*/  FMUL.FTZ R0, R68, c[0x0][0x320] ;  /* 0x0000c80044007a20 */ /* 0x002fcc0000410000 */
[----:B------:R1:W1:Y:S02]  /*3570*/  MUFU.TANH R81, R0 ;  /* 0x0000000000517308 */ /* 0x0002640000002400 */
[----:B-1----:R-:W-:-:S06]  /*3580*/  FMUL.FTZ R0, R69, c[0x0][0x320] ;  /* 0x0000c80045007a20 */ /* 0x002fcc0000410000 */
[----:B------:R1:W1:Y:S02]  /*3590*/  MUFU.TANH R82, R0 ;  /* 0x0000000000527308 */ /* 0x0002640000002400 */
[----:B-1----:R-:W-:-:S06]  /*35a0*/  FMUL.FTZ R0, R70, c[0x0][0x320] ;  /* 0x0000c80046007a20 */ /* 0x002fcc0000410000 */
[----:B------:R1:W1:Y:S02]  /*35b0*/  MUFU.TANH R80, R0 ;  /* 0x0000000000507308 */ /* 0x0002640000002400 */
[----:B-1----:R-:W-:Y:S02]  /*35c0*/  FMUL.FTZ R0, R71, c[0x0][0x320] ;  /* 0x0000c80047007a20 */ /* 0x002fe40000410000 */
[----:B------:R-:W-:Y:S01]  /*35d0*/  HMMA.16816.F32.BF16 R68, R12, R42, R48 ;  /* 0x0000002a0c44723c */ /* 0x000fe20000041830 */
[----:B------:R-:W1:Y:S03]  /*35e0*/  LDSM.16.M88.4 R48, [R228+0x3000] ;  /* 0x00300000e430783b */ /* 0x000e660000000200 */
[----:B------:R5:W1:Y:S01]  /*35f0*/  MUFU.TANH R73, R0 ;  /* 0x0000000000497308 */ /* 0x000a620000002400 */
[----:B------:R-:W-:-:S04]  /*3600*/  DEPBAR.LE SB0, 0x0 ;  /* 0x000080000000791a */ /* 0x000fc80000000000 */
[C---:B------:R-:W-:Y:S08]  /*3610*/  HMMA.16816.F32.BF16 R40, R20.reuse, R44, R60 ;  /* 0x0000002c1428723c */ /* 0x040ff0000004183c */
[----:B------:R-:W-:Y:S01]  /*3620*/  HMMA.16816.F32.BF16 R20, R20, R46, R28 ;  /* 0x0000002e1414723c */ /* 0x000fe2000004181c */
[----:B-----5:R-:W-:-:S04]  /*3630*/  FMUL.FTZ R0, R76, c[0x0][0x320] ;  /* 0x0000c8004c007a20 */ /* 0x020fc80000410000 */
[----:B------:R5:W1:Y:S02]  /*3640*/  MUFU.TANH R72, R0 ;  /* 0x0000000000487308 */ /* 0x000a640000002400 */
[----:B------:R-:W-:Y:S02]  /*3650*/  FMUL.FTZ R71, R71, c[0x0][0x320] ;  /* 0x0000c80047477a20 */ /* 0x000fe40000410000 */
[----:B------:R-:W-:Y:S02]  /*3660*/  FMUL.FTZ R68, R68, c[0x0][0x320] ;  /* 0x0000c80044447a20 */ /* 0x000fe40000410000 */
[----:B------:R-:W-:Y:S02]  /*3670*/  FMUL.FTZ R69, R69, c[0x0][0x320] ;  /* 0x0000c80045457a20 */ /* 0x000fe40000410000 */
[----:B------:R-:W-:Y:S01]  /*3680*/  FMUL.FTZ R70, R70, c[0x0][0x320] ;  /* 0x0000c80046467a20 */ /* 0x000fe20000410000 */
[----:B------:R-:W2:Y:S01]  /*3690*/  MUFU.TANH R61, R68 ;  /* 0x00000044003d7308 */ /* 0x000ea20000002400 */
[----:B-----5:R-:W-:-:S07]  /*36a0*/  FMUL.FTZ R0, R67, c[0x0][0x320] ;  /* 0x0000c80043007a20 */ /* 0x020fce0000410000 */
[----:B------:R-:W2:Y:S01]  /*36b0*/  MUFU.TANH R62, R69 ;  /* 0x00000045003e7308 */ /* 0x000ea20000002400 */
[-C--:B-1----:R-:W-:Y:S07]  /*36c0*/  HMMA.16816.F32.BF16 R40, R12, R48.reuse, R40 ;  /* 0x000000300c28723c */ /* 0x082fee0000041828 */
[----:B------:R-:W1:Y:S01]  /*36d0*/  MUFU.TANH R60, R70 ;  /* 0x00000046003c7308 */ /* 0x000e620000002400 */
[----:B------:R-:W-:Y:S07]  /*36e0*/  HMMA.16816.F32.BF16 R24, R8, R48, R32 ;  /* 0x000000300818723c */ /* 0x000fee0000041820 */
[----:B------:R-:W1:Y:S01]  /*36f0*/  MUFU.TANH R71, R71 ;  /* 0x0000004700477308 */ /* 0x000e620000002400 */
[-C--:B------:R-:W-:Y:S07]  /*3700*/  HMMA.16816.F32.BF16 R12, R12, R50.reuse, R20 ;  /* 0x000000320c0c723c */ /* 0x080fee0000041814 */
[----:B------:R5:W1:Y:S01]  /*3710*/  MUFU.TANH R29, R0 ;  /* 0x00000000001d7308 */ /* 0x000a620000002400 */
[----:B------:R-:W-:Y:S01]  /*3720*/  HMMA.16816.F32.BF16 R8, R8, R50, R16 ;  /* 0x000000320808723c */ /* 0x000fe20000041810 */
[----:B------:R-:W-:-:S02]  /*3730*/  FMUL.FTZ R40, R40, c[0x0][0x320] ;  /* 0x0000c80028287a20 */ /* 0x000fc40000410000 */
[----:B------:R-:W-:Y:S02]  /*3740*/  FMUL.FTZ R41, R41, c[0x0][0x320] ;  /* 0x0000c80029297a20 */ /* 0x000fe40000410000 */
[----:B------:R-:W-:Y:S02]  /*3750*/  FMUL.FTZ R42, R42, c[0x0][0x320] ;  /* 0x0000c8002a2a7a20 */ /* 0x000fe40000410000 */
[----:B------:R-:W-:Y:S01]  /*3760*/  FMUL.FTZ R43, R43, c[0x0][0x320] ;  /* 0x0000c8002b2b7a20 */ /* 0x000fe20000410000 */
[----:B------:R-:W1:Y:S01]  /*3770*/  MUFU.TANH R40, R40 ;  /* 0x0000002800287308 */ /* 0x000e620000002400 */
[----:B------:R-:W-:Y:S02]  /*3780*/  FMUL.FTZ R24, R24, c[0x0][0x320] ;  /* 0x0000c80018187a20 */ /* 0x000fe40000410000 */
[----:B------:R-:W-:Y:S02]  /*3790*/  FMUL.FTZ R25, R25, c[0x0][0x320] ;  /* 0x0000c80019197a20 */ /* 0x000fe40000410000 */
[----:B------:R-:W-:Y:S01]  /*37a0*/  FMUL.FTZ R26, R26, c[0x0][0x320] ;  /* 0x0000c8001a1a7a20 */ /* 0x000fe20000410000 */
[----:B-----5:R-:W-:Y:S01]  /*37b0*/  LOP3.LUT R0, R117, R116, RZ, 0xfc, !PT ;  /* 0x0000007475007212 */ /* 0x020fe200078efcff */
[----:B------:R-:W-:Y:S01]  /*37c0*/  FMUL.FTZ R27, R27, c[0x0][0x320] ;  /* 0x0000c8001b1b7a20 */ /* 0x000fe20000410000 */
[----:B------:R3:W1:Y:S01]  /*37d0*/  MUFU.TANH R48, R42 ;  /* 0x0000002a00307308 */ /* 0x0006620000002400 */
[----:B------:R-:W-:-:S02]  /*37e0*/  FMUL.FTZ R12, R12, c[0x0][0x320] ;  /* 0x0000c8000c0c7a20 */ /* 0x000fc40000410000 */
[----:B------:R-:W-:Y:S02]  /*37f0*/  FMUL.FTZ R13, R13, c[0x0][0x320] ;  /* 0x0000c8000d0d7a20 */ /* 0x000fe40000410000 */
[----:B------:R-:W-:Y:S02]  /*3800*/  FMUL.FTZ R14, R14, c[0x0][0x320] ;  /* 0x0000c8000e0e7a20 */ /* 0x000fe40000410000 */
[----:B------:R-:W-:Y:S01]  /*3810*/  FMUL.FTZ R15, R15, c[0x0][0x320] ;  /* 0x0000c8000f0f7a20 */ /* 0x000fe20000410000 */
[----:B------:R3:W1:Y:S01]  /*3820*/  MUFU.TANH R46, R43 ;  /* 0x0000002b002e7308 */ /* 0x0006620000002400 */
[----:B------:R-:W-:Y:S02]  /*3830*/  FMUL.FTZ R8, R8, c[0x0][0x320] ;  /* 0x0000c80008087a20 */ /* 0x000fe40000410000 */
[----:B------:R-:W-:Y:S02]  /*3840*/  FMUL.FTZ R9, R9, c[0x0][0x320] ;  /* 0x0000c80009097a20 */ /* 0x000fe40000410000 */
[----:B------:R-:W-:-:S02]  /*3850*/  FMUL.FTZ R10, R10, c[0x0][0x320] ;  /* 0x0000c8000a0a7a20 */ /* 0x000fc40000410000 */
[----:B------:R-:W-:Y:S01]  /*3860*/  FMUL.FTZ R11, R11, c[0x0][0x320] ;  /* 0x0000c8000b0b7a20 */ /* 0x000fe20000410000 */
[----:B------:R-:W1:Y:S08]  /*3870*/  MUFU.TANH R41, R41 ;  /* 0x0000002900297308 */ /* 0x000e700000002400 */
[----:B------:R3:W1:Y:S08]  /*3880*/  MUFU.TANH R22, R24 ;  /* 0x0000001800167308 */ /* 0x0006700000002400 */
        /* <DEDUP_REMOVED lines=10> */
[----:B------:R3:W1:Y:S01]  /*3930*/  MUFU.TANH R30, R11 ;  /* 0x0000000b001e7308 */ /* 0x0006620000002400 */
[----:B------:R-:W-:Y:S06]  /*3940*/  BAR.SYNC.DEFER_BLOCKING 0x0 ;  /* 0x0000000000007b1d */ /* 0x000fec0000010000 */
[----:B------:R-:W-:Y:S05]  /*3950*/  @!P0 BRA `(.L_x_18) ;  /* 0x000003f000008947 */ /* 0x000fea0003800000 */
[----:B--2-4-:R-:W-:Y:S02]  /*3960*/  IMAD.U32 R2, RZ, RZ, UR9 ;  /* 0x00000009ff027e24 */ /* 0x014fe4000f8e00ff */
[----:B------:R-:W-:-:S03]  /*3970*/  IMAD.MOV.U32 R243, RZ, RZ, RZ ;  /* 0x000000fffff37224 */ /* 0x000fc600078e00ff */
[----:B------:R-:W-:-:S04]  /*3980*/  IADD3 R2, R198, UR6, R2 ;  /* 0x00000006c6027c10 */ /* 0x000fc8000fffe002 */
[----:B------:R-:W-:-:S05]  /*3990*/  IADD3 R5, R2, -0x70, RZ ;  /* 0xffffff9002057810 */ /* 0x000fca0007ffe0ff */
[----:B---3--:R-:W-:-:S04]  /*39a0*/  @P5 IMAD.HI.U32 R6, R5, c[0x0][0x2bc], RZ ;  /* 0x0000af0005065a27 */ /* 0x008fc800078e00ff */
[----:B------:R-:W-:Y:S01]  /*39b0*/  IMAD.MOV.U32 R2, RZ, RZ, R5 ;  /* 0x000000ffff027224 */ /* 0x000fe200078e0005 */
[----:B------:R-:W-:-:S04]  /*39c0*/  @P5 SHF.R.U32.HI R2, RZ, c[0x0][0x2c0], R6 ;  /* 0x0000b000ff025a19 */ /* 0x000fc80000011606 */
[----:B------:R-:W-:-:S04]  /*39d0*/  @!P4 IADD3 R7, P0, R2, UR12, RZ ;  /* 0x0000000c0207cc10 */ /* 0x000fc8000ff1e0ff */
[----:B------:R-:W-:Y:S02]  /*39e0*/  @!P4 LEA.HI.X.SX32 R8, R2, UR14, 0x1, P0 ;  /* 0x0000000e0208cc11 */ /* 0x000fe400080f0eff */
[----:B------:R-:W-:-:S04]  /*39f0*/  @!P4 LEA R6, P0, R7, c[0x0][0x2a0], 0x2 ;  /* 0x0000a8000706ca11 */ /* 0x000fc800078010ff */
[----:B------:R-:W-:-:S05]  /*3a00*/  @!P4 LEA.HI.X R7, R7, c[0x0][0x2a4], R8, 0x2, P0 ;  /* 0x0000a9000707ca11 */ /* 0x000fca00000f1408 */
[----:B------:R2:W3:Y:S01]  /*3a10*/  @!P4 LDG.E R243, [R6.64] ;  /* 0x0000001006f3c981 */ /* 0x0004e2000c1e1900 */
[----:B------:R-:W-:-:S04]  /*3a20*/  IMAD.MOV R2, RZ, RZ, -R2 ;  /* 0x000000ffff027224 */ /* 0x000fc800078e0a02 */
[----:B------:R-:W-:-:S05]  /*3a30*/  IMAD R9, R2, c[0x0][0x2b8], R5 ;  /* 0x0000ae0002097a24 */ /* 0x000fca00078e0205 */
[----:B------:R-:W-:Y:S01]  /*3a40*/  SHF.R.S32.HI R2, RZ, 0x1f, R9 ;  /* 0x0000001fff027819 */ /* 0x000fe20000011409 */
[----:B------:R-:W-:Y:S04]  /*3a50*/  STL [R1+0x4], R9 ;  /* 0x0000040901007387 */ /* 0x000fe80000100800 */
[----:B------:R-:W-:-:S04]  /*3a60*/  IMAD R2, R2, c[0x0][0x1e0], RZ ;  /* 0x0000780002027a24 */ /* 0x000fc800078e02ff */
[C---:B------:R-:W-:Y:S02]  /*3a70*/  IMAD R2, R9.reuse, c[0x0][0x1e4], R2 ;  /* 0x0000790009027a24 */ /* 0x040fe400078e0202 */
[----:B--2---:R-:W-:-:S04]  /*3a80*/  IMAD.WIDE.U32 R6, R9, c[0x0][0x1e0], RZ ;  /* 0x0000780009067a25 */ /* 0x004fc800078e00ff */
[----:B------:R-:W-:Y:S01]  /*3a90*/  IMAD.IADD R7, R7, 0x1, R2 ;  /* 0x0000000107077824 */ /* 0x000fe200078e0202 */
[----:B---3--:R-:W-:-:S03]  /*3aa0*/  SHF.R.S32.HI R5, RZ, 0x1f, R243 ;  /* 0x0000001fff057819 */ /* 0x008fc600000114f3 */
[----:B------:R-:W-:-:S04]  /*3ab0*/  IMAD.WIDE.U32 R6, R243, c[0x0][0x1f0], R6 ;  /* 0x00007c00f3067a25 */ /* 0x000fc800078e0006 */
[----:B------:R-:W-:Y:S01]  /*3ac0*/  IMAD R5, R5, c[0x0][0x1f0], RZ ;  /* 0x00007c0005057a24 */ /* 0x000fe200078e02ff */
[----:B------:R-:W-:-:S03]  /*3ad0*/  IADD3 R2, P1, R6, UR20, RZ ;  /* 0x0000001406027c10 */ /* 0x000fc6000ff3e0ff */
[----:B------:R-:W-:Y:S01]  /*3ae0*/  IMAD R6, R243, c[0x0][0x1f4], R5 ;  /* 0x00007d00f3067a24 */ /* 0x000fe200078e0205 */
[----:B------:R-:W-:-:S04]  /*3af0*/  LEA R5, P0, R2, c[0x0][0x1c8], 0x1 ;  /* 0x0000720002057a11 */ /* 0x000fc800078008ff */
[----:B------:R-:W-:Y:S01]  /*3b00*/  IADD3.X R6, R7, UR18, R6, P1, !PT ;  /* 0x0000001207067c10 */ /* 0x000fe20008ffe406 */
[----:B------:R-:W2:Y:S03]  /*3b10*/  SHFL.IDX PT, R8, R5, RZ, 0x181f ;  /* 0x00181fff05087589 */ /* 0x000ea600000e0000 */
[----:B------:R-:W-:Y:S01]  /*3b20*/  LEA.HI.X R2, R2, c[0x0][0x1cc], R6, 0x1, P0 ;  /* 0x0000730002027a11 */ /* 0x000fe200000f0c06 */
[----:B------:R-:W-:Y:S04]  /*3b30*/  SHFL.IDX PT, R14, R5, 0x2, 0x181f ;  /* 0x00581f00050e7f89 */ /* 0x000fe800000e0000 */
[----:B------:R-:W3:Y:S04]  /*3b40*/  SHFL.IDX PT, R6, R5, 0x1, 0x181f ;  /* 0x00381f0005067f89 */ /* 0x000ee800000e0000 */
[----:B------:R-:W4:Y:S04]  /*3b50*/  SHFL.IDX PT, R9, R2, RZ, 0x181f ;  /* 0x00181fff02097589 */ /* 0x000f2800000e0000 */
[----:B------:R-:W5:Y:S04]  /*3b60*/  SHFL.IDX PT, R7, R2, 0x1, 0x181f ;  /* 0x00381f0002077f89 */ /* 0x000f6800000e0000 */
[----:B------:R-:W1:Y:S04]  /*3b70*/  SHFL.IDX PT, R12, R5, 0x3, 0x181f ;  /* 0x00781f00050c7f89 */ /* 0x000e6800000e0000 */
[----:B------:R-:W1:Y:S01]  /*3b80*/  SHFL.IDX PT, R10, R5, 0x4, 0x181f ;  /* 0x00981f00050a7f89 */ /* 0x000e6200000e0000 */
[----:B--2---:R-:W-:-:S03]  /*3b90*/  IADD3 R8, P1, R8, R242, RZ ;  /* 0x000000f208087210 */ /* 0x004fc60007f3e0ff */
[----:B------:R-:W2:Y:S04]  /*3ba0*/  SHFL.IDX PT, R11, R2, 0x2, 0x181f ;  /* 0x00581f00020b7f89 */ /* 0x000ea800000e0000 */
[----:B------:R-:W-:Y:S01]  /*3bb0*/  SHFL.IDX PT, R13, R5, 0x5, 0x181f ;  /* 0x00b81f00050d7f89 */ /* 0x000fe200000e0000 */
[----:B---3--:R-:W-:-:S03]  /*3bc0*/  IADD3 R6, P0, R6, R242, RZ ;  /* 0x000000f206067210 */ /* 0x008fc60007f1e0ff */
[----:B------:R-:W-:Y:S01]  /*3bd0*/  SHFL.IDX PT, R5, R5, 0x6, 0x181f ;  /* 0x00d81f0005057f89 */ /* 0x000fe200000e0000 */
[----:B----4-:R-:W-:-:S03]  /*3be0*/  IMAD.X R9, R9, 0x1, R241, P1 ;  /* 0x0000000109097824 */ /* 0x010fc600008e06f1 */
[----:B------:R-:W-:Y:S01]  /*3bf0*/  SHFL.IDX PT, R18, R2, 0x3, 0x181f ;  /* 0x00781f0002127f89 */ /* 0x000fe200000e0000 */
[----:B-----5:R-:W-:Y:S01]  /*3c00*/  IMAD.X R7, R7, 0x1, R241, P0 ;  /* 0x0000000107077824 */ /* 0x020fe200000e06f1 */
[-C--:B------:R-:W-:Y:S02]  /*3c10*/  IADD3 R14, P0, R14, R242.reuse, RZ ;  /* 0x000000f20e0e7210 */ /* 0x080fe40007f1e0ff */
[----:B------:R-:W3:Y:S01]  /*3c20*/  SHFL.IDX PT, R17, R2, 0x4, 0x181f ;  /* 0x00981f0002117f89 */ /* 0x000ee200000e0000 */
[----:B-1----:R-:W-:-:S03]  /*3c30*/  IADD3 R12, P3, R12, R242, RZ ;  /* 0x000000f20c0c7210 */ /* 0x002fc60007f7e0ff */
[----:B------:R-:W1:Y:S01]  /*3c40*/  SHFL.IDX PT, R16, R2, 0x5, 0x181f ;  /* 0x00b81f0002107f89 */ /* 0x000e6200000e0000 */
[----:B------:R-:W-:-:S03]  /*3c50*/  IADD3 R10, P2, R10, R242, RZ ;  /* 0x000000f20a0a7210 */ /* 0x000fc60007f5e0ff */
[----:B------:R-:W4:Y:S01]  /*3c60*/  SHFL.IDX PT, R2, R2, 0x6, 0x181f ;  /* 0x00d81f0002027f89 */ /* 0x000f2200000e0000 */
[----:B--2---:R-:W-:-:S03]  /*3c70*/  IMAD.X R15, R11, 0x1, R241, P0 ;  /* 0x000000010b0f7824 */ /* 0x004fc600000e06f1 */
[----:B------:R2:W-:Y:S04]  /*3c80*/  LDGSTS.E.BYPASS.LTC128B.128 [R197+0x3900], [R8.64], !P6 ;  /* 0x0390000008c57fae */ /* 0x0005e8000f101d50 */
[----:B------:R5:W-:Y:S04]  /*3c90*/  LDGSTS.E.BYPASS.LTC128B.128 [R197+0x4100], [R6.64], !P6 ;  /* 0x0410000006c57fae */ /* 0x000be8000f101d50 */
[----:B------:R4:W-:Y:S01]  /*3ca0*/  LDGSTS.E.BYPASS.LTC128B.128 [R197+0x4900], [R14.64], !P6 ;  /* 0x049000000ec57fae */ /* 0x0009e2000f101d50 */
[--C-:B---3--:R-:W-:Y:S01]  /*3cb0*/  IMAD.X R11, R17, 0x1, R241.reuse, P2 ;  /* 0x00000001110b7824 */ /* 0x108fe200010e06f1 */
[-C--:B--2---:R-:W-:Y:S01]  /*3cc0*/  IADD3 R8, P1, R13, R242.reuse, RZ ;  /* 0x000000f20d087210 */ /* 0x084fe20007f3e0ff */
[----:B------:R-:W-:Y:S01]  /*3cd0*/  IMAD.X R13, R18, 0x1, R241, P3 ;  /* 0x00000001120d7824 */ /* 0x000fe200018e06f1 */
[----:B-----5:R-:W-:-:S03]  /*3ce0*/  IADD3 R6, P0, R5, R242, RZ ;  /* 0x000000f205067210 */ /* 0x020fc60007f1e0ff */
[--C-:B-1----:R-:W-:Y:S01]  /*3cf0*/  IMAD.X R9, R16, 0x1, R241.reuse, P1 ;  /* 0x0000000110097824 */ /* 0x102fe200008e06f1 */
[----:B------:R1:W-:Y:S01]  /*3d00*/  LDGSTS.E.BYPASS.LTC128B.128 [R197+0x5100], [R12.64], !P6 ;  /* 0x051000000cc57fae */ /* 0x0003e2000f101d50 */
[----:B----4-:R-:W-:-:S03]  /*3d10*/  IMAD.X R7, R2, 0x1, R241, P0 ;  /* 0x0000000102077824 */ /* 0x010fc600000e06f1 */
[----:B------:R1:W-:Y:S04]  /*3d20*/  LDGSTS.E.BYPASS.LTC128B.128 [R197+0x5900], [R10.64], !P6 ;  /* 0x059000000ac57fae */ /* 0x0003e8000f101d50 */
[----:B------:R1:W-:Y:S04]  /*3d30*/  LDGSTS.E.BYPASS.LTC128B.128 [R197+0x6100], [R8.64], !P6 ;  /* 0x0610000008c57fae */ /* 0x0003e8000f101d50 */
[----:B------:R1:W-:Y:S02]  /*3d40*/  LDGSTS.E.BYPASS.LTC128B.128 [R197+0x6900], [R6.64], !P6 ;  /* 0x0690000006c57fae */ /* 0x0003e4000f101d50 */
.L_x_18:
[----:B--2-4-:R-:W-:Y:S01]  /*3d50*/  LOP3.LUT R2, R195, 0xffffffe0, RZ, 0xc0, !PT ;  /* 0xffffffe0c3027812 */ /* 0x014fe200078ec0ff */
[----:B-1-3--:R-:W-:Y:S01]  /*3d60*/  IMAD.MOV.U32 R7, RZ, RZ, -0x2 ;  /* 0xfffffffeff077424 */ /* 0x00afe200078e00ff */
[----:B------:R-:W-:Y:S01]  /*3d70*/  UIADD3 UR6, UR7, -0x2, URZ ;  /* 0xfffffffe07067890 */ /* 0x000fe2000fffe03f */
[----:B------:R-:W-:Y:S01]  /*3d80*/  IMAD.SHL.U32 R224, R0, 0x2, RZ ;  /* 0x0000000200e07824 */ /* 0x000fe200078e00ff */
[----:B------:R-:W0:Y:S01]  /*3d90*/  LDGDEPBAR ;  /* 0x00000000000079af */ /* 0x000e220000000000 */
[----:B------:R-:W-:Y:S01]  /*3da0*/  IMAD.IADD R2, R196, 0x1, -R2 ;  /* 0x00000001c4027824 */ /* 0x000fe200078e0a02 */
[----:B------:R-:W-:Y:S01]  /*3db0*/  UISETP.GE.AND UP0, UPT, UR6, UR8, UPT ;  /* 0x000000080600728c */ /* 0x000fe2000bf06270 */
[----:B------:R-:W-:-:S02]  /*3dc0*/  IMAD R225, R4, 0x2, R224 ;  /* 0x0000000204e17824 */ /* 0x000fc400078e02e0 */
[C---:B------:R-:W-:Y:S01]  /*3dd0*/  IMAD R227, R3.reuse, 0x2, R224 ;  /* 0x0000000203e37824 */ /* 0x040fe200078e02e0 */
[----:B------:R-:W-:Y:S01]  /*3de0*/  SHF.R.S32.HI R5, RZ, 0x1f, R2 ;  /* 0x0000001fff057819 */ /* 0x000fe20000011402 */
[----:B------:R-:W-:-:S03]  /*3df0*/  IMAD R226, R3, 0x2, R225 ;  /* 0x0000000203e27824 */ /* 0x000fc600078e02e1 */
[----:B------:R-:W-:-:S04]  /*3e00*/  LEA.HI R5, R5, R2, RZ, 0x2 ;  /* 0x0000000205057211 */ /* 0x000fc800078f10ff */
[----:B------:R-:W-:-:S05]  /*3e10*/  LOP3.LUT R5, R5, 0x7ffffffc, RZ, 0xc0, !PT ;  /* 0x7ffffffc05057812 */ /* 0x000fca00078ec0ff */
[----:B------:R-:W-:-:S04]  /*3e20*/  IMAD.IADD R2, R2, 0x1, -R5 ;  /* 0x0000000102027824 */ /* 0x000fc800078e0a05 */
[----:B------:R-:W-:-:S05]  /*3e30*/  IMAD R2, R2, R7, UR15 ;  /* 0x0000000f02027e24 */ /* 0x000fca000f8e0207 */
[C---:B------:R-:W-:Y:S02]  /*3e40*/  ISETP.GT.AND P3, PT, R2.reuse, RZ, PT ;  /* 0x000000ff0200720c */ /* 0x040fe40003f64270 */
[C---:B------:R-:W-:Y:S02]  /*3e50*/  ISETP.GT.AND P2, PT, R2.reuse, 0x1, PT ;  /* 0x000000010200780c */ /* 0x040fe40003f44270 */
[----:B------:R-:W-:Y:S02]  /*3e60*/  ISETP.GT.AND P1, PT, R2, 0x8, PT ;  /* 0x000000080200780c */ /* 0x000fe40003f24270 */
[----:B------:R-:W-:Y:S02]  /*3e70*/  FSEL R11, R190, -INF , P3 ;  /* 0xff800000be0b7808 */ /* 0x000fe40001800000 */
[----:B------:R-:W-:Y:S02]  /*3e80*/  FSEL R10, R194, -INF , P3 ;  /* 0xff800000c20a7808 */ /* 0x000fe40001800000 */
[----:B------:R-:W-:-:S02]  /*3e90*/  FSEL R12, R189, -INF , P2 ;  /* 0xff800000bd0c7808 */ /* 0x000fc40001000000 */
[----:B------:R-:W-:Y:S02]  /*3ea0*/  FSEL R25, R193, -INF , P2 ;  /* 0xff800000c1197808 */ /* 0x000fe40001000000 */
[----:B------:R-:W-:Y:S02]  /*3eb0*/  ISETP.GT.AND P0, PT, R2, 0x9, PT ;  /* 0x000000090200780c */ /* 0x000fe40003f04270 */
[----:B------:R-:W-:Y:S02]  /*3ec0*/  FSEL R13, R182, -INF , P1 ;  /* 0xff800000b60d7808 */ /* 0x000fe40000800000 */
[----:B------:R-:W-:Y:S02]  /*3ed0*/  FSEL R26, R188, -INF , P1 ;  /* 0xff800000bc1a7808 */ /* 0x000fe40000800000 */
[----:B------:R-:W-:Y:S02]  /*3ee0*/  FMNMX.FTZ R5, R10, R25, !PT ;  /* 0x000000190a057209 */ /* 0x000fe40007810000 */
[----:B------:R-:W-:-:S02]  /*3ef0*/  FMNMX.FTZ R6, R11, R12, !PT ;  /* 0x0000000c0b067209 */ /* 0x000fc40007810000 */
[----:B------:R-:W-:Y:S02]  /*3f00*/  FSEL R15, R185, -INF , P3 ;  /* 0xff800000b90f7808 */ /* 0x000fe40001800000 */
[----:B------:R-:W-:Y:S02]  /*3f10*/  FSEL R32, R192, -INF , P3 ;  /* 0xff800000c0207808 */ /* 0x000fe40001800000 */
[----:B------:R-:W-:Y:S02]  /*3f20*/  ISETP.GT.AND P3, PT, R2, 0x10, PT ;  /* 0x000000100200780c */ /* 0x000fe40003f64270 */
[----:B------:R-:W-:Y:S02]  /*3f30*/  FSEL R14, R181, -INF , P0 ;  /* 0xff800000b50e7808 */ /* 0x000fe40000000000 */
[----:B------:R-:W-:Y:S02]  /*3f40*/  FSEL R27, R187, -INF , P0 ;  /* 0xff800000bb1b7808 */ /* 0x000fe40000000000 */
[----:B------:R-:W-:-:S02]  /*3f50*/  FMNMX.FTZ R5, R26, R5, !PT ;  /* 0x000000051a057209 */ /* 0x000fc40007810000 */
[----:B------:R-:W-:Y:S02]  /*3f60*/  FMNMX.FTZ R6, R13, R6, !PT ;  /* 0x000000060d067209 */ /* 0x000fe40007810000 */
[----:B------:R-:W-:Y:S02]  /*3f70*/  FSEL R16, R186, -INF , P2 ;  /* 0xff800000ba107808 */ /* 0x000fe40001000000 */
[----:B------:R-:W-:Y:S02]  /*3f80*/  FSEL R33, R191, -INF , P2 ;  /* 0xff800000bf217808 */ /* 0x000fe40001000000 */
[----:B------:R-:W-:Y:S02]  /*3f90*/  ISETP.GT.AND P2, PT, R2, 0x11, PT ;  /* 0x000000110200780c */ /* 0x000fe40003f44270 */
[----:B------:R-:W-:Y:S02]  /*3fa0*/  FSEL R17, R177, -INF , P1 ;  /* 0xff800000b1117808 */ /* 0x000fe40000800000 */
[----:B------:R-:W-:-:S02]  /*3fb0*/  FSEL R34, R184, -INF , P1 ;  /* 0xff800000b8227808 */ /* 0x000fc40000800000 */
[----:B------:R-:W-:Y:S02]  /*3fc0*/  FSEL R36, R174, -INF , P3 ;  /* 0xff800000ae247808 */ /* 0x000fe40001800000 */
[----:B------:R-:W-:Y:S02]  /*3fd0*/  FSEL R75, R180, -INF , P3 ;  /* 0xff800000b44b7808 */ /* 0x000fe40001800000 */
[----:B------:R-:W-:Y:S02]  /*3fe0*/  FMNMX.FTZ R5, R27, R5, !PT ;  /* 0x000000051b057209 */ /* 0x000fe40007810000 */
[----:B------:R-:W-:Y:S02]  /*3ff0*/  FMNMX.FTZ R6, R14, R6, !PT ;  /* 0x000000060e067209 */ /* 0x000fe40007810000 */
[----:B------:R-:W-:Y:S02]  /*4000*/  ISETP.GT.AND P1, PT, R2, 0x18, PT ;  /* 0x000000180200780c */ /* 0x000fe40003f24270 */
        /* <DEDUP_REMOVED lines=9> */
[----:B------:R-:W-:Y:S02]  /*40a0*/  FSEL R69, R170, -INF , P2 ;  /* 0xff800000aa457808 */ /* 0x000fe40001000000 */
[----:B------:R-:W-:Y:S02]  /*40b0*/  FSEL R116, R175, -INF , P2 ;  /* 0xff800000af747808 */ /* 0x000fe40001000000 */
[----:B------:R-:W-:Y:S02]  /*40c0*/  FSEL R70, R118, -INF , P1 ;  /* 0xff80000076467808 */ /* 0x000fe40000800000 */
[----:B------:R-:W-:-:S02]  /*40d0*/  FSEL R38, R166, -INF , P1 ;  /* 0xff800000a6267808 */ /* 0x000fc40000800000 */
[----:B------:R-:W-:Y:S02]  /*40e0*/  FSEL R117, R168, -INF , P1 ;  /* 0xff800000a8757808 */ /* 0x000fe40000800000 */
[----:B------:R-:W-:Y:S02]  /*40f0*/  FSEL R97, R172, -INF , P1 ;  /* 0xff800000ac617808 */ /* 0x000fe40000800000 */
[C---:B------:R-:W-:Y:S02]  /*4100*/  ISETP.GT.AND P3, PT, R2.reuse, 0x20, PT ;  /* 0x000000200200780c */ /* 0x040fe40003f64270 */
[C---:B------:R-:W-:Y:S02]  /*4110*/  ISETP.GT.AND P2, PT, R2.reuse, 0x21, PT ;  /* 0x000000210200780c */ /* 0x040fe40003f44270 */
[----:B------:R-:W-:Y:S02]  /*4120*/  ISETP.GT.AND P1, PT, R2, 0x28, PT ;  /* 0x000000280200780c */ /* 0x000fe40003f24270 */
[----:B------:R-:W-:-:S02]  /*4130*/  FSEL R74, R158, -INF , P0 ;  /* 0xff8000009e4a7808 */ /* 0x000fc40000000000 */
[----:B------:R-:W-:Y:S02]  /*4140*/  FSEL R39, R165, -INF , P0 ;  /* 0xff800000a5277808 */ /* 0x000fe40000000000 */
[----:B------:R-:W-:Y:S02]  /*4150*/  FSEL R118, R167, -INF , P0 ;  /* 0xff800000a7767808 */ /* 0x000fe40000000000 */
[----:B------:R-:W-:Y:S02]  /*4160*/  FSEL R98, R171, -INF , P0 ;  /* 0xff800000ab627808 */ /* 0x000fe40000000000 */
[----:B------:R-:W-:Y:S02]  /*4170*/  ISETP.GT.AND P0, PT, R2, 0x29, PT ;  /* 0x000000290200780c */ /* 0x000fe40003f04270 */
        /* <DEDUP_REMOVED lines=18> */
[C---:B------:R-:W-:Y:S02]  /*42a0*/  ISETP.GT.AND P3, PT, R2.reuse, 0x30, PT ;  /* 0x000000300200780c */ /* 0x040fe40003f64270 */
[----:B------:R-:W-:-:S02]  /*42b0*/  ISETP.GT.AND P2, PT, R2, 0x31, PT ;  /* 0x000000310200780c */ /* 0x000fc40003f44270 */
[C---:B------:R-:W-:Y:S02]  /*42c0*/  ISETP.GT.AND P1, PT, R2.reuse, 0x38, PT ;  /* 0x000000380200780c */ /* 0x040fe40003f24270 */
[----:B------:R-:W-:Y:S02]  /*42d0*/  ISETP.GT.AND P0, PT, R2, 0x39, PT ;  /* 0x000000390200780c */ /* 0x000fe40003f04270 */
[----:B------:R-:W-:Y:S02]  /*42e0*/  FMNMX.FTZ R5, R97, R5, !PT ;  /* 0x0000000561057209 */ /* 0x000fe40007810000 */
[----:B------:R-:W-:Y:S02]  /*42f0*/  FMNMX.FTZ R6, R38, R6, !PT ;  /* 0x0000000626067209 */ /* 0x000fe40007810000 */
        /* <DEDUP_REMOVED lines=16> */
[----:B------:R-:W-:Y:S02]  /*4400*/  FMNMX.FTZ R5, R98, R5, !PT ;  /* 0x0000000562057209 */ /* 0x000fe40007810000 */
[----:B------:R-:W-:Y:S02]  /*4410*/  FMNMX.FTZ R6, R39, R6, !PT ;  /* 0x0000000627067209 */ /* 0x000fe40007810000 */
[C---:B------:R-:W-:Y:S02]  /*4420*/  ISETP.GT.AND P3, PT, R2.reuse, 0x40, PT ;  /* 0x000000400200780c */ /* 0x040fe40003f64270 */
[----:B------:R-:W-:-:S02]  /*4430*/  ISETP.GT.AND P2, PT, R2, 0x41, PT ;  /* 0x000000410200780c */ /* 0x000fc40003f44270 */
[C---:B------:R-:W-:Y:S02]  /*4440*/  ISETP.GT.AND P1, PT, R2.reuse, 0x48, PT ;  /* 0x000000480200780c */ /* 0x040fe40003f24270 */
[----:B------:R-:W-:Y:S02]  /*4450*/  ISETP.GT.AND P0, PT, R2, 0x49, PT ;  /* 0x000000490200780c */ /* 0x000fe40003f04270 */
[----:B------:R-:W-:Y:S02]  /*4460*/  FMNMX.FTZ R7, R15, R16, !PT ;  /* 0x000000100f077209 */ /* 0x000fe40007810000 */
[----:B------:R-:W-:Y:S02]  /*4470*/  FMNMX.FTZ R5, R128, R5, !PT ;  /* 0x0000000580057209 */ /* 0x000fe40007810000 */
[----:B------:R-:W-:Y:S02]  /*4480*/  FMNMX.FTZ R6, R129, R6, !PT ;  /* 0x0000000681067209 */ /* 0x000fe40007810000 */
        /* <DEDUP_REMOVED lines=40> */
[C---:B------:R-:W-:Y:S02]  /*4710*/  ISETP.GT.AND P3, PT, R2.reuse, 0x60, PT ;  /* 0x000000600200780c */ /* 0x040fe40003f64270 */
[C---:B------:R-:W-:Y:S02]  /*4720*/  ISETP.GT.AND P2, PT, R2.reuse, 0x61, PT ;  /* 0x000000610200780c */ /* 0x040fe40003f44270 */
[----:B------:R-:W-:-:S02]  /*4730*/  ISETP.GT.AND P1, PT, R2, 0x68, PT ;  /* 0x000000680200780c */ /* 0x000fc40003f24270 */
[----:B------:R-:W-:Y:S02]  /*4740*/  ISETP.GT.AND P0, PT, R2, 0x69, PT ;  /* 0x000000690200780c */ /* 0x000fe40003f04270 */
[----:B------:R-:W-:Y:S02]  /*4750*/  FMNMX.FTZ R5, R138, R5, !PT ;  /* 0x000000058a057209 */ /* 0x000fe40007810000 */
[----:B------:R-:W-:Y:S02]  /*4760*/  FMNMX.FTZ R2, R131, R6, !PT ;  /* 0x0000000683027209 */ /* 0x000fe40007810000 */
[----:B------:R-:W-:Y:S02]  /*4770*/  FMNMX.FTZ R6, R68, R7, !PT ;  /* 0x0000000744067209 */ /* 0x000fe40007810000 */
[----:B------:R-:W-:Y:S02]  /*4780*/  FMNMX.FTZ R73, R139, R5, !PT ;  /* 0x000000058b497209 */ /* 0x000fe40007810000 */
[----:B------:R-:W-:-:S02]  /*4790*/  FMNMX.FTZ R2, R132, R2, !PT ;  /* 0x0000000284027209 */ /* 0x000fc40007810000 */
[----:B------:R-:W-:Y:S02]  /*47a0*/  FMNMX.FTZ R5, R69, R6, !PT ;  /* 0x0000000645057209 */ /* 0x000fe40007810000 */
        /* <DEDUP_REMOVED lines=38> */
[----:B------:R-:W-:Y:S02]  /*4a10*/  FSEL R198, R22, -INF , P3 ;  /* 0xff80000016c67808 */ /* 0x000fe40001800000 */
[----:B------:R-:W-:Y:S02]  /*4a20*/  FSEL R192, R40, -INF , P3 ;  /* 0xff80000028c07808 */ /* 0x000fe40001800000 */
        /* <DEDUP_REMOVED lines=18> */
[----:B------:R-:W-:Y:S01]  /*4b50*/  FMNMX.FTZ R73, R197, R73, !PT ;  /* 0x00000049c5497209 */ /* 0x000fe20007810000 */
[----:B------:R-:W-:Y:S01]  /*4b60*/  LDSM.16.MT88.4 R20, [R224+0x100] ;  /* 0x00010000e014783b */ /* 0x000fe20000004200 */
[----:B------:R-:W-:-:S02]  /*4b70*/  FMNMX.FTZ R2, R191, R2, !PT ;  /* 0x00000002bf027209 */ /* 0x000fc40007810000 */
[----:B------:R-:W-:Y:S02]  /*4b80*/  FMNMX.FTZ R5, R182, R5, !PT ;  /* 0x00000005b6057209 */ /* 0x000fe40007810000 */
[----:B------:R-:W-:Y:S02]  /*4b90*/  FMNMX.FTZ R6, R142, R6, !PT ;  /* 0x000000068e067209 */ /* 0x000fe40007810000 */
[----:B------:R-:W-:Y:S02]  /*4ba0*/  FMNMX.FTZ R73, R186, R73, !PT ;  /* 0x00000049ba497209 */ /* 0x000fe40007810000 */
[----:B------:R-:W-:Y:S02]  /*4bb0*/  FMNMX.FTZ R2, R110, R2, !PT ;  /* 0x000000026e027209 */ /* 0x000fe40007810000 */
[----:B------:R-:W-:Y:S01]  /*4bc0*/  FMNMX.FTZ R5, R183, R5, !PT ;  /* 0x00000005b7057209 */ /* 0x000fe20007810000 */
[----:B------:R-:W1:Y:S01]  /*4bd0*/  SHFL.BFLY PT, R8, R73, 0x2, 0x1f ;  /* 0x0c401f0049087f89 */ /* 0x000e6200000e0000 */
[----:B------:R-:W-:-:S02]  /*4be0*/  FMNMX.FTZ R6, R143, R6, !PT ;  /* 0x000000068f067209 */ /* 0x000fc40007810000 */
[----:B------:R-:W-:Y:S01]  /*4bf0*/  FMNMX.FTZ R5, R180, R5, !PT ;  /* 0x00000005b4057209 */ /* 0x000fe20007810000 */
[----:B------:R-:W2:Y:S01]  /*4c00*/  SHFL.BFLY PT, R7, R2, 0x2, 0x1f ;  /* 0x0c401f0002077f89 */ /* 0x000ea200000e0000 */
[----:B------:R-:W-:Y:S02]  /*4c10*/  FMNMX.FTZ R6, R144, R6, !PT ;  /* 0x0000000690067209 */ /* 0x000fe40007810000 */
[----:B------:R-:W-:Y:S02]  /*4c20*/  FSEL R212, R43, -INF , P3 ;  /* 0xff8000002bd47808 */ /* 0x000fe40001800000 */
[----:B------:R-:W-:Y:S02]  /*4c30*/  FMNMX.FTZ R5, R181, R5, !PT ;  /* 0x00000005b5057209 */ /* 0x000fe40007810000 */
[----:B------:R-:W-:Y:S02]  /*4c40*/  FMNMX.FTZ R6, R159, R6, !PT ;  /* 0x000000069f067209 */ /* 0x000fe40007810000 */
[----:B------:R-:W-:-:S02]  /*4c50*/  FSEL R211, R42, -INF , P2 ;  /* 0xff8000002ad37808 */ /* 0x000fc40001000000 */
[----:B------:R-:W-:Y:S01]  /*4c60*/  FMNMX.FTZ R5, R212, R5, !PT ;  /* 0x00000005d4057209 */ /* 0x000fe20007810000 */
[----:B------:R-:W-:Y:S01]  /*4c70*/  LDSM.16.MT88.4 R40, [R226+0x100] ;  /* 0x00010000e228783b */ /* 0x000fe20000004200 */
        /* <DEDUP_REMOVED lines=8> */
[----:B------:R-:W-:Y:S02]  /*4d00*/  FMNMX.FTZ R5, R247, R5, !PT ;  /* 0x00000005f7057209 */ /* 0x000fe40007810000 */
[----:B------:R-:W-:Y:S02]  /*4d10*/  FMNMX.FTZ R6, R173, R6, !PT ;  /* 0x00000006ad067209 */ /* 0x000fe40007810000 */
[----:B-1----:R-:W-:Y:S02]  /*4d20*/  FMNMX.FTZ R73, R73, R8, !PT ;  /* 0x0000000849497209 */ /* 0x002fe40007810000 */
[----:B--2---:R-:W-:-:S02]  /*4d30*/  FMNMX.FTZ R2, R2, R7, !PT ;  /* 0x0000000702027209 */ /* 0x004fc40007810000 */
[----:B------:R-:W1:Y:S01]  /*4d40*/  SHFL.BFLY PT, R7, R5, 0x2, 0x1f ;  /* 0x0c401f0005077f89 */ /* 0x000e6200000e0000 */
[----:B------:R-:W-:Y:S02]  /*4d50*/  FMNMX.FTZ R6, R172, R6, !PT ;  /* 0x00000006ac067209 */ /* 0x000fe40007810000 */
[----:B------:R-:W-:Y:S01]  /*4d60*/  FSEL R246, R48, -INF , P3 ;  /* 0xff80000030f67808 */ /* 0x000fe20001800000 */
[----:B------:R-:W2:Y:S01]  /*4d70*/  SHFL.BFLY PT, R8, R73, 0x1, 0x1f ;  /* 0x0c201f0049087f89 */ /* 0x000ea200000e0000 */
[----:B------:R-:W-:Y:S02]  /*4d80*/  FMNMX.FTZ R6, R174, R6, !PT ;  /* 0x00000006ae067209 */ /* 0x000fe40007810000 */
[----:B------:R-:W-:Y:S01]  /*4d90*/  FSEL R220, R46, -INF , P2 ;  /* 0xff8000002edc7808 */ /* 0x000fe20001000000 */
[----:B------:R-:W3:Y:S01]  /*4da0*/  SHFL.BFLY PT, R71, R2, 0x1, 0x1f ;  /* 0x0c201f0002477f89 */ /* 0x000ee200000e0000 */
[----:B------:R-:W-:Y:S02]  /*4db0*/  FMNMX.FTZ R6, R175, R6, !PT ;  /* 0x00000006af067209 */ /* 0x000fe40007810000 */
[----:B------:R-:W-:-:S02]  /*4dc0*/  FSEL R216, R44, -INF , P1 ;  /* 0xff8000002cd87808 */ /* 0x000fc40000800000 */
[----:B------:R-:W-:Y:S02]  /*4dd0*/  FMNMX.FTZ R6, R193, R6, !PT ;  /* 0x00000006c1067209 */ /* 0x000fe40007810000 */
[----:B------:R-:W-:Y:S02]  /*4de0*/  FSEL R214, R45, -INF , P0 ;  /* 0xff8000002dd67808 */ /* 0x000fe40000000000 */
[----:B------:R-:W-:-:S04]  /*4df0*/  FMNMX.FTZ R6, R188, R6, !PT ;  /* 0x00000006bc067209 */ /* 0x000fc80007810000 */
[----:B------:R-:W-:Y:S02]  /*4e00*/  FMNMX.FTZ R6, R109, R6, !PT ;  /* 0x000000066d067209 */ /* 0x000fe40007810000 */
[----:B-1----:R-:W-:Y:S02]  /*4e10*/  FMNMX.FTZ R5, R5, R7, !PT ;  /* 0x0000000705057209 */ /* 0x002fe40007810000 */
[----:B------:R-:W-:Y:S02]  /*4e20*/  FMNMX.FTZ R6, R106, R6, !PT ;  /* 0x000000066a067209 */ /* 0x000fe40007810000 */
[----:B--2---:R-:W-:Y:S01]  /*4e30*/  FMNMX.FTZ R73, R73, R8, !PT ;  /* 0x0000000849497209 */ /* 0x004fe20007810000 */
[----:B------:R-:W-:Y:S01]  /*4e40*/  SHFL.BFLY PT, R9, R5, 0x1, 0x1f ;  /* 0x0c201f0005097f89 */ /* 0x000fe200000e0000 */
[----:B---3--:R-:W-:-:S03]  /*4e50*/  FMNMX.FTZ R71, R2, R71, !PT ;  /* 0x0000004702477209 */ /* 0x008fc60007810000 */
[C---:B------:R-:W-:Y:S01]  /*4e60*/  FMUL.FTZ R7, R73.reuse, c[0x0][0x2d0] ;  /* 0x0000b40049077a20 */ /* 0x040fe20000410000 */
[----:B------:R-:W-:Y:S02]  /*4e70*/  FMNMX.FTZ R2, R246, R6, !PT ;  /* 0x00000006f6027209 */ /* 0x000fe40007810000 */
[----:B------:R-:W-:Y:S01]  /*4e80*/  FSETP.NEU.FTZ.AND P2, PT, R73, -INF , PT ;  /* 0xff8000004900780b */ /* 0x000fe20003f5d000 */
[----:B------:R-:W-:Y:S01]  /*4e90*/  FMUL.FTZ R6, R71, c[0x0][0x2d0] ;  /* 0x0000b40047067a20 */ /* 0x000fe20000410000 */
[----:B------:R-:W-:Y:S02]  /*4ea0*/  FMNMX.FTZ R2, R220, R2, !PT ;  /* 0x00000002dc027209 */ /* 0x000fe40007810000 */
[----:B------:R-:W-:Y:S02]  /*4eb0*/  FSEL R7, R7, RZ, P2 ;  /* 0x000000ff07077208 */ /* 0x000fe40001000000 */
[----:B------:R-:W-:Y:S02]  /*4ec0*/  FMNMX.FTZ R8, R216, R2, !PT ;  /* 0x00000002d8087209 */ /* 0x000fe40007810000 */
[----:B------:R-:W-:Y:S01]  /*4ed0*/  FSETP.NEU.FTZ.AND P1, PT, R71, -INF , PT ;  /* 0xff8000004700780b */ /* 0x000fe20003f3d000 */
[----:B------:R-:W-:Y:S01]  /*4ee0*/  FFMA.FTZ R2, R10, c[0x0][0x2d0], -R7 ;  /* 0x0000b4000a027a23 */ /* 0x000fe20000010807 */
[----:B------:R-:W-:-:S02]  /*4ef0*/  FMNMX.FTZ R8, R214, R8, !PT ;  /* 0x00000008d6087209 */ /* 0x000fc40007810000 */
[----:B------:R-:W-:Y:S01]  /*4f00*/  FSEL R6, R6, RZ, P1 ;  /* 0x000000ff06067208 */ /* 0x000fe20000800000 */
[----:B------:R1:W-:Y:S02]  /*4f10*/  MUFU.EX2 R190, R2 ;  /* 0x0000000200be7308 */ /* 0x0003e40000000800 */
[----:B------:R-:W2:Y:S02]  /*4f20*/  SHFL.BFLY PT, R10, R8, 0x2, 0x1f ;  /* 0x0c401f00080a7f89 */ /* 0x000ea400000e0000 */
[----:B-1----:R-:W-:-:S04]  /*4f30*/  FFMA.FTZ R2, R11, c[0x0][0x2d0], -R6 ;  /* 0x0000b4000b027a23 */ /* 0x002fc80000010806 */
[----:B------:R1:W-:Y:S01]  /*4f40*/  MUFU.EX2 R205, R2 ;  /* 0x0000000200cd7308 */ /* 0x0003e20000000800 */
[----:B--2---:R-:W-:Y:S02]  /*4f50*/  FMNMX.FTZ R8, R8, R10, !PT ;  /* 0x0000000a08087209 */ /* 0x004fe40007810000 */
[----:B-1----:R-:W-:Y:S01]  /*4f60*/  FMNMX.FTZ R2, R9, R5, !PT ;  /* 0x0000000509027209 */ /* 0x002fe20007810000 */
[--C-:B------:R-:W-:Y:S02]  /*4f70*/  FFMA.FTZ R5, R12, c[0x0][0x2d0], -R6.reuse ;  /* 0x0000b4000c057a23 */ /* 0x100fe40000010806 */
[----:B------:R-:W-:Y:S01]  /*4f80*/  FFMA.FTZ R9, R13, c[0x0][0x2d0], -R6 ;  /* 0x0000b4000d097a23 */ /* 0x000fe20000010806 */
[C---:B------:R-:W-:Y:S01]  /*4f90*/  FSETP.NEU.FTZ.AND P0, PT, R2.reuse, -INF , PT ;  /* 0xff8000000200780b */ /* 0x040fe20003f1d000 */
[----:B------:R1:W-:Y:S08]  /*4fa0*/  MUFU.EX2 R105, R5 ;  /* 0x0000000500697308 */ /* 0x0003f00000000800 */
[----:B------:R2:W-:Y:S01]  /*4fb0*/  MUFU.EX2 R185, R9 ;  /* 0x0000000900b97308 */ /* 0x0005e20000000800 */
[----:B-1----:R-:W-:-:S05]  /*4fc0*/  FMUL.FTZ R5, R2, c[0x0][0x2d0] ;  /* 0x0000b40002057a20 */ /* 0x002fca0000410000 */
[----:B------:R-:W-:Y:S01]  /*4fd0*/  FSEL R5, R5, RZ, P0 ;  /* 0x000000ff05057208 */ /* 0x000fe20000000000 */
[----:B--2---:R-:W-:-:S04]  /*4fe0*/  FFMA.FTZ R9, R14, c[0x0][0x2d0], -R6 ;  /* 0x0000b4000e097a23 */ /* 0x004fc80000010806 */
[--C-:B------:R-:W-:Y:S01]  /*4ff0*/  FFMA.FTZ R0, R16, c[0x0][0x2d0], -R5.reuse ;  /* 0x0000b40010007a23 */ /* 0x100fe20000010805 */
[----:B------:R1:W2:Y:S08]  /*5000*/  MUFU.EX2 R108, R9 ;  /* 0x00000009006c7308 */ /* 0x0002b00000000800 */
[----:B------:R3:W-:Y:S01]  /*5010*/  MUFU.EX2 R252, R0 ;  /* 0x0000000000fc7308 */ /* 0x0007e20000000800 */
[----:B-1----:R-:W-:Y:S01]  /*5020*/  FFMA.FTZ R9, R15, c[0x0][0x2d0], -R5 ;  /* 0x0000b4000f097a23 */ /* 0x002fe20000010805 */
[----:B--2---:R-:W-:-:S06]  /*5030*/  F2FP.BF16.PACK_AB R10, R108, R185 ;  /* 0x000000b96c0a723e */ /* 0x004fcc00000010ff */
[----:B------:R1:W2:Y:S01]  /*5040*/  MUFU.EX2 R104, R9 ;  /* 0x0000000900687308 */ /* 0x0002a20000000800 */
[--C-:B---3--:R-:W-:Y:S02]  /*5050*/  FFMA.FTZ R0, R17, c[0x0][0x2d0], -R5.reuse ;  /* 0x0000b40011007a23 */ /* 0x108fe40000010805 */
[----:B------:R-:W-:Y:S05]  /*5060*/  LDSM.16.MT88.4 R16, [R227+0x100] ;  /* 0x00010000e310783b */ /* 0x000fea0000004200 */
[----:B------:R3:W-:Y:S01]  /*5070*/  MUFU.EX2 R189, R0 ;  /* 0x0000000000bd7308 */ /* 0x0007e20000000800 */
[----:B-1----:R-:W1:Y:S01]  /*5080*/  SHFL.BFLY PT, R9, R8, 0x1, 0x1f ;  /* 0x0c201f0008097f89 */ /* 0x002e6200000e0000 */
[----:B---3--:R-:W-:-:S06]  /*5090*/  FFMA.FTZ R0, R24, c[0x0][0x2d0], -R5 ;  /* 0x0000b40018007a23 */ /* 0x008fcc0000010805 */
[----:B------:R3:W4:Y:S01]  /*50a0*/  MUFU.EX2 R200, R0 ;  /* 0x0000000000c87308 */ /* 0x0007220000000800 */
[----:B-1----:R-:W-:Y:S02]  /*50b0*/  FMNMX.FTZ R72, R8, R9, !PT ;  /* 0x0000000908487209 */ /* 0x002fe40007810000 */
[----:B------:R-:W-:Y:S01]  /*50c0*/  F2FP.BF16.PACK_AB R8, R105, R205 ;  /* 0x000000cd6908723e */ /* 0x000fe200000010ff */
[----:B---3--:R-:W-:Y:S01]  /*50d0*/  FFMA.FTZ R0, R25, c[0x0][0x2d0], -R7 ;  /* 0x0000b40019007a23 */ /* 0x008fe20000010807 */
[C---:B------:R-:W-:Y:S01]  /*50e0*/  FSETP.NEU.FTZ.AND P0, PT, R72.reuse, -INF , PT ;  /* 0xff8000004800780b */ /* 0x040fe20003f1d000 */
[----:B------:R-:W-:Y:S01]  /*50f0*/  FMUL.FTZ R3, R72, c[0x0][0x2d0] ;  /* 0x0000b40048037a20 */ /* 0x000fe20000410000 */
[----:B--2---:R-:W-:Y:S01]  /*5100*/  F2FP.BF16.PACK_AB R9, R252, R104 ;  /* 0x00000068fc09723e */ /* 0x004fe200000010ff */
[----:B------:R1:W2:Y:S01]  /*5110*/  MUFU.EX2 R248, R0 ;  /* 0x0000000000f87308 */ /* 0x0002a20000000800 */
[----:B----4-:R-:W-:-:S07]  /*5120*/  F2FP.BF16.PACK_AB R11, R200, R189 ;  /* 0x000000bdc80b723e */ /* 0x010fce00000010ff */
[----:B------:R-:W-:Y:S01]  /*5130*/  HMMA.16816.F32.BF16 R80, R8, R20, RZ ;  /* 0x000000140850723c */ /* 0x000fe200000418ff */
[----:B-1----:R-:W-:Y:S01]  /*5140*/  FFMA.FTZ R0, R26, c[0x0][0x2d0], -R7 ;  /* 0x0000b4001a007a23 */ /* 0x002fe20000010807 */
[----:B--2---:R-:W-:-:S06]  /*5150*/  F2FP.BF16.PACK_AB R12, R248, R190 ;  /* 0x000000bef80c723e */ /* 0x004fcc00000010ff */
[C---:B------:R-:W-:Y:S01]  /*5160*/  HMMA.16816.F32.BF16 R76, R8.reuse, R22, RZ ;  /* 0x00000016084c723c */ /* 0x040fe200000418ff */
[----:B------:R1:W-:Y:S07]  /*5170*/  MUFU.EX2 R251, R0 ;  /* 0x0000000000fb7308 */ /* 0x0003ee0000000800 */
[C---:B------:R-:W-:Y:S08]  /*5180*/  HMMA.16816.F32.BF16 R64, R8.reuse, R16, RZ ;  /* 0x000000100840723c */ /* 0x040ff000000418ff */
[C---:B------:R-:W-:Y:S01]  /*5190*/  HMMA.16816.F32.BF16 R60, R8.reuse, R18, RZ ;  /* 0x00000012083c723c */ /* 0x040fe200000418ff */
[----:B-1----:R-:W-:Y:S01]  /*51a0*/  FSEL R0, R3, RZ, P0 ;  /* 0x000000ff03007208 */ /* 0x002fe20000000000 */
[----:B------:R-:W-:Y:S01]  /*51b0*/  FFMA.FTZ R3, R27, c[0x0][0x2d0], -R7 ;  /* 0x0000b4001b037a23 */ /* 0x000fe20000010807 */
[----:B------:R-:W-:Y:S01]  /*51c0*/  PLOP3.LUT P0, PT, PT, PT, UP0, 0x80, 0x0 ;  /* 0x000000000000781c */ /* 0x000fe20003f0f008 */
[----:B------:R-:W-:Y:S02]  /*51d0*/  LDSM.16.MT88.4 R24, [R224+0x900] ;  /* 0x00090000e018783b */ /* 0x000fe40000004200 */
[----:B------:R1:W2:Y:S02]  /*51e0*/  MUFU.EX2 R204, R3 ;  /* 0x0000000300cc7308 */ /* 0x0002a40000000800 */
[C---:B------:R-:W-:Y:S08]  /*51f0*/  HMMA.16816.F32.BF16 R56, R8.reuse, R28, RZ ;  /* 0x0000001c0838723c */ /* 0x040ff000000418ff */
[----:B------:R-:W-:Y:S01]  /*5200*/  HMMA.16816.F32.BF16 R48, R8, R40, RZ ;  /* 0x000000280830723c */ /* 0x000fe200000418ff */
[----:B-1----:R-:W-:Y:S01]  /*5210*/  FFMA.FTZ R3, R32, c[0x0][0x2d0], -R0 ;  /* 0x0000b40020037a23 */ /* 0x002fe20000010800 */
[----:B--2---:R-:W-:-:S06]  /*5220*/  F2FP.BF16.PACK_AB R14, R204, R251 ;  /* 0x000000fbcc0e723e */ /* 0x004fcc00000010ff */
[C---:B------:R-:W-:Y:S01]  /*5230*/  HMMA.16816.F32.BF16 R52, R8.reuse, R30, RZ ;  /* 0x0000001e0834723c */ /* 0x040fe200000418ff */
[----:B------:R1:W-:Y:S07]  /*5240*/  MUFU.EX2 R245, R3 ;  /* 0x0000000300f57308 */ /* 0x0003ee0000000800 */
[----:B------:R-:W-:Y:S01]  /*5250*/  HMMA.16816.F32.BF16 R44, R8, R42, RZ ;  /* 0x0000002a082c723c */ /* 0x000fe200000418ff */
[----:B-1----:R-:W-:-:S04]  /*5260*/  FFMA.FTZ R3, R33, c[0x0][0x2d0], -R0 ;  /* 0x0000b40021037a23 */ /* 0x002fc80000010800 */
[----:B------:R1:W2:Y:S02]  /*5270*/  MUFU.EX2 R221, R3 ;  /* 0x0000000300dd7308 */ /* 0x0002a40000000800 */
[----:B-1----:R-:W-:Y:S01]  /*5280*/  FFMA.FTZ R3, R34, c[0x0][0x2d0], -R0 ;  /* 0x0000b40022037a23 */ /* 0x002fe20000010800 */
[----:B--2---:R-:W-:-:S05]  /*5290*/  F2FP.BF16.PACK_AB R13, R221, R245 ;  /* 0x000000f5dd0d723e */ /* 0x004fca00000010ff */
[----:B------:R1:W-:Y:S02]  /*52a0*/  MUFU.EX2 R244, R3 ;  /* 0x0000000300f47308 */ /* 0x0003e40000000800 */
[----:B-1----:R-:W-:Y:S02]  /*52b0*/  FFMA.FTZ R3, R35, c[0x0][0x2d0], -R0 ;  /* 0x0000b40023037a23 */ /* 0x002fe40000010800 */
[----:B------:R-:W-:Y:S04]  /*52c0*/  LDSM.16.MT88.4 R32, [R226+0x900] ;  /* 0x00090000e220783b */ /* 0x000fe80000004200 */
[----:B------:R1:W2:Y:S02]  /*52d0*/  MUFU.EX2 R107, R3 ;  /* 0x00000003006b7308 */ /* 0x0002a40000000800 */
[----:B-1----:R-:W-:Y:S01]  /*52e0*/  FFMA.FTZ R3, R36, c[0x0][0x2d0], -R6 ;  /* 0x0000b40024037a23 */ /* 0x002fe20000010806 */
[----:B--2---:R-:W-:-:S05]  /*52f0*/  F2FP.BF16.PACK_AB R15, R107, R244 ;  /* 0x000000f46b0f723e */ /* 0x004fca00000010ff */
[----:B------:R1:W-:Y:S02]  /*5300*/  MUFU.EX2 R203, R3 ;  /* 0x0000000300cb7308 */ /* 0x0003e40000000800 */
[C---:B------:R-:W-:Y:S08]  /*5310*/  HMMA.16816.F32.BF16 R92, R12.reuse, R20, RZ ;  /* 0x000000140c5c723c */ /* 0x040ff000000418ff */
[----:B------:R-:W-:Y:S01]  /*5320*/  HMMA.16816.F32.BF16 R100, R12, R22, RZ ;  /* 0x000000160c64723c */ /* 0x000fe200000418ff */
[----:B------:R-:W-:Y:S01]  /*5330*/  LDSM.16.MT88.4 R20, [R225+0x900] ;  /* 0x00090000e114783b */ /* 0x000fe20000004200 */
[----:B-1----:R-:W-:-:S04]  /*5340*/  FFMA.FTZ R3, R37, c[0x0][0x2d0], -R6 ;  /* 0x0000b40025037a23 */ /* 0x002fc80000010806 */
[----:B------:R1:W2:Y:S02]  /*5350*/  MUFU.EX2 R201, R3 ;  /* 0x0000000300c97308 */ /* 0x0002a40000000800 */
[C---:B------:R-:W-:Y:S08]  /*5360*/  HMMA.16816.F32.BF16 R88, R12.reuse, R16, RZ ;  /* 0x000000100c58723c */ /* 0x040ff000000418ff */
[----:B------:R-:W-:Y:S01]  /*5370*/  HMMA.16816.F32.BF16 R84, R12, R28, RZ ;  /* 0x0000001c0c54723c */ /* 0x000fe200000418ff */
[----:B-1----:R-:W-:Y:S01]  /*5380*/  FFMA.FTZ R3, R38, c[0x0][0x2d0], -R6 ;  /* 0x0000b40026037a23 */ /* 0x002fe20000010806 */
[----:B--2---:R-:W-:-:S05]  /*5390*/  F2FP.BF16.PACK_AB R8, R201, R203 ;  /* 0x000000cbc908723e */ /* 0x004fca00000010ff */
[----:B------:R-:W-:Y:S01]  /*53a0*/  IMAD.MOV.U32 R29, RZ, RZ, R105 ;  /* 0x000000ffff1d7224 */ /* 0x000fe200078e0069 */
[----:B------:R-:W-:Y:S01]  /*53b0*/  HMMA.16816.F32.BF16 R112, R12, R18, RZ ;  /* 0x000000120c70723c */ /* 0x000fe200000418ff */
[----:B------:R1:W-:Y:S01]  /*53c0*/  MUFU.EX2 R195, R3 ;  /* 0x0000000300c37308 */ /* 0x0003e20000000800 */
[----:B------:R-:W-:-:S06]  /*53d0*/  IMAD.MOV.U32 R28, RZ, RZ, R104 ;  /* 0x000000ffff1c7224 */ /* 0x000fcc00078e0068 */
[C---:B------:R-:W-:Y:S08]  /*53e0*/  HMMA.16816.F32.BF16 R16, R12.reuse, R40, RZ ;  /* 0x000000280c10723c */ /* 0x040ff000000418ff */
[----:B------:R-:W-:Y:S01]  /*53f0*/  HMMA.16816.F32.BF16 R124, R12, R30, RZ ;  /* 0x0000001e0c7c723c */ /* 0x000fe200000418ff */
[----:B-1----:R-:W-:Y:S02]  /*5400*/  FFMA.FTZ R3, R39, c[0x0][0x2d0], -R6 ;  /* 0x0000b40027037a23 */ /* 0x002fe40000010806 */
[----:B------:R-:W1:Y:S02]  /*5410*/  LDSM.16.MT88.4 R36, [R227+0x900] ;  /* 0x00090000e324783b */ /* 0x000e640000004200 */
[----:B------:R2:W3:Y:S02]  /*5420*/  MUFU.EX2 R4, R3 ;  /* 0x0000000300047308 */ /* 0x0004e40000000800 */
[----:B--2---:R-:W-:Y:S01]  /*5430*/  FFMA.FTZ R3, R68, c[0x0][0x2d0], -R5 ;  /* 0x0000b40044037a23 */ /* 0x004fe20000010805 */
[----:B---3--:R-:W-:Y:S01]  /*5440*/  F2FP.BF16.PACK_AB R10, R4, R195 ;  /* 0x000000c3040a723e */ /* 0x008fe200000010ff */
[----:B------:R-:W-:-:S04]  /*5450*/  IMAD.MOV.U32 R68, RZ, RZ, R110 ;  /* 0x000000ffff447224 */ /* 0x000fc800078e006e */
[----:B------:R2:W-:Y:S02]  /*5460*/  MUFU.EX2 R196, R3 ;  /* 0x0000000300c47308 */ /* 0x0005e40000000800 */
[----:B--2---:R-:W-:Y:S02]  /*5470*/  FFMA.FTZ R3, R69, c[0x0][0x2d0], -R5 ;  /* 0x0000b40045037a23 */ /* 0x004fe40000010805 */
[----:B------:R-:W-:-:S04]  /*5480*/  IMAD.MOV.U32 R69, RZ, RZ, R109 ;  /* 0x000000ffff457224 */ /* 0x000fc800078e006d */
[----:B------:R2:W3:Y:S02]  /*5490*/  MUFU.EX2 R199, R3 ;  /* 0x0000000300c77308 */ /* 0x0004e40000000800 */
[----:B--2---:R-:W-:Y:S01]  /*54a0*/  FFMA.FTZ R3, R70, c[0x0][0x2d0], -R5 ;  /* 0x0000b40046037a23 */ /* 0x004fe20000010805 */
[----:B---3--:R-:W-:Y:S02]  /*54b0*/  F2FP.BF16.PACK_AB R9, R199, R196 ;  /* 0x000000c4c709723e */ /* 0x008fe400000010ff */
[----:B------:R-:W-:-:S03]  /*54c0*/  MOV R70, R106 ;  /* 0x0000006a00467202 */ /* 0x000fc60000000f00 */
[----:B------:R2:W-:Y:S02]  /*54d0*/  MUFU.EX2 R194, R3 ;  /* 0x0000000300c27308 */ /* 0x0005e40000000800 */
[----:B--2---:R-:W-:Y:S02]  /*54e0*/  FFMA.FTZ R3, R74, c[0x0][0x2d0], -R5 ;  /* 0x0000b4004a037a23 */ /* 0x004fe40000010805 */
[----:B------:R-:W-:-:S04]  /*54f0*/  IMAD.MOV.U32 R74, RZ, RZ, R107 ;  /* 0x000000ffff4a7224 */ /* 0x000fc800078e006b */
[----:B------:R2:W3:Y:S02]  /*5500*/  MUFU.EX2 R187, R3 ;  /* 0x0000000300bb7308 */ /* 0x0004e40000000800 */
[----:B--2---:R-:W-:Y:S01]  /*5510*/  FFMA.FTZ R3, R75, c[0x0][0x2d0], -R7 ;  /* 0x0000b4004b037a23 */ /* 0x004fe20000010807 */
[----:B---3--:R-:W-:Y:S01]  /*5520*/  F2FP.BF16.PACK_AB R11, R187, R194 ;  /* 0x000000c2bb0b723e */ /* 0x008fe200000010ff */
[----:B------:R-:W-:-:S04]  /*5530*/  IMAD.MOV.U32 R75, RZ, RZ, R108 ;  /* 0x000000ffff4b7224 */ /* 0x000fc800078e006c */
[----:B------:R2:W-:Y:S01]  /*5540*/  MUFU.EX2 R219, R3 ;  /* 0x0000000300db7308 */ /* 0x0005e20000000800 */
[----:B------:R-:W-:Y:S01]  /*5550*/  HMMA.16816.F32.BF16 R108, R12, R42, RZ ;  /* 0x0000002a0c6c723c */ /* 0x000fe200000418ff */
[----:B------:R-:W-:Y:S07]  /*5560*/  LDSM.16.MT88.4 R12, [R227+0x1100] ;  /* 0x00110000e30c783b */ /* 0x000fee0000004200 */
[----:B-1----:R-:W-:Y:S01]  /*5570*/  HMMA.16816.F32.BF16 R104, R8, R36, R64 ;  /* 0x000000240868723c */ /* 0x002fe20000041840 */
[----:B--2---:R-:W-:-:S07]  /*5580*/  FFMA.FTZ R3, R96, c[0x0][0x2d0], -R7 ;  /* 0x0000b40060037a23 */ /* 0x004fce0000010807 */
[C---:B------:R-:W-:Y:S01]  /*5590*/  HMMA.16816.F32.BF16 R120, R8.reuse, R24, R80 ;  /* 0x000000180878723c */ /* 0x040fe20000041850 */
[----:B------:R1:W2:Y:S07]  /*55a0*/  MUFU.EX2 R218, R3 ;  /* 0x0000000300da7308 */ /* 0x0002ae0000000800 */
[C---:B------:R-:W-:Y:S08]  /*55b0*/  HMMA.16816.F32.BF16 R64, R8.reuse, R38, R60 ;  /* 0x000000260840723c */ /* 0x040ff0000004183c */
[----:B------:R-:W-:Y:S01]  /*55c0*/  HMMA.16816.F32.BF16 R80, R8, R32, R48 ;  /* 0x000000200850723c */ /* 0x000fe20000041830 */
[----:B-1----:R-:W-:-:S04]  /*55d0*/  FFMA.FTZ R3, R97, c[0x0][0x2d0], -R7 ;  /* 0x0000b40061037a23 */ /* 0x002fc80000010807 */
[----:B------:R1:W-:Y:S03]  /*55e0*/  MUFU.EX2 R215, R3 ;  /* 0x0000000300d77308 */ /* 0x0003e60000000800 */
[C---:B------:R-:W-:Y:S08]  /*55f0*/  HMMA.16816.F32.BF16 R76, R8.reuse, R26, R76 ;  /* 0x0000001a084c723c */ /* 0x040ff0000004184c */
[----:B------:R-:W-:Y:S01]  /*5600*/  HMMA.16816.F32.BF16 R60, R8, R22, R52 ;  /* 0x00000016083c723c */ /* 0x000fe20000041834 */
[----:B-1----:R-:W-:-:S07]  /*5610*/  FFMA.FTZ R3, R98, c[0x0][0x2d0], -R7 ;  /* 0x0000b40062037a23 */ /* 0x002fce0000010807 */
[----:B------:R-:W-:Y:S01]  /*5620*/  HMMA.16816.F32.BF16 R44, R8, R34, R44 ;  /* 0x00000022082c723c */ /* 0x000fe2000004182c */
[----:B------:R1:W3:Y:S02]  /*5630*/  MUFU.EX2 R217, R3 ;  /* 0x0000000300d97308 */ /* 0x0002e40000000800 */
[----:B-1----:R-:W-:-:S05]  /*5640*/  FFMA.FTZ R3, R99, c[0x0][0x2d0], -R0 ;  /* 0x0000b40063037a23 */ /* 0x002fca0000010800 */
[----:B------:R-:W-:Y:S01]  /*5650*/  HMMA.16816.F32.BF16 R96, R8, R20, R56 ;  /* 0x000000140860723c */ /* 0x000fe20000041838 */
[----:B------:R1:W-:Y:S06]  /*5660*/  MUFU.EX2 R206, R3 ;  /* 0x0000000300ce7308 */ /* 0x0003ec0000000800 */
[----:B--2---:R-:W-:Y:S02]  /*5670*/  F2FP.BF16.PACK_AB R8, R218, R219 ;  /* 0x000000dbda08723e */ /* 0x004fe400000010ff */
[----:B---3--:R-:W-:Y:S01]  /*5680*/  F2FP.BF16.PACK_AB R10, R217, R215 ;  /* 0x000000d7d90a723e */ /* 0x008fe200000010ff */
[----:B-1----:R-:W-:-:S02]  /*5690*/  FFMA.FTZ R3, R116, c[0x0][0x2d0], -R0 ;  /* 0x0000b40074037a23 */ /* 0x002fc40000010800 */
[----:B------:R-:W-:Y:S02]  /*56a0*/  IMAD.MOV.U32 R116, RZ, RZ, R204 ;  /* 0x000000ffff747224 */ /* 0x000fe400078e00cc */
[----:B------:R1:W2:Y:S02]  /*56b0*/  MUFU.EX2 R208, R3 ;  /* 0x0000000300d07308 */ /* 0x0002a40000000800 */
[----:B-1----:R-:W-:Y:S01]  /*56c0*/  FFMA.FTZ R3, R117, c[0x0][0x2d0], -R0 ;  /* 0x0000b40075037a23 */ /* 0x002fe20000010800 */
[----:B--2---:R-:W-:Y:S01]  /*56d0*/  F2FP.BF16.PACK_AB R9, R208, R206 ;  /* 0x000000ced009723e */ /* 0x004fe200000010ff */
[----:B------:R-:W-:-:S04]  /*56e0*/  IMAD.MOV.U32 R117, RZ, RZ, R202 ;  /* 0x000000ffff757224 */ /* 0x000fc800078e00ca */
[----:B------:R1:W-:Y:S02]  /*56f0*/  MUFU.EX2 R210, R3 ;  /* 0x0000000300d27308 */ /* 0x0003e40000000800 */
[----:B-1----:R-:W-:Y:S02]  /*5700*/  FFMA.FTZ R3, R118, c[0x0][0x2d0], -R0 ;  /* 0x0000b40076037a23 */ /* 0x002fe40000010800 */
[----:B------:R-:W-:-:S04]  /*5710*/  IMAD.MOV.U32 R118, RZ, RZ, R29 ;  /* 0x000000ffff767224 */ /* 0x000fc800078e001d */
[----:B------:R1:W2:Y:S02]  /*5720*/  MUFU.EX2 R207, R3 ;  /* 0x0000000300cf7308 */ /* 0x0002a40000000800 */
[----:B-1----:R-:W-:Y:S01]  /*5730*/  FFMA.FTZ R3, R128, c[0x0][0x2d0], -R7 ;  /* 0x0000b40080037a23 */ /* 0x002fe20000010807 */
[----:B--2---:R-:W-:Y:S01]  /*5740*/  F2FP.BF16.PACK_AB R11, R207, R210 ;  /* 0x000000d2cf0b723e */ /* 0x004fe200000010ff */
[----:B------:R-:W-:-:S04]  /*5750*/  IMAD.MOV.U32 R128, RZ, RZ, R203 ;  /* 0x000000ffff807224 */ /* 0x000fc800078e00cb */
[----:B------:R1:W-:Y:S02]  /*5760*/  MUFU.EX2 R209, R3 ;  /* 0x0000000300d17308 */ /* 0x0003e40000000800 */
[C---:B------:R-:W-:Y:S07]  /*5770*/  HMMA.16816.F32.BF16 R52, R8.reuse, R36, R88 ;  /* 0x000000240834723c */ /* 0x040fee0000041858 */
[----:B------:R-:W-:Y:S01]  /*5780*/  IMAD.MOV.U32 R89, RZ, RZ, R200 ;  /* 0x000000ffff597224 */ /* 0x000fe200078e00c8 */
[----:B------:R-:W-:Y:S01]  /*5790*/  MOV R90, R199 ;  /* 0x000000c7005a7202 */ /* 0x000fe20000000f00 */
[----:B------:R-:W-:Y:S01]  /*57a0*/  IMAD.MOV.U32 R91, RZ, RZ, R198 ;  /* 0x000000ffff5b7224 */ /* 0x000fe200078e00c6 */
[----:B------:R-:W-:Y:S01]  /*57b0*/  HMMA.16816.F32.BF16 R48, R8, R24, R92 ;  /* 0x000000180830723c */ /* 0x000fe2000004185c */
[----:B-1----:R-:W-:-:S02]  /*57c0*/  FFMA.FTZ R3, R129, c[0x0][0x2d0], -R6 ;  /* 0x0000b40081037a23 */ /* 0x002fc40000010806 */
[----:B------:R-:W-:Y:S02]  /*57d0*/  IMAD.MOV.U32 R129, RZ, RZ, R205 ;  /* 0x000000ffff817224 */ /* 0x000fe400078e00cd */
[----:B------:R1:W-:Y:S03]  /*57e0*/  MUFU.EX2 R204, R3 ;  /* 0x0000000300cc7308 */ /* 0x0003e60000000800 */
[C---:B------:R-:W-:Y:S01]  /*57f0*/  HMMA.16816.F32.BF16 R92, R8.reuse, R32, R16 ;  /* 0x00000020085c723c */ /* 0x040fe20000041810 */
[----:B------:R-:W-:Y:S06]  /*5800*/  LDSM.16.MT88.4 R16, [R224+0x1100] ;  /* 0x00110000e010783b */ /* 0x000fec0000004200 */
[----:B------:R-:W-:Y:S01]  /*5810*/  IMAD.MOV.U32 R33, RZ, RZ, R116 ;  /* 0x000000ffff217224 */ /* 0x000fe200078e0074 */
[----:B------:R-:W-:Y:S01]  /*5820*/  HMMA.16816.F32.BF16 R36, R8, R38, R112 ;  /* 0x000000260824723c */ /* 0x000fe20000041870 */
[----:B------:R-:W-:-:S02]  /*5830*/  IMAD.MOV.U32 R116, RZ, RZ, R196 ;  /* 0x000000ffff747224 */ /* 0x000fc400078e00c4 */
[----:B------:R-:W-:Y:S02]  /*5840*/  IMAD.MOV.U32 R32, RZ, RZ, R69 ;  /* 0x000000ffff207224 */ /* 0x000fe400078e0045 */
[----:B------:R-:W-:Y:S02]  /*5850*/  IMAD.MOV.U32 R69, RZ, RZ, R188 ;  /* 0x000000ffff457224 */ /* 0x000fe400078e00bc */
[----:B-1----:R-:W-:Y:S01]  /*5860*/  FFMA.FTZ R3, R130, c[0x0][0x2d0], -R6 ;  /* 0x0000b40082037a23 */ /* 0x002fe20000010806 */
[----:B------:R-:W-:Y:S01]  /*5870*/  HMMA.16816.F32.BF16 R40, R8, R26, R100 ;  /* 0x0000001a0828723c */ /* 0x000fe20000041864 */
[----:B------:R-:W-:Y:S01]  /*5880*/  IMAD.MOV.U32 R112, RZ, RZ, R195 ;  /* 0x000000ffff707224 */ /* 0x000fe200078e00c3 */
[----:B------:R-:W-:Y:S01]  /*5890*/  LDSM.16.MT88.4 R24, [R225+0x1100] ;  /* 0x00110000e118783b */ /* 0x000fe20000004200 */
[----:B------:R1:W2:Y:S01]  /*58a0*/  MUFU.EX2 R205, R3 ;  /* 0x0000000300cd7308 */ /* 0x0002a20000000800 */
[----:B------:R-:W-:Y:S01]  /*58b0*/  IMAD.MOV.U32 R115, RZ, RZ, R68 ;  /* 0x000000ffff737224 */ /* 0x000fe200078e0044 */
[----:B------:R-:W-:Y:S01]  /*58c0*/  MOV R68, R193 ;  /* 0x000000c100447202 */ /* 0x000fe20000000f00 */
[----:B------:R-:W-:-:S02]  /*58d0*/  IMAD.MOV.U32 R130, RZ, RZ, R28 ;  /* 0x000000ffff827224 */ /* 0x000fc400078e001c */
[----:B------:R-:W3:Y:S01]  /*58e0*/  LDSM.16.MT88.4 R28, [R226+0x1100] ;  /* 0x00110000e21c783b */ /* 0x000ee20000004200 */
[----:B------:R-:W-:Y:S01]  /*58f0*/  IMAD.MOV.U32 R114, RZ, RZ, R191 ;  /* 0x000000ffff727224 */ /* 0x000fe200078e00bf */
[----:B------:R-:W-:Y:S01]  /*5900*/  HMMA.16816.F32.BF16 R84, R8, R20, R84 ;  /* 0x000000140854723c */ /* 0x000fe20000041854 */
[----:B------:R-:W-:-:S06]  /*5910*/  IMAD.MOV.U32 R113, RZ, RZ, R190 ;  /* 0x000000ffff717224 */ /* 0x000fcc00078e00be */
[----:B------:R-:W-:Y:S01]  /*5920*/  IMAD.MOV.U32 R21, RZ, RZ, R90 ;  /* 0x000000ffff157224 */ /* 0x000fe200078e005a */
[C---:B------:R-:W-:Y:S01]  /*5930*/  HMMA.16816.F32.BF16 R56, R8.reuse, R22, R124 ;  /* 0x000000160838723c */ /* 0x040fe2000004187c */
[----:B-1----:R-:W-:Y:S02]  /*5940*/  FFMA.FTZ R3, R131, c[0x0][0x2d0], -R6 ;  /* 0x0000b40083037a23 */ /* 0x002fe40000010806 */
[----:B------:R-:W-:Y:S02]  /*5950*/  IMAD.MOV.U32 R131, RZ, RZ, R201 ;  /* 0x000000ffff837224 */ /* 0x000fe400078e00c9 */
[----:B------:R1:W-:Y:S01]  /*5960*/  MUFU.EX2 R203, R3 ;  /* 0x0000000300cb7308 */ /* 0x0003e20000000800 */
[----:B------:R-:W-:Y:S01]  /*5970*/  IMAD.MOV.U32 R20, RZ, RZ, R91 ;  /* 0x000000ffff147224 */ /* 0x000fe200078e005b */
[----:B------:R-:W-:Y:S01]  /*5980*/  MOV R124, R112 ;  /* 0x00000070007c7202 */ /* 0x000fe20000000f00 */
[----:B------:R-:W-:Y:S02]  /*5990*/  IMAD.MOV.U32 R125, RZ, RZ, R89 ;  /* 0x000000ffff7d7224 */ /* 0x000fe400078e0059 */
[----:B------:R-:W-:Y:S01]  /*59a0*/  HMMA.16816.F32.BF16 R88, R8, R34, R108 ;  /* 0x000000220858723c */ /* 0x000fe2000004186c */
[----:B------:R-:W-:-:S02]  /*59b0*/  IMAD.MOV.U32 R127, RZ, RZ, R113 ;  /* 0x000000ffff7f7224 */ /* 0x000fc400078e0071 */
[----:B------:R-:W-:Y:S02]  /*59c0*/  IMAD.MOV.U32 R112, RZ, RZ, R115 ;  /* 0x000000ffff707224 */ /* 0x000fe400078e0073 */
[----:B------:R-:W-:Y:S02]  /*59d0*/  IMAD.MOV.U32 R113, RZ, RZ, R32 ;  /* 0x000000ffff717224 */ /* 0x000fe400078e0020 */
[----:B--2---:R-:W-:Y:S01]  /*59e0*/  F2FP.BF16.PACK_AB R8, R205, R204 ;  /* 0x000000cccd08723e */ /* 0x004fe200000010ff */
[----:B------:R-:W-:Y:S02]  /*59f0*/  IMAD.MOV.U32 R115, RZ, RZ, R20 ;  /* 0x000000ffff737224 */ /* 0x000fe400078e0014 */
[----:B------:R-:W-:Y:S02]  /*5a00*/  IMAD.MOV.U32 R32, RZ, RZ, R21 ;  /* 0x000000ffff207224 */ /* 0x000fe400078e0015 */
[----:B-1----:R-:W-:Y:S02]  /*5a10*/  FFMA.FTZ R3, R132, c[0x0][0x2d0], -R6 ;  /* 0x0000b40084037a23 */ /* 0x002fe40000010806 */
[----:B------:R-:W-:-:S02]  /*5a20*/  IMAD.MOV.U32 R132, RZ, RZ, R194 ;  /* 0x000000ffff847224 */ /* 0x000fc400078e00c2 */
[----:B------:R1:W2:Y:S01]  /*5a30*/  MUFU.EX2 R202, R3 ;  /* 0x0000000300ca7308 */ /* 0x0002a20000000800 */
[----:B------:R-:W-:Y:S02]  /*5a40*/  IMAD.MOV.U32 R126, RZ, RZ, R115 ;  /* 0x000000ffff7e7224 */ /* 0x000fe400078e0073 */
[----:B-1----:R-:W-:Y:S01]  /*5a50*/  FFMA.FTZ R3, R133, c[0x0][0x2d0], -R5 ;  /* 0x0000b40085037a23 */ /* 0x002fe20000010805 */
[----:B--2---:R-:W-:Y:S01]  /*5a60*/  F2FP.BF16.PACK_AB R10, R202, R203 ;  /* 0x000000cbca0a723e */ /* 0x004fe200000010ff */
[----:B------:R-:W-:-:S03]  /*5a70*/  IMAD.MOV.U32 R133, RZ, RZ, R189 ;  /* 0x000000ffff857224 */ /* 0x000fc600078e00bd */
[----:B------:R1:W-:Y:S02]  /*5a80*/  MUFU.EX2 R201, R3 ;  /* 0x0000000300c97308 */ /* 0x0003e40000000800 */
[----:B-1----:R-:W-:Y:S02]  /*5a90*/  FFMA.FTZ R3, R134, c[0x0][0x2d0], -R5 ;  /* 0x0000b40086037a23 */ /* 0x002fe40000010805 */
[----:B------:R-:W-:-:S04]  /*5aa0*/  IMAD.MOV.U32 R134, RZ, RZ, R187 ;  /* 0x000000ffff867224 */ /* 0x000fc800078e00bb */
[----:B------:R1:W2:Y:S02]  /*5ab0*/  MUFU.EX2 R200, R3 ;  /* 0x0000000300c87308 */ /* 0x0002a40000000800 */
[----:B-1----:R-:W-:Y:S01]  /*5ac0*/  FFMA.FTZ R3, R135, c[0x0][0x2d0], -R5 ;  /* 0x0000b40087037a23 */ /* 0x002fe20000010805 */
[----:B--2---:R-:W-:Y:S01]  /*5ad0*/  F2FP.BF16.PACK_AB R9, R200, R201 ;  /* 0x000000c9c809723e */ /* 0x004fe200000010ff */
[----:B------:R-:W-:-:S04]  /*5ae0*/  IMAD.MOV.U32 R135, RZ, RZ, R4 ;  /* 0x000000ffff877224 */ /* 0x000fc800078e0004 */
[----:B------:R1:W-:Y:S01]  /*5af0*/  MUFU.EX2 R199, R3 ;  /* 0x0000000300c77308 */ /* 0x0003e20000000800 */
[----:B------:R-:W-:-:S04]  /*5b00*/  IMAD.MOV.U32 R4, RZ, RZ, R192 ;  /* 0x000000ffff047224 */ /* 0x000fc800078e00c0 */
[----:B------:R-:W-:Y:S02]  /*5b10*/  FFMA.FTZ R4, R4, c[0x0][0x2d0], -R7 ;  /* 0x0000b40004047a23 */ /* 0x000fe40000010807 */
[----:B-1----:R-:W-:Y:S02]  /*5b20*/  FFMA.FTZ R3, R136, c[0x0][0x2d0], -R5 ;  /* 0x0000b40088037a23 */ /* 0x002fe40000010805 */
[----:B------:R-:W-:Y:S02]  /*5b30*/  IMAD.MOV.U32 R136, RZ, RZ, R197 ;  /* 0x000000ffff887224 */ /* 0x000fe400078e00c5 */
[----:B------:R1:W2:Y:S02]  /*5b40*/  MUFU.EX2 R198, R3 ;  /* 0x0000000300c67308 */ /* 0x0002a40000000800 */
[----:B-1----:R-:W-:Y:S01]  /*5b50*/  FFMA.FTZ R3, R137, c[0x0][0x2d0], -R7 ;  /* 0x0000b40089037a23 */ /* 0x002fe20000010807 */
[----:B--2---:R-:W-:-:S05]  /*5b60*/  F2FP.BF16.PACK_AB R11, R198, R199 ;  /* 0x000000c7c60b723e */ /* 0x004fca00000010ff */
[----:B------:R1:W2:Y:S02]  /*5b70*/  MUFU.EX2 R197, R3 ;  /* 0x0000000300c57308 */ /* 0x0002a40000000800 */
[C---:B---3--:R-:W-:Y:S08]  /*5b80*/  HMMA.16816.F32.BF16 R100, R8.reuse, R28, R80 ;  /* 0x0000001c0864723c */ /* 0x048ff00000041850 */
[----:B------:R-:W-:Y:S01]  /*5b90*/  HMMA.16816.F32.BF16 R80, R8, R18, R76 ;  /* 0x000000120850723c */ /* 0x000fe2000004184c */
[----:B-1----:R-:W-:-:S02]  /*5ba0*/  FFMA.FTZ R3, R138, c[0x0][0x2d0], -R7 ;  /* 0x0000b4008a037a23 */ /* 0x002fc40000010807 */
[----:B------:R-:W-:Y:S02]  /*5bb0*/  IMAD.MOV.U32 R138, RZ, RZ, R32 ;  /* 0x000000ffff8a7224 */ /* 0x000fe400078e0020 */
[----:B------:R1:W-:Y:S03]  /*5bc0*/  MUFU.EX2 R196, R3 ;  /* 0x0000000300c47308 */ /* 0x0003e60000000800 */
[C---:B------:R-:W-:Y:S08]  /*5bd0*/  HMMA.16816.F32.BF16 R76, R8.reuse, R14, R64 ;  /* 0x0000000e084c723c */ /* 0x040ff00000041840 */
[----:B------:R-:W-:Y:S01]  /*5be0*/  HMMA.16816.F32.BF16 R64, R8, R26, R60 ;  /* 0x0000001a0840723c */ /* 0x000fe2000004183c */
[----:B-1----:R-:W-:-:S07]  /*5bf0*/  FFMA.FTZ R3, R139, c[0x0][0x2d0], -R7 ;  /* 0x0000b4008b037a23 */ /* 0x002fce0000010807 */
[C---:B------:R-:W-:Y:S01]  /*5c00*/  HMMA.16816.F32.BF16 R120, R8.reuse, R16, R120 ;  /* 0x000000100878723c */ /* 0x040fe20000041878 */
[----:B------:R1:W3:Y:S07]  /*5c10*/  MUFU.EX2 R195, R3 ;  /* 0x0000000300c37308 */ /* 0x0002ee0000000800 */
[C---:B------:R-:W-:Y:S08]  /*5c20*/  HMMA.16816.F32.BF16 R104, R8.reuse, R12, R104 ;  /* 0x0000000c0868723c */ /* 0x040ff00000041868 */
[----:B------:R-:W-:Y:S01]  /*5c30*/  HMMA.16816.F32.BF16 R96, R8, R24, R96 ;  /* 0x000000180860723c */ /* 0x000fe20000041860 */
[----:B-1----:R-:W-:-:S04]  /*5c40*/  FFMA.FTZ R3, R140, c[0x0][0x2d0], -R7 ;  /* 0x0000b4008c037a23 */ /* 0x002fc80000010807 */
[----:B------:R1:W-:Y:S03]  /*5c50*/  MUFU.EX2 R194, R3 ;  /* 0x0000000300c27308 */ /* 0x0003e60000000800 */
[----:B------:R-:W-:Y:S07]  /*5c60*/  HMMA.16816.F32.BF16 R60, R8, R30, R44 ;  /* 0x0000001e083c723c */ /* 0x000fee000004182c */
[----:B--2---:R-:W-:-:S02]  /*5c70*/  F2FP.BF16.PACK_AB R8, R197, R209 ;  /* 0x000000d1c508723e */ /* 0x004fc400000010ff */
[----:B---3--:R-:W-:Y:S01]  /*5c80*/  F2FP.BF16.PACK_AB R10, R195, R196 ;  /* 0x000000c4c30a723e */ /* 0x008fe200000010ff */
[----:B-1----:R-:W-:-:S04]  /*5c90*/  FFMA.FTZ R3, R141, c[0x0][0x2d0], -R0 ;  /* 0x0000b4008d037a23 */ /* 0x002fc80000010800 */
[----:B------:R1:W-:Y:S02]  /*5ca0*/  MUFU.EX2 R193, R3 ;  /* 0x0000000300c17308 */ /* 0x0003e40000000800 */
[----:B-1----:R-:W-:-:S06]  /*5cb0*/  FFMA.FTZ R3, R142, c[0x0][0x2d0], -R0 ;  /* 0x0000b4008e037a23 */ /* 0x002fcc0000010800 */
[----:B------:R1:W2:Y:S02]  /*5cc0*/  MUFU.EX2 R192, R3 ;  /* 0x0000000300c07308 */ /* 0x0002a40000000800 */
[----:B-1----:R-:W-:Y:S01]  /*5cd0*/  FFMA.FTZ R3, R143, c[0x0][0x2d0], -R0 ;  /* 0x0000b4008f037a23 */ /* 0x002fe20000010800 */
[----:B--2---:R-:W-:-:S05]  /*5ce0*/  F2FP.BF16.PACK_AB R9, R192, R193 ;  /* 0x000000c1c009723e */ /* 0x004fca00000010ff */
[----:B------:R1:W-:Y:S02]  /*5cf0*/  MUFU.EX2 R191, R3 ;  /* 0x0000000300bf7308 */ /* 0x0003e40000000800 */
[----:B-1----:R-:W-:-:S06]  /*5d00*/  FFMA.FTZ R3, R144, c[0x0][0x2d0], -R0 ;  /* 0x0000b40090037a23 */ /* 0x002fcc0000010800 */
[----:B------:R1:W2:Y:S02]  /*5d10*/  MUFU.EX2 R189, R3 ;  /* 0x0000000300bd7308 */ /* 0x0002a40000000800 */
[----:B-1----:R-:W-:Y:S01]  /*5d20*/  FFMA.FTZ R3, R145, c[0x0][0x2d0], -R7 ;  /* 0x0000b40091037a23 */ /* 0x002fe20000010807 */
[----:B--2---:R-:W-:-:S05]  /*5d30*/  F2FP.BF16.PACK_AB R11, R189, R191 ;  /* 0x000000bfbd0b723e */ /* 0x004fca00000010ff */
[----:B------:R1:W-:Y:S02]  /*5d40*/  MUFU.EX2 R190, R3 ;  /* 0x0000000300be7308 */ /* 0x0003e40000000800 */
[C---:B------:R-:W-:Y:S07]  /*5d50*/  HMMA.16816.F32.BF16 R20, R8.reuse, R12, R52 ;  /* 0x0000000c0814723c */ /* 0x040fee0000041834 */
[----:B------:R-:W-:Y:S01]  /*5d60*/  MOV R52, R118 ;  /* 0x0000007600347202 */ /* 0x000fe20000000f00 */
[----:B------:R-:W-:Y:S01]  /*5d70*/  IMAD.MOV.U32 R55, RZ, RZ, R117 ;  /* 0x000000ffff377224 */ /* 0x000fe200078e0075 */
[----:B------:R-:W-:Y:S01]  /*5d80*/  HMMA.16816.F32.BF16 R36, R8, R14, R36 ;  /* 0x0000000e0824723c */ /* 0x000fe20000041824 */
[----:B------:R-:W2:Y:S01]  /*5d90*/  LDSM.16.MT88.4 R12, [R227+0x1900] ;  /* 0x00190000e30c783b */ /* 0x000ea20000004200 */
[----:B------:R-:W-:-:S02]  /*5da0*/  IMAD.MOV.U32 R54, RZ, RZ, R112 ;  /* 0x000000ffff367224 */ /* 0x000fc400078e0070 */
[----:B-1----:R-:W-:-:S04]  /*5db0*/  FFMA.FTZ R3, R146, c[0x0][0x2d0], -R7 ;  /* 0x0000b40092037a23 */ /* 0x002fc80000010807 */
[----:B------:R1:W-:Y:S01]  /*5dc0*/  MUFU.EX2 R188, R3 ;  /* 0x0000000300bc7308 */ /* 0x0003e20000000800 */
[C---:B------:R-:W-:Y:S08]  /*5dd0*/  HMMA.16816.F32.BF16 R44, R8.reuse, R18, R40 ;  /* 0x00000012082c723c */ /* 0x040ff00000041828 */
[----:B------:R-:W-:Y:S01]  /*5de0*/  HMMA.16816.F32.BF16 R40, R8, R24, R84 ;  /* 0x000000180828723c */ /* 0x000fe20000041854 */
[----:B-1----:R-:W-:-:S07]  /*5df0*/  FFMA.FTZ R3, R147, c[0x0][0x2d0], -R6 ;  /* 0x0000b40093037a23 */ /* 0x002fce0000010806 */
[----:B------:R-:W-:Y:S01]  /*5e00*/  HMMA.16816.F32.BF16 R48, R8, R16, R48 ;  /* 0x000000100830723c */ /* 0x000fe20000041830 */
[----:B------:R-:W-:Y:S01]  /*5e10*/  IMAD.MOV.U32 R85, RZ, RZ, R116 ;  /* 0x000000ffff557224 */ /* 0x000fe200078e0074 */
[----:B------:R-:W1:Y:S01]  /*5e20*/  LDSM.16.MT88.4 R16, [R224+0x1900] ;  /* 0x00190000e010783b */ /* 0x000e620000004200 */
[----:B------:R3:W-:Y:S01]  /*5e30*/  MUFU.EX2 R187, R3 ;  /* 0x0000000300bb7308 */ /* 0x0007e20000000800 */
[----:B------:R-:W-:-:S04]  /*5e40*/  IMAD.MOV.U32 R86, RZ, RZ, R128 ;  /* 0x000000ffff567224 */ /* 0x000fc800078e0080 */
[C---:B------:R-:W-:Y:S01]  /*5e50*/  HMMA.16816.F32.BF16 R56, R8.reuse, R26, R56 ;  /* 0x0000001a0838723c */ /* 0x040fe20000041838 */
[----:B------:R-:W-:Y:S07]  /*5e60*/  LDSM.16.MT88.4 R24, [R225+0x1900] ;  /* 0x00190000e118783b */ /* 0x000fee0000004200 */
[----:B------:R-:W-:Y:S01]  /*5e70*/  HMMA.16816.F32.BF16 R92, R8, R28, R92 ;  /* 0x0000001c085c723c */ /* 0x000fe2000004185c */
[----:B---3--:R-:W-:Y:S02]  /*5e80*/  FFMA.FTZ R3, R148, c[0x0][0x2d0], -R6 ;  /* 0x0000b40094037a23 */ /* 0x008fe40000010806 */
[----:B------:R-:W-:-:S02]  /*5e90*/  IMAD.MOV.U32 R148, RZ, RZ, R186 ;  /* 0x000000ffff947224 */ /* 0x000fc400078e00ba */
[----:B------:R3:W4:Y:S03]  /*5ea0*/  MUFU.EX2 R186, R3 ;  /* 0x0000000300ba7308 */ /* 0x0007260000000800 */
[----:B------:R-:W-:Y:S01]  /*5eb0*/  HMMA.16816.F32.BF16 R88, R8, R30, R88 ;  /* 0x0000001e0858723c */ /* 0x000fe20000041858 */
[----:B------:R-:W-:Y:S01]  /*5ec0*/  LDSM.16.MT88.4 R28, [R226+0x2100] ;  /* 0x00210000e21c783b */ /* 0x000fe20000004200 */
[----:B---3--:R-:W-:-:S05]  /*5ed0*/  FFMA.FTZ R3, R149, c[0x0][0x2d0], -R6 ;  /* 0x0000b40095037a23 */ /* 0x008fca0000010806 */
[----:B----4-:R-:W-:Y:S01]  /*5ee0*/  F2FP.BF16.PACK_AB R8, R186, R187 ;  /* 0x000000bbba08723e */ /* 0x010fe200000010ff */
[----:B------:R-:W-:Y:S02]  /*5ef0*/  IMAD.MOV.U32 R149, RZ, RZ, R136 ;  /* 0x000000ffff957224 */ /* 0x000fe400078e0088 */
[----:B------:R-:W-:Y:S02]  /*5f00*/  IMAD.MOV.U32 R136, RZ, RZ, R114 ;  /* 0x000000ffff887224 */ /* 0x000fe400078e0072 */
[----:B------:R-:W-:Y:S02]  /*5f10*/  IMAD.MOV.U32 R114, RZ, RZ, R33 ;  /* 0x000000ffff727224 */ /* 0x000fe400078e0021 */
[----:B------:R-:W-:Y:S02]  /*5f20*/  IMAD.MOV.U32 R33, RZ, RZ, R131 ;  /* 0x000000ffff217224 */ /* 0x000fe400078e0083 */
[----:B------:R-:W-:Y:S02]  /*5f30*/  IMAD.MOV.U32 R131, RZ, RZ, R130 ;  /* 0x000000ffff837224 */ /* 0x000fe400078e0082 */
[----:B------:R-:W-:Y:S01]  /*5f40*/  IMAD.MOV.U32 R130, RZ, RZ, R129 ;  /* 0x000000ffff827224 */ /* 0x000fe200078e0081 */
[----:B------:R-:W-:Y:S01]  /*5f50*/  MOV R129, R185 ;  /* 0x000000b900817202 */ /* 0x000fe20000000f00 */
[----:B------:R-:W-:Y:S01]  /*5f60*/  IMAD.MOV.U32 R110, RZ, RZ, R136 ;  /* 0x000000ffff6e7224 */ /* 0x000fe200078e0088 */
[----:B------:R3:W-:Y:S01]  /*5f70*/  MUFU.EX2 R185, R3 ;  /* 0x0000000300b97308 */ /* 0x0007e20000000800 */
[----:B------:R-:W-:-:S02]  /*5f80*/  IMAD.MOV.U32 R136, RZ, RZ, R114 ;  /* 0x000000ffff887224 */ /* 0x000fc400078e0072 */
[----:B------:R-:W-:Y:S02]  /*5f90*/  IMAD.MOV.U32 R139, RZ, RZ, R33 ;  /* 0x000000ffff8b7224 */ /* 0x000fe400078e0021 */
[----:B------:R-:W4:Y:S01]  /*5fa0*/  LDSM.16.MT88.4 R32, [R226+0x1900] ;  /* 0x00190000e220783b */ /* 0x000f220000004200 */
[----:B------:R-:W-:Y:S02]  /*5fb0*/  IMAD.MOV.U32 R53, RZ, RZ, R131 ;  /* 0x000000ffff357224 */ /* 0x000fe400078e0083 */
[----:B------:R-:W-:Y:S02]  /*5fc0*/  IMAD.MOV.U32 R87, RZ, RZ, R130 ;  /* 0x000000ffff577224 */ /* 0x000fe400078e0082 */
[----:B------:R-:W-:Y:S02]  /*5fd0*/  IMAD.MOV.U32 R137, RZ, RZ, R129 ;  /* 0x000000ffff897224 */ /* 0x000fe400078e0081 */
[----:B---3--:R-:W-:Y:S02]  /*5fe0*/  FFMA.FTZ R3, R150, c[0x0][0x2d0], -R6 ;  /* 0x0000b40096037a23 */ /* 0x008fe40000010806 */
[----:B------:R-:W-:-:S02]  /*5ff0*/  IMAD.MOV.U32 R150, RZ, RZ, R184 ;  /* 0x000000ffff967224 */ /* 0x000fc400078e00b8 */
[----:B------:R3:W5:Y:S02]  /*6000*/  MUFU.EX2 R184, R3 ;  /* 0x0000000300b87308 */ /* 0x0007640000000800 */
[----:B---3--:R-:W-:Y:S01]  /*6010*/  FFMA.FTZ R3, R151, c[0x0][0x2d0], -R5 ;  /* 0x0000b40097037a23 */ /* 0x008fe20000010805 */
[----:B-----5:R-:W-:Y:S01]  /*6020*/  F2FP.BF16.PACK_AB R10, R184, R185 ;  /* 0x000000b9b80a723e */ /* 0x020fe200000010ff */
[----:B------:R-:W-:-:S04]  /*6030*/  IMAD.MOV.U32 R151, RZ, RZ, R127 ;  /* 0x000000ffff977224 */ /* 0x000fc800078e007f */
[----:B------:R3:W-:Y:S01]  /*6040*/  MUFU.EX2 R118, R3 ;  /* 0x0000000300767308 */ /* 0x0007e20000000800 */
[----:B------:R-:W-:Y:S02]  /*6050*/  IMAD.MOV.U32 R127, RZ, RZ, R113 ;  /* 0x000000ffff7f7224 */ /* 0x000fe400078e0071 */
[----:B---3--:R-:W-:Y:S02]  /*6060*/  FFMA.FTZ R3, R152, c[0x0][0x2d0], -R5 ;  /* 0x0000b40098037a23 */ /* 0x008fe40000010805 */
[----:B------:R-:W-:-:S03]  /*6070*/  IMAD.MOV.U32 R152, RZ, RZ, R53 ;  /* 0x000000ffff987224 */ /* 0x000fc600078e0035 */
[----:B------:R3:W5:Y:S02]  /*6080*/  MUFU.EX2 R117, R3 ;  /* 0x0000000300757308 */ /* 0x0007640000000800 */
[----:B---3--:R-:W-:Y:S01]  /*6090*/  FFMA.FTZ R3, R153, c[0x0][0x2d0], -R5 ;  /* 0x0000b40099037a23 */ /* 0x008fe20000010805 */
[----:B-----5:R-:W-:Y:S01]  /*60a0*/  F2FP.BF16.PACK_AB R9, R117, R118 ;  /* 0x000000767509723e */ /* 0x020fe200000010ff */
[----:B------:R-:W-:-:S04]  /*60b0*/  IMAD.MOV.U32 R153, RZ, RZ, R87 ;  /* 0x000000ffff997224 */ /* 0x000fc800078e0057 */
[----:B------:R3:W-:Y:S02]  /*60c0*/  MUFU.EX2 R115, R3 ;  /* 0x0000000300737308 */ /* 0x0007e40000000800 */
[----:B---3--:R-:W-:Y:S02]  /*60d0*/  FFMA.FTZ R3, R154, c[0x0][0x2d0], -R5 ;  /* 0x0000b4009a037a23 */ /* 0x008fe40000010805 */
[----:B------:R-:W-:-:S04]  /*60e0*/  IMAD.MOV.U32 R154, RZ, RZ, R52 ;  /* 0x000000ffff9a7224 */ /* 0x000fc800078e0034 */
[----:B------:R3:W5:Y:S02]  /*60f0*/  MUFU.EX2 R116, R3 ;  /* 0x0000000300747308 */ /* 0x0007640000000800 */
[----:B---3--:R-:W-:Y:S01]  /*6100*/  FFMA.FTZ R3, R155, c[0x0][0x2d0], -R7 ;  /* 0x0000b4009b037a23 */ /* 0x008fe20000010807 */
[----:B-----5:R-:W-:Y:S01]  /*6110*/  F2FP.BF16.PACK_AB R11, R116, R115 ;  /* 0x00000073740b723e */ /* 0x020fe200000010ff */
[----:B------:R-:W-:-:S04]  /*6120*/  IMAD.MOV.U32 R155, RZ, RZ, R86 ;  /* 0x000000ffff9b7224 */ /* 0x000fc800078e0056 */
[----:B------:R3:W-:Y:S02]  /*6130*/  MUFU.EX2 R114, R3 ;  /* 0x0000000300727308 */ /* 0x0007e40000000800 */
[C---:B--2---:R-:W-:Y:S08]  /*6140*/  HMMA.16816.F32.BF16 R140, R8.reuse, R12, R104 ;  /* 0x0000000c088c723c */ /* 0x044ff00000041868 */
[----:B-1----:R-:W-:Y:S01]  /*6150*/  HMMA.16816.F32.BF16 R128, R8, R18, R80 ;  /* 0x000000120880723c */ /* 0x002fe20000041850 */
[----:B---3--:R-:W-:-:S04]  /*6160*/  FFMA.FTZ R3, R156, c[0x0][0x2d0], -R7 ;  /* 0x0000b4009c037a23 */ /* 0x008fc80000010807 */
[----:B------:R1:W-:Y:S03]  /*6170*/  MUFU.EX2 R113, R3 ;  /* 0x0000000300717308 */ /* 0x0003e60000000800 */
[C---:B----4-:R-:W-:Y:S08]  /*6180*/  HMMA.16816.F32.BF16 R80, R8.reuse, R32, R100 ;  /* 0x000000200850723c */ /* 0x050ff00000041864 */
[----:B------:R-:W-:Y:S01]  /*6190*/  HMMA.16816.F32.BF16 R144, R8, R14, R76 ;  /* 0x0000000e0890723c */ /* 0x000fe2000004184c */
[----:B-1----:R-:W-:-:S07]  /*61a0*/  FFMA.FTZ R3, R157, c[0x0][0x2d0], -R7 ;  /* 0x0000b4009d037a23 */ /* 0x002fce0000010807 */
[C---:B------:R-:W-:Y:S01]  /*61b0*/  HMMA.16816.F32.BF16 R120, R8.reuse, R16, R120 ;  /* 0x000000100878723c */ /* 0x040fe20000041878 */
[----:B------:R1:W-:Y:S07]  /*61c0*/  MUFU.EX2 R112, R3 ;  /* 0x0000000300707308 */ /* 0x0003ee0000000800 */
[----:B------:R-:W-:Y:S01]  /*61d0*/  HMMA.16816.F32.BF16 R76, R8, R34, R60 ;  /* 0x00000022084c723c */ /* 0x000fe2000004183c */
[----:B-1----:R-:W-:-:S04]  /*61e0*/  FFMA.FTZ R3, R158, c[0x0][0x2d0], -R7 ;  /* 0x0000b4009e037a23 */ /* 0x002fc80000010807 */
[----:B------:R1:W-:Y:S02]  /*61f0*/  MUFU.EX2 R111, R3 ;  /* 0x00000003006f7308 */ /* 0x0003e40000000800 */
[--C-:B-1----:R-:W-:Y:S02]  /*6200*/  FFMA.FTZ R3, R159, c[0x0][0x2d0], -R0.reuse ;  /* 0x0000b4009f037a23 */ /* 0x102fe40000010800 */
[----:B------:R-:W-:Y:S04]  /*6210*/  HMMA.16816.F32.BF16 R156, R8, R24, R96 ;  /* 0x00000018089c723c */ /* 0x000fe80000041860 */
[----:B------:R1:W-:Y:S02]  /*6220*/  MUFU.EX2 R109, R3 ;  /* 0x00000003006d7308 */ /* 0x0003e40000000800 */
[----:B-1----:R-:W-:-:S02]  /*6230*/  FFMA.FTZ R3, R160, c[0x0][0x2d0], -R0 ;  /* 0x0000b400a0037a23 */ /* 0x002fc40000010800 */
[----:B------:R-:W-:-:S04]  /*6240*/  IMAD.MOV.U32 R160, RZ, RZ, R70 ;  /* 0x000000ffffa07224 */ /* 0x000fc800078e0046 */
[----:B------:R1:W2:Y:S02]  /*6250*/  MUFU.EX2 R108, R3 ;  /* 0x00000003006c7308 */ /* 0x0002a40000000800 */
[----:B-1----:R-:W-:Y:S02]  /*6260*/  FFMA.FTZ R3, R162, c[0x0][0x2d0], -R0 ;  /* 0x0000b400a2037a23 */ /* 0x002fe40000010800 */
[----:B------:R-:W-:-:S04]  /*6270*/  IMAD.MOV.U32 R162, RZ, RZ, R85 ;  /* 0x000000ffffa27224 */ /* 0x000fc800078e0055 */
[----:B------:R1:W-:Y:S01]  /*6280*/  MUFU.EX2 R107, R3 ;  /* 0x00000003006b7308 */ /* 0x0003e20000000800 */
[----:B------:R-:W-:Y:S07]  /*6290*/  HMMA.16816.F32.BF16 R84, R8, R26, R64 ;  /* 0x0000001a0854723c */ /* 0x000fee0000041840 */
[----:B------:R-:W-:Y:S02]  /*62a0*/  F2FP.BF16.PACK_AB R8, R190, R194 ;  /* 0x000000c2be08723e */ /* 0x000fe400000010ff */
[----:B--2---:R-:W-:-:S02]  /*62b0*/  F2FP.BF16.PACK_AB R9, R108, R109 ;  /* 0x0000006d6c09723e */ /* 0x004fc400000010ff */
[----:B------:R-:W-:Y:S01]  /*62c0*/  F2FP.BF16.PACK_AB R10, R114, R188 ;  /* 0x000000bc720a723e */ /* 0x000fe200000010ff */
[----:B-1----:R-:W-:Y:S01]  /*62d0*/  FFMA.FTZ R3, R163, c[0x0][0x2d0], -R0 ;  /* 0x0000b400a3037a23 */ /* 0x002fe20000010800 */
[----:B------:R-:W-:-:S03]  /*62e0*/  MOV R163, R54 ;  /* 0x0000003600a37202 */ /* 0x000fc60000000f00 */
[----:B------:R1:W2:Y:S02]  /*62f0*/  MUFU.EX2 R106, R3 ;  /* 0x00000003006a7308 */ /* 0x0002a40000000800 */
[----:B-1----:R-:W-:Y:S01]  /*6300*/  FFMA.FTZ R3, R161, c[0x0][0x2d0], -R7 ;  /* 0x0000b400a1037a23 */ /* 0x002fe20000010807 */
[----:B--2---:R-:W-:Y:S01]  /*6310*/  F2FP.BF16.PACK_AB R11, R106, R107 ;  /* 0x0000006b6a0b723e */ /* 0x004fe200000010ff */
[----:B------:R-:W-:-:S04]  /*6320*/  IMAD.MOV.U32 R161, RZ, RZ, R110 ;  /* 0x000000ffffa17224 */ /* 0x000fc800078e006e */
[----:B------:R1:W-:Y:S02]  /*6330*/  MUFU.EX2 R110, R3 ;  /* 0x00000003006e7308 */ /* 0x0003e40000000800 */
[C---:B------:R-:W-:Y:S08]  /*6340*/  HMMA.16816.F32.BF16 R60, R8.reuse, R18, R44 ;  /* 0x00000012083c723c */ /* 0x040ff0000004182c */
[----:B------:R-:W-:Y:S01]  /*6350*/  HMMA.16816.F32.BF16 R44, R8, R32, R92 ;  /* 0x00000020082c723c */ /* 0x000fe2000004185c */
[----:B-1----:R-:W-:-:S02]  /*6360*/  FFMA.FTZ R3, R164, c[0x0][0x2d0], -R6 ;  /* 0x0000b400a4037a23 */ /* 0x002fc40000010806 */
[----:B------:R-:W-:Y:S02]  /*6370*/  IMAD.MOV.U32 R164, RZ, RZ, R55 ;  /* 0x000000ffffa47224 */ /* 0x000fe400078e0037 */
[----:B------:R1:W-:Y:S03]  /*6380*/  MUFU.EX2 R104, R3 ;  /* 0x0000000300687308 */ /* 0x0003e60000000800 */
[C---:B------:R-:W-:Y:S01]  /*6390*/  HMMA.16816.F32.BF16 R64, R8.reuse, R16, R48 ;  /* 0x000000100840723c */ /* 0x040fe20000041830 */
[----:B------:R-:W-:Y:S07]  /*63a0*/  LDSM.16.MT88.4 R16, [R227+0x2100] ;  /* 0x00210000e310783b */ /* 0x000fee0000004200 */
[----:B------:R-:W-:Y:S01]  /*63b0*/  HMMA.16816.F32.BF16 R52, R8, R12, R20 ;  /* 0x0000000c0834723c */ /* 0x000fe20000041814 */
[----:B------:R-:W2:Y:S01]  /*63c0*/  LDSM.16.MT88.4 R20, [R224+0x2100] ;  /* 0x00210000e014783b */ /* 0x000ea20000004200 */
[----:B-1----:R-:W-:-:S06]  /*63d0*/  FFMA.FTZ R3, R165, c[0x0][0x2d0], -R6 ;  /* 0x0000b400a5037a23 */ /* 0x002fcc0000010806 */
[----:B------:R-:W-:Y:S01]  /*63e0*/  HMMA.16816.F32.BF16 R48, R8, R14, R36 ;  /* 0x0000000e0830723c */ /* 0x000fe20000041824 */
[----:B------:R-:W1:Y:S01]  /*63f0*/  LDSM.16.MT88.4 R12, [R225+0x2100] ;  /* 0x00210000e10c783b */ /* 0x000e620000004200 */
[----:B------:R-:W-:Y:S01]  /*6400*/  IMAD.MOV.U32 R165, RZ, RZ, R126 ;  /* 0x000000ffffa57224 */ /* 0x000fe200078e007e */
[----:B------:R3:W4:Y:S01]  /*6410*/  MUFU.EX2 R105, R3 ;  /* 0x0000000300697308 */ /* 0x0007220000000800 */
[----:B------:R-:W-:-:S04]  /*6420*/  IMAD.MOV.U32 R126, RZ, RZ, R75 ;  /* 0x000000ffff7e7224 */ /* 0x000fc800078e004b */
[C---:B------:R-:W-:Y:S08]  /*6430*/  HMMA.16816.F32.BF16 R32, R8.reuse, R34, R88 ;  /* 0x000000220820723c */ /* 0x040ff00000041858 */
[----:B------:R-:W-:Y:S01]  /*6440*/  HMMA.16816.F32.BF16 R36, R8, R24, R40 ;  /* 0x000000180824723c */ /* 0x000fe20000041828 */
[----:B---3--:R-:W-:Y:S02]  /*6450*/  FFMA.FTZ R3, R166, c[0x0][0x2d0], -R6 ;  /* 0x0000b400a6037a23 */ /* 0x008fe40000010806 */
[----:B------:R-:W-:-:S02]  /*6460*/  IMAD.MOV.U32 R166, RZ, RZ, R127 ;  /* 0x000000ffffa67224 */ /* 0x000fc400078e007f */
[----:B------:R3:W-:Y:S03]  /*6470*/  MUFU.EX2 R103, R3 ;  /* 0x0000000300677308 */ /* 0x0007e60000000800 */
[----:B------:R-:W-:Y:S01]  /*6480*/  HMMA.16816.F32.BF16 R40, R8, R26, R56 ;  /* 0x0000001a0828723c */ /* 0x000fe20000041838 */
[----:B------:R-:W-:Y:S01]  /*6490*/  IMAD.MOV.U32 R127, RZ, RZ, R74 ;  /* 0x000000ffff7f7224 */ /* 0x000fe200078e004a */
[----:B------:R-:W5:Y:S05]  /*64a0*/  LDSM.16.MT88.4 R24, [R224+0x2900] ;  /* 0x00290000e018783b */ /* 0x000f6a0000004200 */
[----:B----4-:R-:W-:Y:S01]  /*64b0*/  F2FP.BF16.PACK_AB R8, R105, R104 ;  /* 0x000000686908723e */ /* 0x010fe200000010ff */
[----:B---3--:R-:W-:-:S02]  /*64c0*/  FFMA.FTZ R3, R167, c[0x0][0x2d0], -R6 ;  /* 0x0000b400a7037a23 */ /* 0x008fc40000010806 */
[----:B------:R-:W-:Y:S02]  /*64d0*/  IMAD.MOV.U32 R167, RZ, RZ, R69 ;  /* 0x000000ffffa77224 */ /* 0x000fe400078e0045 */
[----:B------:R3:W4:Y:S02]  /*64e0*/  MUFU.EX2 R102, R3 ;  /* 0x0000000300667308 */ /* 0x0007240000000800 */
[----:B---3--:R-:W-:Y:S01]  /*64f0*/  FFMA.FTZ R3, R168, c[0x0][0x2d0], -R5 ;  /* 0x0000b400a8037a23 */ /* 0x008fe20000010805 */
[----:B----4-:R-:W-:Y:S01]  /*6500*/  F2FP.BF16.PACK_AB R10, R102, R103 ;  /* 0x00000067660a723e */ /* 0x010fe200000010ff */
[----:B------:R-:W-:-:S04]  /*6510*/  IMAD.MOV.U32 R168, RZ, RZ, R68 ;  /* 0x000000ffffa87224 */ /* 0x000fc800078e0044 */
[----:B------:R3:W-:Y:S02]  /*6520*/  MUFU.EX2 R101, R3 ;  /* 0x0000000300657308 */ /* 0x0007e40000000800 */
[----:B---3--:R-:W-:Y:S02]  /*6530*/  FFMA.FTZ R3, R169, c[0x0][0x2d0], -R5 ;  /* 0x0000b400a9037a23 */ /* 0x008fe40000010805 */
[----:B------:R-:W-:-:S04]  /*6540*/  IMAD.MOV.U32 R169, RZ, RZ, R151 ;  /* 0x000000ffffa97224 */ /* 0x000fc800078e0097 */
[----:B------:R3:W4:Y:S02]  /*6550*/  MUFU.EX2 R100, R3 ;  /* 0x0000000300647308 */ /* 0x0007240000000800 */
[----:B---3--:R-:W-:Y:S01]  /*6560*/  FFMA.FTZ R3, R170, c[0x0][0x2d0], -R5 ;  /* 0x0000b400aa037a23 */ /* 0x008fe20000010805 */
[----:B----4-:R-:W-:Y:S01]  /*6570*/  F2FP.BF16.PACK_AB R9, R100, R101 ;  /* 0x000000656409723e */ /* 0x010fe200000010ff */
[----:B------:R-:W-:-:S04]  /*6580*/  IMAD.MOV.U32 R170, RZ, RZ, R136 ;  /* 0x000000ffffaa7224 */ /* 0x000fc800078e0088 */
[----:B------:R3:W-:Y:S01]  /*6590*/  MUFU.EX2 R99, R3 ;  /* 0x0000000300637308 */ /* 0x0007e20000000800 */
[----:B------:R-:W-:Y:S02]  /*65a0*/  IMAD.MOV.U32 R136, RZ, RZ, R135 ;  /* 0x000000ffff887224 */ /* 0x000fe400078e0087 */
[----:B---3--:R-:W-:Y:S02]  /*65b0*/  FFMA.FTZ R3, R171, c[0x0][0x2d0], -R5 ;  /* 0x0000b400ab037a23 */ /* 0x008fe40000010805 */
[----:B------:R-:W-:-:S03]  /*65c0*/  IMAD.MOV.U32 R171, RZ, RZ, R127 ;  /* 0x000000ffffab7224 */ /* 0x000fc600078e007f */
[----:B------:R3:W4:Y:S01]  /*65d0*/  MUFU.EX2 R98, R3 ;  /* 0x0000000300627308 */ /* 0x0007220000000800 */
[----:B------:R-:W-:Y:S02]  /*65e0*/  IMAD.MOV.U32 R127, RZ, RZ, R134 ;  /* 0x000000ffff7f7224 */ /* 0x000fe400078e0086 */
[--C-:B---3--:R-:W-:Y:S01]  /*65f0*/  FFMA.FTZ R3, R173, c[0x0][0x2d0], -R0.reuse ;  /* 0x0000b400ad037a23 */ /* 0x108fe20000010800 */
[----:B----4-:R-:W-:Y:S02]  /*6600*/  F2FP.BF16.PACK_AB R11, R98, R99 ;  /* 0x00000063620b723e */ /* 0x010fe400000010ff */
[----:B------:R-:W-:Y:S02]  /*6610*/  MOV R173, R126 ;  /* 0x0000007e00ad7202 */ /* 0x000fe40000000f00 */
[----:B------:R3:W-:Y:S01]  /*6620*/  MUFU.EX2 R97, R3 ;  /* 0x0000000300617308 */ /* 0x0007e20000000800 */
[----:B------:R-:W-:Y:S02]  /*6630*/  IMAD.MOV.U32 R126, RZ, RZ, R133 ;  /* 0x000000ffff7e7224 */ /* 0x000fe400078e0085 */
[C---:B--2---:R-:W-:Y:S08]  /*6640*/  HMMA.16816.F32.BF16 R120, R8.reuse, R20, R120 ;  /* 0x000000140878723c */ /* 0x044ff00000041878 */
[----:B------:R-:W-:Y:S01]  /*6650*/  HMMA.16816.F32.BF16 R128, R8, R22, R128 ;  /* 0x000000160880723c */ /* 0x000fe20000041880 */
[----:B---3--:R-:W-:-:S02]  /*6660*/  FFMA.FTZ R3, R172, c[0x0][0x2d0], -R0 ;  /* 0x0000b400ac037a23 */ /* 0x008fc40000010800 */
[----:B------:R-:W-:Y:S02]  /*6670*/  IMAD.MOV.U32 R172, RZ, RZ, R125 ;  /* 0x000000ffffac7224 */ /* 0x000fe400078e007d */
[----:B------:R2:W3:Y:S03]  /*6680*/  MUFU.EX2 R96, R3 ;  /* 0x0000000300607308 */ /* 0x0004e60000000800 */
[C---:B------:R-:W-:Y:S01]  /*6690*/  HMMA.16816.F32.BF16 R140, R8.reuse, R16, R140 ;  /* 0x00000010088c723c */ /* 0x040fe2000004188c */
[----:B------:R-:W-:Y:S02]  /*66a0*/  IMAD.MOV.U32 R125, RZ, RZ, R132 ;  /* 0x000000ffff7d7224 */ /* 0x000fe400078e0084 */
[----:B------:R-:W-:Y:S05]  /*66b0*/  LDSM.16.MT88.4 R132, [R224+0x3100] ;  /* 0x00310000e084783b */ /* 0x000fea0000004200 */
[----:B------:R-:W-:Y:S01]  /*66c0*/  HMMA.16816.F32.BF16 R144, R8, R18, R144 ;  /* 0x000000120890723c */ /* 0x000fe20000041890 */
[----:B--2---:R-:W-:-:S07]  /*66d0*/  FFMA.FTZ R3, R174, c[0x0][0x2d0], -R0 ;  /* 0x0000b400ae037a23 */ /* 0x004fce0000010800 */
[C---:B-1----:R-:W-:Y:S01]  /*66e0*/  HMMA.16816.F32.BF16 R156, R8.reuse, R12, R156 ;  /* 0x0000000c089c723c */ /* 0x042fe2000004189c */
[----:B------:R-:W-:Y:S01]  /*66f0*/  IMAD.MOV.U32 R174, RZ, RZ, R148 ;  /* 0x000000ffffae7224 */ /* 0x000fe200078e0094 */
[----:B------:R1:W-:Y:S06]  /*6700*/  MUFU.EX2 R95, R3 ;  /* 0x00000003005f7308 */ /* 0x0003ec0000000800 */
[C---:B------:R-:W-:Y:S08]  /*6710*/  HMMA.16816.F32.BF16 R84, R8.reuse, R14, R84 ;  /* 0x0000000e0854723c */ /* 0x040ff00000041854 */
[----:B------:R-:W-:Y:S01]  /*6720*/  HMMA.16816.F32.BF16 R80, R8, R28, R80 ;  /* 0x0000001c0850723c */ /* 0x000fe20000041850 */
[----:B-1----:R-:W-:-:S02]  /*6730*/  FFMA.FTZ R3, R175, c[0x0][0x2d0], -R0 ;  /* 0x0000b400af037a23 */ /* 0x002fc40000010800 */
[----:B------:R-:W-:Y:S02]  /*6740*/  IMAD.MOV.U32 R175, RZ, RZ, R149 ;  /* 0x000000ffffaf7224 */ /* 0x000fe400078e0095 */
[----:B------:R1:W2:Y:S03]  /*6750*/  MUFU.EX2 R94, R3 ;  /* 0x00000003005e7308 */ /* 0x0002a60000000800 */
[----:B------:R-:W-:Y:S07]  /*6760*/  HMMA.16816.F32.BF16 R76, R8, R30, R76 ;  /* 0x0000001e084c723c */ /* 0x000fee000004184c */
[----:B------:R-:W-:-:S02]  /*6770*/  F2FP.BF16.PACK_AB R8, R112, R113 ;  /* 0x000000717008723e */ /* 0x000fc400000010ff */
[----:B---3--:R-:W-:Y:S02]  /*6780*/  F2FP.BF16.PACK_AB R9, R96, R97 ;  /* 0x000000616009723e */ /* 0x008fe400000010ff */
[----:B------:R-:W-:Y:S01]  /*6790*/  F2FP.BF16.PACK_AB R10, R110, R111 ;  /* 0x0000006f6e0a723e */ /* 0x000fe200000010ff */
[----:B-1----:R-:W-:Y:S01]  /*67a0*/  FFMA.FTZ R3, R178, c[0x0][0x2d0], -R6 ;  /* 0x0000b400b2037a23 */ /* 0x002fe20000010806 */
[----:B--2---:R-:W-:Y:S01]  /*67b0*/  F2FP.BF16.PACK_AB R11, R94, R95 ;  /* 0x0000005f5e0b723e */ /* 0x004fe200000010ff */
[----:B------:R-:W-:Y:S02]  /*67c0*/  IMAD.MOV.U32 R178, RZ, RZ, R150 ;  /* 0x000000ffffb27224 */ /* 0x000fe400078e0096 */
[----:B------:R1:W-:Y:S01]  /*67d0*/  MUFU.EX2 R93, R3 ;  /* 0x00000003005d7308 */ /* 0x0003e20000000800 */
[----:B------:R-:W-:Y:S03]  /*67e0*/  LDSM.16.MT88.4 R148, [R227+0x3100] ;  /* 0x00310000e394783b */ /* 0x000fe60000004200 */
[C---:B------:R-:W-:Y:S08]  /*67f0*/  HMMA.16816.F32.BF16 R64, R8.reuse, R20, R64 ;  /* 0x000000140840723c */ /* 0x040ff00000041840 */
[----:B------:R-:W-:Y:S01]  /*6800*/  HMMA.16816.F32.BF16 R60, R8, R22, R60 ;  /* 0x00000016083c723c */ /* 0x000fe2000004183c */
[----:B------:R-:W2:Y:S01]  /*6810*/  LDSM.16.MT88.4 R20, [R227+0x2900] ;  /* 0x00290000e314783b */ /* 0x000ea20000004200 */
[----:B-1----:R-:W-:-:S04]  /*6820*/  FFMA.FTZ R3, R179, c[0x0][0x2d0], -R6 ;  /* 0x0000b400b3037a23 */ /* 0x002fc80000010806 */
[----:B------:R1:W3:Y:S02]  /*6830*/  MUFU.EX2 R92, R3 ;  /* 0x00000003005c7308 */ /* 0x0002e40000000800 */
[C---:B------:R-:W-:Y:S08]  /*6840*/  HMMA.16816.F32.BF16 R52, R8.reuse, R16, R52 ;  /* 0x000000100834723c */ /* 0x040ff00000041834 */
[----:B------:R-:W-:Y:S01]  /*6850*/  HMMA.16816.F32.BF16 R48, R8, R18, R48 ;  /* 0x000000120830723c */ /* 0x000fe20000041830 */
[----:B------:R-:W4:Y:S01]  /*6860*/  LDSM.16.MT88.4 R16, [R225+0x2900] ;  /* 0x00290000e110783b */ /* 0x000f220000004200 */
[----:B-1----:R-:W-:-:S06]  /*6870*/  FFMA.FTZ R3, R177, c[0x0][0x2d0], -R6 ;  /* 0x0000b400b1037a23 */ /* 0x002fcc0000010806 */
[C---:B------:R-:W-:Y:S01]  /*6880*/  HMMA.16816.F32.BF16 R36, R8.reuse, R12, R36 ;  /* 0x0000000c0824723c */ /* 0x040fe20000041824 */
[----:B------:R1:W-:Y:S07]  /*6890*/  MUFU.EX2 R91, R3 ;  /* 0x00000003005b7308 */ /* 0x0003ee0000000800 */
[C---:B------:R-:W-:Y:S01]  /*68a0*/  HMMA.16816.F32.BF16 R40, R8.reuse, R14, R40 ;  /* 0x0000000e0828723c */ /* 0x040fe20000041828 */
[----:B------:R-:W2:Y:S07]  /*68b0*/  LDSM.16.MT88.4 R12, [R226+0x2900] ;  /* 0x00290000e20c783b */ /* 0x000eae0000004200 */
[----:B------:R-:W-:Y:S01]  /*68c0*/  HMMA.16816.F32.BF16 R32, R8, R30, R32 ;  /* 0x0000001e0820723c */ /* 0x000fe20000041820 */
[----:B-1----:R-:W-:-:S04]  /*68d0*/  FFMA.FTZ R3, R176, c[0x0][0x2d0], -R6 ;  /* 0x0000b400b0037a23 */ /* 0x002fc80000010806 */
[----:B------:R1:W1:Y:S03]  /*68e0*/  MUFU.EX2 R90, R3 ;  /* 0x00000003005a7308 */ /* 0x0002660000000800 */
[----:B------:R-:W-:Y:S07]  /*68f0*/  HMMA.16816.F32.BF16 R44, R8, R28, R44 ;  /* 0x0000001c082c723c */ /* 0x000fee000004182c */
[----:B---3--:R-:W-:Y:S01]  /*6900*/  F2FP.BF16.PACK_AB R8, R92, R93 ;  /* 0x0000005d5c08723e */ /* 0x008fe200000010ff */
[----:B-1----:R-:W-:Y:S01]  /*6910*/  FFMA.FTZ R3, R182, c[0x0][0x2d0], -R5 ;  /* 0x0000b400b6037a23 */ /* 0x002fe20000010805 */
[----:B------:R-:W-:-:S03]  /*6920*/  F2FP.BF16.PACK_AB R10, R90, R91 ;  /* 0x0000005b5a0a723e */ /* 0x000fc600000010ff */
[----:B------:R1:W-:Y:S02]  /*6930*/  MUFU.EX2 R89, R3 ;  /* 0x0000000300597308 */ /* 0x0003e40000000800 */
[----:B-1----:R-:W-:-:S06]  /*6940*/  FFMA.FTZ R3, R183, c[0x0][0x2d0], -R5 ;  /* 0x0000b400b7037a23 */ /* 0x002fcc0000010805 */
[----:B------:R1:W3:Y:S02]  /*6950*/  MUFU.EX2 R88, R3 ;  /* 0x0000000300587308 */ /* 0x0002e40000000800 */
[----:B-1----:R-:W-:Y:S01]  /*6960*/  FFMA.FTZ R3, R180, c[0x0][0x2d0], -R5 ;  /* 0x0000b400b4037a23 */ /* 0x002fe20000010805 */
[----:B---3--:R-:W-:-:S05]  /*6970*/  F2FP.BF16.PACK_AB R9, R88, R89 ;  /* 0x000000595809723e */ /* 0x008fca00000010ff */
[----:B------:R1:W-:Y:S02]  /*6980*/  MUFU.EX2 R74, R3 ;  /* 0x00000003004a7308 */ /* 0x0003e40000000800 */
[----:B-1----:R-:W-:-:S06]  /*6990*/  FFMA.FTZ R3, R181, c[0x0][0x2d0], -R5 ;  /* 0x0000b400b5037a23 */ /* 0x002fcc0000010805 */
[----:B------:R1:W3:Y:S02]  /*69a0*/  MUFU.EX2 R75, R3 ;  /* 0x00000003004b7308 */ /* 0x0002e40000000800 */
[----:B-1----:R-:W-:Y:S01]  /*69b0*/  FFMA.FTZ R3, R250, c[0x0][0x2d0], -R7 ;  /* 0x0000b400fa037a23 */ /* 0x002fe20000010807 */
[----:B---3--:R-:W-:Y:S01]  /*69c0*/  F2FP.BF16.PACK_AB R11, R75, R74 ;  /* 0x0000004a4b0b723e */ /* 0x008fe200000010ff */
[----:B------:R-:W-:-:S04]  /*69d0*/  IMAD.MOV.U32 R250, RZ, RZ, R127 ;  /* 0x000000fffffa7224 */ /* 0x000fc800078e007f */
[----:B------:R1:W-:Y:S02]  /*69e0*/  MUFU.EX2 R70, R3 ;  /* 0x0000000300467308 */ /* 0x0003e40000000800 */
[C---:B-----5:R-:W-:Y:S08]  /*69f0*/  HMMA.16816.F32.BF16 R120, R8.reuse, R24, R120 ;  /* 0x000000180878723c */ /* 0x060ff00000041878 */
[----:B------:R-:W-:Y:S01]  /*6a00*/  HMMA.16816.F32.BF16 R128, R8, R26, R128 ;  /* 0x0000001a0880723c */ /* 0x000fe20000041880 */
[----:B-1----:R-:W-:-:S02]  /*6a10*/  FFMA.FTZ R3, R223, c[0x0][0x2d0], -R7 ;  /* 0x0000b400df037a23 */ /* 0x002fc40000010807 */
[----:B------:R-:W-:Y:S02]  /*6a20*/  IMAD.MOV.U32 R223, RZ, RZ, R136 ;  /* 0x000000ffffdf7224 */ /* 0x000fe400078e0088 */
[----:B------:R1:W3:Y:S03]  /*6a30*/  MUFU.EX2 R69, R3 ;  /* 0x0000000300457308 */ /* 0x0002e60000000800 */
[C---:B--2---:R-:W-:Y:S08]  /*6a40*/  HMMA.16816.F32.BF16 R140, R8.reuse, R20, R140 ;  /* 0x00000014088c723c */ /* 0x044ff0000004188c */
[----:B------:R-:W-:Y:S01]  /*6a50*/  HMMA.16816.F32.BF16 R144, R8, R22, R144 ;  /* 0x000000160890723c */ /* 0x000fe20000041890 */
[----:B-1----:R-:W-:-:S07]  /*6a60*/  FFMA.FTZ R3, R249, c[0x0][0x2d0], -R7 ;  /* 0x0000b400f9037a23 */ /* 0x002fce0000010807 */
[C---:B----4-:R-:W-:Y:S01]  /*6a70*/  HMMA.16816.F32.BF16 R156, R8.reuse, R16, R156 ;  /* 0x00000010089c723c */ /* 0x050fe2000004189c */
[----:B------:R-:W-:Y:S01]  /*6a80*/  IMAD.MOV.U32 R249, RZ, RZ, R125 ;  /* 0x000000fffff97224 */ /* 0x000fe200078e007d */
[----:B------:R1:W-:Y:S06]  /*6a90*/  MUFU.EX2 R68, R3 ;  /* 0x0000000300447308 */ /* 0x0003ec0000000800 */
[C---:B------:R-:W-:Y:S08]  /*6aa0*/  HMMA.16816.F32.BF16 R80, R8.reuse, R12, R80 ;  /* 0x0000000c0850723c */ /* 0x040ff00000041850 */
[----:B------:R-:W-:Y:S01]  /*6ab0*/  HMMA.16816.F32.BF16 R76, R8, R14, R76 ;  /* 0x0000000e084c723c */ /* 0x000fe2000004184c */
[----:B-1----:R-:W-:-:S02]  /*6ac0*/  FFMA.FTZ R3, R222, c[0x0][0x2d0], -R7 ;  /* 0x0000b400de037a23 */ /* 0x002fc40000010807 */
[----:B------:R-:W-:Y:S02]  /*6ad0*/  IMAD.MOV.U32 R222, RZ, RZ, R124 ;  /* 0x000000ffffde7224 */ /* 0x000fe400078e007c */
[----:B------:R1:W-:Y:S02]  /*6ae0*/  MUFU.EX2 R59, R3 ;  /* 0x00000003003b7308 */ /* 0x0003e40000000800 */
[----:B-1----:R-:W-:Y:S02]  /*6af0*/  FFMA.FTZ R3, R168, c[0x0][0x2d0], -R0 ;  /* 0x0000b400a8037a23 */ /* 0x002fe40000010800 */
[----:B------:R-:W-:-:S04]  /*6b00*/  IMAD.MOV.U32 R168, RZ, RZ, R165 ;  /* 0x000000ffffa87224 */ /* 0x000fc800078e00a5 */
[----:B------:R1:W-:Y:S01]  /*6b10*/  MUFU.EX2 R58, R3 ;  /* 0x00000003003a7308 */ /* 0x0003e20000000800 */
[----:B------:R-:W-:Y:S02]  /*6b20*/  IMAD.MOV.U32 R165, RZ, RZ, R163 ;  /* 0x000000ffffa57224 */ /* 0x000fe400078e00a3 */
[----:B-1----:R-:W-:Y:S01]  /*6b30*/  FFMA.FTZ R3, R167, c[0x0][0x2d0], -R0 ;  /* 0x0000b400a7037a23 */ /* 0x002fe20000010800 */
[----:B------:R-:W-:Y:S01]  /*6b40*/  MOV R167, R164 ;  /* 0x000000a400a77202 */ /* 0x000fe20000000f00 */
[----:B------:R-:W-:-:S03]  /*6b50*/  IMAD.MOV.U32 R164, RZ, RZ, R162 ;  /* 0x000000ffffa47224 */ /* 0x000fc600078e00a2 */
[----:B------:R1:W2:Y:S02]  /*6b60*/  MUFU.EX2 R57, R3 ;  /* 0x0000000300397308 */ /* 0x0002a40000000800 */
[----:B-1----:R-:W-:Y:S02]  /*6b70*/  FFMA.FTZ R3, R166, c[0x0][0x2d0], -R0 ;  /* 0x0000b400a6037a23 */ /* 0x002fe40000010800 */
[----:B------:R-:W-:-:S04]  /*6b80*/  IMAD.MOV.U32 R166, RZ, RZ, R161 ;  /* 0x000000ffffa67224 */ /* 0x000fc800078e00a1 */
[----:B------:R1:W-:Y:S02]  /*6b90*/  MUFU.EX2 R56, R3 ;  /* 0x0000000300387308 */ /* 0x0003e40000000800 */
[----:B-1----:R-:W-:Y:S02]  /*6ba0*/  FFMA.FTZ R3, R160, c[0x0][0x2d0], -R0 ;  /* 0x0000b400a0037a23 */ /* 0x002fe40000010800 */
[----:B------:R-:W-:Y:S04]  /*6bb0*/  HMMA.16816.F32.BF16 R160, R8, R18, R84 ;  /* 0x0000001208a0723c */ /* 0x000fe80000041854 */
[----:B------:R1:W4:Y:S03]  /*6bc0*/  MUFU.EX2 R31, R3 ;  /* 0x00000003001f7308 */ /* 0x0003260000000800 */
[----:B---3--:R-:W-:Y:S01]  /*6bd0*/  F2FP.BF16.PACK_AB R8, R69, R70 ;  /* 0x000000464508723e */ /* 0x008fe200000010ff */
[----:B------:R-:W-:Y:S01]  /*6be0*/  IMAD.MOV.U32 R85, RZ, RZ, R171 ;  /* 0x000000ffff557224 */ /* 0x000fe200078e00ab */
[----:B--2---:R-:W-:Y:S01]  /*6bf0*/  F2FP.BF16.PACK_AB R9, R57, R58 ;  /* 0x0000003a3909723e */ /* 0x004fe200000010ff */
[----:B------:R-:W-:Y:S01]  /*6c00*/  IMAD.MOV.U32 R86, RZ, RZ, R173 ;  /* 0x000000ffff567224 */ /* 0x000fe200078e00ad */
[----:B------:R-:W-:Y:S01]  /*6c10*/  F2FP.BF16.PACK_AB R10, R59, R68 ;  /* 0x000000443b0a723e */ /* 0x000fe200000010ff */
[----:B------:R-:W-:Y:S01]  /*6c20*/  IMAD.MOV.U32 R87, RZ, RZ, R172 ;  /* 0x000000ffff577224 */ /* 0x000fe200078e00ac */
[----:B------:R-:W-:Y:S01]  /*6c30*/  MOV R84, R170 ;  /* 0x000000aa00547202 */ /* 0x000fe20000000f00 */
[----:B------:R-:W-:-:S02]  /*6c40*/  IMAD.MOV.U32 R171, RZ, RZ, R155 ;  /* 0x000000ffffab7224 */ /* 0x000fc400078e009b */
[----:B-1----:R-:W-:Y:S01]  /*6c50*/  FFMA.FTZ R3, R168, c[0x0][0x2d0], -R6 ;  /* 0x0000b400a8037a23 */ /* 0x002fe20000010806 */
[----:B----4-:R-:W-:Y:S01]  /*6c60*/  F2FP.BF16.PACK_AB R11, R31, R56 ;  /* 0x000000381f0b723e */ /* 0x010fe200000010ff */
[----:B------:R-:W-:Y:S02]  /*6c70*/  IMAD.MOV.U32 R168, RZ, RZ, R164 ;  /* 0x000000ffffa87224 */ /* 0x000fe400078e00a4 */
[----:B------:R1:W-:Y:S02]  /*6c80*/  MUFU.EX2 R29, R3 ;  /* 0x00000003001d7308 */ /* 0x0003e40000000800 */
[----:B------:R-:W-:Y:S02]  /*6c90*/  IMAD.MOV.U32 R170, RZ, RZ, R168 ;  /* 0x000000ffffaa7224 */ /* 0x000fe400078e00a8 */
[----:B------:R-:W-:Y:S01]  /*6ca0*/  HMMA.16816.F32.BF16 R64, R8, R24, R64 ;  /* 0x000000180840723c */ /* 0x000fe20000041840 */
[----:B------:R-:W-:-:S07]  /*6cb0*/  IMAD.MOV.U32 R168, RZ, RZ, R138 ;  /* 0x000000ffffa87224 */ /* 0x000fce00078e008a */
[----:B------:R-:W-:Y:S01]  /*6cc0*/  HMMA.16816.F32.BF16 R48, R8, R22, R48 ;  /* 0x000000160830723c */ /* 0x000fe20000041830 */
[----:B-1----:R-:W-:-:S04]  /*6cd0*/  FFMA.FTZ R3, R167, c[0x0][0x2d0], -R6 ;  /* 0x0000b400a7037a23 */ /* 0x002fc80000010806 */
[----:B------:R1:W2:Y:S03]  /*6ce0*/  MUFU.EX2 R30, R3 ;  /* 0x00000003001e7308 */ /* 0x0002a60000000800 */
[C---:B------:R-:W-:Y:S05]  /*6cf0*/  HMMA.16816.F32.BF16 R52, R8.reuse, R20, R52 ;  /* 0x000000140834723c */ /* 0x040fea0000041834 */
[----:B------:R3:W-:Y:S03]  /*6d00*/  MUFU.EX2 R20, R4 ;  /* 0x0000000400147308 */ /* 0x0007e60000000800 */
[----:B------:R-:W-:Y:S01]  /*6d10*/  HMMA.16816.F32.BF16 R44, R8, R12, R44 ;  /* 0x0000000c082c723c */ /* 0x000fe2000004182c */
[----:B-1----:R-:W-:-:S07]  /*6d20*/  FFMA.FTZ R3, R166, c[0x0][0x2d0], -R6 ;  /* 0x0000b400a6037a23 */ /* 0x002fce0000010806 */
[----:B------:R-:W-:Y:S01]  /*6d30*/  HMMA.16816.F32.BF16 R60, R8, R26, R60 ;  /* 0x0000001a083c723c */ /* 0x000fe2000004183c */
[----:B------:R-:W-:Y:S01]  /*6d40*/  FFMA.FTZ R12, R216, c[0x0][0x2d0], -R0 ;  /* 0x0000b400d80c7a23 */ /* 0x000fe20000010800 */
[----:B--2---:R-:W-:Y:S01]  /*6d50*/  F2FP.BF16.PACK_AB R176, R30, R29 ;  /* 0x0000001d1eb0723e */ /* 0x004fe200000010ff */
[----:B------:R1:W-:Y:S01]  /*6d60*/  MUFU.EX2 R28, R3 ;  /* 0x00000003001c7308 */ /* 0x0003e20000000800 */
[----:B---3--:R-:W-:-:S04]  /*6d70*/  FFMA.FTZ R4, R175, c[0x0][0x2d0], -R7 ;  /* 0x0000b400af047a23 */ /* 0x008fc80000010807 */
[C---:B------:R-:W-:Y:S08]  /*6d80*/  HMMA.16816.F32.BF16 R36, R8.reuse, R16, R36 ;  /* 0x000000100824723c */ /* 0x040ff00000041824 */
[----:B------:R-:W-:Y:S01]  /*6d90*/  HMMA.16816.F32.BF16 R40, R8, R18, R40 ;  /* 0x000000120828723c */ /* 0x000fe20000041828 */
[----:B------:R-:W-:Y:S01]  /*6da0*/  LDSM.16.MT88.4 R16, [R226+0x3100] ;  /* 0x00310000e210783b */ /* 0x000fe20000004200 */
[----:B-1----:R-:W-:-:S02]  /*6db0*/  FFMA.FTZ R3, R165, c[0x0][0x2d0], -R6 ;  /* 0x0000b400a5037a23 */ /* 0x002fc40000010806 */
[----:B------:R-:W-:Y:S01]  /*6dc0*/  FFMA.FTZ R6, R220, c[0x0][0x2d0], -R0 ;  /* 0x0000b400dc067a23 */ /* 0x000fe20000010800 */
[----:B------:R-:W1:Y:S01]  /*6dd0*/  LDSM.16.MT88.4 R164, [R225+0x3100] ;  /* 0x00310000e1a4783b */ /* 0x000e620000004200 */
[----:B------:R2:W-:Y:S02]  /*6de0*/  MUFU.EX2 R25, R3 ;  /* 0x0000000300197308 */ /* 0x0005e40000000800 */
[----:B------:R-:W-:Y:S06]  /*6df0*/  HMMA.16816.F32.BF16 R32, R8, R14, R32 ;  /* 0x0000000e0820723c */ /* 0x000fec0000041820 */
[----:B------:R3:W-:Y:S01]  /*6e00*/  MUFU.EX2 R14, R4 ;  /* 0x00000004000e7308 */ /* 0x0007e20000000800 */
[----:B--2---:R-:W-:-:S07]  /*6e10*/  FFMA.FTZ R3, R212, c[0x0][0x2d0], -R5 ;  /* 0x0000b400d4037a23 */ /* 0x004fce0000010805 */
[----:B------:R-:W-:Y:S01]  /*6e20*/  MUFU.EX2 R11, R12 ;  /* 0x0000000c000b7308 */ /* 0x000fe20000000800 */
[----:B---3--:R-:W-:-:S07]  /*6e30*/  FADD.FTZ R4, R245, R221 ;  /* 0x000000ddf5047221 */ /* 0x008fce0000010000 */
[----:B------:R2:W-:Y:S08]  /*6e40*/  MUFU.EX2 R24, R3 ;  /* 0x0000000300187308 */ /* 0x0005f00000000800 */
[----:B------:R-:W-:Y:S01]  /*6e50*/  MUFU.EX2 R10, R6 ;  /* 0x00000006000a7308 */ /* 0x000fe20000000800 */
[----:B--2---:R-:W-:-:S07]  /*6e60*/  FFMA.FTZ R3, R211, c[0x0][0x2d0], -R5 ;  /* 0x0000b400d3037a23 */ /* 0x004fce0000010805 */
[----:B------:R2:W3:Y:S02]  /*6e70*/  MUFU.EX2 R23, R3 ;  /* 0x0000000300177308 */ /* 0x0004e40000000800 */
[----:B--2---:R-:W-:Y:S01]  /*6e80*/  FFMA.FTZ R3, R213, c[0x0][0x2d0], -R5 ;  /* 0x0000b400d5037a23 */ /* 0x004fe20000010805 */
[----:B---3--:R-:W-:-:S05]  /*6e90*/  F2FP.BF16.PACK_AB R177, R23, R24 ;  /* 0x0000001817b1723e */ /* 0x008fca00000010ff */
[----:B------:R2:W-:Y:S02]  /*6ea0*/  MUFU.EX2 R22, R3 ;  /* 0x0000000300167308 */ /* 0x0005e40000000800 */
[----:B--2---:R-:W-:Y:S02]  /*6eb0*/  FFMA.FTZ R3, R247, c[0x0][0x2d0], -R5 ;  /* 0x0000b400f7037a23 */ /* 0x004fe40000010805 */
[----:B------:R-:W-:-:S04]  /*6ec0*/  FFMA.FTZ R5, R246, c[0x0][0x2d0], -R0 ;  /* 0x0000b400f6057a23 */ /* 0x000fc80000010800 */
[----:B------:R2:W3:Y:S01]  /*6ed0*/  MUFU.EX2 R21, R3 ;  /* 0x0000000300157308 */ /* 0x0004e20000000800 */
[----:B------:R-:W-:-:S07]  /*6ee0*/  FFMA.FTZ R0, R214, c[0x0][0x2d0], -R0 ;  /* 0x0000b400d6007a23 */ /* 0x000fce0000010800 */
[----:B------:R4:W5:Y:S01]  /*6ef0*/  MUFU.EX2 R9, R5 ;  /* 0x0000000500097308 */ /* 0x0009620000000800 */
[----:B--2---:R-:W-:-:S07]  /*6f00*/  FFMA.FTZ R3, R178, c[0x0][0x2d0], -R7 ;  /* 0x0000b400b2037a23 */ /* 0x004fce0000010807 */
[----:B------:R2:W1:Y:S01]  /*6f10*/  MUFU.EX2 R12, R0 ;  /* 0x00000000000c7308 */ /* 0x0004620000000800 */
[----:B------:R-:W-:Y:S01]  /*6f20*/  FFMA.FTZ R7, R174, c[0x0][0x2d0], -R7 ;  /* 0x0000b400ae077a23 */ /* 0x000fe20000010807 */
[----:B------:R-:W-:Y:S02]  /*6f30*/  F2FP.BF16.PACK_AB R178, R25, R28 ;  /* 0x0000001c19b2723e */ /* 0x000fe400000010ff */
[----:B---3--:R-:W-:Y:S01]  /*6f40*/  F2FP.BF16.PACK_AB R179, R21, R22 ;  /* 0x0000001615b3723e */ /* 0x008fe200000010ff */
[----:B----4-:R-:W-:-:S03]  /*6f50*/  FADD.FTZ R5, R169, R248 ;  /* 0x000000f8a9057221 */ /* 0x010fc60000010000 */
[----:B------:R3:W4:Y:S01]  /*6f60*/  MUFU.EX2 R15, R3 ;  /* 0x00000003000f7308 */ /* 0x0007220000000800 */
[----:B------:R-:W-:Y:S01]  /*6f70*/  IMAD.MOV.U32 R169, RZ, RZ, R139 ;  /* 0x000000ffffa97224 */ /* 0x000fe200078e008b */
[----:B-----5:R-:W-:Y:S01]  /*6f80*/  F2FP.BF16.PACK_AB R181, R10, R9 ;  /* 0x000000090ab5723e */ /* 0x020fe200000010ff */
[----:B------:R-:W-:Y:S01]  /*6f90*/  FADD.FTZ R6, R251, R5 ;  /* 0x00000005fb067221 */ /* 0x000fe20000010000 */
[----:B------:R-:W-:Y:S01]  /*6fa0*/  HMMA.16816.F32.BF16 R120, R176, R132, R120 ;  /* 0x00000084b078723c */ /* 0x000fe20000041878 */
[----:B------:R-:W-:Y:S02]  /*6fb0*/  FADD.FTZ R5, R244, R4 ;  /* 0x00000004f4057221 */ /* 0x000fe40000010000 */
[----:B--2---:R-:W-:Y:S01]  /*6fc0*/  FADD.FTZ R0, R152, R252 ;  /* 0x000000fc98007221 */ /* 0x004fe20000010000 */
[----:B------:R-:W2:Y:S01]  /*6fd0*/  MUFU.EX2 R13, R7 ;  /* 0x00000007000d7308 */ /* 0x000ea20000000800 */
[----:B-1----:R-:W-:-:S03]  /*6fe0*/  F2FP.BF16.PACK_AB R183, R12, R11 ;  /* 0x0000000b0cb7723e */ /* 0x002fc600000010ff */
[----:B------:R-:W-:Y:S01]  /*6ff0*/  HMMA.16816.F32.BF16 R128, R176, R134, R128 ;  /* 0x00000086b080723c */ /* 0x000fe20000041880 */
[----:B---3--:R-:W-:Y:S01]  /*7000*/  FADD.FTZ R3, R153, R154 ;  /* 0x0000009a99037221 */ /* 0x008fe20000010000 */
[----:B----4-:R-:W-:-:S03]  /*7010*/  F2FP.BF16.PACK_AB R180, R15, R20 ;  /* 0x000000140fb4723e */ /* 0x010fc600000010ff */
[----:B------:R-:W-:-:S03]  /*7020*/  FADD.FTZ R4, R137, R3 ;  /* 0x0000000389047221 */ /* 0x000fc60000010000 */
[C---:B------:R-:W-:Y:S01]  /*7030*/  HMMA.16816.F32.BF16 R140, R176.reuse, R148, R140 ;  /* 0x00000094b08c723c */ /* 0x040fe2000004188c */
[----:B------:R-:W-:Y:S02]  /*7040*/  FADD.FTZ R3, R84, R6 ;  /* 0x0000000654037221 */ /* 0x000fe40000010000 */
[----:B------:R-:W-:Y:S01]  /*7050*/  FADD.FTZ R4, R86, R4 ;  /* 0x0000000456047221 */ /* 0x000fe20000010000 */
[----:B--2---:R-:W-:Y:S01]  /*7060*/  F2FP.BF16.PACK_AB R182, R13, R14 ;  /* 0x0000000e0db6723e */ /* 0x004fe200000010ff */
[----:B------:R-:W-:Y:S02]  /*7070*/  FADD.FTZ R7, R126, R0 ;  /* 0x000000007e077221 */ /* 0x000fe40000010000 */
[----:B------:R-:W-:Y:S01]  /*7080*/  FADD.FTZ R0, R85, R5 ;  /* 0x0000000555007221 */ /* 0x000fe20000010000 */
[----:B------:R-:W-:Y:S01]  /*7090*/  HMMA.16816.F32.BF16 R144, R176, R150, R144 ;  /* 0x00000096b090723c */ /* 0x000fe20000041890 */
[----:B------:R-:W-:Y:S02]  /*70a0*/  FADD.FTZ R7, R87, R7 ;  /* 0x0000000757077221 */ /* 0x000fe40000010000 */
[----:B------:R-:W-:-:S02]  /*70b0*/  FADD.FTZ R6, R219, R3 ;  /* 0x00000003db067221 */ /* 0x000fc40000010000 */
[----:B------:R-:W-:Y:S02]  /*70c0*/  FADD.FTZ R5, R206, R0 ;  /* 0x00000000ce057221 */ /* 0x000fe40000010000 */
[----:B------:R-:W-:Y:S01]  /*70d0*/  FADD.FTZ R4, R171, R4 ;  /* 0x00000004ab047221 */ /* 0x000fe20000010000 */
[C---:B------:R-:W-:Y:S01]  /*70e0*/  HMMA.16816.F32.BF16 R156, R176.reuse, R164, R156 ;  /* 0x000000a4b09c723c */ /* 0x040fe2000004189c */
[----:B------:R-:W-:Y:S02]  /*70f0*/  FADD.FTZ R3, R170, R7 ;  /* 0x00000007aa037221 */ /* 0x000fe40000010000 */
[----:B------:R-:W-:Y:S02]  /*7100*/  FADD.FTZ R0, R218, R6 ;  /* 0x00000006da007221 */ /* 0x000fe40000010000 */
[----:B------:R-:W-:Y:S02]  /*7110*/  FADD.FTZ R8, R208, R5 ;  /* 0x00000005d0087221 */ /* 0x000fe40000010000 */
[----:B------:R-:W-:Y:S01]  /*7120*/  FADD.FTZ R7, R169, R4 ;  /* 0x00000004a9077221 */ /* 0x000fe20000010000 */
[----:B------:R-:W-:Y:S01]  /*7130*/  HMMA.16816.F32.BF16 R160, R176, R166, R160 ;  /* 0x000000a6b0a0723c */ /* 0x000fe200000418a0 */
[----:B------:R-:W-:-:S02]  /*7140*/  FADD.FTZ R6, R168, R3 ;  /* 0x00000003a8067221 */ /* 0x000fc40000010000 */
[----:B------:R-:W-:Y:S02]  /*7150*/  FADD.FTZ R5, R215, R0 ;  /* 0x00000000d7057221 */ /* 0x000fe40000010000 */
[----:B------:R-:W-:Y:S02]  /*7160*/  FADD.FTZ R4, R210, R8 ;  /* 0x00000008d2047221 */ /* 0x000fe40000010000 */
[----:B------:R-:W-:Y:S01]  /*7170*/  FADD.FTZ R3, R222, R7 ;  /* 0x00000007de037221 */ /* 0x000fe20000010000 */
[----:B------:R-:W-:Y:S01]  /*7180*/  HMMA.16816.F32.BF16 R124, R180, R132, R64 ;  /* 0x00000084b47c723c */ /* 0x000fe20000041840 */
[----:B------:R-:W-:Y:S02]  /*7190*/  FADD.FTZ R0, R249, R6 ;  /* 0x00000006f9007221 */ /* 0x000fe40000010000 */
[----:B------:R-:W-:Y:S02]  /*71a0*/  FADD.FTZ R6, R217, R5 ;  /* 0x00000005d9067221 */ /* 0x000fe40000010000 */
[----:B------:R-:W-:-:S02]  /*71b0*/  FADD.FTZ R4, R207, R4 ;  /* 0x00000004cf047221 */ /* 0x000fc40000010000 */
        /* <DEDUP_REMOVED lines=31> */
[----:B------:R-:W-:Y:S01]  /*73b0*/  HMMA.16816.F32.BF16 R168, R180, R16, R44 ;  /* 0x00000010b4a8723c */ /* 0x000fe2000004182c */
        /* <DEDUP_REMOVED lines=13> */
[----:B------:R-:W-:Y:S02]  /*7490*/  FADD.FTZ R5, R104, R5 ;  /* 0x0000000568057221 */ /* 0x000fe40000010000 */
[----:B------:R-:W-:Y:S02]  /*74a0*/  FADD.FTZ R6, R101, R6 ;  /* 0x0000000665067221 */ /* 0x000fe40000010000 */
[----:B------:R-:W-:Y:S02]  /*74b0*/  FADD.FTZ R0, R112, R0 ;  /* 0x0000000070007221 */ /* 0x000fe40000010000 */
        /* <DEDUP_REMOVED lines=41> */
[----:B------:R-:W-:Y:S01]  /*7750*/  FADD.FTZ R0, R21, R0 ;  /* 0x0000000015007221 */ /* 0x000fe20000010000 */
[----:B------:R1:W-:Y:S01]  /*7760*/  STL [R1+0x14], R5 ;  /* 0x0000140501007387 */ /* 0x0003e20000100800 */
[----:B------:R-:W-:-:S03]  /*7770*/  FADD.FTZ R3, R25, R3 ;  /* 0x0000000319037221 */ /* 0x000fc60000010000 */
[----:B------:R1:W-:Y:S04]  /*7780*/  STL [R1+0x18], R4 ;  /* 0x0000180401007387 */ /* 0x0003e80000100800 */
[----:B------:R1:W-:Y:S04]  /*7790*/  STL [R1+0x1c], R0 ;  /* 0x00001c0001007387 */ /* 0x0003e80000100800 */
[----:B------:R1:W-:Y:S01]  /*77a0*/  STL [R1+0x20], R3 ;  /* 0x0000200301007387 */ /* 0x0003e20000100800 */
[----:B------:R-:W-:Y:S05]  /*77b0*/  @!P0 BRA `(.L_x_19) ;  /* 0x000056f000008947 */ /* 0x000fea0003800000 */
[----:B------:R-:W-:Y:S01]  /*77c0*/  IMAD.MOV.U32 R116, RZ, RZ, R72 ;  /* 0x000000ffff747224 */ /* 0x000fe200078e0048 */
[----:B------:R-:W-:Y:S01]  /*77d0*/  MOV R118, R2 ;  /* 0x0000000200767202 */ /* 0x000fe20000000f00 */
[----:B-1----:R-:W-:Y:S01]  /*77e0*/  IMAD.MOV.U32 R3, RZ, RZ, R73 ;  /* 0x000000ffff037224 */ /* 0x002fe200078e0049 */
[----:B------:R-:W-:Y:S01]  /*77f0*/  MOV R117, R71 ;  /* 0x0000004700757202 */ /* 0x000fe20000000f00 */
[----:B------:R-:W-:Y:S05]  /*7800*/  BRA `(.L_x_20) ;  /* 0x0000042000007947 */ /* 0x000fea0003800000 */
.L_x_22:
[----:B------:R-:W2:Y:S01]  /*7810*/  LDL R4, [R1+0x24] ;  /* 0x0000240001047983 */ /* 0x000ea20000100800 */
[----:B------:R-:W-:Y:S01]  /*7820*/  UIMAD UR5, UR6, 0x70, UR9 ;  /* 0x00000070060578a4 */ /* 0x000fe2000f8e0209 */
[----:B------:R-:W-:Y:S02]  /*7830*/  IMAD.MOV.U32 R243, RZ, RZ, RZ ;  /* 0x000000fffff37224 */ /* 0x000fe400078e00ff */
[----:B------:R-:W3:Y:S03]  /*7840*/  LDL R67, [R1] ;  /* 0x0000000001437983 */ /* 0x000ee60000100800 */
[----:B------:R-:W-:Y:S05]  /*7850*/  IMAD.U32 R2, RZ, RZ, UR5 ;  /* 0x00000005ff027e24 */ /* 0x000fea000f8e00ff */
[----:B--2---:R-:W-:Y:S05]  /*7860*/  IADD3 R2, R2, -0x70, R4 ;  /* 0xffffff9002027810 */ /* 0x004fea0007ffe004 */
[----:B------:R-:W-:Y:S04]  /*7870*/  @P5 IMAD.HI.U32 R4, R2, c[0x0][0x2bc], RZ ;  /* 0x0000af0002045a27 */ /* 0x000fe800078e00ff */
[----:B------:R-:W-:Y:S01]  /*7880*/  IMAD.MOV.U32 R0, RZ, RZ, R2 ;  /* 0x000000ffff007224 */ /* 0x000fe200078e0002 */
[----:B------:R-:W-:Y:S04]  /*7890*/  @P5 SHF.R.U32.HI R0, RZ, c[0x0][0x2c0], R4 ;  /* 0x0000b000ff005a19 */ /* 0x000fe80000011604 */
[C---:B------:R-:W-:Y:S04]  /*78a0*/  @!P4 IADD3 R5, P0, R0.reuse, UR12, RZ ;  /* 0x0000000c0005cc10 */ /* 0x040fe8000ff1e0ff */
[----:B------:R-:W-:Y:S01]  /*78b0*/  @!P4 LEA.HI.X.SX32 R6, R0, UR14, 0x1, P0 ;  /* 0x0000000e0006cc11 */ /* 0x000fe200080f0eff */
[----:B------:R-:W-:Y:S01]  /*78c0*/  IMAD.MOV R0, RZ, RZ, -R0 ;  /* 0x000000ffff007224 */ /* 0x000fe200078e0a00 */
[C---:B------:R-:W-:Y:S03]  /*78d0*/  @!P4 LEA R4, P0, R5.reuse, c[0x0][0x2a0], 0x2 ;  /* 0x0000a8000504ca11 */ /* 0x040fe600078010ff */
[----:B------:R-:W-:Y:S01]  /*78e0*/  IMAD R7, R0, c[0x0][0x2b8], R2 ;  /* 0x0000ae0000077a24 */ /* 0x000fe200078e0202 */
[----:B------:R-:W-:Y:S04]  /*78f0*/  @!P4 LEA.HI.X R5, R5, c[0x0][0x2a4], R6, 0x2, P0 ;  /* 0x0000a9000505ca11 */ /* 0x000fe800000f1406 */
[----:B------:R-:W-:Y:S01]  /*7900*/  STL [R1+0x4], R7 ;  /* 0x0000040701007387 */ /* 0x000fe20000100800 */
[----:B------:R-:W-:Y:S03]  /*7910*/  SHF.R.S32.HI R0, RZ, 0x1f, R7 ;  /* 0x0000001fff007819 */ /* 0x000fe60000011407 */
[----:B------:R1:W2:Y:S02]  /*7920*/  @!P4 LDG.E R243, [R4.64] ;  /* 0x0000001004f3c981 */ /* 0x0002a4000c1e1900 */
[----:B------:R-:W-:Y:S04]  /*7930*/  IMAD R0, R0, c[0x0][0x1e0], RZ ;  /* 0x0000780000007a24 */ /* 0x000fe800078e02ff */
[C---:B------:R-:W-:Y:S02]  /*7940*/  IMAD R0, R7.reuse, c[0x0][0x1e4], R0 ;  /* 0x0000790007007a24 */ /* 0x040fe400078e0200 */
[----:B-1----:R-:W-:Y:S04]  /*7950*/  IMAD.WIDE.U32 R4, R7, c[0x0][0x1e0], RZ ;  /* 0x0000780007047a25 */ /* 0x002fe800078e00ff */
[----:B------:R-:W-:Y:S01]  /*7960*/  IMAD.IADD R5, R5, 0x1, R0 ;  /* 0x0000000105057824 */ /* 0x000fe200078e0200 */
[----:B--2---:R-:W-:Y:S03]  /*7970*/  SHF.R.S32.HI R2, RZ, 0x1f, R243 ;  /* 0x0000001fff027819 */ /* 0x004fe600000114f3 */
[C---:B------:R-:W-:Y:S04]  /*7980*/  IMAD.WIDE.U32 R4, R243.reuse, c[0x0][0x1f0], R4 ;  /* 0x00007c00f3047a25 */ /* 0x040fe800078e0004 */
[----:B------:R-:W-:Y:S01]  /*7990*/  IMAD R2, R2, c[0x0][0x1f0], RZ ;  /* 0x00007c0002027a24 */ /* 0x000fe200078e02ff */
[----:B------:R-:W-:Y:S03]  /*79a0*/  IADD3 R0, P1, R4, UR20, RZ ;  /* 0x0000001404007c10 */ /* 0x000fe6000ff3e0ff */
[----:B------:R-:W-:Y:S01]  /*79b0*/  IMAD R4, R243, c[0x0][0x1f4], R2 ;  /* 0x00007d00f3047a24 */ /* 0x000fe200078e0202 */
[C---:B------:R-:W-:Y:S04]  /*79c0*/  LEA R2, P0, R0.reuse, c[0x0][0x1c8], 0x1 ;  /* 0x0000720000027a11 */ /* 0x040fe800078008ff */
[----:B------:R-:W-:Y:S01]  /*79d0*/  IADD3.X R4, R5, UR18, R4, P1, !PT ;  /* 0x0000001205047c10 */ /* 0x000fe20008ffe404 */
[----:B------:R-:W1:Y:S03]  /*79e0*/  SHFL.IDX PT, R6, R2, RZ, 0x181f ;  /* 0x00181fff02067589 */ /* 0x000e6600000e0000 */
[----:B------:R-:W-:Y:S01]  /*79f0*/  LEA.HI.X R0, R0, c[0x0][0x1cc], R4, 0x1, P0 ;  /* 0x0000730000007a11 */ /* 0x000fe200000f0c04 */
[----:B------:R-:W-:Y:S04]  /*7a00*/  SHFL.IDX PT, R12, R2, 0x2, 0x181f ;  /* 0x00581f00020c7f89 */ /* 0x000fe800000e0000 */
[----:B------:R-:W2:Y:S04]  /*7a10*/  SHFL.IDX PT, R7, R0, RZ, 0x181f ;  /* 0x00181fff00077589 */ /* 0x000ea800000e0000 */
[----:B------:R-:W4:Y:S04]  /*7a20*/  SHFL.IDX PT, R4, R2, 0x1, 0x181f ;  /* 0x00381f0002047f89 */ /* 0x000f2800000e0000 */
[----:B------:R-:W5:Y:S04]  /*7a30*/  SHFL.IDX PT, R5, R0, 0x1, 0x181f ;  /* 0x00381f0000057f89 */ /* 0x000f6800000e0000 */
[----:B------:R-:W5:Y:S04]  /*7a40*/  SHFL.IDX PT, R10, R2, 0x3, 0x181f ;  /* 0x00781f00020a7f89 */ /* 0x000f6800000e0000 */
[----:B------:R-:W5:Y:S01]  /*7a50*/  SHFL.IDX PT, R9, R0, 0x2, 0x181f ;  /* 0x00581f0000097f89 */ /* 0x000f6200000e0000 */
[-C--:B-1----:R-:W-:Y:S03]  /*7a60*/  IADD3 R6, P1, R6, R242.reuse, RZ ;  /* 0x000000f206067210 */ /* 0x082fe60007f3e0ff */
[----:B------:R-:W1:Y:S04]  /*7a70*/  SHFL.IDX PT, R8, R2, 0x4, 0x181f ;  /* 0x00981f0002087f89 */ /* 0x000e6800000e0000 */
[----:B------:R-:W1:Y:S01]  /*7a80*/  SHFL.IDX PT, R11, R2, 0x5, 0x181f ;  /* 0x00b81f00020b7f89 */ /* 0x000e6200000e0000 */
[--C-:B--2---:R-:W-:Y:S03]  /*7a90*/  IMAD.X R7, R7, 0x1, R241.reuse, P1 ;  /* 0x0000000107077824 */ /* 0x104fe600008e06f1 */
[----:B------:R-:W2:Y:S01]  /*7aa0*/  SHFL.IDX PT, R16, R0, 0x3, 0x181f ;  /* 0x00781f0000107f89 */ /* 0x000ea200000e0000 */
[-C--:B----4-:R-:W-:Y:S03]  /*7ab0*/  IADD3 R4, P0, R4, R242.reuse, RZ ;  /* 0x000000f204047210 */ /* 0x090fe60007f1e0ff */
[----:B---3--:R3:W-:Y:S01]  /*7ac0*/  LDGSTS.E.BYPASS.LTC128B.128 [R67+0x3900], [R6.64], !P6 ;  /* 0x0390000006437fae */ /* 0x0087e2000f101d50 */
[-C--:B-----5:R-:W-:Y:S02]  /*7ad0*/  IADD3.X R5, R5, R241.reuse, RZ, P0, !PT ;  /* 0x000000f105057210 */ /* 0x0a0fe400007fe4ff */
[-C--:B------:R-:W-:Y:S01]  /*7ae0*/  IADD3 R12, P0, R12, R242.reuse, RZ ;  /* 0x000000f20c0c7210 */ /* 0x080fe20007f1e0ff */
[----:B------:R-:W4:Y:S01]  /*7af0*/  SHFL.IDX PT, R15, R0, 0x4, 0x181f ;  /* 0x00981f00000f7f89 */ /* 0x000f2200000e0000 */
[-C--:B------:R-:W-:Y:S03]  /*7b00*/  IADD3 R10, P3, R10, R242.reuse, RZ ;  /* 0x000000f20a0a7210 */ /* 0x080fe60007f7e0ff */
[----:B------:R5:W-:Y:S01]  /*7b10*/  LDGSTS.E.BYPASS.LTC128B.128 [R67+0x4100], [R4.64], !P6 ;  /* 0x0410000004437fae */ /* 0x000be2000f101d50 */
[--C-:B------:R-:W-:Y:S03]  /*7b20*/  IMAD.X R13, R9, 0x1, R241.reuse, P0 ;  /* 0x00000001090d7824 */ /* 0x100fe600000e06f1 */
[----:B------:R-:W5:Y:S01]  /*7b30*/  SHFL.IDX PT, R2, R2, 0x6, 0x181f ;  /* 0x00d81f0002027f89 */ /* 0x000f6200000e0000 */
[-C--:B-1----:R-:W-:Y:S03]  /*7b40*/  IADD3 R8, P2, R8, R242.reuse, RZ ;  /* 0x000000f208087210 */ /* 0x082fe60007f5e0ff */
[----:B------:R-:W1:Y:S04]  /*7b50*/  SHFL.IDX PT, R14, R0, 0x5, 0x181f ;  /* 0x00b81f00000e7f89 */ /* 0x000e6800000e0000 */
[----:B------:R-:W1:Y:S04]  /*7b60*/  SHFL.IDX PT, R0, R0, 0x6, 0x181f ;  /* 0x00d81f0000007f89 */ /* 0x000e6800000e0000 */
[----:B------:R1:W-:Y:S01]  /*7b70*/  LDGSTS.E.BYPASS.LTC128B.128 [R67+0x4900], [R12.64], !P6 ;  /* 0x049000000c437fae */ /* 0x0003e2000f101d50 */
[-C--:B---3--:R-:W-:Y:S01]  /*7b80*/  IADD3 R6, P1, R11, R242.reuse, RZ ;  /* 0x000000f20b067210 */ /* 0x088fe20007f3e0ff */
[--C-:B--2---:R-:W-:Y:S02]  /*7b90*/  IMAD.X R11, R16, 0x1, R241.reuse, P3 ;  /* 0x00000001100b7824 */ /* 0x104fe400018e06f1 */
[--C-:B----4-:R-:W-:Y:S03]  /*7ba0*/  IMAD.X R9, R15, 0x1, R241.reuse, P2 ;  /* 0x000000010f097824 */ /* 0x110fe600010e06f1 */
[----:B------:R2:W-:Y:S01]  /*7bb0*/  LDGSTS.E.BYPASS.LTC128B.128 [R67+0x5100], [R10.64], !P6 ;  /* 0x051000000a437fae */ /* 0x0005e2000f101d50 */
[----:B-----5:R-:W-:Y:S03]  /*7bc0*/  IADD3 R4, P0, R2, R242, RZ ;  /* 0x000000f202047210 */ /* 0x020fe60007f1e0ff */
[----:B------:R2:W-:Y:S01]  /*7bd0*/  LDGSTS.E.BYPASS.LTC128B.128 [R67+0x5900], [R8.64], !P6 ;  /* 0x0590000008437fae */ /* 0x0005e2000f101d50 */
[----:B-1----:R-:W-:Y:S01]  /*7be0*/  IADD3.X R7, R14, R241, RZ, P1, !PT ;  /* 0x000000f10e077210 */ /* 0x002fe20000ffe4ff */
[----:B------:R-:W-:Y:S04]  /*7bf0*/  IMAD.X R5, R0, 0x1, R241, P0 ;  /* 0x0000000100057824 */ /* 0x000fe800000e06f1 */
[----:B------:R2:W-:Y:S04]  /*7c00*/  LDGSTS.E.BYPASS.LTC128B.128 [R67+0x6100], [R6.64], !P6 ;  /* 0x0610000006437fae */ /* 0x0005e8000f101d50 */
[----:B------:R2:W-:Y:S01]  /*7c10*/  LDGSTS.E.BYPASS.LTC128B.128 [R67+0x6900], [R4.64], !P6 ;  /* 0x0690000004437fae */ /* 0x0005e2000f101d50 */
[----:B------:R-:W-:-:S05]  /*7c20*/  BRA `(.L_x_21) ;  /* 0x00001b1000007947 */ /* 0x000fca0003800000 */
.L_x_20:
[----:B------:R-:W2:Y:S01]  /*7c30*/  LDL R2, [R1+0x4] ;  /* 0x0000040001027983 */ /* 0x000ea20000100800 */
[----:B------:R-:W-:Y:S04]  /*7c40*/  DEPBAR.LE SB0, 0x0 ;  /* 0x000080000000791a */ /* 0x000fe80000000000 */
[----:B------:R-:W3:Y:S01]  /*7c50*/  LDL R244, [R1+0xc] ;  /* 0x00000c0001f47983 */ /* 0x000ee20000100800 */
[----:B------:R-:W-:Y:S03]  /*7c60*/  UISETP.GT.AND UP0, UPT, UR6, UR8, UPT ;  /* 0x000000080600728c */ /* 0x000fe6000bf04270 */
[----:B------:R-:W-:Y:S08]  /*7c70*/  BAR.SYNC.DEFER_BLOCKING 0x0 ;  /* 0x0000000000007b1d */ /* 0x000ff00000010000 */
[----:B------:R-:W-:Y:S08]  /*7c80*/  LDSM.16.M88.4 R112, [R230+0x7100] ;  /* 0x00710000e670783b */ /* 0x000ff00000000200 */
[----:B------:R-:W1:Y:S08]  /*7c90*/  LDSM.16.M88.4 R16, [R119+0x3900] ;  /* 0x003900007710783b */ /* 0x000e700000000200 */
[----:B------:R-:W4:Y:S08]  /*7ca0*/  LDSM.16.M88.4 R108, [R230+0x9100] ;  /* 0x00910000e66c783b */ /* 0x000f300000000200 */
[----:B------:R-:W5:Y:S08]  /*7cb0*/  LDSM.16.M88.4 R32, [R119+0x4100] ;  /* 0x004100007720783b */ /* 0x000f700000000200 */
[----:B------:R-:W1:Y:S08]  /*7cc0*/  LDSM.16.M88.4 R48, [R119+0x4900] ;  /* 0x004900007730783b */ /* 0x000e700000000200 */
[----:B------:R-:W1:Y:S08]  /*7cd0*/  LDSM.16.M88.4 R64, [R119+0x5100] ;  /* 0x005100007740783b */ /* 0x000e700000000200 */
[----:B------:R-:W1:Y:S08]  /*7ce0*/  LDSM.16.M88.4 R80, [R119+0x5900] ;  /* 0x005900007750783b */ /* 0x000e700000000200 */
[----:B------:R-:W-:Y:S08]  /*7cf0*/  LDSM.16.M88.4 R96, [R119+0x6100] ;  /* 0x006100007760783b */ /* 0x000ff00000000200 */
[----:B------:R-:W-:Y:S08]  /*7d00*/  LDSM.16.M88.4 R184, [R119+0x6900] ;  /* 0x0069000077b8783b */ /* 0x000ff00000000200 */
[----:B------:R-:W-:Y:S08]  /*7d10*/  LDSM.16.M88.4 R188, [R233+0x7100] ;  /* 0x00710000e9bc783b */ /* 0x000ff00000000200 */
[----:B------:R-:W-:Y:S08]  /*7d20*/  LDSM.16.M88.4 R192, [R234] ;  /* 0x00000000eac0783b */ /* 0x000ff00000000200 */
[----:B------:R-:W-:Y:S08]  /*7d30*/  LDSM.16.M88.4 R196, [R233+0x9100] ;  /* 0x00910000e9c4783b */ /* 0x000ff00000000200 */
[----:B------:R-:W-:Y:S08]  /*7d40*/  LDSM.16.M88.4 R200, [R240] ;  /* 0x00000000f0c8783b */ /* 0x000ff00000000200 */
[----:B------:R-:W-:Y:S08]  /*7d50*/  LDSM.16.M88.4 R204, [R239] ;  /* 0x00000000efcc783b */ /* 0x000ff00000000200 */
[----:B------:R-:W-:Y:S08]  /*7d60*/  LDSM.16.M88.4 R208, [R238] ;  /* 0x00000000eed0783b */ /* 0x000ff00000000200 */
[----:B------:R-:W-:Y:S08]  /*7d70*/  LDSM.16.M88.4 R212, [R237] ;  /* 0x00000000edd4783b */ /* 0x000ff00000000200 */
[----:B------:R-:W-:Y:S08]  /*7d80*/  LDSM.16.M88.4 R216, [R236] ;  /* 0x00000000ecd8783b */ /* 0x000ff00000000200 */
[----:B------:R-:W-:Y:S01]  /*7d90*/  LDSM.16.M88.4 R220, [R235] ;  /* 0x00000000ebdc783b */ /* 0x000fe20000000200 */
[-C--:B-1----:R-:W-:Y:S08]  /*7da0*/  HMMA.16816.F32.BF16 R4, R112, R16.reuse, RZ ;  /* 0x000000107004723c */ /* 0x082ff000000418ff */
[C---:B----4-:R-:W-:Y:S08]  /*7db0*/  HMMA.16816.F32.BF16 R8, R108.reuse, R16, RZ ;  /* 0x000000106c08723c */ /* 0x050ff000000418ff */
[-C--:B------:R-:W-:Y:S08]  /*7dc0*/  HMMA.16816.F32.BF16 R12, R108, R18.reuse, RZ ;  /* 0x000000126c0c723c */ /* 0x080ff000000418ff */
[C---:B------:R-:W-:Y:S08]  /*7dd0*/  HMMA.16816.F32.BF16 R16, R112.reuse, R18, RZ ;  /* 0x000000127010723c */ /* 0x040ff000000418ff */
[-C--:B-----5:R-:W-:Y:S08]  /*7de0*/  HMMA.16816.F32.BF16 R20, R112, R32.reuse, RZ ;  /* 0x000000207014723c */ /* 0x0a0ff000000418ff */
[C---:B------:R-:W-:Y:S08]  /*7df0*/  HMMA.16816.F32.BF16 R24, R108.reuse, R32, RZ ;  /* 0x000000206c18723c */ /* 0x040ff000000418ff */
[-C--:B------:R-:W-:Y:S08]  /*7e00*/  HMMA.16816.F32.BF16 R28, R108, R34.reuse, RZ ;  /* 0x000000226c1c723c */ /* 0x080ff000000418ff */
[C---:B------:R-:W-:Y:S08]  /*7e10*/  HMMA.16816.F32.BF16 R32, R112.reuse, R34, RZ ;  /* 0x000000227020723c */ /* 0x040ff000000418ff */
[-C--:B------:R-:W-:Y:S08]  /*7e20*/  HMMA.16816.F32.BF16 R36, R112, R48.reuse, RZ ;  /* 0x000000307024723c */ /* 0x080ff000000418ff */
[C---:B------:R-:W-:Y:S08]  /*7e30*/  HMMA.16816.F32.BF16 R40, R108.reuse, R48, RZ ;  /* 0x000000306c28723c */ /* 0x040ff000000418ff */
[-C--:B------:R-:W-:Y:S08]  /*7e40*/  HMMA.16816.F32.BF16 R44, R108, R50.reuse, RZ ;  /* 0x000000326c2c723c */ /* 0x080ff000000418ff */
[C---:B------:R-:W-:Y:S08]  /*7e50*/  HMMA.16816.F32.BF16 R48, R112.reuse, R50, RZ ;  /* 0x000000327030723c */ /* 0x040ff000000418ff */
[-C--:B------:R-:W-:Y:S08]  /*7e60*/  HMMA.16816.F32.BF16 R52, R112, R64.reuse, RZ ;  /* 0x000000407034723c */ /* 0x080ff000000418ff */
[C---:B------:R-:W-:Y:S08]  /*7e70*/  HMMA.16816.F32.BF16 R56, R108.reuse, R64, RZ ;  /* 0x000000406c38723c */ /* 0x040ff000000418ff */
[-C--:B------:R-:W-:Y:S01]  /*7e80*/  HMMA.16816.F32.BF16 R60, R108, R66.reuse, RZ ;  /* 0x000000426c3c723c */ /* 0x080fe200000418ff */
[----:B--2---:R-:W-:Y:S03]  /*7e90*/  IMAD.WIDE.U32 R68, R2, c[0x0][0x208], RZ ;  /* 0x0000820002447a25 */ /* 0x004fe600078e00ff */
[----:B------:R-:W-:Y:S02]  /*7ea0*/  SHF.R.S32.HI R0, RZ, 0x1f, R2 ;  /* 0x0000001fff007819 */ /* 0x000fe40000011402 */
[----:B------:R-:W-:Y:S03]  /*7eb0*/  MOV R64, R68 ;  /* 0x0000004400407202 */ /* 0x000fe60000000f00 */
[----:B------:R-:W-:Y:S04]  /*7ec0*/  IMAD R0, R0, c[0x0][0x208], RZ ;  /* 0x0000820000007a24 */ /* 0x000fe800078e02ff */
[----:B------:R-:W-:Y:S05]  /*7ed0*/  IMAD R0, R2, c[0x0][0x20c], R0 ;  /* 0x0000830002007a24 */ /* 0x000fea00078e0200 */
[----:B------:R-:W-:Y:S02]  /*7ee0*/  IADD3 R65, R69, R0, RZ ;  /* 0x0000000045417210 */ /* 0x000fe40007ffe0ff */
[----:B------:R-:W-:Y:S03]  /*7ef0*/  SHF.R.S32.HI R0, RZ, 0x1f, R243 ;  /* 0x0000001fff007819 */ /* 0x000fe600000114f3 */
[C---:B------:R-:W-:Y:S02]  /*7f00*/  IMAD.WIDE.U32 R72, R243.reuse, c[0x0][0x218], R64 ;  /* 0x00008600f3487a25 */ /* 0x040fe400078e0040 */
[C---:B------:R-:W-:Y:S02]  /*7f10*/  HMMA.16816.F32.BF16 R64, R112.reuse, R66, RZ ;  /* 0x000000427040723c */ /* 0x040fe400000418ff */
[----:B------:R-:W-:Y:S04]  /*7f20*/  IMAD R0, R0, c[0x0][0x218], RZ ;  /* 0x0000860000007a24 */ /* 0x000fe800078e02ff */
[----:B------:R-:W-:Y:S01]  /*7f30*/  IMAD R2, R243, c[0x0][0x21c], R0 ;  /* 0x00008700f3027a24 */ /* 0x000fe200078e0200 */
[----:B------:R-:W-:Y:S01]  /*7f40*/  IADD3 R0, P0, R72, UR22, RZ ;  /* 0x0000001648007c10 */ /* 0x000fe2000ff1e0ff */
[-C--:B------:R-:W-:Y:S04]  /*7f50*/  HMMA.16816.F32.BF16 R68, R112, R80.reuse, RZ ;  /* 0x000000507044723c */ /* 0x080fe800000418ff */
[----:B------:R-:W-:Y:S02]  /*7f60*/  IADD3.X R72, R73, UR4, R2, P0, !PT ;  /* 0x0000000449487c10 */ /* 0x000fe400087fe402 */
[C---:B------:R-:W-:Y:S05]  /*7f70*/  LEA R2, P0, R0.reuse, c[0x0][0x1f8], 0x1 ;  /* 0x00007e0000027a11 */ /* 0x040fea00078008ff */
[----:B------:R-:W1:Y:S01]  /*7f80*/  SHFL.IDX PT, R94, R2, RZ, 0x181f ;  /* 0x00181fff025e7589 */ /* 0x000e6200000e0000 */
[----:B------:R-:W-:Y:S02]  /*7f90*/  LEA.HI.X R0, R0, c[0x0][0x1fc], R72, 0x1, P0 ;  /* 0x00007f0000007a11 */ /* 0x000fe400000f0c48 */
[C---:B------:R-:W-:Y:S05]  /*7fa0*/  HMMA.16816.F32.BF16 R72, R108.reuse, R80, RZ ;  /* 0x000000506c48723c */ /* 0x040fea00000418ff */
[----:B------:R-:W2:Y:S03]  /*7fb0*/  SHFL.IDX PT, R88, R0, RZ, 0x181f ;  /* 0x00181fff00587589 */ /* 0x000ea600000e0000 */
[-C--:B------:R-:W-:Y:S05]  /*7fc0*/  HMMA.16816.F32.BF16 R76, R108, R82.reuse, RZ ;  /* 0x000000526c4c723c */ /* 0x080fea00000418ff */
[----:B------:R-:W4:Y:S03]  /*7fd0*/  SHFL.IDX PT, R92, R2, 0x1, 0x181f ;  /* 0x00381f00025c7f89 */ /* 0x000f2600000e0000 */
[C---:B------:R-:W-:Y:S04]  /*7fe0*/  HMMA.16816.F32.BF16 R80, R112.reuse, R82, RZ ;  /* 0x000000527050723c */ /* 0x040fe800000418ff */
[-C--:B-1----:R-:W-:Y:S01]  /*7ff0*/  IADD3 R94, P0, R94, R242.reuse, RZ ;  /* 0x000000f25e5e7210 */ /* 0x082fe20007f1e0ff */
[----:B------:R-:W1:Y:S03]  /*8000*/  SHFL.IDX PT, R93, R0, 0x1, 0x181f ;  /* 0x00381f00005d7f89 */ /* 0x000e6600000e0000 */
[-C--:B------:R-:W-:Y:S01]  /*8010*/  HMMA.16816.F32.BF16 R84, R112, R96.reuse, RZ ;  /* 0x000000607054723c */ /* 0x080fe200000418ff */
[-C--:B--2---:R-:W-:Y:S04]  /*8020*/  IADD3.X R95, R88, R241.reuse, RZ, P0, !PT ;  /* 0x000000f1585f7210 */ /* 0x084fe800007fe4ff */
[----:B------:R-:W2:Y:S03]  /*8030*/  SHFL.IDX PT, R100, R2, 0x2, 0x181f ;  /* 0x00581f0002647f89 */ /* 0x000ea600000e0000 */
[C---:B------:R-:W-:Y:S04]  /*8040*/  HMMA.16816.F32.BF16 R88, R108.reuse, R96, RZ ;  /* 0x000000606c58723c */ /* 0x040fe800000418ff */
[-C--:B----4-:R-:W-:Y:S01]  /*8050*/  IADD3 R92, P1, R92, R242.reuse, RZ ;  /* 0x000000f25c5c7210 */ /* 0x090fe20007f3e0ff */
[----:B---3--:R3:W-:Y:S03]  /*8060*/  LDGSTS.E.BYPASS.LTC128B.128 [R244], [R94.64], !P6 ;  /* 0x000000005ef47fae */ /* 0x0087e6000f101d50 */
[-C--:B-1----:R-:W-:Y:S05]  /*8070*/  IADD3.X R93, R93, R241.reuse, RZ, P1, !PT ;  /* 0x000000f15d5d7210 */ /* 0x082fea0000ffe4ff */
[----:B------:R-:W1:Y:S01]  /*8080*/  SHFL.IDX PT, R101, R0, 0x2, 0x181f ;  /* 0x00581f0000657f89 */ /* 0x000e6200000e0000 */
[-C--:B--2---:R-:W-:Y:S07]  /*8090*/  IADD3 R100, P0, R100, R242.reuse, RZ ;  /* 0x000000f264647210 */ /* 0x084fee0007f1e0ff */
[----:B------:R3:W-:Y:S08]  /*80a0*/  LDGSTS.E.BYPASS.LTC128B.128 [R244+0x800], [R92.64], !P6 ;  /* 0x008000005cf47fae */ /* 0x0007f0000f101d50 */
[----:B------:R-:W2:Y:S01]  /*80b0*/  SHFL.IDX PT, R104, R2, 0x3, 0x181f ;  /* 0x00781f0002687f89 */ /* 0x000ea200000e0000 */
[-C--:B-1----:R-:W-:Y:S07]  /*80c0*/  IADD3.X R101, R101, R241.reuse, RZ, P0, !PT ;  /* 0x000000f165657210 */ /* 0x082fee00007fe4ff */
[----:B------:R-:W1:Y:S08]  /*80d0*/  SHFL.IDX PT, R105, R0, 0x3, 0x181f ;  /* 0x00781f0000697f89 */ /* 0x000e7000000e0000 */
[----:B------:R4:W-:Y:S01]  /*80e0*/  LDGSTS.E.BYPASS.LTC128B.128 [R244+0x1000], [R100.64], !P6 ;  /* 0x0100000064f47fae */ /* 0x0009e2000f101d50 */
[-C--:B---3--:R-:W-:Y:S01]  /*80f0*/  HMMA.16816.F32.BF16 R92, R108, R98.reuse, RZ ;  /* 0x000000626c5c723c */ /* 0x088fe200000418ff */
[-C--:B--2---:R-:W-:Y:S06]  /*8100*/  IADD3 R104, P1, R104, R242.reuse, RZ ;  /* 0x000000f268687210 */ /* 0x084fec0007f3e0ff */
[----:B------:R-:W2:Y:S01]  /*8110*/  SHFL.IDX PT, R102, R2, 0x4, 0x181f ;  /* 0x00981f0002667f89 */ /* 0x000ea200000e0000 */
[C---:B------:R-:W-:Y:S04]  /*8120*/  HMMA.16816.F32.BF16 R96, R112.reuse, R98, RZ ;  /* 0x000000627060723c */ /* 0x040fe800000418ff */
[-C--:B-1----:R-:W-:Y:S03]  /*8130*/  IADD3.X R105, R105, R241.reuse, RZ, P1, !PT ;  /* 0x000000f169697210 */ /* 0x082fe60000ffe4ff */
[----:B------:R-:W1:Y:S08]  /*8140*/  SHFL.IDX PT, R103, R0, 0x4, 0x181f ;  /* 0x00981f0000677f89 */ /* 0x000e7000000e0000 */
[----:B------:R3:W-:Y:S01]  /*8150*/  LDGSTS.E.BYPASS.LTC128B.128 [R244+0x1800], [R104.64], !P6 ;  /* 0x0180000068f47fae */ /* 0x0007e2000f101d50 */
[-C--:B--2---:R-:W-:Y:S07]  /*8160*/  IADD3 R102, P0, R102, R242.reuse, RZ ;  /* 0x000000f266667210 */ /* 0x084fee0007f1e0ff */
[----:B------:R-:W3:Y:S01]  /*8170*/  SHFL.IDX PT, R106, R2, 0x5, 0x181f ;  /* 0x00b81f00026a7f89 */ /* 0x000ee200000e0000 */
[-C--:B-1----:R-:W-:Y:S07]  /*8180*/  IADD3.X R103, R103, R241.reuse, RZ, P0, !PT ;  /* 0x000000f167677210 */ /* 0x082fee00007fe4ff */
[----:B------:R-:W1:Y:S08]  /*8190*/  SHFL.IDX PT, R107, R0, 0x5, 0x181f ;  /* 0x00b81f00006b7f89 */ /* 0x000e7000000e0000 */
[----:B------:R4:W-:Y:S01]  /*81a0*/  LDGSTS.E.BYPASS.LTC128B.128 [R244+0x2000], [R102.64], !P6 ;  /* 0x0200000066f47fae */ /* 0x0009e2000f101d50 */
[-C--:B---3--:R-:W-:Y:S07]  /*81b0*/  IADD3 R104, P0, R106, R242.reuse, RZ ;  /* 0x000000f26a687210 */ /* 0x088fee0007f1e0ff */
[----:B------:R-:W2:Y:S01]  /*81c0*/  SHFL.IDX PT, R2, R2, 0x6, 0x181f ;  /* 0x00d81f0002027f89 */ /* 0x000ea200000e0000 */
[-C--:B-1----:R-:W-:Y:S07]  /*81d0*/  IADD3.X R105, R107, R241.reuse, RZ, P0, !PT ;  /* 0x000000f16b697210 */ /* 0x082fee00007fe4ff */
[----:B------:R-:W1:Y:S08]  /*81e0*/  SHFL.IDX PT, R0, R0, 0x6, 0x181f ;  /* 0x00d81f0000007f89 */ /* 0x000e7000000e0000 */
[----:B------:R3:W-:Y:S01]  /*81f0*/  LDGSTS.E.BYPASS.LTC128B.128 [R244+0x2800], [R104.64], !P6 ;  /* 0x0280000068f47fae */ /* 0x0007e2000f101d50 */
[-C--:B----4-:R-:W-:Y:S08]  /*8200*/  HMMA.16816.F32.BF16 R100, R112, R184.reuse, RZ ;  /* 0x000000b87064723c */ /* 0x090ff000000418ff */
[C---:B---3--:R-:W-:Y:S07]  /*8210*/  HMMA.16816.F32.BF16 R104, R108.reuse, R184, RZ ;  /* 0x000000b86c68723c */ /* 0x048fee00000418ff */
[----:B--2---:R-:W-:Y:S01]  /*8220*/  IADD3 R184, P0, R2, R242, RZ ;  /* 0x000000f202b87210 */ /* 0x004fe20007f1e0ff */
[-C--:B------:R-:W-:Y:S04]  /*8230*/  HMMA.16816.F32.BF16 R108, R108, R186.reuse, RZ ;  /* 0x000000ba6c6c723c */ /* 0x080fe800000418ff */
[----:B-1----:R-:W-:Y:S02]  /*8240*/  IADD3.X R185, R0, R241, RZ, P0, !PT ;  /* 0x000000f100b97210 */ /* 0x002fe400007fe4ff */
[----:B------:R-:W-:Y:S02]  /*8250*/  PLOP3.LUT P0, PT, PT, PT, UP0, 0x80, 0x0 ;  /* 0x000000000000781c */ /* 0x000fe40003f0f008 */
[----:B------:R-:W-:Y:S01]  /*8260*/  HMMA.16816.F32.BF16 R112, R112, R186, RZ ;  /* 0x000000ba7070723c */ /* 0x000fe200000418ff */
[----:B------:R1:W-:Y:S07]  /*8270*/  LDGSTS.E.BYPASS.LTC128B.128 [R244+0x3000], [R184.64], !P6 ;  /* 0x03000000b8f47fae */ /* 0x0003ee000f101d50 */
[-C--:B------:R-:W-:Y:S01]  /*8280*/  HMMA.16816.F32.BF16 R4, R188, R192.reuse, R4 ;  /* 0x000000c0bc04723c */ /* 0x080fe20000041804 */
[----:B------:R-:W0:Y:S07]  /*8290*/  LDGDEPBAR ;  /* 0x00000000000079af */ /* 0x000e2e0000000000 */
[C---:B------:R-:W-:Y:S08]  /*82a0*/  HMMA.16816.F32.BF16 R8, R196.reuse, R192, R8 ;  /* 0x000000c0c408723c */ /* 0x040ff00000041808 */
[-C--:B------:R-:W-:Y:S01]  /*82b0*/  HMMA.16816.F32.BF16 R12, R196, R194.reuse, R12 ;  /* 0x000000c2c40c723c */ /* 0x080fe2000004180c */
[----:B-1----:R-:W-:Y:S07]  /*82c0*/  LDSM.16.M88.4 R184, [R231+0x7100] ;  /* 0x00710000e7b8783b */ /* 0x002fee0000000200 */
[C---:B------:R-:W-:Y:S01]  /*82d0*/  HMMA.16816.F32.BF16 R16, R188.reuse, R194, R16 ;  /* 0x000000c2bc10723c */ /* 0x040fe20000041810 */
[----:B------:R-:W1:Y:S07]  /*82e0*/  LDSM.16.M88.4 R192, [R229+0x3900] ;  /* 0x00390000e5c0783b */ /* 0x000e6e0000000200 */
[-C--:B------:R-:W-:Y:S08]  /*82f0*/  HMMA.16816.F32.BF16 R20, R188, R200.reuse, R20 ;  /* 0x000000c8bc14723c */ /* 0x080ff00000041814 */
[C---:B------:R-:W-:Y:S08]  /*8300*/  HMMA.16816.F32.BF16 R24, R196.reuse, R200, R24 ;  /* 0x000000c8c418723c */ /* 0x040ff00000041818 */
[-C--:B------:R-:W-:Y:S08]  /*8310*/  HMMA.16816.F32.BF16 R28, R196, R202.reuse, R28 ;  /* 0x000000cac41c723c */ /* 0x080ff0000004181c */
[C---:B------:R-:W-:Y:S01]  /*8320*/  HMMA.16816.F32.BF16 R32, R188.reuse, R202, R32 ;  /* 0x000000cabc20723c */ /* 0x040fe20000041820 */
[----:B------:R-:W2:Y:S07]  /*8330*/  LDSM.16.M88.4 R200, [R231+0x9100] ;  /* 0x00910000e7c8783b */ /* 0x000eae0000000200 */
[-C--:B------:R-:W-:Y:S08]  /*8340*/  HMMA.16816.F32.BF16 R36, R188, R204.reuse, R36 ;  /* 0x000000ccbc24723c */ /* 0x080ff00000041824 */
[C---:B------:R-:W-:Y:S08]  /*8350*/  HMMA.16816.F32.BF16 R40, R196.reuse, R204, R40 ;  /* 0x000000ccc428723c */ /* 0x040ff00000041828 */
[-C--:B------:R-:W-:Y:S08]  /*8360*/  HMMA.16816.F32.BF16 R44, R196, R206.reuse, R44 ;  /* 0x000000cec42c723c */ /* 0x080ff0000004182c */
[C---:B------:R-:W-:Y:S01]  /*8370*/  HMMA.16816.F32.BF16 R48, R188.reuse, R206, R48 ;  /* 0x000000cebc30723c */ /* 0x040fe20000041830 */
[----:B------:R-:W3:Y:S07]  /*8380*/  LDSM.16.M88.4 R204, [R229+0x4100] ;  /* 0x00410000e5cc783b */ /* 0x000eee0000000200 */
[-C--:B------:R-:W-:Y:S08]  /*8390*/  HMMA.16816.F32.BF16 R52, R188, R208.reuse, R52 ;  /* 0x000000d0bc34723c */ /* 0x080ff00000041834 */
[C---:B------:R-:W-:Y:S08]  /*83a0*/  HMMA.16816.F32.BF16 R56, R196.reuse, R208, R56 ;  /* 0x000000d0c438723c */ /* 0x040ff00000041838 */
[-C--:B------:R-:W-:Y:S08]  /*83b0*/  HMMA.16816.F32.BF16 R60, R196, R210.reuse, R60 ;  /* 0x000000d2c43c723c */ /* 0x080ff0000004183c */
[C---:B------:R-:W-:Y:S01]  /*83c0*/  HMMA.16816.F32.BF16 R64, R188.reuse, R210, R64 ;  /* 0x000000d2bc40723c */ /* 0x040fe20000041840 */
[----:B------:R-:W4:Y:S07]  /*83d0*/  LDSM.16.M88.4 R208, [R229+0x4900] ;  /* 0x00490000e5d0783b */ /* 0x000f2e0000000200 */
[-C--:B------:R-:W-:Y:S08]  /*83e0*/  HMMA.16816.F32.BF16 R68, R188, R212.reuse, R68 ;  /* 0x000000d4bc44723c */ /* 0x080ff00000041844 */
[C---:B------:R-:W-:Y:S08]  /*83f0*/  HMMA.16816.F32.BF16 R72, R196.reuse, R212, R72 ;  /* 0x000000d4c448723c */ /* 0x040ff00000041848 */
[-C--:B------:R-:W-:Y:S08]  /*8400*/  HMMA.16816.F32.BF16 R76, R196, R214.reuse, R76 ;  /* 0x000000d6c44c723c */ /* 0x080ff0000004184c */
[C---:B------:R-:W-:Y:S01]  /*8410*/  HMMA.16816.F32.BF16 R80, R188.reuse, R214, R80 ;  /* 0x000000d6bc50723c */ /* 0x040fe20000041850 */
[----:B------:R-:W5:Y:S07]  /*8420*/  LDSM.16.M88.4 R212, [R229+0x5100] ;  /* 0x00510000e5d4783b */ /* 0x000f6e0000000200 */
[-C--:B------:R-:W-:Y:S08]  /*8430*/  HMMA.16816.F32.BF16 R84, R188, R216.reuse, R84 ;  /* 0x000000d8bc54723c */ /* 0x080ff00000041854 */
[C---:B------:R-:W-:Y:S08]  /*8440*/  HMMA.16816.F32.BF16 R88, R196.reuse, R216, R88 ;  /* 0x000000d8c458723c */ /* 0x040ff00000041858 */
[-C--:B------:R-:W-:Y:S08]  /*8450*/  HMMA.16816.F32.BF16 R92, R196, R218.reuse, R92 ;  /* 0x000000dac45c723c */ /* 0x080ff0000004185c */
[C---:B------:R-:W-:Y:S01]  /*8460*/  HMMA.16816.F32.BF16 R96, R188.reuse, R218, R96 ;  /* 0x000000dabc60723c */ /* 0x040fe20000041860 */
[----:B------:R-:W-:Y:S07]  /*8470*/  LDSM.16.M88.4 R216, [R229+0x6900] ;  /* 0x00690000e5d8783b */ /* 0x000fee0000000200 */
[-C--:B------:R-:W-:Y:S08]  /*8480*/  HMMA.16816.F32.BF16 R100, R188, R220.reuse, R100 ;  /* 0x000000dcbc64723c */ /* 0x080ff00000041864 */
[C---:B------:R-:W-:Y:S08]  /*8490*/  HMMA.16816.F32.BF16 R104, R196.reuse, R220, R104 ;  /* 0x000000dcc468723c */ /* 0x040ff00000041868 */
[-C--:B------:R-:W-:Y:S01]  /*84a0*/  HMMA.16816.F32.BF16 R108, R196, R222.reuse, R108 ;  /* 0x000000dec46c723c */ /* 0x080fe2000004186c */
[----:B------:R-:W-:Y:S07]  /*84b0*/  LDSM.16.M88.4 R196, [R229+0x6100] ;  /* 0x00610000e5c4783b */ /* 0x000fee0000000200 */
[----:B------:R-:W-:Y:S01]  /*84c0*/  HMMA.16816.F32.BF16 R112, R188, R222, R112 ;  /* 0x000000debc70723c */ /* 0x000fe20000041870 */
[----:B------:R-:W4:Y:S07]  /*84d0*/  LDSM.16.M88.4 R188, [R229+0x5900] ;  /* 0x00590000e5bc783b */ /* 0x000f2e0000000200 */
[-C--:B-1----:R-:W-:Y:S01]  /*84e0*/  HMMA.16816.F32.BF16 R4, R184, R192.reuse, R4 ;  /* 0x000000c0b804723c */ /* 0x082fe20000041804 */
[----:B------:R-:W-:Y:S07]  /*84f0*/  LDSM.16.M88.4 R220, [R228] ;  /* 0x00000000e4dc783b */ /* 0x000fee0000000200 */
[C---:B--2---:R-:W-:Y:S08]  /*8500*/  HMMA.16816.F32.BF16 R8, R200.reuse, R192, R8 ;  /* 0x000000c0c808723c */ /* 0x044ff00000041808 */
[-C--:B------:R-:W-:Y:S08]  /*8510*/  HMMA.16816.F32.BF16 R12, R200, R194.reuse, R12 ;  /* 0x000000c2c80c723c */ /* 0x080ff0000004180c */
[C---:B------:R-:W-:Y:S01]  /*8520*/  HMMA.16816.F32.BF16 R16, R184.reuse, R194, R16 ;  /* 0x000000c2b810723c */ /* 0x040fe20000041810 */
[----:B------:R-:W1:Y:S07]  /*8530*/  LDSM.16.M88.4 R192, [R232+0x7100] ;  /* 0x00710000e8c0783b */ /* 0x000e6e0000000200 */
[-C--:B---3--:R-:W-:Y:S08]  /*8540*/  HMMA.16816.F32.BF16 R20, R184, R204.reuse, R20 ;  /* 0x000000ccb814723c */ /* 0x088ff00000041814 */
[C---:B------:R-:W-:Y:S08]  /*8550*/  HMMA.16816.F32.BF16 R24, R200.reuse, R204, R24 ;  /* 0x000000ccc818723c */ /* 0x040ff00000041818 */
[-C--:B------:R-:W-:Y:S08]  /*8560*/  HMMA.16816.F32.BF16 R28, R200, R206.reuse, R28 ;  /* 0x000000cec81c723c */ /* 0x080ff0000004181c */
[C---:B------:R-:W-:Y:S01]  /*8570*/  HMMA.16816.F32.BF16 R32, R184.reuse, R206, R32 ;  /* 0x000000ceb820723c */ /* 0x040fe20000041820 */
[----:B------:R-:W2:Y:S07]  /*8580*/  LDSM.16.M88.4 R204, [R232+0x9100] ;  /* 0x00910000e8cc783b */ /* 0x000eae0000000200 */
[-C--:B----4-:R-:W-:Y:S08]  /*8590*/  HMMA.16816.F32.BF16 R36, R184, R208.reuse, R36 ;  /* 0x000000d0b824723c */ /* 0x090ff00000041824 */
[C---:B------:R-:W-:Y:S08]  /*85a0*/  HMMA.16816.F32.BF16 R40, R200.reuse, R208, R40 ;  /* 0x000000d0c828723c */ /* 0x040ff00000041828 */
[-C--:B------:R-:W-:Y:S08]  /*85b0*/  HMMA.16816.F32.BF16 R44, R200, R210.reuse, R44 ;  /* 0x000000d2c82c723c */ /* 0x080ff0000004182c */
[C---:B------:R-:W-:Y:S08]  /*85c0*/  HMMA.16816.F32.BF16 R48, R184.reuse, R210, R48 ;  /* 0x000000d2b830723c */ /* 0x040ff00000041830 */
[-C--:B-----5:R-:W-:Y:S08]  /*85d0*/  HMMA.16816.F32.BF16 R52, R184, R212.reuse, R52 ;  /* 0x000000d4b834723c */ /* 0x0a0ff00000041834 */
[C---:B------:R-:W-:Y:S08]  /*85e0*/  HMMA.16816.F32.BF16 R56, R200.reuse, R212, R56 ;  /* 0x000000d4c838723c */ /* 0x040ff00000041838 */
[-C--:B------:R-:W-:Y:S08]  /*85f0*/  HMMA.16816.F32.BF16 R60, R200, R214.reuse, R60 ;  /* 0x000000d6c83c723c */ /* 0x080ff0000004183c */
        /* <DEDUP_REMOVED lines=12> */
[----:B------:R-:W-:Y:S08]  /*86c0*/  HMMA.16816.F32.BF16 R112, R184, R218, R112 ;  /* 0x000000dab870723c */ /* 0x000ff00000041870 */
[-C--:B-1----:R-:W-:Y:S08]  /*86d0*/  HMMA.16816.F32.BF16 R4, R192, R220.reuse, R4 ;  /* 0x000000dcc004723c */ /* 0x082ff00000041804 */
[C---:B--2---:R-:W-:Y:S08]  /*86e0*/  HMMA.16816.F32.BF16 R8, R204.reuse, R220, R8 ;  /* 0x000000dccc08723c */ /* 0x044ff00000041808 */
[-C--:B------:R-:W-:Y:S08]  /*86f0*/  HMMA.16816.F32.BF16 R12, R204, R222.reuse, R12 ;  /* 0x000000decc0c723c */ /* 0x080ff0000004180c */
[----:B------:R-:W-:Y:S01]  /*8700*/  FMUL.FTZ R4, R4, c[0x0][0x320] ;  /* 0x0000c80004047a20 */ /* 0x000fe20000410000 */
[C---:B------:R-:W-:Y:S03]  /*8710*/  HMMA.16816.F32.BF16 R16, R192.reuse, R222, R16 ;  /* 0x000000dec010723c */ /* 0x040fe60000041810 */
[----:B------:R-:W-:Y:S01]  /*8720*/  MUFU.TANH R186, R4 ;  /* 0x0000000400ba7308 */ /* 0x000fe20000002400 */
[----:B------:R-:W-:Y:S02]  /*8730*/  FMUL.FTZ R5, R5, c[0x0][0x320] ;  /* 0x0000c80005057a20 */ /* 0x000fe40000410000 */
[----:B------:R-:W-:Y:S02]  /*8740*/  FMUL.FTZ R6, R6, c[0x0][0x320] ;  /* 0x0000c80006067a20 */ /* 0x000fe40000410000 */
[----:B------:R-:W-:Y:S04]  /*8750*/  FMUL.FTZ R7, R7, c[0x0][0x320] ;  /* 0x0000c80007077a20 */ /* 0x000fe80000410000 */
[----:B------:R-:W-:Y:S01]  /*8760*/  FMUL.FTZ R8, R8, c[0x0][0x320] ;  /* 0x0000c80008087a20 */ /* 0x000fe20000410000 */
[----:B------:R-:W-:Y:S01]  /*8770*/  MUFU.TANH R198, R5 ;  /* 0x0000000500c67308 */ /* 0x000fe20000002400 */
[----:B------:R-:W-:Y:S02]  /*8780*/  FMUL.FTZ R9, R9, c[0x0][0x320] ;  /* 0x0000c80009097a20 */ /* 0x000fe40000410000 */
[----:B------:R-:W-:Y:S02]  /*8790*/  FMUL.FTZ R10, R10, c[0x0][0x320] ;  /* 0x0000c8000a0a7a20 */ /* 0x000fe40000410000 */
[----:B------:R-:W-:Y:S02]  /*87a0*/  FMUL.FTZ R11, R11, c[0x0][0x320] ;  /* 0x0000c8000b0b7a20 */ /* 0x000fe40000410000 */
[----:B------:R-:W-:Y:S02]  /*87b0*/  FMUL.FTZ R12, R12, c[0x0][0x320] ;  /* 0x0000c8000c0c7a20 */ /* 0x000fe40000410000 */
[----:B------:R-:W-:Y:S01]  /*87c0*/  FMUL.FTZ R13, R13, c[0x0][0x320] ;  /* 0x0000c8000d0d7a20 */ /* 0x000fe20000410000 */
[----:B------:R-:W-:Y:S01]  /*87d0*/  MUFU.TANH R187, R6 ;  /* 0x0000000600bb7308 */ /* 0x000fe20000002400 */
[----:B------:R-:W-:Y:S02]  /*87e0*/  FMUL.FTZ R17, R17, c[0x0][0x320] ;  /* 0x0000c80011117a20 */ /* 0x000fe40000410000 */
[----:B------:R-:W-:Y:S02]  /*87f0*/  FMUL.FTZ R18, R18, c[0x0][0x320] ;  /* 0x0000c80012127a20 */ /* 0x000fe40000410000 */
[----:B------:R-:W-:Y:S02]  /*8800*/  FMUL.FTZ R19, R19, c[0x0][0x320] ;  /* 0x0000c80013137a20 */ /* 0x000fe40000410000 */
[----:B------:R-:W-:Y:S02]  /*8810*/  FMUL.FTZ R14, R14, c[0x0][0x320] ;  /* 0x0000c8000e0e7a20 */ /* 0x000fe40000410000 */
[----:B------:R-:W-:Y:S01]  /*8820*/  FMUL.FTZ R15, R15, c[0x0][0x320] ;  /* 0x0000c8000f0f7a20 */ /* 0x000fe20000410000 */
[----:B------:R1:W-:Y:S01]  /*8830*/  MUFU.TANH R199, R7 ;  /* 0x0000000700c77308 */ /* 0x0003e20000002400 */
[----:B------:R-:W-:Y:S09]  /*8840*/  FMUL.FTZ R16, R16, c[0x0][0x320] ;  /* 0x0000c80010107a20 */ /* 0x000ff20000410000 */
[----:B------:R-:W-:Y:S10]  /*8850*/  MUFU.TANH R197, R8 ;  /* 0x0000000800c57308 */ /* 0x000ff40000002400 */
[----:B------:R-:W-:Y:S01]  /*8860*/  MUFU.TANH R200, R9 ;  /* 0x0000000900c87308 */ /* 0x000fe20000002400 */
[----:B-1----:R-:W1:Y:S09]  /*8870*/  LDSM.16.M88.4 R4, [R228+0x800] ;  /* 0x00080000e404783b */ /* 0x002e720000000200 */
[----:B------:R-:W-:Y:S10]  /*8880*/  MUFU.TANH R188, R10 ;  /* 0x0000000a00bc7308 */ /* 0x000ff40000002400 */
[----:B------:R2:W-:Y:S10]  /*8890*/  MUFU.TANH R201, R11 ;  /* 0x0000000b00c97308 */ /* 0x0005f40000002400 */
[----:B------:R-:W-:Y:S10]  /*88a0*/  MUFU.TANH R191, R12 ;  /* 0x0000000c00bf7308 */ /* 0x000ff40000002400 */
[----:B------:R-:W-:Y:S01]  /*88b0*/  MUFU.TANH R189, R13 ;  /* 0x0000000d00bd7308 */ /* 0x000fe20000002400 */
[----:B--2---:R-:W2:Y:S01]  /*88c0*/  LDSM.16.M88.4 R8, [R228+0x1000] ;  /* 0x00100000e408783b */ /* 0x004ea20000000200 */
[-C--:B-1----:R-:W-:Y:S08]  /*88d0*/  HMMA.16816.F32.BF16 R20, R192, R4.reuse, R20 ;  /* 0x00000004c014723c */ /* 0x082ff00000041814 */
[----:B------:R-:W-:Y:S01]  /*88e0*/  MUFU.TANH R196, R14 ;  /* 0x0000000e00c47308 */ /* 0x000fe20000002400 */
[C---:B------:R-:W-:Y:S09]  /*88f0*/  HMMA.16816.F32.BF16 R24, R204.reuse, R4, R24 ;  /* 0x00000004cc18723c */ /* 0x040ff20000041818 */
[----:B------:R-:W-:Y:S01]  /*8900*/  MUFU.TANH R190, R15 ;  /* 0x0000000f00be7308 */ /* 0x000fe20000002400 */
[-C--:B------:R-:W-:Y:S08]  /*8910*/  HMMA.16816.F32.BF16 R28, R204, R6.reuse, R28 ;  /* 0x00000006cc1c723c */ /* 0x080ff0000004181c */
[C---:B------:R-:W-:Y:S01]  /*8920*/  HMMA.16816.F32.BF16 R32, R192.reuse, R6, R32 ;  /* 0x00000006c020723c */ /* 0x040fe20000041820 */
[----:B------:R-:W-:Y:S01]  /*8930*/  MUFU.TANH R185, R16 ;  /* 0x0000001000b97308 */ /* 0x000fe20000002400 */
[----:B------:R-:W1:Y:S02]  /*8940*/  LDSM.16.M88.4 R4, [R228+0x1800] ;  /* 0x00180000e404783b */ /* 0x000e640000000200 */
[----:B------:R-:W-:Y:S02]  /*8950*/  FMUL.FTZ R20, R20, c[0x0][0x320] ;  /* 0x0000c80014147a20 */ /* 0x000fe40000410000 */
[----:B------:R-:W-:Y:S02]  /*8960*/  FMUL.FTZ R21, R21, c[0x0][0x320] ;  /* 0x0000c80015157a20 */ /* 0x000fe40000410000 */
[----:B------:R-:W-:Y:S03]  /*8970*/  FMUL.FTZ R22, R22, c[0x0][0x320] ;  /* 0x0000c80016167a20 */ /* 0x000fe60000410000 */
[----:B------:R-:W-:Y:S01]  /*8980*/  MUFU.TANH R184, R17 ;  /* 0x0000001100b87308 */ /* 0x000fe20000002400 */
[----:B------:R-:W-:Y:S02]  /*8990*/  FMUL.FTZ R23, R23, c[0x0][0x320] ;  /* 0x0000c80017177a20 */ /* 0x000fe40000410000 */
[----:B------:R-:W-:Y:S01]  /*89a0*/  FMUL.FTZ R24, R24, c[0x0][0x320] ;  /* 0x0000c80018187a20 */ /* 0x000fe20000410000 */
[-C--:B--2---:R-:W-:Y:S03]  /*89b0*/  HMMA.16816.F32.BF16 R36, R192, R8.reuse, R36 ;  /* 0x00000008c024723c */ /* 0x084fe60000041824 */
[----:B------:R-:W-:Y:S02]  /*89c0*/  FMUL.FTZ R25, R25, c[0x0][0x320] ;  /* 0x0000c80019197a20 */ /* 0x000fe40000410000 */
[----:B------:R-:W-:Y:S01]  /*89d0*/  FMUL.FTZ R26, R26, c[0x0][0x320] ;  /* 0x0000c8001a1a7a20 */ /* 0x000fe20000410000 */
[----:B------:R-:W-:Y:S01]  /*89e0*/  MUFU.TANH R18, R18 ;  /* 0x0000001200127308 */ /* 0x000fe20000002400 */
[----:B------:R-:W-:Y:S01]  /*89f0*/  FMUL.FTZ R27, R27, c[0x0][0x320] ;  /* 0x0000c8001b1b7a20 */ /* 0x000fe20000410000 */
[C---:B------:R-:W-:Y:S04]  /*8a00*/  HMMA.16816.F32.BF16 R40, R204.reuse, R8, R40 ;  /* 0x00000008cc28723c */ /* 0x040fe80000041828 */
[----:B------:R-:W-:Y:S02]  /*8a10*/  FMUL.FTZ R28, R28, c[0x0][0x320] ;  /* 0x0000c8001c1c7a20 */ /* 0x000fe40000410000 */
[----:B------:R-:W-:Y:S02]  /*8a20*/  FMUL.FTZ R29, R29, c[0x0][0x320] ;  /* 0x0000c8001d1d7a20 */ /* 0x000fe40000410000 */
[----:B------:R-:W-:Y:S01]  /*8a30*/  MUFU.TANH R19, R19 ;  /* 0x0000001300137308 */ /* 0x000fe20000002400 */
[-C--:B------:R-:W-:Y:S03]  /*8a40*/  HMMA.16816.F32.BF16 R44, R204, R10.reuse, R44 ;  /* 0x0000000acc2c723c */ /* 0x080fe6000004182c */
[----:B------:R-:W-:Y:S02]  /*8a50*/  FMUL.FTZ R30, R30, c[0x0][0x320] ;  /* 0x0000c8001e1e7a20 */ /* 0x000fe40000410000 */
[----:B------:R-:W-:Y:S02]  /*8a60*/  FMUL.FTZ R31, R31, c[0x0][0x320] ;  /* 0x0000c8001f1f7a20 */ /* 0x000fe40000410000 */
[----:B------:R-:W-:Y:S01]  /*8a70*/  FMUL.FTZ R32, R32, c[0x0][0x320] ;  /* 0x0000c80020207a20 */ /* 0x000fe20000410000 */
[C---:B------:R-:W-:Y:S01]  /*8a80*/  HMMA.16816.F32.BF16 R48, R192.reuse, R10, R48 ;  /* 0x0000000ac030723c */ /* 0x040fe20000041830 */
[----:B------:R-:W-:Y:S01]  /*8a90*/  MUFU.TANH R20, R20 ;  /* 0x0000001400147308 */ /* 0x000fe20000002400 */
[----:B------:R-:W2:Y:S02]  /*8aa0*/  LDSM.16.M88.4 R8, [R228+0x2000] ;  /* 0x00200000e408783b */ /* 0x000ea40000000200 */
[----:B------:R-:W-:Y:S02]  /*8ab0*/  FMUL.FTZ R33, R33, c[0x0][0x320] ;  /* 0x0000c80021217a20 */ /* 0x000fe40000410000 */
[----:B------:R-:W-:Y:S02]  /*8ac0*/  FMUL.FTZ R34, R34, c[0x0][0x320] ;  /* 0x0000c80022227a20 */ /* 0x000fe40000410000 */
[-C--:B-1----:R-:W-:Y:S03]  /*8ad0*/  HMMA.16816.F32.BF16 R52, R192, R4.reuse, R52 ;  /* 0x00000004c034723c */ /* 0x082fe60000041834 */
[----:B------:R-:W-:Y:S01]  /*8ae0*/  MUFU.TANH R21, R21 ;  /* 0x0000001500157308 */ /* 0x000fe20000002400 */
[----:B------:R-:W-:Y:S02]  /*8af0*/  FMUL.FTZ R35, R35, c[0x0][0x320] ;  /* 0x0000c80023237a20 */ /* 0x000fe40000410000 */
[----:B------:R-:W-:Y:S02]  /*8b00*/  FMUL.FTZ R36, R36, c[0x0][0x320] ;  /* 0x0000c80024247a20 */ /* 0x000fe40000410000 */
[C---:B------:R-:W-:Y:S04]  /*8b10*/  HMMA.16816.F32.BF16 R56, R204.reuse, R4, R56 ;  /* 0x00000004cc38723c */ /* 0x040fe80000041838 */
[----:B------:R-:W-:Y:S01]  /*8b20*/  FMUL.FTZ R37, R37, c[0x0][0x320] ;  /* 0x0000c80025257a20 */ /* 0x000fe20000410000 */
[----:B------:R-:W-:Y:S01]  /*8b30*/  MUFU.TANH R22, R22 ;  /* 0x0000001600167308 */ /* 0x000fe20000002400 */
[----:B------:R-:W-:Y:S02]  /*8b40*/  FMUL.FTZ R38, R38, c[0x0][0x320] ;  /* 0x0000c80026267a20 */ /* 0x000fe40000410000 */
[-C--:B------:R-:W-:Y:S04]  /*8b50*/  HMMA.16816.F32.BF16 R60, R204, R6.reuse, R60 ;  /* 0x00000006cc3c723c */ /* 0x080fe8000004183c */
[----:B------:R-:W-:Y:S02]  /*8b60*/  FMUL.FTZ R39, R39, c[0x0][0x320] ;  /* 0x0000c80027277a20 */ /* 0x000fe40000410000 */
[----:B------:R-:W-:Y:S01]  /*8b70*/  FMUL.FTZ R40, R40, c[0x0][0x320] ;  /* 0x0000c80028287a20 */ /* 0x000fe20000410000 */
[----:B------:R-:W-:Y:S01]  /*8b80*/  MUFU.TANH R23, R23 ;  /* 0x0000001700177308 */ /* 0x000fe20000002400 */
[C---:B------:R-:W-:Y:S01]  /*8b90*/  HMMA.16816.F32.BF16 R64, R192.reuse, R6, R64 ;  /* 0x00000006c040723c */ /* 0x040fe20000041840 */
[----:B------:R-:W1:Y:S03]  /*8ba0*/  LDSM.16.M88.4 R4, [R228+0x2800] ;  /* 0x00280000e404783b */ /* 0x000e660000000200 */
[----:B------:R-:W-:Y:S02]  /*8bb0*/  FMUL.FTZ R41, R41, c[0x0][0x320] ;  /* 0x0000c80029297a20 */ /* 0x000fe40000410000 */
[----:B------:R-:W-:Y:S02]  /*8bc0*/  FMUL.FTZ R42, R42, c[0x0][0x320] ;  /* 0x0000c8002a2a7a20 */ /* 0x000fe40000410000 */
[----:B------:R-:W-:Y:S01]  /*8bd0*/  FMUL.FTZ R43, R43, c[0x0][0x320] ;  /* 0x0000c8002b2b7a20 */ /* 0x000fe20000410000 */
[----:B------:R-:W-:Y:S01]  /*8be0*/  MUFU.TANH R24, R24 ;  /* 0x0000001800187308 */ /* 0x000fe20000002400 */
[-C--:B--2---:R-:W-:Y:S03]  /*8bf0*/  HMMA.16816.F32.BF16 R68, R192, R8.reuse, R68 ;  /* 0x00000008c044723c */ /* 0x084fe60000041844 */
[----:B------:R-:W-:Y:S02]  /*8c00*/  FMUL.FTZ R44, R44, c[0x0][0x320] ;  /* 0x0000c8002c2c7a20 */ /* 0x000fe40000410000 */
[----:B------:R-:W-:Y:S02]  /*8c10*/  FMUL.FTZ R45, R45, c[0x0][0x320] ;  /* 0x0000c8002d2d7a20 */ /* 0x000fe40000410000 */
[----:B------:R-:W-:Y:S01]  /*8c20*/  FMUL.FTZ R46, R46, c[0x0][0x320] ;  /* 0x0000c8002e2e7a20 */ /* 0x000fe20000410000 */
[C---:B------:R-:W-:Y:S01]  /*8c30*/  HMMA.16816.F32.BF16 R72, R204.reuse, R8, R72 ;  /* 0x00000008cc48723c */ /* 0x040fe20000041848 */
[----:B------:R-:W-:Y:S03]  /*8c40*/  MUFU.TANH R25, R25 ;  /* 0x0000001900197308 */ /* 0x000fe60000002400 */
[----:B------:R-:W-:Y:S02]  /*8c50*/  FMUL.FTZ R47, R47, c[0x0][0x320] ;  /* 0x0000c8002f2f7a20 */ /* 0x000fe40000410000 */
[----:B------:R-:W-:Y:S02]  /*8c60*/  FMUL.FTZ R64, R64, c[0x0][0x320] ;  /* 0x0000c80040407a20 */ /* 0x000fe40000410000 */
[-C--:B------:R-:W-:Y:S03]  /*8c70*/  HMMA.16816.F32.BF16 R76, R204, R10.reuse, R76 ;  /* 0x0000000acc4c723c */ /* 0x080fe6000004184c */
[----:B------:R-:W-:Y:S01]  /*8c80*/  MUFU.TANH R211, R64 ;  /* 0x0000004000d37308 */ /* 0x000fe20000002400 */
[----:B------:R-:W-:Y:S02]  /*8c90*/  FMUL.FTZ R48, R48, c[0x0][0x320] ;  /* 0x0000c80030307a20 */ /* 0x000fe40000410000 */
[----:B------:R-:W-:Y:S02]  /*8ca0*/  FMUL.FTZ R49, R49, c[0x0][0x320] ;  /* 0x0000c80031317a20 */ /* 0x000fe40000410000 */
[C---:B------:R-:W-:Y:S01]  /*8cb0*/  HMMA.16816.F32.BF16 R80, R192.reuse, R10, R80 ;  /* 0x0000000ac050723c */ /* 0x040fe20000041850 */
[----:B------:R-:W2:Y:S01]  /*8cc0*/  LDSM.16.M88.4 R8, [R228+0x3000] ;  /* 0x00300000e408783b */ /* 0x000ea20000000200 */
[----:B------:R-:W-:Y:S04]  /*8cd0*/  DEPBAR.LE SB0, 0x0 ;  /* 0x000080000000791a */ /* 0x000fe80000000000 */
[----:B------:R-:W-:Y:S01]  /*8ce0*/  MUFU.TANH R26, R26 ;  /* 0x0000001a001a7308 */ /* 0x000fe20000002400 */
[----:B------:R-:W-:Y:S01]  /*8cf0*/  FMUL.FTZ R50, R50, c[0x0][0x320] ;  /* 0x0000c80032327a20 */ /* 0x000fe20000410000 */
[-C--:B-1----:R-:W-:Y:S01]  /*8d00*/  HMMA.16816.F32.BF16 R84, R192, R4.reuse, R84 ;  /* 0x00000004c054723c */ /* 0x082fe20000041854 */
[----:B------:R-:W-:Y:S04]  /*8d10*/  BAR.SYNC.DEFER_BLOCKING 0x0 ;  /* 0x0000000000007b1d */ /* 0x000fe80000010000 */
[----:B------:R-:W-:Y:S02]  /*8d20*/  FMUL.FTZ R75, R75, c[0x0][0x320] ;  /* 0x0000c8004b4b7a20 */ /* 0x000fe40000410000 */
[----:B------:R-:W-:Y:S01]  /*8d30*/  FMUL.FTZ R51, R51, c[0x0][0x320] ;  /* 0x0000c80033337a20 */ /* 0x000fe20000410000 */
[----:B------:R-:W-:Y:S01]  /*8d40*/  MUFU.TANH R27, R27 ;  /* 0x0000001b001b7308 */ /* 0x000fe20000002400 */
[C---:B------:R-:W-:Y:S04]  /*8d50*/  HMMA.16816.F32.BF16 R88, R204.reuse, R4, R88 ;  /* 0x00000004cc58723c */ /* 0x040fe80000041858 */
[----:B------:R-:W-:Y:S02]  /*8d60*/  FMUL.FTZ R52, R52, c[0x0][0x320] ;  /* 0x0000c80034347a20 */ /* 0x000fe40000410000 */
[----:B------:R-:W-:Y:S02]  /*8d70*/  FMUL.FTZ R53, R53, c[0x0][0x320] ;  /* 0x0000c80035357a20 */ /* 0x000fe40000410000 */
[-C--:B------:R-:W-:Y:S01]  /*8d80*/  HMMA.16816.F32.BF16 R92, R204, R6.reuse, R92 ;  /* 0x00000006cc5c723c */ /* 0x080fe2000004185c */
[----:B------:R-:W-:Y:S03]  /*8d90*/  MUFU.TANH R64, R75 ;  /* 0x0000004b00407308 */ /* 0x000fe60000002400 */
[----:B------:R-:W-:Y:S02]  /*8da0*/  FMUL.FTZ R54, R54, c[0x0][0x320] ;  /* 0x0000c80036367a20 */ /* 0x000fe40000410000 */
[----:B------:R-:W-:Y:S02]  /*8db0*/  FMUL.FTZ R55, R55, c[0x0][0x320] ;  /* 0x0000c80037377a20 */ /* 0x000fe40000410000 */
[----:B------:R-:W-:Y:S01]  /*8dc0*/  FMUL.FTZ R87, R87, c[0x0][0x320] ;  /* 0x0000c80057577a20 */ /* 0x000fe20000410000 */
[C---:B------:R-:W-:Y:S02]  /*8dd0*/  HMMA.16816.F32.BF16 R96, R192.reuse, R6, R96 ;  /* 0x00000006c060723c */ /* 0x040fe40000041860 */
[----:B------:R-:W-:Y:S02]  /*8de0*/  MUFU.TANH R28, R28 ;  /* 0x0000001c001c7308 */ /* 0x000fe40000002400 */
[----:B------:R-:W-:Y:S02]  /*8df0*/  FMUL.FTZ R56, R56, c[0x0][0x320] ;  /* 0x0000c80038387a20 */ /* 0x000fe40000410000 */
[----:B------:R-:W-:Y:S02]  /*8e00*/  FMUL.FTZ R57, R57, c[0x0][0x320] ;  /* 0x0000c80039397a20 */ /* 0x000fe40000410000 */
[-C--:B--2---:R-:W-:Y:S04]  /*8e10*/  HMMA.16816.F32.BF16 R100, R192, R8.reuse, R100 ;  /* 0x00000008c064723c */ /* 0x084fe80000041864 */
[----:B------:R-:W1:Y:S01]  /*8e20*/  MUFU.TANH R0, R87 ;  /* 0x0000005700007308 */ /* 0x000e620000002400 */
[----:B------:R-:W-:Y:S02]  /*8e30*/  FMUL.FTZ R58, R58, c[0x0][0x320] ;  /* 0x0000c8003a3a7a20 */ /* 0x000fe40000410000 */
[----:B------:R-:W-:Y:S01]  /*8e40*/  FMUL.FTZ R93, R93, c[0x0][0x320] ;  /* 0x0000c8005d5d7a20 */ /* 0x000fe20000410000 */
[C---:B------:R-:W-:Y:S04]  /*8e50*/  HMMA.16816.F32.BF16 R104, R204.reuse, R8, R104 ;  /* 0x00000008cc68723c */ /* 0x040fe80000041868 */
[----:B------:R-:W-:Y:S02]  /*8e60*/  FMUL.FTZ R59, R59, c[0x0][0x320] ;  /* 0x0000c8003b3b7a20 */ /* 0x000fe40000410000 */
[----:B------:R-:W-:Y:S01]  /*8e70*/  MUFU.TANH R29, R29 ;  /* 0x0000001d001d7308 */ /* 0x000fe20000002400 */
[----:B------:R-:W-:Y:S01]  /*8e80*/  FMUL.FTZ R60, R60, c[0x0][0x320] ;  /* 0x0000c8003c3c7a20 */ /* 0x000fe20000410000 */
[-C--:B------:R-:W-:Y:S04]  /*8e90*/  HMMA.16816.F32.BF16 R108, R204, R10.reuse, R108 ;  /* 0x0000000acc6c723c */ /* 0x080fe8000004186c */
[----:B------:R-:W-:Y:S02]  /*8ea0*/  FMUL.FTZ R61, R61, c[0x0][0x320] ;  /* 0x0000c8003d3d7a20 */ /* 0x000fe40000410000 */
[----:B------:R-:W-:Y:S02]  /*8eb0*/  FMUL.FTZ R62, R62, c[0x0][0x320] ;  /* 0x0000c8003e3e7a20 */ /* 0x000fe40000410000 */
[----:B------:R-:W-:Y:S01]  /*8ec0*/  MUFU.TANH R30, R30 ;  /* 0x0000001e001e7308 */ /* 0x000fe20000002400 */
[----:B------:R-:W-:Y:S01]  /*8ed0*/  HMMA.16816.F32.BF16 R112, R192, R10, R112 ;  /* 0x0000000ac070723c */ /* 0x000fe20000041870 */
[----:B-1----:R1:W-:Y:S03]  /*8ee0*/  STL [R1+0x8], R0 ;  /* 0x0000080001007387 */ /* 0x0023e60000100800 */
[----:B------:R-:W-:Y:S02]  /*8ef0*/  FMUL.FTZ R63, R63, c[0x0][0x320] ;  /* 0x0000c8003f3f7a20 */ /* 0x000fe40000410000 */
[----:B------:R-:W-:Y:S02]  /*8f00*/  FMUL.FTZ R65, R65, c[0x0][0x320] ;  /* 0x0000c80041417a20 */ /* 0x000fe40000410000 */
[----:B------:R-:W-:Y:S01]  /*8f10*/  FMUL.FTZ R66, R66, c[0x0][0x320] ;  /* 0x0000c80042427a20 */ /* 0x000fe20000410000 */
[----:B------:R-:W-:Y:S03]  /*8f20*/  MUFU.TANH R31, R31 ;  /* 0x0000001f001f7308 */ /* 0x000fe60000002400 */
        /* <DEDUP_REMOVED lines=10> */
[----:B-1----:R-:W1:Y:S01]  /*8fd0*/  MUFU.TANH R0, R93 ;  /* 0x0000005d00007308 */ /* 0x002e620000002400 */
[----:B------:R-:W-:Y:S02]  /*8fe0*/  FMUL.FTZ R109, R109, c[0x0][0x320] ;  /* 0x0000c8006d6d7a20 */ /* 0x000fe40000410000 */
[----:B------:R-:W-:Y:S02]  /*8ff0*/  FMUL.FTZ R75, R110, c[0x0][0x320] ;  /* 0x0000c8006e4b7a20 */ /* 0x000fe40000410000 */
[----:B------:R-:W-:Y:S02]  /*9000*/  FMUL.FTZ R112, R112, c[0x0][0x320] ;  /* 0x0000c80070707a20 */ /* 0x000fe40000410000 */
[----:B------:R-:W-:Y:S02]  /*9010*/  FMUL.FTZ R113, R113, c[0x0][0x320] ;  /* 0x0000c80071717a20 */ /* 0x000fe40000410000 */
[----:B------:R-:W-:Y:S01]  /*9020*/  FMUL.FTZ R114, R114, c[0x0][0x320] ;  /* 0x0000c80072727a20 */ /* 0x000fe20000410000 */
[----:B------:R-:W2:Y:S01]  /*9030*/  MUFU.TANH R33, R33 ;  /* 0x0000002100217308 */ /* 0x000ea20000002400 */
[----:B------:R-:W-:Y:S02]  /*9040*/  FMUL.FTZ R115, R115, c[0x0][0x320] ;  /* 0x0000c80073737a20 */ /* 0x000fe40000410000 */
[----:B------:R-:W-:Y:S02]  /*9050*/  FMUL.FTZ R67, R67, c[0x0][0x320] ;  /* 0x0000c80043437a20 */ /* 0x000fe40000410000 */
[----:B------:R-:W-:Y:S02]  /*9060*/  FMUL.FTZ R68, R68, c[0x0][0x320] ;  /* 0x0000c80044447a20 */ /* 0x000fe40000410000 */
[----:B------:R-:W-:Y:S02]  /*9070*/  FMUL.FTZ R69, R69, c[0x0][0x320] ;  /* 0x0000c80045457a20 */ /* 0x000fe40000410000 */
[----:B------:R-:W-:Y:S01]  /*9080*/  FMUL.FTZ R70, R70, c[0x0][0x320] ;  /* 0x0000c80046467a20 */ /* 0x000fe20000410000 */
[----:B------:R-:W3:Y:S01]  /*9090*/  MUFU.TANH R34, R34 ;  /* 0x0000002200227308 */ /* 0x000ee20000002400 */
[----:B------:R-:W-:Y:S02]  /*90a0*/  FMUL.FTZ R71, R71, c[0x0][0x320] ;  /* 0x0000c80047477a20 */ /* 0x000fe40000410000 */
[----:B------:R-:W-:Y:S01]  /*90b0*/  FMUL.FTZ R72, R72, c[0x0][0x320] ;  /* 0x0000c80048487a20 */ /* 0x000fe20000410000 */
[----:B-1----:R1:W-:Y:S01]  /*90c0*/  STL [R1+0x10], R0 ;  /* 0x0000100001007387 */ /* 0x0023e20000100800 */
[----:B------:R-:W-:Y:S02]  /*90d0*/  FMUL.FTZ R73, R73, c[0x0][0x320] ;  /* 0x0000c80049497a20 */ /* 0x000fe40000410000 */
[----:B------:R-:W-:Y:S02]  /*90e0*/  FMUL.FTZ R76, R76, c[0x0][0x320] ;  /* 0x0000c8004c4c7a20 */ /* 0x000fe40000410000 */
[----:B------:R-:W-:Y:S01]  /*90f0*/  FMUL.FTZ R77, R77, c[0x0][0x320] ;  /* 0x0000c8004d4d7a20 */ /* 0x000fe20000410000 */
[----:B------:R-:W4:Y:S01]  /*9100*/  MUFU.TANH R35, R35 ;  /* 0x0000002300237308 */ /* 0x000f220000002400 */
[----:B------:R-:W-:Y:S02]  /*9110*/  FMUL.FTZ R78, R78, c[0x0][0x320] ;  /* 0x0000c8004e4e7a20 */ /* 0x000fe40000410000 */
[----:B------:R-:W-:Y:S02]  /*9120*/  FMUL.FTZ R79, R79, c[0x0][0x320] ;  /* 0x0000c8004f4f7a20 */ /* 0x000fe40000410000 */
[----:B------:R-:W-:Y:S02]  /*9130*/  FMUL.FTZ R80, R80, c[0x0][0x320] ;  /* 0x0000c80050507a20 */ /* 0x000fe40000410000 */
[----:B------:R-:W-:Y:S02]  /*9140*/  FMUL.FTZ R82, R82, c[0x0][0x320] ;  /* 0x0000c80052527a20 */ /* 0x000fe40000410000 */
[----:B------:R-:W-:Y:S01]  /*9150*/  FMUL.FTZ R83, R83, c[0x0][0x320] ;  /* 0x0000c80053537a20 */ /* 0x000fe20000410000 */
[----:B------:R-:W1:Y:S01]  /*9160*/  MUFU.TANH R36, R36 ;  /* 0x0000002400247308 */ /* 0x000e620000002400 */
        /* <DEDUP_REMOVED lines=17> */
[----:B------:R2:W2:Y:S01]  /*9280*/  MUFU.TANH R17, R39 ;  /* 0x0000002700117308 */ /* 0x0004a20000002400 */
[----:B------:R-:W-:Y:S02]  /*9290*/  FMUL.FTZ R108, R108, c[0x0][0x320] ;  /* 0x0000c8006c6c7a20 */ /* 0x000fe40000410000 */
[----:B-1----:R-:W-:Y:S07]  /*92a0*/  FMUL.FTZ R0, R111, c[0x0][0x320] ;  /* 0x0000c8006f007a20 */ /* 0x002fee0000410000 */
[----:B------:R-:W1:Y:S10]  /*92b0*/  MUFU.TANH R40, R40 ;  /* 0x0000002800287308 */ /* 0x000e740000002400 */
[----:B------:R-:W1:Y:S10]  /*92c0*/  MUFU.TANH R41, R41 ;  /* 0x0000002900297308 */ /* 0x000e740000002400 */
[----:B------:R-:W1:Y:S10]  /*92d0*/  MUFU.TANH R42, R42 ;  /* 0x0000002a002a7308 */ /* 0x000e740000002400 */
[----:B------:R1:W1:Y:S10]  /*92e0*/  MUFU.TANH R203, R43 ;  /* 0x0000002b00cb7308 */ /* 0x0002740000002400 */
[----:B------:R1:W1:Y:S10]  /*92f0*/  MUFU.TANH R202, R44 ;  /* 0x0000002c00ca7308 */ /* 0x0002740000002400 */
[----:B------:R1:W1:Y:S10]  /*9300*/  MUFU.TANH R208, R45 ;  /* 0x0000002d00d07308 */ /* 0x0002740000002400 */
[----:B------:R1:W1:Y:S10]  /*9310*/  MUFU.TANH R209, R46 ;  /* 0x0000002e00d17308 */ /* 0x0002740000002400 */
[----:B------:R1:W1:Y:S10]  /*9320*/  MUFU.TANH R216, R47 ;  /* 0x0000002f00d87308 */ /* 0x0002740000002400 */
[----:B------:R-:W1:Y:S10]  /*9330*/  MUFU.TANH R48, R48 ;  /* 0x0000003000307308 */ /* 0x000e740000002400 */
        /* <DEDUP_REMOVED lines=58> */
[----:B------:R1:W1:Y:S10]  /*96e0*/  MUFU.TANH R74, R0 ;  /* 0x00000000004a7308 */ /* 0x0002740000002400 */
[----:B------:R-:W1:Y:S10]  /*96f0*/  MUFU.TANH R112, R112 ;  /* 0x0000007000707308 */ /* 0x000e740000002400 */
[----:B------:R-:W1:Y:S10]  /*9700*/  MUFU.TANH R113, R113 ;  /* 0x0000007100717308 */ /* 0x000e740000002400 */
[----:B------:R-:W1:Y:S10]  /*9710*/  MUFU.TANH R114, R114 ;  /* 0x0000007200727308 */ /* 0x000e740000002400 */
[----:B------:R-:W1:Y:S02]  /*9720*/  MUFU.TANH R115, R115 ;  /* 0x0000007300737308 */ /* 0x000e640000002400 */
[----:B-1234-:R-:W-:-:S05]  /*9730*/  @P0 BRA `(.L_x_22) ;  /* 0xffffe0d000000947 */ /* 0x01efca000383ffff */
.L_x_21:
[----:B------:R1:W-:Y:S01]  /*9740*/  STL [R1+0x44], R234 ;  /* 0x000044ea01007387 */ /* 0x0003e20000100800 */
[----:B------:R-:W-:Y:S01]  /*9750*/  FMNMX.FTZ R0, R186, R3, !PT ;  /* 0x00000003ba007209 */ /* 0x000fe20007810000 */
[----:B------:R-:W-:Y:S01]  /*9760*/  UISETP.GT.AND UP0, UPT, UR6, UR8, UPT ;  /* 0x000000080600728c */ /* 0x000fe2000bf04270 */
[----:B------:R-:W-:Y:S01]  /*9770*/  FMNMX.FTZ R2, R197, R117, !PT ;  /* 0x00000075c5027209 */ /* 0x000fe20007810000 */
[----:B------:R-:W0:Y:S01]  /*9780*/  LDGDEPBAR ;  /* 0x00000000000079af */ /* 0x000e220000000000 */
[----:B------:R-:W-:Y:S01]  /*9790*/  FMNMX.FTZ R0, R198, R0, !PT ;  /* 0x00000000c6007209 */ /* 0x000fe20007810000 */
[----:B------:R-:W-:Y:S01]  /*97a0*/  UIADD3 UR6, UR6, -0x1, URZ ;  /* 0xffffffff06067890 */ /* 0x000fe2000fffe03f */
[----:B------:R-:W-:Y:S02]  /*97b0*/  FMNMX.FTZ R2, R200, R2, !PT ;  /* 0x00000002c8027209 */ /* 0x000fe40007810000 */
[----:B------:R-:W-:Y:S02]  /*97c0*/  FMNMX.FTZ R0, R185, R0, !PT ;  /* 0x00000000b9007209 */ /* 0x000fe40007810000 */
[----:B------:R-:W-:Y:S02]  /*97d0*/  FMNMX.FTZ R2, R191, R2, !PT ;  /* 0x00000002bf027209 */ /* 0x000fe40007810000 */
[----:B------:R-:W-:Y:S02]  /*97e0*/  FMNMX.FTZ R0, R184, R0, !PT ;  /* 0x00000000b8007209 */ /* 0x000fe40007810000 */
[----:B------:R-:W-:Y:S02]  /*97f0*/  FMNMX.FTZ R2, R189, R2, !PT ;  /* 0x00000002bd027209 */ /* 0x000fe40007810000 */
[----:B------:R-:W-:Y:S02]  /*9800*/  FMNMX.FTZ R0, R20, R0, !PT ;  /* 0x0000000014007209 */ /* 0x000fe40007810000 */
[----:B------:R-:W-:Y:S02]  /*9810*/  FMNMX.FTZ R2, R24, R2, !PT ;  /* 0x0000000218027209 */ /* 0x000fe40007810000 */
[----:B------:R-:W-:Y:S02]  /*9820*/  FMNMX.FTZ R0, R21, R0, !PT ;  /* 0x0000000015007209 */ /* 0x000fe40007810000 */
[----:B------:R-:W-:Y:S01]  /*9830*/  FMNMX.FTZ R2, R25, R2, !PT ;  /* 0x0000000219027209 */ /* 0x000fe20007810000 */
[----:B-1----:R-:W3:Y:S01]  /*9840*/  LDL.LU R234, [R1+0x8] ;  /* 0x0000080001ea7983 */ /* 0x002ee20000300800 */
[----:B------:R-:W-:Y:S02]  /*9850*/  FMNMX.FTZ R0, R32, R0, !PT ;  /* 0x0000000020007209 */ /* 0x000fe40007810000 */
[----:B------:R-:W-:Y:S01]  /*9860*/  FMNMX.FTZ R2, R28, R2, !PT ;  /* 0x000000021c027209 */ /* 0x000fe20007810000 */
[----:B------:R-:W4:Y:S01]  /*9870*/  LDL.LU R108, [R1+0x10] ;  /* 0x00001000016c7983 */ /* 0x000f220000300800 */
[----:B------:R-:W-:Y:S02]  /*9880*/  FMNMX.FTZ R0, R33, R0, !PT ;  /* 0x0000000021007209 */ /* 0x000fe40007810000 */
[----:B------:R-:W-:Y:S01]  /*9890*/  FMNMX.FTZ R2, R29, R2, !PT ;  /* 0x000000021d027209 */ /* 0x000fe20007810000 */
[----:B------:R-:W-:Y:S01]  /*98a0*/  STL [R1+0x40], R233 ;  /* 0x000040e901007387 */ /* 0x000fe20000100800 */
        /* <DEDUP_REMOVED lines=10> */
[----:B--2---:R-:W-:Y:S01]  /*9950*/  FMNMX.FTZ R4, R187, R116, !PT ;  /* 0x00000074bb047209 */ /* 0x004fe20007810000 */
        /* <DEDUP_REMOVED lines=16> */
[----:B------:R-:W-:Y:S02]  /*9a60*/  MOV R194, R59 ;  /* 0x0000003b00c27202 */ /* 0x000fe40000000f00 */
        /* <DEDUP_REMOVED lines=10> */
[----:B------:R-:W-:Y:S02]  /*9b10*/  MOV R192, R65 ;  /* 0x0000004100c07202 */ /* 0x000fe40000000f00 */
        /* <DEDUP_REMOVED lines=28> */
[----:B------:R-:W1:Y:S01]  /*9ce0*/  SHFL.BFLY PT, R7, R0, 0x2, 0x1f ;  /* 0x0c401f0000077f89 */ /* 0x000e6200000e0000 */
        /* <DEDUP_REMOVED lines=22> */
[----:B------:R-:W-:Y:S02]  /*9e50*/  MOV R94, R53 ;  /* 0x00000035005e7202 */ /* 0x000fe40000000f00 */
[----:B------:R-:W-:Y:S01]  /*9e60*/  FMNMX.FTZ R5, R63, R5, !PT ;  /* 0x000000053f057209 */ /* 0x000fe20007810000 */
[----:B------:R-:W-:Y:S01]  /*9e70*/  LDSM.16.MT88.4 R52, [R225+0x100] ;  /* 0x00010000e134783b */ /* 0x000fe20000004200 */
[----:B------:R-:W-:Y:S02]  /*9e80*/  MOV R111, R66 ;  /* 0x00000042006f7202 */ /* 0x000fe40000000f00 */
[----:B------:R-:W-:Y:S02]  /*9e90*/  FMNMX.FTZ R5, R94, R5, !PT ;  /* 0x000000055e057209 */ /* 0x000fe40007810000 */
[----:B------:R-:W-:Y:S02]  /*9ea0*/  PLOP3.LUT P0, PT, PT, PT, UP0, 0x80, 0x0 ;  /* 0x000000000000781c */ /* 0x000fe40003f0f008 */
[----:B----4-:R-:W-:Y:S02]  /*9eb0*/  FMNMX.FTZ R2, R108, R2, !PT ;  /* 0x000000026c027209 */ /* 0x010fe40007810000 */
[----:B-1----:R-:W-:Y:S02]  /*9ec0*/  FMNMX.FTZ R0, R0, R7, !PT ;  /* 0x0000000700007209 */ /* 0x002fe40007810000 */
[----:B------:R-:W-:Y:S02]  /*9ed0*/  FMNMX.FTZ R2, R206, R2, !PT ;  /* 0x00000002ce027209 */ /* 0x000fe40007810000 */
[----:B---3--:R-:W-:Y:S01]  /*9ee0*/  FMNMX.FTZ R4, R234, R4, !PT ;  /* 0x00000004ea047209 */ /* 0x008fe20007810000 */
[----:B------:R-:W1:Y:S01]  /*9ef0*/  SHFL.BFLY PT, R73, R0, 0x1, 0x1f ;  /* 0x0c201f0000497f89 */ /* 0x000e6200000e0000 */
[----:B------:R-:W-:Y:S02]  /*9f00*/  FMNMX.FTZ R2, R205, R2, !PT ;  /* 0x00000002cd027209 */ /* 0x000fe40007810000 */
[----:B------:R-:W-:Y:S02]  /*9f10*/  FMNMX.FTZ R4, R98, R4, !PT ;  /* 0x0000000462047209 */ /* 0x000fe40007810000 */
[----:B------:R-:W-:Y:S02]  /*9f20*/  FMNMX.FTZ R2, R204, R2, !PT ;  /* 0x00000002cc027209 */ /* 0x000fe40007810000 */
[----:B------:R-:W-:Y:S02]  /*9f30*/  FMNMX.FTZ R4, R99, R4, !PT ;  /* 0x0000000463047209 */ /* 0x000fe40007810000 */
[----:B------:R-:W-:Y:S02]  /*9f40*/  FMNMX.FTZ R2, R109, R2, !PT ;  /* 0x000000026d027209 */ /* 0x000fe40007810000 */
[----:B------:R-:W-:Y:S03]  /*9f50*/  FMNMX.FTZ R4, R102, R4, !PT ;  /* 0x0000000466047209 */ /* 0x000fe60007810000 */
[----:B------:R-:W2:Y:S01]  /*9f60*/  SHFL.BFLY PT, R71, R2, 0x2, 0x1f ;  /* 0x0c401f0002477f89 */ /* 0x000ea200000e0000 */
[----:B------:R-:W-:Y:S04]  /*9f70*/  FMNMX.FTZ R4, R103, R4, !PT ;  /* 0x0000000467047209 */ /* 0x000fe80007810000 */
[----:B------:R-:W-:Y:S04]  /*9f80*/  FMNMX.FTZ R4, R114, R4, !PT ;  /* 0x0000000472047209 */ /* 0x000fe80007810000 */
[----:B------:R-:W-:Y:S02]  /*9f90*/  FMNMX.FTZ R4, R115, R4, !PT ;  /* 0x0000000473047209 */ /* 0x000fe40007810000 */
[----:B-1----:R-:W-:Y:S03]  /*9fa0*/  FMNMX.FTZ R73, R0, R73, !PT ;  /* 0x0000004900497209 */ /* 0x002fe60007810000 */
[----:B------:R-:W1:Y:S02]  /*9fb0*/  SHFL.BFLY PT, R6, R4, 0x2, 0x1f ;  /* 0x0c401f0004067f89 */ /* 0x000e6400000e0000 */
[C---:B------:R-:W-:Y:S02]  /*9fc0*/  FADD.FTZ R0, -R73.reuse, R3 ;  /* 0x0000000349007221 */ /* 0x040fe40000010100 */
[----:B------:R-:W-:Y:S04]  /*9fd0*/  FMUL.FTZ R105, R73, c[0x0][0x2d0] ;  /* 0x0000b40049697a20 */ /* 0x000fe80000410000 */
[--C-:B------:R-:W-:Y:S01]  /*9fe0*/  FFMA.FTZ R7, R32, c[0x0][0x2d0], -R105.reuse ;  /* 0x0000b40020077a23 */ /* 0x100fe20000010869 */
[----:B--2---:R-:W-:Y:S01]  /*9ff0*/  FMNMX.FTZ R71, R2, R71, !PT ;  /* 0x0000004702477209 */ /* 0x004fe20007810000 */
[--C-:B------:R-:W-:Y:S01]  /*a000*/  FFMA.FTZ R9, R20, c[0x0][0x2d0], -R105.reuse ;  /* 0x0000b40014097a23 */ /* 0x100fe20000010869 */
[----:B------:R-:W-:Y:S01]  /*a010*/  FMNMX.FTZ R2, R58, R5, !PT ;  /* 0x000000053a027209 */ /* 0x000fe20007810000 */
[--C-:B------:R-:W-:Y:S02]  /*a020*/  FFMA.FTZ R8, R21, c[0x0][0x2d0], -R105.reuse ;  /* 0x0000b40015087a23 */ /* 0x100fe40000010869 */
[----:B------:R2:W-:Y:S01]  /*a030*/  MUFU.EX2 R87, R9 ;  /* 0x0000000900577308 */ /* 0x0005e20000000800 */
[----:B------:R-:W-:Y:S01]  /*a040*/  FMNMX.FTZ R2, R47, R2, !PT ;  /* 0x000000022f027209 */ /* 0x000fe20007810000 */
[----:B------:R-:W3:Y:S01]  /*a050*/  SHFL.BFLY PT, R5, R71, 0x1, 0x1f ;  /* 0x0c201f0047057f89 */ /* 0x000ee200000e0000 */
[--C-:B------:R-:W-:Y:S02]  /*a060*/  FFMA.FTZ R16, R48, c[0x0][0x2d0], -R105.reuse ;  /* 0x0000b40030107a23 */ /* 0x100fe40000010869 */
[----:B------:R-:W-:Y:S01]  /*a070*/  FMNMX.FTZ R2, R44, R2, !PT ;  /* 0x000000022c027209 */ /* 0x000fe20007810000 */
[--C-:B------:R-:W-:Y:S02]  /*a080*/  FFMA.FTZ R100, R100, c[0x0][0x2d0], -R105.reuse ;  /* 0x0000b40064647a23 */ /* 0x100fe40000010869 */
[--C-:B------:R-:W-:Y:S01]  /*a090*/  FFMA.FTZ R101, R101, c[0x0][0x2d0], -R105.reuse ;  /* 0x0000b40065657a23 */ /* 0x100fe20000010869 */
[----:B------:R-:W-:Y:S01]  /*a0a0*/  FMNMX.FTZ R3, R111, R2, !PT ;  /* 0x000000026f037209 */ /* 0x000fe20007810000 */
[----:B------:R-:W-:Y:S01]  /*a0b0*/  MUFU.EX2 R83, R8 ;  /* 0x0000000800537308 */ /* 0x000fe20000000800 */
[----:B------:R-:W-:Y:S01]  /*a0c0*/  FMUL.FTZ R2, R0, c[0x0][0x2d0] ;  /* 0x0000b40000027a20 */ /* 0x000fe20000410000 */
[----:B-1----:R-:W-:Y:S01]  /*a0d0*/  FMNMX.FTZ R4, R4, R6, !PT ;  /* 0x0000000604047209 */ /* 0x002fe20007810000 */
[--C-:B------:R-:W-:Y:S01]  /*a0e0*/  FFMA.FTZ R6, R33, c[0x0][0x2d0], -R105.reuse ;  /* 0x0000b40021067a23 */ /* 0x100fe20000010869 */
[----:B------:R-:W-:Y:S03]  /*a0f0*/  FMNMX.FTZ R0, R207, R3, !PT ;  /* 0x00000003cf007209 */ /* 0x000fe60007810000 */
[----:B------:R-:W1:Y:S01]  /*a100*/  SHFL.BFLY PT, R72, R4, 0x1, 0x1f ;  /* 0x0c201f0004487f89 */ /* 0x000e6200000e0000 */
[----:B------:R-:W-:Y:S02]  /*a110*/  FMNMX.FTZ R0, R75, R0, !PT ;  /* 0x000000004b007209 */ /* 0x000fe40007810000 */
[----:B------:R4:W4:Y:S02]  /*a120*/  MUFU.EX2 R70, R2 ;  /* 0x0000000200467308 */ /* 0x0009240000000800 */
[----:B------:R-:W-:Y:S01]  /*a130*/  FMNMX.FTZ R0, R74, R0, !PT ;  /* 0x000000004a007209 */ /* 0x000fe20007810000 */
[--C-:B--2---:R-:W-:Y:S01]  /*a140*/  FFMA.FTZ R9, R36, c[0x0][0x2d0], -R105.reuse ;  /* 0x0000b40024097a23 */ /* 0x104fe20000010869 */
[----:B---3--:R-:W-:Y:S03]  /*a150*/  FMNMX.FTZ R71, R71, R5, !PT ;  /* 0x0000000547477209 */ /* 0x008fe60007810000 */
[----:B------:R-:W2:Y:S03]  /*a160*/  SHFL.BFLY PT, R3, R0, 0x2, 0x1f ;  /* 0x0c401f0000037f89 */ /* 0x000ea600000e0000 */
[----:B------:R-:W-:Y:S01]  /*a170*/  MUFU.EX2 R86, R6 ;  /* 0x0000000600567308 */ /* 0x000fe20000000800 */
[----:B------:R-:W-:Y:S04]  /*a180*/  FMUL.FTZ R96, R71, c[0x0][0x2d0] ;  /* 0x0000b40047607a20 */ /* 0x000fe80000410000 */
[--C-:B------:R-:W-:Y:S02]  /*a190*/  FFMA.FTZ R32, R40, c[0x0][0x2d0], -R96.reuse ;  /* 0x0000b40028207a23 */ /* 0x100fe40000010860 */
[----:B------:R-:W-:Y:S03]  /*a1a0*/  FFMA.FTZ R48, R202, c[0x0][0x2d0], -R96 ;  /* 0x0000b400ca307a23 */ /* 0x000fe60000010860 */
[----:B------:R-:W-:Y:S01]  /*a1b0*/  MUFU.EX2 R43, R9 ;  /* 0x00000009002b7308 */ /* 0x000fe20000000800 */
[----:B-1----:R-:W-:Y:S01]  /*a1c0*/  FMNMX.FTZ R72, R4, R72, !PT ;  /* 0x0000004804487209 */ /* 0x002fe20007810000 */
[--C-:B------:R-:W-:Y:S04]  /*a1d0*/  FFMA.FTZ R4, R186, c[0x0][0x2d0], -R105.reuse ;  /* 0x0000b400ba047a23 */ /* 0x100fe80000010869 */
[C---:B------:R-:W-:Y:S02]  /*a1e0*/  FMUL.FTZ R107, R72.reuse, c[0x0][0x2d0] ;  /* 0x0000b400486b7a20 */ /* 0x040fe40000410000 */
[----:B----4-:R-:W-:Y:S02]  /*a1f0*/  FADD.FTZ R2, -R72, R116 ;  /* 0x0000007448027221 */ /* 0x010fe40000010100 */
[----:B------:R-:W-:Y:S01]  /*a200*/  MUFU.EX2 R106, R4 ;  /* 0x00000004006a7308 */ /* 0x000fe20000000800 */
[----:B--2---:R-:W-:Y:S01]  /*a210*/  FMNMX.FTZ R0, R0, R3, !PT ;  /* 0x0000000300007209 */ /* 0x004fe20007810000 */
[----:B------:R-:W-:Y:S02]  /*a220*/  FFMA.FTZ R3, R184, c[0x0][0x2d0], -R105 ;  /* 0x0000b400b8037a23 */ /* 0x000fe40000010869 */
[--C-:B------:R-:W-:Y:S02]  /*a230*/  FFMA.FTZ R5, R22, c[0x0][0x2d0], -R107.reuse ;  /* 0x0000b40016057a23 */ /* 0x100fe4000001086b */
[----:B------:R-:W-:Y:S02]  /*a240*/  FMUL.FTZ R2, R2, c[0x0][0x2d0] ;  /* 0x0000b40002027a20 */ /* 0x000fe40000410000 */
[--C-:B------:R-:W-:Y:S02]  /*a250*/  FFMA.FTZ R12, R17, c[0x0][0x2d0], -R107.reuse ;  /* 0x0000b400110c7a23 */ /* 0x100fe4000001086b */
[----:B------:R1:W-:Y:S01]  /*a260*/  MUFU.EX2 R119, R3 ;  /* 0x0000000300777308 */ /* 0x0003e20000000800 */
[----:B------:R-:W-:Y:S02]  /*a270*/  FMUL.FTZ R17, R70, R133 ;  /* 0x0000008546117220 */ /* 0x000fe40000410000 */
[--C-:B------:R-:W-:Y:S02]  /*a280*/  FFMA.FTZ R102, R102, c[0x0][0x2d0], -R107.reuse ;  /* 0x0000b40066667a23 */ /* 0x100fe4000001086b */
[--C-:B------:R-:W-:Y:S05]  /*a290*/  FFMA.FTZ R103, R103, c[0x0][0x2d0], -R107.reuse ;  /* 0x0000b40067677a23 */ /* 0x100fea000001086b */
[----:B------:R2:W3:Y:S10]  /*a2a0*/  MUFU.EX2 R68, R2 ;  /* 0x0000000200447308 */ /* 0x0004f40000000800 */
[----:B------:R4:W4:Y:S01]  /*a2b0*/  MUFU.EX2 R88, R5 ;  /* 0x0000000500587308 */ /* 0x0009220000000800 */
[----:B-1----:R-:W-:Y:S09]  /*a2c0*/  FFMA.FTZ R3, R187, c[0x0][0x2d0], -R107 ;  /* 0x0000b400bb037a23 */ /* 0x002ff2000001086b */
[----:B------:R1:W-:Y:S01]  /*a2d0*/  MUFU.EX2 R104, R3 ;  /* 0x0000000300687308 */ /* 0x0003e20000000800 */
[----:B--2---:R-:W-:Y:S02]  /*a2e0*/  FADD.FTZ R2, -R71, R117 ;  /* 0x0000007547027221 */ /* 0x004fe40000010100 */
[----:B---3--:R-:W-:Y:S02]  /*a2f0*/  FMUL.FTZ R6, R68, R126 ;  /* 0x0000007e44067220 */ /* 0x008fe40000410000 */
[----:B------:R-:W-:Y:S05]  /*a300*/  FMUL.FTZ R2, R2, c[0x0][0x2d0] ;  /* 0x0000b40002027a20 */ /* 0x000fea0000410000 */
[----:B------:R-:W-:Y:S01]  /*a310*/  MUFU.EX2 R33, R12 ;  /* 0x0000000c00217308 */ /* 0x000fe20000000800 */
[----:B----4-:R-:W-:Y:S01]  /*a320*/  FMUL.FTZ R5, R70, R125 ;  /* 0x0000007d46057220 */ /* 0x010fe20000410000 */
[----:B------:R-:W-:Y:S08]  /*a330*/  MOV R126, R88 ;  /* 0x00000058007e7202 */ /* 0x000ff00000000f00 */
[----:B------:R2:W3:Y:S01]  /*a340*/  MUFU.EX2 R69, R2 ;  /* 0x0000000200457308 */ /* 0x0004e20000000800 */
[----:B-1----:R-:W-:Y:S09]  /*a350*/  FFMA.FTZ R3, R199, c[0x0][0x2d0], -R107 ;  /* 0x0000b400c7037a23 */ /* 0x002ff2000001086b */
[----:B------:R-:W1:Y:S10]  /*a360*/  MUFU.EX2 R184, R3 ;  /* 0x0000000300b87308 */ /* 0x000e740000000800 */
[----:B------:R-:W-:Y:S01]  /*a370*/  MUFU.EX2 R100, R100 ;  /* 0x0000006400647308 */ /* 0x000fe20000000800 */
[----:B--2---:R-:W-:Y:S02]  /*a380*/  FFMA.FTZ R2, R198, c[0x0][0x2d0], -R105 ;  /* 0x0000b400c6027a23 */ /* 0x004fe40000010869 */
[C---:B---3--:R-:W-:Y:S02]  /*a390*/  FMUL.FTZ R8, R69.reuse, R120 ;  /* 0x0000007845087220 */ /* 0x048fe40000410000 */
[C---:B------:R-:W-:Y:S05]  /*a3a0*/  FMUL.FTZ R9, R69.reuse, R121 ;  /* 0x0000007945097220 */ /* 0x040fea0000410000 */
[----:B------:R2:W3:Y:S01]  /*a3b0*/  MUFU.EX2 R117, R2 ;  /* 0x0000000200757308 */ /* 0x0004e20000000800 */
[C---:B------:R-:W-:Y:S02]  /*a3c0*/  FMUL.FTZ R12, R69.reuse, R128 ;  /* 0x00000080450c7220 */ /* 0x040fe40000410000 */
[----:B------:R-:W-:Y:S01]  /*a3d0*/  FMUL.FTZ R13, R69, R129 ;  /* 0x00000081450d7220 */ /* 0x000fe20000410000 */
[----:B-1----:R-:W-:Y:S01]  /*a3e0*/  F2FP.BF16.PACK_AB R77, R184, R104 ;  /* 0x00000068b84d723e */ /* 0x002fe200000010ff */
[----:B------:R-:W-:Y:S02]  /*a3f0*/  FFMA.FTZ R3, R18, c[0x0][0x2d0], -R107 ;  /* 0x0000b40012037a23 */ /* 0x000fe4000001086b */
[----:B------:R-:W-:Y:S03]  /*a400*/  FMUL.FTZ R18, R68, R134 ;  /* 0x0000008644127220 */ /* 0x000fe60000410000 */
[----:B------:R1:W-:Y:S10]  /*a410*/  MUFU.EX2 R230, R3 ;  /* 0x0000000300e67308 */ /* 0x0003f40000000800 */
[----:B------:R-:W-:Y:S01]  /*a420*/  MUFU.EX2 R198, R7 ;  /* 0x0000000700c67308 */ /* 0x000fe20000000800 */
[----:B--2---:R-:W-:Y:S01]  /*a430*/  FFMA.FTZ R2, R185, c[0x0][0x2d0], -R105 ;  /* 0x0000b400b9027a23 */ /* 0x004fe20000010869 */
[----:B---3--:R-:W-:Y:S08]  /*a440*/  F2FP.BF16.PACK_AB R76, R117, R106 ;  /* 0x0000006a754c723e */ /* 0x008ff000000010ff */
[----:B------:R2:W3:Y:S01]  /*a450*/  MUFU.EX2 R231, R2 ;  /* 0x0000000200e77308 */ /* 0x0004e20000000800 */
[--C-:B-1----:R-:W-:Y:S09]  /*a460*/  FFMA.FTZ R3, R197, c[0x0][0x2d0], -R96.reuse ;  /* 0x0000b400c5037a23 */ /* 0x102ff20000010860 */
[----:B------:R1:W-:Y:S10]  /*a470*/  MUFU.EX2 R110, R3 ;  /* 0x00000003006e7308 */ /* 0x0003f40000000800 */
[----:B------:R-:W-:Y:S01]  /*a480*/  MUFU.EX2 R101, R101 ;  /* 0x0000006500657308 */ /* 0x000fe20000000800 */
[----:B--2---:R-:W2:Y:S01]  /*a490*/  SHFL.BFLY PT, R2, R0, 0x1, 0x1f ;  /* 0x0c201f0000027f89 */ /* 0x004ea200000e0000 */
[----:B---3--:R-:W-:Y:S08]  /*a4a0*/  F2FP.BF16.PACK_AB R78, R119, R231 ;  /* 0x000000e7774e723e */ /* 0x008ff000000010ff */
[----:B------:R-:W-:Y:S01]  /*a4b0*/  MUFU.EX2 R102, R102 ;  /* 0x0000006600667308 */ /* 0x000fe20000000800 */
[--C-:B-1----:R-:W-:Y:S01]  /*a4c0*/  FFMA.FTZ R3, R200, c[0x0][0x2d0], -R96.reuse ;  /* 0x0000b400c8037a23 */ /* 0x102fe20000010860 */
[----:B------:R-:W-:Y:S08]  /*a4d0*/  MOV R200, R44 ;  /* 0x0000002c00c87202 */ /* 0x000ff00000000f00 */
[----:B------:R1:W3:Y:S01]  /*a4e0*/  MUFU.EX2 R233, R3 ;  /* 0x0000000300e97308 */ /* 0x0002e20000000800 */
[----:B--2---:R-:W-:Y:S01]  /*a4f0*/  FMNMX.FTZ R2, R2, R0, !PT ;  /* 0x0000000002027209 */ /* 0x004fe20007810000 */
[----:B------:R-:W-:Y:S08]  /*a500*/  FFMA.FTZ R0, R19, c[0x0][0x2d0], -R107 ;  /* 0x0000b40013007a23 */ /* 0x000ff0000001086b */
[----:B------:R-:W-:Y:S01]  /*a510*/  MUFU.EX2 R103, R103 ;  /* 0x0000006700677308 */ /* 0x000fe20000000800 */
[----:B------:R-:W-:Y:S09]  /*a520*/  FMUL.FTZ R19, R68, R135 ;  /* 0x0000008744137220 */ /* 0x000ff20000410000 */
[----:B------:R2:W4:Y:S01]  /*a530*/  MUFU.EX2 R185, R0 ;  /* 0x0000000000b97308 */ /* 0x0005220000000800 */
[----:B-1----:R-:W-:Y:S01]  /*a540*/  FFMA.FTZ R3, R191, c[0x0][0x2d0], -R96 ;  /* 0x0000b400bf037a23 */ /* 0x002fe20000010860 */
[----:B---3--:R-:W-:Y:S02]  /*a550*/  F2FP.BF16.PACK_AB R64, R233, R110 ;  /* 0x0000006ee940723e */ /* 0x008fe400000010ff */
[----:B------:R-:W-:Y:S01]  /*a560*/  MOV R191, R61 ;  /* 0x0000003d00bf7202 */ /* 0x000fe20000000f00 */
[----:B------:R-:W-:Y:S05]  /*a570*/  FMUL.FTZ R61, R69, R177 ;  /* 0x000000b1453d7220 */ /* 0x000fea0000410000 */
[----:B------:R1:W-:Y:S01]  /*a580*/  MUFU.EX2 R229, R3 ;  /* 0x0000000300e57308 */ /* 0x0003e20000000800 */
[----:B--2---:R-:W-:Y:S01]  /*a590*/  FADD.FTZ R0, -R2, R118 ;  /* 0x0000007602007221 */ /* 0x004fe20000010100 */
[----:B----4-:R-:W-:Y:S03]  /*a5a0*/  F2FP.BF16.PACK_AB R79, R185, R230 ;  /* 0x000000e6b94f723e */ /* 0x010fe600000010ff */
[----:B------:R-:W-:Y:S06]  /*a5b0*/  FMUL.FTZ R0, R0, c[0x0][0x2d0] ;  /* 0x0000b40000007a20 */ /* 0x000fec0000410000 */
[----:B------:R-:W2:Y:S01]  /*a5c0*/  MUFU.EX2 R0, R0 ;  /* 0x0000000000007308 */ /* 0x000ea20000000800 */
[--C-:B-1----:R-:W-:Y:S01]  /*a5d0*/  FFMA.FTZ R3, R189, c[0x0][0x2d0], -R96.reuse ;  /* 0x0000b400bd037a23 */ /* 0x102fe20000010860 */
[----:B------:R-:W-:Y:S08]  /*a5e0*/  MOV R189, R81 ;  /* 0x0000005100bd7202 */ /* 0x000ff00000000f00 */
[----:B------:R1:W3:Y:S01]  /*a5f0*/  MUFU.EX2 R10, R3 ;  /* 0x00000003000a7308 */ /* 0x0002e20000000800 */
[C---:B--2---:R-:W-:Y:S01]  /*a600*/  FMUL.FTZ R14, R0.reuse, R130 ;  /* 0x00000082000e7220 */ /* 0x044fe20000410000 */
[----:B------:R-:W-:Y:S01]  /*a610*/  MOV R130, R83 ;  /* 0x0000005300827202 */ /* 0x000fe20000000f00 */
[----:B------:R-:W-:Y:S02]  /*a620*/  FMUL.FTZ R15, R0, R131 ;  /* 0x00000083000f7220 */ /* 0x000fe40000410000 */
[----:B-1----:R-:W-:Y:S01]  /*a630*/  FMUL.FTZ R3, R2, c[0x0][0x2d0] ;  /* 0x0000b40002037a20 */ /* 0x002fe20000410000 */
[----:B---3--:R-:W-:Y:S01]  /*a640*/  MOV R121, R10 ;  /* 0x0000000a00797202 */ /* 0x008fe20000000f00 */
[----:B------:R-:W-:Y:S01]  /*a650*/  FMUL.FTZ R10, R0, R122 ;  /* 0x0000007a000a7220 */ /* 0x000fe20000410000 */
[----:B------:R-:W-:Y:S01]  /*a660*/  MOV R122, R47 ;  /* 0x0000002f007a7202 */ /* 0x000fe20000000f00 */
[--C-:B------:R-:W-:Y:S01]  /*a670*/  FFMA.FTZ R4, R188, c[0x0][0x2d0], -R3.reuse ;  /* 0x0000b400bc047a23 */ /* 0x100fe20000010803 */
[----:B------:R-:W-:Y:S01]  /*a680*/  F2FP.BF16.PACK_AB R66, R121, R229 ;  /* 0x000000e57942723e */ /* 0x000fe200000010ff */
[--C-:B------:R-:W-:Y:S01]  /*a690*/  FFMA.FTZ R7, R31, c[0x0][0x2d0], -R3.reuse ;  /* 0x0000b4001f077a23 */ /* 0x100fe20000010803 */
[----:B------:R-:W-:Y:S01]  /*a6a0*/  MOV R188, R62 ;  /* 0x0000003e00bc7202 */ /* 0x000fe20000000f00 */
[----:B------:R1:W-:Y:S01]  /*a6b0*/  MUFU.EX2 R116, R4 ;  /* 0x0000000400747308 */ /* 0x0003e20000000800 */
[----:B------:R-:W-:Y:S02]  /*a6c0*/  FMUL.FTZ R31, R0, R147 ;  /* 0x00000093001f7220 */ /* 0x000fe40000410000 */
[--C-:B------:R-:W-:Y:S02]  /*a6d0*/  FFMA.FTZ R40, R42, c[0x0][0x2d0], -R3.reuse ;  /* 0x0000b4002a287a23 */ /* 0x100fe40000010803 */
[--C-:B------:R-:W-:Y:S02]  /*a6e0*/  FFMA.FTZ R44, R203, c[0x0][0x2d0], -R3.reuse ;  /* 0x0000b400cb2c7a23 */ /* 0x100fe40000010803 */
[C---:B------:R-:W-:Y:S02]  /*a6f0*/  FMUL.FTZ R42, R0.reuse, R158 ;  /* 0x0000009e002a7220 */ /* 0x040fe40000410000 */
[C---:B------:R-:W-:Y:S01]  /*a700*/  FMUL.FTZ R47, R0.reuse, R163 ;  /* 0x000000a3002f7220 */ /* 0x040fe20000410000 */
[----:B------:R2:W-:Y:S01]  /*a710*/  MUFU.EX2 R197, R7 ;  /* 0x0000000700c57308 */ /* 0x0005e20000000800 */
[----:B------:R-:W-:Y:S02]  /*a720*/  FMUL.FTZ R62, R0, R178 ;  /* 0x000000b2003e7220 */ /* 0x000fe40000410000 */
[--C-:B------:R-:W-:Y:S07]  /*a730*/  FFMA.FTZ R75, R75, c[0x0][0x2d0], -R3.reuse ;  /* 0x0000b4004b4b7a23 */ /* 0x100fee0000010803 */
[----:B------:R3:W-:Y:S01]  /*a740*/  MUFU.EX2 R147, R32 ;  /* 0x0000002000937308 */ /* 0x0007e20000000800 */
[--C-:B-1----:R-:W-:Y:S09]  /*a750*/  FFMA.FTZ R4, R201, c[0x0][0x2d0], -R3.reuse ;  /* 0x0000b400c9047a23 */ /* 0x102ff20000010803 */
[----:B------:R1:W4:Y:S01]  /*a760*/  MUFU.EX2 R232, R4 ;  /* 0x0000000400e87308 */ /* 0x0003220000000800 */
[----:B--2---:R-:W-:Y:S01]  /*a770*/  FMUL.FTZ R7, R68, R127 ;  /* 0x0000007f44077220 */ /* 0x004fe20000410000 */
[----:B------:R-:W-:Y:S01]  /*a780*/  MOV R127, R87 ;  /* 0x00000057007f7202 */ /* 0x000fe20000000f00 */
[C---:B---3--:R-:W-:Y:S01]  /*a790*/  FMUL.FTZ R32, R70.reuse, R148 ;  /* 0x0000009446207220 */ /* 0x048fe20000410000 */
[----:B------:R-:W-:Y:S01]  /*a7a0*/  MOV R148, R33 ;  /* 0x0000002100947202 */ /* 0x000fe20000000f00 */
[----:B------:R-:W-:Y:S02]  /*a7b0*/  FMUL.FTZ R33, R70, R149 ;  /* 0x0000009546217220 */ /* 0x000fe40000410000 */
[--C-:B-1----:R-:W-:Y:S01]  /*a7c0*/  FFMA.FTZ R4, R196, c[0x0][0x2d0], -R3.reuse ;  /* 0x0000b400c4047a23 */ /* 0x102fe20000010803 */
[----:B----4-:R-:W-:Y:S02]  /*a7d0*/  F2FP.BF16.PACK_AB R65, R232, R116 ;  /* 0x00000074e841723e */ /* 0x010fe400000010ff */
[----:B------:R-:W-:Y:S01]  /*a7e0*/  MOV R196, R80 ;  /* 0x0000005000c47202 */ /* 0x000fe20000000f00 */
[----:B------:R1:W-:Y:S02]  /*a7f0*/  MUFU.EX2 R228, R4 ;  /* 0x0000000400e47308 */ /* 0x0003e40000000800 */
[----:B-1----:R-:W-:Y:S01]  /*a800*/  FFMA.FTZ R4, R190, c[0x0][0x2d0], -R3 ;  /* 0x0000b400be047a23 */ /* 0x002fe20000010803 */
[----:B------:R-:W-:Y:S01]  /*a810*/  MOV R190, R45 ;  /* 0x0000002d00be7202 */ /* 0x000fe20000000f00 */
[----:B------:R-:W-:Y:S06]  /*a820*/  FMUL.FTZ R45, R69, R161 ;  /* 0x000000a1452d7220 */ /* 0x000fec0000410000 */
[----:B------:R1:W2:Y:S02]  /*a830*/  MUFU.EX2 R11, R4 ;  /* 0x00000004000b7308 */ /* 0x0002a40000000800 */
[--C-:B-1----:R-:W-:Y:S01]  /*a840*/  FFMA.FTZ R4, R23, c[0x0][0x2d0], -R107.reuse ;  /* 0x0000b40017047a23 */ /* 0x102fe2000001086b */
[----:B--2---:R-:W-:Y:S01]  /*a850*/  MOV R120, R11 ;  /* 0x0000000b00787202 */ /* 0x004fe20000000f00 */
[----:B------:R-:W1:Y:S01]  /*a860*/  LDSM.16.MT88.4 R20, [R224+0x100] ;  /* 0x00010000e014783b */ /* 0x000e620000004200 */
[----:B------:R-:W-:Y:S05]  /*a870*/  FMUL.FTZ R11, R0, R123 ;  /* 0x0000007b000b7220 */ /* 0x000fea0000410000 */
[----:B------:R2:W3:Y:S01]  /*a880*/  MUFU.EX2 R82, R4 ;  /* 0x0000000400527308 */ /* 0x0004e20000000800 */
[----:B------:R-:W-:Y:S02]  /*a890*/  F2FP.BF16.PACK_AB R67, R120, R228 ;  /* 0x000000e47843723e */ /* 0x000fe400000010ff */
[----:B------:R-:W-:Y:S01]  /*a8a0*/  MOV R123, R86 ;  /* 0x00000056007b7202 */ /* 0x000fe20000000f00 */
[--C-:B--2---:R-:W-:Y:S01]  /*a8b0*/  FFMA.FTZ R4, R34, c[0x0][0x2d0], -R107.reuse ;  /* 0x0000b40022047a23 */ /* 0x104fe2000001086b */
[----:B---3--:R-:W-:Y:S02]  /*a8c0*/  MOV R131, R82 ;  /* 0x0000005200837202 */ /* 0x008fe40000000f00 */
[----:B------:R-:W-:Y:S03]  /*a8d0*/  LDSM.16.MT88.4 R80, [R226+0x100] ;  /* 0x00010000e250783b */ /* 0x000fe60000004200 */
[----:B------:R2:W-:Y:S02]  /*a8e0*/  MUFU.EX2 R187, R4 ;  /* 0x0000000400bb7308 */ /* 0x0005e40000000800 */
[--C-:B--2---:R-:W-:Y:S08]  /*a8f0*/  FFMA.FTZ R4, R35, c[0x0][0x2d0], -R107.reuse ;  /* 0x0000b40023047a23 */ /* 0x104ff0000001086b */
[----:B------:R2:W-:Y:S02]  /*a900*/  MUFU.EX2 R199, R4 ;  /* 0x0000000400c77308 */ /* 0x0005e40000000800 */
[--C-:B--2---:R-:W-:Y:S02]  /*a910*/  FFMA.FTZ R4, R24, c[0x0][0x2d0], -R96.reuse ;  /* 0x0000b40018047a23 */ /* 0x104fe40000010860 */
[----:B------:R-:W-:Y:S06]  /*a920*/  FFMA.FTZ R24, R50, c[0x0][0x2d0], -R107 ;  /* 0x0000b40032187a23 */ /* 0x000fec000001086b */
[----:B------:R2:W3:Y:S01]  /*a930*/  MUFU.EX2 R89, R4 ;  /* 0x0000000400597308 */ /* 0x0004e20000000800 */
[----:B------:R-:W-:Y:S09]  /*a940*/  FMUL.FTZ R50, R68, R166 ;  /* 0x000000a644327220 */ /* 0x000ff20000410000 */
[----:B------:R4:W-:Y:S01]  /*a950*/  MUFU.EX2 R134, R24 ;  /* 0x0000001800867308 */ /* 0x0009e20000000800 */
[--C-:B--2---:R-:W-:Y:S01]  /*a960*/  FFMA.FTZ R4, R25, c[0x0][0x2d0], -R96.reuse ;  /* 0x0000b40019047a23 */ /* 0x104fe20000010860 */
[----:B---3--:R-:W-:Y:S01]  /*a970*/  MOV R125, R89 ;  /* 0x00000059007d7202 */ /* 0x008fe20000000f00 */
[C---:B------:R-:W-:Y:S01]  /*a980*/  FMUL.FTZ R25, R69.reuse, R141 ;  /* 0x0000008d45197220 */ /* 0x040fe20000410000 */
[----:B------:R-:W-:Y:S06]  /*a990*/  MOV R141, R197 ;  /* 0x000000c5008d7202 */ /* 0x000fec0000000f00 */
[----:B------:R2:W-:Y:S01]  /*a9a0*/  MUFU.EX2 R91, R4 ;  /* 0x00000004005b7308 */ /* 0x0005e20000000800 */
[----:B------:R-:W-:Y:S01]  /*a9b0*/  MOV R197, R60 ;  /* 0x0000003c00c57202 */ /* 0x000fe20000000f00 */
[--C-:B------:R-:W-:Y:S02]  /*a9c0*/  FFMA.FTZ R60, R216, c[0x0][0x2d0], -R3.reuse ;  /* 0x0000b400d83c7a23 */ /* 0x100fe40000010803 */
[C---:B----4-:R-:W-:Y:S01]  /*a9d0*/  FMUL.FTZ R24, R69.reuse, R140 ;  /* 0x0000008c45187220 */ /* 0x050fe20000410000 */
[----:B------:R-:W-:Y:S01]  /*a9e0*/  MOV R140, R43 ;  /* 0x0000002b008c7202 */ /* 0x000fe20000000f00 */
[----:B------:R-:W-:Y:S04]  /*a9f0*/  FMUL.FTZ R43, R0, R159 ;  /* 0x0000009f002b7220 */ /* 0x000fe80000410000 */
[----:B------:R3:W-:Y:S01]  /*aa00*/  MUFU.EX2 R216, R60 ;  /* 0x0000003c00d87308 */ /* 0x0007e20000000800 */
[--C-:B--2---:R-:W-:Y:S02]  /*aa10*/  FFMA.FTZ R4, R26, c[0x0][0x2d0], -R3.reuse ;  /* 0x0000b4001a047a23 */ /* 0x104fe40000010803 */
[C---:B------:R-:W-:Y:S07]  /*aa20*/  FMUL.FTZ R26, R0.reuse, R142 ;  /* 0x0000008e001a7220 */ /* 0x040fee0000410000 */
[----:B------:R2:W-:Y:S01]  /*aa30*/  MUFU.EX2 R90, R4 ;  /* 0x00000004005a7308 */ /* 0x0005e20000000800 */
[----:B---3--:R-:W-:Y:S02]  /*aa40*/  FMUL.FTZ R60, R69, R176 ;  /* 0x000000b0453c7220 */ /* 0x008fe40000410000 */
[----:B--2---:R-:W-:Y:S02]  /*aa50*/  FFMA.FTZ R4, R27, c[0x0][0x2d0], -R3 ;  /* 0x0000b4001b047a23 */ /* 0x004fe40000010803 */
[----:B------:R-:W-:Y:S01]  /*aa60*/  FMUL.FTZ R27, R0, R143 ;  /* 0x0000008f001b7220 */ /* 0x000fe20000410000 */
[----:B------:R-:W-:Y:S04]  /*aa70*/  MOV R143, R199 ;  /* 0x000000c7008f7202 */ /* 0x000fe80000000f00 */
[----:B------:R2:W-:Y:S01]  /*aa80*/  MUFU.EX2 R186, R4 ;  /* 0x0000000400ba7308 */ /* 0x0005e20000000800 */
[----:B------:R-:W-:Y:S01]  /*aa90*/  MOV R199, R57 ;  /* 0x0000003900c77202 */ /* 0x000fe20000000f00 */
[----:B------:R-:W-:Y:S02]  /*aaa0*/  FMUL.FTZ R57, R69, R173 ;  /* 0x000000ad45397220 */ /* 0x000fe40000410000 */
[--C-:B--2---:R-:W-:Y:S06]  /*aab0*/  FFMA.FTZ R4, R28, c[0x0][0x2d0], -R96.reuse ;  /* 0x0000b4001c047a23 */ /* 0x104fec0000010860 */
[----:B------:R2:W3:Y:S10]  /*aac0*/  MUFU.EX2 R28, R16 ;  /* 0x00000010001c7308 */ /* 0x0004f40000000800 */
[----:B------:R4:W1:Y:S01]  /*aad0*/  MUFU.EX2 R84, R4 ;  /* 0x0000000400547308 */ /* 0x0008620000000800 */
[----:B--2---:R-:W-:Y:S01]  /*aae0*/  FMUL.FTZ R16, R70, R132 ;  /* 0x0000008446107220 */ /* 0x004fe20000410000 */
[----:B---3--:R-:W-:Y:S01]  /*aaf0*/  MOV R133, R28 ;  /* 0x0000001c00857202 */ /* 0x008fe20000000f00 */
[----:B------:R-:W-:Y:S02]  /*ab00*/  FFMA.FTZ R28, R51, c[0x0][0x2d0], -R107 ;  /* 0x0000b400331c7a23 */ /* 0x000fe4000001086b */
[----:B------:R-:W-:Y:S05]  /*ab10*/  FMUL.FTZ R51, R68, R167 ;  /* 0x000000a744337220 */ /* 0x000fea0000410000 */
[----:B------:R2:W-:Y:S01]  /*ab20*/  MUFU.EX2 R35, R28 ;  /* 0x0000001c00237308 */ /* 0x0005e20000000800 */
[--C-:B----4-:R-:W-:Y:S01]  /*ab30*/  FFMA.FTZ R4, R29, c[0x0][0x2d0], -R96.reuse ;  /* 0x0000b4001d047a23 */ /* 0x110fe20000010860 */
[----:B-1----:R-:W-:Y:S01]  /*ab40*/  MOV R129, R84 ;  /* 0x0000005400817202 */ /* 0x002fe20000000f00 */
[C---:B------:R-:W-:Y:S07]  /*ab50*/  FMUL.FTZ R29, R69.reuse, R145 ;  /* 0x00000091451d7220 */ /* 0x040fee0000410000 */
[----:B------:R1:W3:Y:S10]  /*ab60*/  MUFU.EX2 R118, R4 ;  /* 0x0000000400767308 */ /* 0x0002f40000000800 */
[----:B------:R4:W-:Y:S01]  /*ab70*/  MUFU.EX2 R145, R40 ;  /* 0x0000002800917308 */ /* 0x0009e20000000800 */
[C---:B--2---:R-:W-:Y:S09]  /*ab80*/  FMUL.FTZ R28, R69.reuse, R144 ;  /* 0x00000090451c7220 */ /* 0x044ff20000410000 */
[----:B------:R2:W-:Y:S01]  /*ab90*/  MUFU.EX2 R144, R44 ;  /* 0x0000002c00907308 */ /* 0x0005e20000000800 */
[----:B-1----:R-:W-:Y:S01]  /*aba0*/  FFMA.FTZ R4, R30, c[0x0][0x2d0], -R3 ;  /* 0x0000b4001e047a23 */ /* 0x002fe20000010803 */
[----:B---3--:R-:W-:Y:S01]  /*abb0*/  MOV R142, R118 ;  /* 0x00000076008e7202 */ /* 0x008fe20000000f00 */
[C---:B------:R-:W-:Y:S01]  /*abc0*/  FMUL.FTZ R30, R0.reuse, R146 ;  /* 0x00000092001e7220 */ /* 0x040fe20000410000 */
[----:B------:R-:W-:Y:S01]  /*abd0*/  MOV R118, R58 ;  /* 0x0000003a00767202 */ /* 0x000fe20000000f00 */
[----:B------:R-:W-:Y:S05]  /*abe0*/  FMUL.FTZ R58, R0, R174 ;  /* 0x000000ae003a7220 */ /* 0x000fea0000410000 */
[----:B------:R1:W3:Y:S01]  /*abf0*/  MUFU.EX2 R85, R4 ;  /* 0x0000000400557308 */ /* 0x0002e20000000800 */
[C---:B----4-:R-:W-:Y:S02]  /*ac00*/  FMUL.FTZ R40, R69.reuse, R156 ;  /* 0x0000009c45287220 */ /* 0x050fe40000410000 */
[----:B--2---:R-:W-:Y:S01]  /*ac10*/  FMUL.FTZ R44, R69, R160 ;  /* 0x000000a0452c7220 */ /* 0x004fe20000410000 */
[----:B------:R-:W-:Y:S01]  /*ac20*/  MOV R160, R195 ;  /* 0x000000c300a07202 */ /* 0x000fe20000000f00 */
[----:B-1----:R-:W-:Y:S01]  /*ac30*/  FFMA.FTZ R4, R37, c[0x0][0x2d0], -R105 ;  /* 0x0000b40025047a23 */ /* 0x002fe20000010869 */
[----:B---3--:R-:W-:Y:S02]  /*ac40*/  MOV R128, R85 ;  /* 0x0000005500807202 */ /* 0x008fe40000000f00 */
[----:B------:R-:W-:Y:S02]  /*ac50*/  LDSM.16.MT88.4 R84, [R224+0x900] ;  /* 0x00090000e054783b */ /* 0x000fe40000004200 */
[----:B------:R1:W-:Y:S02]  /*ac60*/  MUFU.EX2 R201, R4 ;  /* 0x0000000400c97308 */ /* 0x0003e40000000800 */
[----:B-1----:R-:W-:Y:S04]  /*ac70*/  FFMA.FTZ R4, R38, c[0x0][0x2d0], -R107 ;  /* 0x0000b40026047a23 */ /* 0x002fe8000001086b */
[----:B------:R-:W1:Y:S04]  /*ac80*/  LDSM.16.MT88.4 R36, [R227+0x100] ;  /* 0x00010000e324783b */ /* 0x000e680000004200 */
[----:B------:R2:W3:Y:S02]  /*ac90*/  MUFU.EX2 R59, R4 ;  /* 0x00000004003b7308 */ /* 0x0004e40000000800 */
[----:B--2---:R-:W-:Y:S01]  /*aca0*/  FMUL.FTZ R4, R70, R124 ;  /* 0x0000007c46047220 */ /* 0x004fe20000410000 */
[----:B------:R-:W-:Y:S02]  /*acb0*/  MOV R124, R90 ;  /* 0x0000005a007c7202 */ /* 0x000fe40000000f00 */
[----:B---3--:R-:W-:Y:S01]  /*acc0*/  MOV R132, R59 ;  /* 0x0000003b00847202 */ /* 0x008fe20000000f00 */
[----:B------:R-:W-:Y:S03]  /*acd0*/  FMUL.FTZ R59, R0, R175 ;  /* 0x000000af003b7220 */ /* 0x000fe60000410000 */
[-C--:B------:R-:W-:Y:S08]  /*ace0*/  HMMA.16816.F32.BF16 R4, R76, R20.reuse, R4 ;  /* 0x000000144c04723c */ /* 0x080ff00000041804 */
[C---:B------:R-:W-:Y:S07]  /*acf0*/  HMMA.16816.F32.BF16 R8, R64.reuse, R20, R8 ;  /* 0x000000144008723c */ /* 0x040fee0000041808 */
[----:B------:R-:W-:Y:S01]  /*ad00*/  FFMA.FTZ R20, R49, c[0x0][0x2d0], -R105 ;  /* 0x0000b40031147a23 */ /* 0x000fe20000010869 */
[-C--:B------:R-:W-:Y:S03]  /*ad10*/  HMMA.16816.F32.BF16 R12, R64, R22.reuse, R12 ;  /* 0x00000016400c723c */ /* 0x080fe6000004180c */
[----:B------:R2:W3:Y:S01]  /*ad20*/  MUFU.EX2 R34, R20 ;  /* 0x0000001400227308 */ /* 0x0004e20000000800 */
[C---:B------:R-:W-:Y:S01]  /*ad30*/  FMUL.FTZ R21, R70.reuse, R137 ;  /* 0x0000008946157220 */ /* 0x040fe20000410000 */
[----:B------:R-:W-:Y:S01]  /*ad40*/  MOV R137, R198 ;  /* 0x000000c600897202 */ /* 0x000fe20000000f00 */
[----:B------:R-:W-:Y:S01]  /*ad50*/  FMUL.FTZ R49, R70, R165 ;  /* 0x000000a546317220 */ /* 0x000fe20000410000 */
[----:B------:R-:W-:Y:S01]  /*ad60*/  MOV R165, R106 ;  /* 0x0000006a00a57202 */ /* 0x000fe20000000f00 */
[C---:B------:R-:W-:Y:S04]  /*ad70*/  HMMA.16816.F32.BF16 R16, R76.reuse, R22, R16 ;  /* 0x000000164c10723c */ /* 0x040fe80000041810 */
[----:B------:R-:W-:Y:S01]  /*ad80*/  MOV R198, R56 ;  /* 0x0000003800c67202 */ /* 0x000fe20000000f00 */
[----:B------:R-:W-:Y:S02]  /*ad90*/  FFMA.FTZ R56, R209, c[0x0][0x2d0], -R3 ;  /* 0x0000b400d1387a23 */ /* 0x000fe40000010803 */
[C---:B------:R-:W-:Y:S01]  /*ada0*/  FMUL.FTZ R22, R68.reuse, R138 ;  /* 0x0000008a44167220 */ /* 0x040fe20000410000 */
[----:B------:R-:W-:Y:S01]  /*adb0*/  MOV R138, R186 ;  /* 0x000000ba008a7202 */ /* 0x000fe20000000f00 */
[----:B------:R-:W-:Y:S01]  /*adc0*/  FMUL.FTZ R23, R68, R139 ;  /* 0x0000008b44177220 */ /* 0x000fe20000410000 */
[----:B------:R4:W-:Y:S02]  /*add0*/  MUFU.EX2 R135, R56 ;  /* 0x0000003800877308 */ /* 0x0009e40000000800 */
[----:B------:R-:W-:Y:S01]  /*ade0*/  MOV R186, R63 ;  /* 0x0000003f00ba7202 */ /* 0x000fe20000000f00 */
[----:B------:R-:W-:Y:S01]  /*adf0*/  FMUL.FTZ R63, R0, R179 ;  /* 0x000000b3003f7220 */ /* 0x000fe20000410000 */
[----:B------:R-:W-:Y:S01]  /*ae00*/  MOV R139, R91 ;  /* 0x0000005b008b7202 */ /* 0x000fe20000000f00 */
[----:B------:R-:W-:Y:S02]  /*ae10*/  FFMA.FTZ R106, R114, c[0x0][0x2d0], -R107 ;  /* 0x0000b400726a7a23 */ /* 0x000fe4000001086b */
[----:B--2---:R-:W-:Y:S01]  /*ae20*/  FMUL.FTZ R20, R70, R136 ;  /* 0x0000008846147220 */ /* 0x004fe20000410000 */
[----:B---3--:R-:W-:Y:S01]  /*ae30*/  MOV R149, R34 ;  /* 0x0000002200957202 */ /* 0x008fe20000000f00 */
[C---:B------:R-:W-:Y:S01]  /*ae40*/  FMUL.FTZ R34, R68.reuse, R150 ;  /* 0x0000009644227220 */ /* 0x040fe20000410000 */
[----:B------:R-:W-:Y:S01]  /*ae50*/  MOV R150, R35 ;  /* 0x0000002300967202 */ /* 0x000fe20000000f00 */
[----:B------:R-:W-:Y:S01]  /*ae60*/  FMUL.FTZ R35, R68, R151 ;  /* 0x0000009744237220 */ /* 0x000fe20000410000 */
[----:B------:R-:W-:Y:S01]  /*ae70*/  MOV R136, R187 ;  /* 0x000000bb00887202 */ /* 0x000fe20000000f00 */
[----:B------:R-:W-:Y:S01]  /*ae80*/  MUFU.EX2 R106, R106 ;  /* 0x0000006a006a7308 */ /* 0x000fe20000000800 */
[-C--:B-1----:R-:W-:Y:S03]  /*ae90*/  HMMA.16816.F32.BF16 R20, R76, R36.reuse, R20 ;  /* 0x000000244c14723c */ /* 0x082fe60000041814 */
[----:B------:R-:W-:Y:S01]  /*aea0*/  MOV R187, R46 ;  /* 0x0000002e00bb7202 */ /* 0x000fe20000000f00 */
[----:B------:R-:W-:Y:S04]  /*aeb0*/  FMUL.FTZ R46, R0, R162 ;  /* 0x000000a2002e7220 */ /* 0x000fe80000410000 */
[C---:B------:R-:W-:Y:S04]  /*aec0*/  HMMA.16816.F32.BF16 R24, R64.reuse, R36, R24 ;  /* 0x000000244018723c */ /* 0x040fe80000041818 */
[----:B----4-:R-:W-:Y:S03]  /*aed0*/  FMUL.FTZ R56, R69, R172 ;  /* 0x000000ac45387220 */ /* 0x010fe60000410000 */
[--C-:B------:R-:W-:Y:S01]  /*aee0*/  FFMA.FTZ R36, R41, c[0x0][0x2d0], -R96.reuse ;  /* 0x0000b40029247a23 */ /* 0x100fe20000010860 */
[-C--:B------:R-:W-:Y:S03]  /*aef0*/  HMMA.16816.F32.BF16 R28, R64, R38.reuse, R28 ;  /* 0x00000026401c723c */ /* 0x080fe6000004181c */
[----:B------:R1:W-:Y:S01]  /*af00*/  MUFU.EX2 R146, R36 ;  /* 0x0000002400927308 */ /* 0x0003e20000000800 */
[----:B------:R-:W-:Y:S02]  /*af10*/  FMUL.FTZ R37, R70, R153 ;  /* 0x0000009946257220 */ /* 0x000fe40000410000 */
[----:B------:R-:W-:Y:S02]  /*af20*/  FMUL.FTZ R41, R69, R157 ;  /* 0x0000009d45297220 */ /* 0x000fe40000410000 */
[C---:B------:R-:W-:Y:S07]  /*af30*/  HMMA.16816.F32.BF16 R32, R76.reuse, R38, R32 ;  /* 0x000000264c20723c */ /* 0x040fee0000041820 */
[C---:B------:R-:W-:Y:S02]  /*af40*/  FMUL.FTZ R38, R68.reuse, R154 ;  /* 0x0000009a44267220 */ /* 0x040fe40000410000 */
[----:B------:R-:W-:Y:S03]  /*af50*/  FMUL.FTZ R39, R68, R155 ;  /* 0x0000009b44277220 */ /* 0x000fe60000410000 */
[----:B-1----:R-:W-:Y:S02]  /*af60*/  FMUL.FTZ R36, R70, R152 ;  /* 0x0000009846247220 */ /* 0x002fe40000410000 */
[----:B------:R1:W-:Y:S05]  /*af70*/  MUFU.EX2 R152, R48 ;  /* 0x0000003000987308 */ /* 0x0003ea0000000800 */
[-C--:B------:R-:W-:Y:S08]  /*af80*/  HMMA.16816.F32.BF16 R36, R76, R52.reuse, R36 ;  /* 0x000000344c24723c */ /* 0x080ff00000041824 */
[C---:B------:R-:W-:Y:S07]  /*af90*/  HMMA.16816.F32.BF16 R40, R64.reuse, R52, R40 ;  /* 0x000000344028723c */ /* 0x040fee0000041828 */
[--C-:B------:R-:W-:Y:S01]  /*afa0*/  FFMA.FTZ R52, R208, c[0x0][0x2d0], -R96.reuse ;  /* 0x0000b400d0347a23 */ /* 0x100fe20000010860 */
[-C--:B------:R-:W-:Y:S03]  /*afb0*/  HMMA.16816.F32.BF16 R44, R64, R54.reuse, R44 ;  /* 0x00000036402c723c */ /* 0x080fe6000004182c */
[----:B------:R2:W3:Y:S01]  /*afc0*/  MUFU.EX2 R88, R52 ;  /* 0x0000003400587308 */ /* 0x0004e20000000800 */
[C---:B-1----:R-:W-:Y:S02]  /*afd0*/  FMUL.FTZ R48, R70.reuse, R164 ;  /* 0x000000a446307220 */ /* 0x042fe40000410000 */
[----:B------:R-:W-:Y:S05]  /*afe0*/  FMUL.FTZ R53, R70, R169 ;  /* 0x000000a946357220 */ /* 0x000fea0000410000 */
[C---:B------:R-:W-:Y:S07]  /*aff0*/  HMMA.16816.F32.BF16 R48, R76.reuse, R54, R48 ;  /* 0x000000364c30723c */ /* 0x040fee0000041830 */
[C---:B------:R-:W-:Y:S02]  /*b000*/  FMUL.FTZ R54, R68.reuse, R170 ;  /* 0x000000aa44367220 */ /* 0x040fe40000410000 */
[----:B------:R-:W-:Y:S03]  /*b010*/  FMUL.FTZ R55, R68, R171 ;  /* 0x000000ab44377220 */ /* 0x000fe60000410000 */
[----:B--2---:R-:W-:Y:S07]  /*b020*/  FMUL.FTZ R52, R70, R168 ;  /* 0x000000a846347220 */ /* 0x004fee0000410000 */
[-C--:B------:R-:W-:Y:S08]  /*b030*/  HMMA.16816.F32.BF16 R52, R76, R80.reuse, R52 ;  /* 0x000000504c34723c */ /* 0x080ff00000041834 */
[C---:B------:R-:W-:Y:S07]  /*b040*/  HMMA.16816.F32.BF16 R56, R64.reuse, R80, R56 ;  /* 0x000000504038723c */ /* 0x040fee0000041838 */
[--C-:B------:R-:W-:Y:S01]  /*b050*/  FFMA.FTZ R80, R210, c[0x0][0x2d0], -R105.reuse ;  /* 0x0000b400d2507a23 */ /* 0x100fe20000010869 */
[-C--:B------:R-:W-:Y:S03]  /*b060*/  HMMA.16816.F32.BF16 R60, R64, R82.reuse, R60 ;  /* 0x00000052403c723c */ /* 0x080fe6000004183c */
[----:B------:R1:W-:Y:S01]  /*b070*/  MUFU.EX2 R210, R80 ;  /* 0x0000005000d27308 */ /* 0x0003e20000000800 */
[----:B------:R-:W-:Y:S03]  /*b080*/  F2FP.BF16.PACK_AB R81, R138, R124 ;  /* 0x0000007c8a51723e */ /* 0x000fe600000010ff */
[C---:B------:R-:W-:Y:S01]  /*b090*/  FMUL.FTZ R64, R70.reuse, R180 ;  /* 0x000000b446407220 */ /* 0x040fe20000410000 */
[----:B------:R-:W-:Y:S01]  /*b0a0*/  F2FP.BF16.PACK_AB R180, R101, R100 ;  /* 0x0000006465b4723e */ /* 0x000fe200000010ff */
[----:B------:R-:W-:Y:S03]  /*b0b0*/  FMUL.FTZ R65, R70, R181 ;  /* 0x000000b546417220 */ /* 0x000fe60000410000 */
[C---:B------:R-:W-:Y:S01]  /*b0c0*/  FMUL.FTZ R66, R68.reuse, R182 ;  /* 0x000000b644427220 */ /* 0x040fe20000410000 */
[----:B------:R-:W-:Y:S01]  /*b0d0*/  F2FP.BF16.PACK_AB R181, R103, R102 ;  /* 0x0000006667b5723e */ /* 0x000fe200000010ff */
[----:B------:R-:W-:Y:S07]  /*b0e0*/  FMUL.FTZ R67, R68, R183 ;  /* 0x000000b744437220 */ /* 0x000fee0000410000 */
[----:B------:R-:W-:Y:S04]  /*b0f0*/  HMMA.16816.F32.BF16 R64, R76, R82, R64 ;  /* 0x000000524c40723c */ /* 0x000fe80000041840 */
[----:B-1----:R-:W-:Y:S03]  /*b100*/  FFMA.FTZ R80, R213, c[0x0][0x2d0], -R105 ;  /* 0x0000b400d5507a23 */ /* 0x002fe60000010869 */
[----:B------:R-:W-:Y:S02]  /*b110*/  F2FP.BF16.PACK_AB R76, R130, R127 ;  /* 0x0000007f824c723e */ /* 0x000fe400000010ff */
[----:B------:R-:W-:Y:S01]  /*b120*/  F2FP.BF16.PACK_AB R77, R131, R126 ;  /* 0x0000007e834d723e */ /* 0x000fe200000010ff */
[----:B------:R1:W-:Y:S02]  /*b130*/  MUFU.EX2 R209, R80 ;  /* 0x0000005000d17308 */ /* 0x0003e40000000800 */
[----:B------:R-:W-:Y:S02]  /*b140*/  F2FP.BF16.PACK_AB R78, R123, R137 ;  /* 0x000000897b4e723e */ /* 0x000fe400000010ff */
[----:B------:R-:W-:Y:S02]  /*b150*/  F2FP.BF16.PACK_AB R79, R143, R136 ;  /* 0x000000888f4f723e */ /* 0x000fe400000010ff */
[----:B---3--:R-:W-:Y:S02]  /*b160*/  MOV R213, R88 ;  /* 0x0000005800d57202 */ /* 0x008fe40000000f00 */
[----:B------:R-:W2:Y:S01]  /*b170*/  LDSM.16.MT88.4 R88, [R227+0x900] ;  /* 0x00090000e358783b */ /* 0x000ea20000004200 */
[----:B------:R-:W-:Y:S02]  /*b180*/  F2FP.BF16.PACK_AB R82, R142, R129 ;  /* 0x000000818e52723e */ /* 0x000fe400000010ff */
[-C--:B------:R-:W-:Y:S03]  /*b190*/  HMMA.16816.F32.BF16 R4, R76, R84.reuse, R4 ;  /* 0x000000544c04723c */ /* 0x080fe60000041804 */
[----:B------:R-:W-:Y:S01]  /*b1a0*/  F2FP.BF16.PACK_AB R83, R141, R128 ;  /* 0x000000808d53723e */ /* 0x000fe200000010ff */
[--C-:B-1----:R-:W-:Y:S01]  /*b1b0*/  FFMA.FTZ R80, R217, c[0x0][0x2d0], -R107.reuse ;  /* 0x0000b400d9507a23 */ /* 0x102fe2000001086b */
[----:B------:R-:W-:Y:S02]  /*b1c0*/  MOV R217, R150 ;  /* 0x0000009600d97202 */ /* 0x000fe40000000f00 */
[----:B------:R-:W-:Y:S01]  /*b1d0*/  MOV R150, R149 ;  /* 0x0000009500967202 */ /* 0x000fe20000000f00 */
[----:B------:R1:W-:Y:S01]  /*b1e0*/  MUFU.EX2 R155, R80 ;  /* 0x00000050009b7308 */ /* 0x0003e20000000800 */
[----:B------:R-:W-:Y:S03]  /*b1f0*/  MOV R149, R148 ;  /* 0x0000009400957202 */ /* 0x000fe60000000f00 */
[----:B------:R-:W-:Y:S02]  /*b200*/  MOV R148, R134 ;  /* 0x0000008600947202 */ /* 0x000fe40000000f00 */
[----:B------:R-:W-:Y:S02]  /*b210*/  MOV R134, R133 ;  /* 0x0000008500867202 */ /* 0x000fe40000000f00 */
[----:B------:R-:W-:Y:S02]  /*b220*/  MOV R133, R132 ;  /* 0x0000008400857202 */ /* 0x000fe40000000f00 */
[----:B------:R-:W-:Y:S01]  /*b230*/  MOV R132, R92 ;  /* 0x0000005c00847202 */ /* 0x000fe20000000f00 */
[----:B------:R-:W-:Y:S01]  /*b240*/  FFMA.FTZ R92, R218, c[0x0][0x2d0], -R107 ;  /* 0x0000b400da5c7a23 */ /* 0x000fe2000001086b */
[----:B------:R-:W-:Y:S02]  /*b250*/  MOV R218, R150 ;  /* 0x0000009600da7202 */ /* 0x000fe40000000f00 */
[----:B------:R-:W-:Y:S01]  /*b260*/  MOV R150, R149 ;  /* 0x0000009500967202 */ /* 0x000fe20000000f00 */
[----:B------:R3:W-:Y:S01]  /*b270*/  MUFU.EX2 R154, R92 ;  /* 0x0000005c009a7308 */ /* 0x0007e20000000800 */
[----:B------:R-:W-:Y:S02]  /*b280*/  MOV R149, R148 ;  /* 0x0000009400957202 */ /* 0x000fe40000000f00 */
[----:B------:R-:W-:Y:S02]  /*b290*/  MOV R148, R133 ;  /* 0x0000008500947202 */ /* 0x000fe40000000f00 */
[----:B------:R-:W-:Y:S02]  /*b2a0*/  MOV R133, R95 ;  /* 0x0000005f00857202 */ /* 0x000fe40000000f00 */
[----:B------:R-:W-:Y:S02]  /*b2b0*/  MOV R151, R134 ;  /* 0x0000008600977202 */ /* 0x000fe40000000f00 */
[----:B------:R-:W-:Y:S02]  /*b2c0*/  MOV R134, R132 ;  /* 0x0000008400867202 */ /* 0x000fe40000000f00 */
[----:B-1----:R-:W-:Y:S02]  /*b2d0*/  F2FP.BF16.PACK_AB R80, R139, R125 ;  /* 0x0000007d8b50723e */ /* 0x002fe400000010ff */
[----:B------:R-:W-:Y:S02]  /*b2e0*/  MOV R132, R200 ;  /* 0x000000c800847202 */ /* 0x000fe40000000f00 */
[----:B------:R-:W-:Y:S03]  /*b2f0*/  MOV R200, R93 ;  /* 0x0000005d00c87202 */ /* 0x000fe60000000f00 */
[C---:B------:R-:W-:Y:S07]  /*b300*/  HMMA.16816.F32.BF16 R8, R80.reuse, R84, R8 ;  /* 0x000000545008723c */ /* 0x040fee0000041808 */
[--C-:B------:R-:W-:Y:S01]  /*b310*/  FFMA.FTZ R84, R211, c[0x0][0x2d0], -R105.reuse ;  /* 0x0000b400d3547a23 */ /* 0x100fe20000010869 */
[-C--:B------:R-:W-:Y:S03]  /*b320*/  HMMA.16816.F32.BF16 R12, R80, R86.reuse, R12 ;  /* 0x00000056500c723c */ /* 0x080fe6000004180c */
[----:B------:R1:W-:Y:S01]  /*b330*/  MUFU.EX2 R208, R84 ;  /* 0x0000005400d07308 */ /* 0x0003e20000000800 */
[----:B------:R-:W-:Y:S02]  /*b340*/  MOV R211, R135 ;  /* 0x0000008700d37202 */ /* 0x000fe40000000f00 */
[----:B------:R-:W-:Y:S02]  /*b350*/  MOV R135, R190 ;  /* 0x000000be00877202 */ /* 0x000fe40000000f00 */
[C---:B------:R-:W-:Y:S04]  /*b360*/  HMMA.16816.F32.BF16 R16, R76.reuse, R86, R16 ;  /* 0x000000564c10723c */ /* 0x040fe80000041810 */
[----:B------:R-:W-:Y:S02]  /*b370*/  MOV R190, R94 ;  /* 0x0000005e00be7202 */ /* 0x000fe40000000f00 */
[----:B---3--:R-:W3:Y:S02]  /*b380*/  LDSM.16.MT88.4 R92, [R225+0x900] ;  /* 0x00090000e15c783b */ /* 0x008ee40000004200 */
[-C--:B--2---:R-:W-:Y:S08]  /*b390*/  HMMA.16816.F32.BF16 R20, R76, R88.reuse, R20 ;  /* 0x000000584c14723c */ /* 0x084ff00000041814 */
[C---:B------:R-:W-:Y:S04]  /*b3a0*/  HMMA.16816.F32.BF16 R24, R80.reuse, R88, R24 ;  /* 0x000000585018723c */ /* 0x040fe80000041818 */
[----:B-1----:R-:W-:Y:S01]  /*b3b0*/  FFMA.FTZ R84, R212, c[0x0][0x2d0], -R105 ;  /* 0x0000b400d4547a23 */ /* 0x002fe20000010869 */
[----:B------:R-:W-:Y:S02]  /*b3c0*/  MOV R212, R152 ;  /* 0x0000009800d47202 */ /* 0x000fe40000000f00 */
[--C-:B------:R-:W-:Y:S01]  /*b3d0*/  FFMA.FTZ R88, R220, c[0x0][0x2d0], -R96.reuse ;  /* 0x0000b400dc587a23 */ /* 0x100fe20000010860 */
[-C--:B------:R-:W-:Y:S01]  /*b3e0*/  HMMA.16816.F32.BF16 R28, R80, R90.reuse, R28 ;  /* 0x0000005a501c723c */ /* 0x080fe2000004181c */
[----:B------:R1:W-:Y:S03]  /*b3f0*/  MUFU.EX2 R203, R84 ;  /* 0x0000005400cb7308 */ /* 0x0003e60000000800 */
[----:B------:R-:W-:Y:S02]  /*b400*/  MOV R220, R150 ;  /* 0x0000009600dc7202 */ /* 0x000fe40000000f00 */
[----:B------:R-:W-:Y:S02]  /*b410*/  MOV R150, R198 ;  /* 0x000000c600967202 */ /* 0x000fe40000000f00 */
[C---:B------:R-:W-:Y:S03]  /*b420*/  HMMA.16816.F32.BF16 R32, R76.reuse, R90, R32 ;  /* 0x0000005a4c20723c */ /* 0x040fe60000041820 */
[----:B------:R2:W-:Y:S05]  /*b430*/  MUFU.EX2 R153, R88 ;  /* 0x0000005800997308 */ /* 0x0005ea0000000800 */
[-C--:B---3--:R-:W-:Y:S04]  /*b440*/  HMMA.16816.F32.BF16 R36, R76, R92.reuse, R36 ;  /* 0x0000005c4c24723c */ /* 0x088fe80000041824 */
[--C-:B-1----:R-:W-:Y:S01]  /*b450*/  FFMA.FTZ R84, R214, c[0x0][0x2d0], -R107.reuse ;  /* 0x0000b400d6547a23 */ /* 0x102fe2000001086b */
[----:B------:R-:W-:Y:S02]  /*b460*/  MOV R214, R149 ;  /* 0x0000009500d67202 */ /* 0x000fe40000000f00 */
[----:B------:R-:W-:Y:S01]  /*b470*/  MOV R149, R201 ;  /* 0x000000c900957202 */ /* 0x000fe20000000f00 */
[C---:B------:R-:W-:Y:S01]  /*b480*/  HMMA.16816.F32.BF16 R40, R80.reuse, R92, R40 ;  /* 0x0000005c5028723c */ /* 0x040fe20000041828 */
[----:B------:R1:W-:Y:S03]  /*b490*/  MUFU.EX2 R201, R84 ;  /* 0x0000005400c97308 */ /* 0x0003e60000000800 */
[--C-:B--2---:R-:W-:Y:S01]  /*b4a0*/  FFMA.FTZ R88, R219, c[0x0][0x2d0], -R96.reuse ;  /* 0x0000b400db587a23 */ /* 0x104fe20000010860 */
[----:B------:R-:W-:Y:S02]  /*b4b0*/  MOV R219, R149 ;  /* 0x0000009500db7202 */ /* 0x000fe40000000f00 */
[--C-:B------:R-:W-:Y:S01]  /*b4c0*/  FFMA.FTZ R92, R249, c[0x0][0x2d0], -R96.reuse ;  /* 0x0000b400f95c7a23 */ /* 0x100fe20000010860 */
[-C--:B------:R-:W-:Y:S03]  /*b4d0*/  HMMA.16816.F32.BF16 R44, R80, R94.reuse, R44 ;  /* 0x0000005e502c723c */ /* 0x080fe6000004182c */
[----:B------:R2:W-:Y:S01]  /*b4e0*/  MUFU.EX2 R159, R88 ;  /* 0x00000058009f7308 */ /* 0x0005e20000000800 */
[----:B------:R-:W-:Y:S02]  /*b4f0*/  MOV R149, R199 ;  /* 0x000000c700957202 */ /* 0x000fe40000000f00 */
[----:B------:R-:W-:Y:S02]  /*b500*/  MOV R249, R129 ;  /* 0x0000008100f97202 */ /* 0x000fe40000000f00 */
[C---:B------:R-:W-:Y:S04]  /*b510*/  HMMA.16816.F32.BF16 R48, R76.reuse, R94, R48 ;  /* 0x0000005e4c30723c */ /* 0x040fe80000041830 */
[----:B-1----:R-:W-:Y:S01]  /*b520*/  FFMA.FTZ R84, R215, c[0x0][0x2d0], -R107 ;  /* 0x0000b400d7547a23 */ /* 0x002fe2000001086b */
[----:B------:R-:W-:Y:S03]  /*b530*/  MOV R215, R151 ;  /* 0x0000009700d77202 */ /* 0x000fe60000000f00 */
[----:B------:R1:W-:Y:S01]  /*b540*/  MUFU.EX2 R202, R84 ;  /* 0x0000005400ca7308 */ /* 0x0003e20000000800 */
[----:B------:R-:W-:Y:S03]  /*b550*/  MOV R151, R135 ;  /* 0x0000008700977202 */ /* 0x000fe60000000f00 */
[----:B------:R-:W-:Y:S02]  /*b560*/  MOV R135, R188 ;  /* 0x000000bc00877202 */ /* 0x000fe40000000f00 */
[----:B------:R-:W-:Y:S01]  /*b570*/  MOV R188, R191 ;  /* 0x000000bf00bc7202 */ /* 0x000fe20000000f00 */
[--C-:B--2---:R-:W-:Y:S01]  /*b580*/  FFMA.FTZ R88, R222, c[0x0][0x2d0], -R3.reuse ;  /* 0x0000b400de587a23 */ /* 0x104fe20000010803 */
[----:B------:R-:W-:Y:S02]  /*b590*/  MOV R222, R148 ;  /* 0x0000009400de7202 */ /* 0x000fe40000000f00 */
[----:B------:R-:W-:Y:S01]  /*b5a0*/  MOV R148, R133 ;  /* 0x0000008500947202 */ /* 0x000fe20000000f00 */
[----:B------:R2:W-:Y:S01]  /*b5b0*/  MUFU.EX2 R152, R88 ;  /* 0x0000005800987308 */ /* 0x0005e20000000800 */
[----:B------:R-:W-:Y:S02]  /*b5c0*/  MOV R133, R190 ;  /* 0x000000be00857202 */ /* 0x000fe40000000f00 */
[----:B------:R-:W-:Y:S02]  /*b5d0*/  MOV R190, R200 ;  /* 0x000000c800be7202 */ /* 0x000fe40000000f00 */
[----:B------:R-:W-:Y:S02]  /*b5e0*/  MOV R161, R148 ;  /* 0x0000009400a17202 */ /* 0x000fe40000000f00 */
[----:B------:R-:W-:Y:S02]  /*b5f0*/  MOV R148, R197 ;  /* 0x000000c500947202 */ /* 0x000fe40000000f00 */
[----:B------:R-:W-:Y:S01]  /*b600*/  MOV R191, R193 ;  /* 0x000000c100bf7202 */ /* 0x000fe20000000f00 */
[----:B------:R3:W-:Y:S01]  /*b610*/  MUFU.EX2 R200, R92 ;  /* 0x0000005c00c87308 */ /* 0x0007e20000000800 */
[----:B-1----:R-:W1:Y:S01]  /*b620*/  LDSM.16.MT88.4 R84, [R226+0x900] ;  /* 0x00090000e254783b */ /* 0x002e620000004200 */
[--C-:B--2---:R-:W-:Y:S01]  /*b630*/  FFMA.FTZ R88, R245, c[0x0][0x2d0], -R3.reuse ;  /* 0x0000b400f5587a23 */ /* 0x104fe20000010803 */
[----:B------:R-:W-:Y:S07]  /*b640*/  MOV R245, R123 ;  /* 0x0000007b00f57202 */ /* 0x000fee0000000f00 */
[----:B------:R2:W4:Y:S01]  /*b650*/  MUFU.EX2 R158, R88 ;  /* 0x00000058009e7308 */ /* 0x0005220000000800 */
[----:B---3--:R-:W-:Y:S01]  /*b660*/  FFMA.FTZ R92, R251, c[0x0][0x2d0], -R3 ;  /* 0x0000b400fb5c7a23 */ /* 0x008fe20000010803 */
[----:B------:R-:W-:Y:S08]  /*b670*/  MOV R251, R131 ;  /* 0x0000008300fb7202 */ /* 0x000ff00000000f00 */
[----:B------:R3:W-:Y:S01]  /*b680*/  MUFU.EX2 R156, R92 ;  /* 0x0000005c009c7308 */ /* 0x0007e20000000800 */
[--C-:B--2---:R-:W-:Y:S01]  /*b690*/  FFMA.FTZ R88, R221, c[0x0][0x2d0], -R96.reuse ;  /* 0x0000b400dd587a23 */ /* 0x104fe20000010860 */
[----:B------:R-:W-:Y:S01]  /*b6a0*/  MOV R221, R128 ;  /* 0x0000008000dd7202 */ /* 0x000fe20000000f00 */
[-C--:B-1----:R-:W-:Y:S07]  /*b6b0*/  HMMA.16816.F32.BF16 R52, R76, R84.reuse, R52 ;  /* 0x000000544c34723c */ /* 0x082fee0000041834 */
[----:B------:R1:W2:Y:S01]  /*b6c0*/  MUFU.EX2 R157, R88 ;  /* 0x00000058009d7308 */ /* 0x0002a20000000800 */
[C---:B------:R-:W-:Y:S04]  /*b6d0*/  HMMA.16816.F32.BF16 R56, R80.reuse, R84, R56 ;  /* 0x000000545038723c */ /* 0x040fe80000041838 */
[----:B---3--:R-:W-:Y:S01]  /*b6e0*/  FFMA.FTZ R92, R150, c[0x0][0x2d0], -R107 ;  /* 0x0000b400965c7a23 */ /* 0x008fe2000001086b */
[----:B------:R-:W-:Y:S02]  /*b6f0*/  MOV R150, R196 ;  /* 0x000000c400967202 */ /* 0x000fe40000000f00 */
[----:B------:R-:W-:Y:S01]  /*b700*/  FFMA.FTZ R84, R252, c[0x0][0x2d0], -R3 ;  /* 0x0000b400fc547a23 */ /* 0x000fe20000010803 */
[-C--:B------:R-:W-:Y:S01]  /*b710*/  HMMA.16816.F32.BF16 R60, R80, R86.reuse, R60 ;  /* 0x00000056503c723c */ /* 0x080fe2000004183c */
[----:B------:R3:W-:Y:S03]  /*b720*/  MUFU.EX2 R162, R92 ;  /* 0x0000005c00a27308 */ /* 0x0007e60000000800 */
[----:B------:R-:W-:Y:S03]  /*b730*/  MOV R252, R130 ;  /* 0x0000008200fc7202 */ /* 0x000fe60000000f00 */
[--C-:B------:R-:W-:Y:S01]  /*b740*/  FFMA.FTZ R80, R223, c[0x0][0x2d0], -R105.reuse ;  /* 0x0000b400df507a23 */ /* 0x100fe20000010869 */
[----:B------:R-:W-:Y:S01]  /*b750*/  HMMA.16816.F32.BF16 R64, R76, R86, R64 ;  /* 0x000000564c40723c */ /* 0x000fe20000041840 */
[----:B-1----:R-:W1:Y:S02]  /*b760*/  LDSM.16.MT88.4 R88, [R224+0x1100] ;  /* 0x00110000e058783b */ /* 0x002e640000004200 */
[----:B------:R2:W-:Y:S01]  /*b770*/  MUFU.EX2 R163, R80 ;  /* 0x0000005000a37308 */ /* 0x0005e20000000800 */
[----:B------:R-:W-:Y:S02]  /*b780*/  F2FP.BF16.PACK_AB R81, R144, R145 ;  /* 0x000000919051723e */ /* 0x000fe400000010ff */
[----:B------:R-:W-:Y:S02]  /*b790*/  F2FP.BF16.PACK_AB R82, R213, R212 ;  /* 0x000000d4d552723e */ /* 0x000fe400000010ff */
[----:B------:R-:W-:Y:S04]  /*b7a0*/  F2FP.BF16.PACK_AB R76, R219, R140 ;  /* 0x0000008cdb4c723e */ /* 0x000fe800000010ff */
[----:B------:R-:W-:Y:S01]  /*b7b0*/  F2FP.BF16.PACK_AB R77, R220, R222 ;  /* 0x000000dedc4d723e */ /* 0x000fe200000010ff */
[----:B------:R4:W1:Y:S01]  /*b7c0*/  MUFU.EX2 R199, R84 ;  /* 0x0000005400c77308 */ /* 0x0008620000000800 */
[----:B------:R-:W-:Y:S02]  /*b7d0*/  F2FP.BF16.PACK_AB R78, R218, R215 ;  /* 0x000000d7da4e723e */ /* 0x000fe400000010ff */
[----:B------:R-:W-:Y:S01]  /*b7e0*/  F2FP.BF16.PACK_AB R79, R217, R214 ;  /* 0x000000d6d94f723e */ /* 0x000fe200000010ff */
[----:B---3--:R-:W-:Y:S01]  /*b7f0*/  LDSM.16.MT88.4 R92, [R225+0x1100] ;  /* 0x00110000e15c783b */ /* 0x008fe20000004200 */
[----:B------:R-:W-:Y:S01]  /*b800*/  F2FP.BF16.PACK_AB R83, R216, R211 ;  /* 0x000000d3d853723e */ /* 0x000fe200000010ff */
[----:B--2---:R-:W-:Y:S04]  /*b810*/  FFMA.FTZ R80, R248, c[0x0][0x2d0], -R105 ;  /* 0x0000b400f8507a23 */ /* 0x004fe80000010869 */
[----:B------:R2:W-:Y:S02]  /*b820*/  MUFU.EX2 R198, R80 ;  /* 0x0000005000c67308 */ /* 0x0005e40000000800 */
[----:B----4-:R-:W3:Y:S01]  /*b830*/  LDSM.16.MT88.4 R84, [R227+0x1100] ;  /* 0x00110000e354783b */ /* 0x010ee20000004200 */
[-C--:B-1----:R-:W-:Y:S03]  /*b840*/  HMMA.16816.F32.BF16 R4, R76, R88.reuse, R4 ;  /* 0x000000584c04723c */ /* 0x082fe60000041804 */
[----:B--2---:R-:W-:Y:S07]  /*b850*/  F2FP.BF16.PACK_AB R80, R146, R147 ;  /* 0x000000939250723e */ /* 0x004fee00000010ff */
[C---:B------:R-:W-:Y:S07]  /*b860*/  HMMA.16816.F32.BF16 R8, R80.reuse, R88, R8 ;  /* 0x000000585008723c */ /* 0x040fee0000041808 */
[----:B------:R-:W-:Y:S01]  /*b870*/  FFMA.FTZ R88, R149, c[0x0][0x2d0], -R107 ;  /* 0x0000b40095587a23 */ /* 0x000fe2000001086b */
[-C--:B------:R-:W-:Y:S03]  /*b880*/  HMMA.16816.F32.BF16 R12, R80, R90.reuse, R12 ;  /* 0x0000005a500c723c */ /* 0x080fe6000004180c */
[----:B------:R1:W-:Y:S01]  /*b890*/  MUFU.EX2 R197, R88 ;  /* 0x0000005800c57308 */ /* 0x0003e20000000800 */
[----:B------:R-:W-:Y:S04]  /*b8a0*/  MOV R149, R194 ;  /* 0x000000c200957202 */ /* 0x000fe80000000f00 */
[C---:B------:R-:W-:Y:S08]  /*b8b0*/  HMMA.16816.F32.BF16 R16, R76.reuse, R90, R16 ;  /* 0x0000005a4c10723c */ /* 0x040ff00000041810 */
[-C--:B---3--:R-:W-:Y:S08]  /*b8c0*/  HMMA.16816.F32.BF16 R20, R76, R84.reuse, R20 ;  /* 0x000000544c14723c */ /* 0x088ff00000041814 */
[C---:B------:R-:W-:Y:S04]  /*b8d0*/  HMMA.16816.F32.BF16 R24, R80.reuse, R84, R24 ;  /* 0x000000545018723c */ /* 0x040fe80000041818 */
[----:B-1----:R-:W-:Y:S03]  /*b8e0*/  FFMA.FTZ R88, R246, c[0x0][0x2d0], -R105 ;  /* 0x0000b400f6587a23 */ /* 0x002fe60000010869 */
[----:B------:R-:W-:Y:S01]  /*b8f0*/  FFMA.FTZ R84, R250, c[0x0][0x2d0], -R107 ;  /* 0x0000b400fa547a23 */ /* 0x000fe2000001086b */
[-C--:B------:R-:W-:Y:S01]  /*b900*/  HMMA.16816.F32.BF16 R28, R80, R86.reuse, R28 ;  /* 0x00000056501c723c */ /* 0x080fe2000004181c */
[----:B------:R1:W-:Y:S07]  /*b910*/  MUFU.EX2 R196, R88 ;  /* 0x0000005800c47308 */ /* 0x0003ee0000000800 */
[C---:B------:R-:W-:Y:S03]  /*b920*/  HMMA.16816.F32.BF16 R32, R76.reuse, R86, R32 ;  /* 0x000000564c20723c */ /* 0x040fe60000041820 */
[----:B------:R2:W-:Y:S05]  /*b930*/  MUFU.EX2 R193, R84 ;  /* 0x0000005400c17308 */ /* 0x0005ea0000000800 */
[-C--:B------:R-:W-:Y:S08]  /*b940*/  HMMA.16816.F32.BF16 R36, R76, R92.reuse, R36 ;  /* 0x0000005c4c24723c */ /* 0x080ff00000041824 */
[C---:B------:R-:W-:Y:S04]  /*b950*/  HMMA.16816.F32.BF16 R40, R80.reuse, R92, R40 ;  /* 0x0000005c5028723c */ /* 0x040fe80000041828 */
[----:B-1----:R-:W-:Y:S03]  /*b960*/  FFMA.FTZ R88, R244, c[0x0][0x2d0], -R105 ;  /* 0x0000b400f4587a23 */ /* 0x002fe60000010869 */
[--C-:B------:R-:W-:Y:S01]  /*b970*/  FFMA.FTZ R92, R148, c[0x0][0x2d0], -R96.reuse ;  /* 0x0000b400945c7a23 */ /* 0x100fe20000010860 */
[-C--:B------:R-:W-:Y:S01]  /*b980*/  HMMA.16816.F32.BF16 R44, R80, R94.reuse, R44 ;  /* 0x0000005e502c723c */ /* 0x080fe2000004182c */
[----:B------:R1:W-:Y:S03]  /*b990*/  MUFU.EX2 R195, R88 ;  /* 0x0000005800c37308 */ /* 0x0003e60000000800 */
[--C-:B--2---:R-:W-:Y:S01]  /*b9a0*/  FFMA.FTZ R84, R161, c[0x0][0x2d0], -R96.reuse ;  /* 0x0000b400a1547a23 */ /* 0x104fe20000010860 */
[----:B------:R-:W-:Y:S03]  /*b9b0*/  MOV R148, R189 ;  /* 0x000000bd00947202 */ /* 0x000fe60000000f00 */
[C---:B------:R-:W-:Y:S03]  /*b9c0*/  HMMA.16816.F32.BF16 R48, R76.reuse, R94, R48 ;  /* 0x0000005e4c30723c */ /* 0x040fe60000041830 */
[----:B------:R2:W-:Y:S10]  /*b9d0*/  MUFU.EX2 R161, R84 ;  /* 0x0000005400a17308 */ /* 0x0005f40000000800 */
[----:B------:R3:W-:Y:S01]  /*b9e0*/  MUFU.EX2 R189, R92 ;  /* 0x0000005c00bd7308 */ /* 0x0007e20000000800 */
[----:B-1----:R-:W-:Y:S09]  /*b9f0*/  FFMA.FTZ R88, R247, c[0x0][0x2d0], -R107 ;  /* 0x0000b400f7587a23 */ /* 0x002ff2000001086b */
[----:B------:R1:W-:Y:S01]  /*ba00*/  MUFU.EX2 R194, R88 ;  /* 0x0000005800c27308 */ /* 0x0003e20000000800 */
[--C-:B--2---:R-:W-:Y:S01]  /*ba10*/  FFMA.FTZ R84, R150, c[0x0][0x2d0], -R96.reuse ;  /* 0x0000b40096547a23 */ /* 0x104fe20000010860 */
[----:B------:R-:W-:Y:S02]  /*ba20*/  MOV R150, R186 ;  /* 0x000000ba00967202 */ /* 0x000fe40000000f00 */
[----:B------:R-:W-:Y:S06]  /*ba30*/  MOV R186, R192 ;  /* 0x000000c000ba7202 */ /* 0x000fec0000000f00 */
[----:B------:R2:W-:Y:S01]  /*ba40*/  MUFU.EX2 R192, R84 ;  /* 0x0000005400c07308 */ /* 0x0005e20000000800 */
[--C-:B---3--:R-:W-:Y:S01]  /*ba50*/  FFMA.FTZ R92, R134, c[0x0][0x2d0], -R96.reuse ;  /* 0x0000b400865c7a23 */ /* 0x108fe20000010860 */
[----:B------:R-:W-:Y:S08]  /*ba60*/  MOV R134, R190 ;  /* 0x000000be00867202 */ /* 0x000ff00000000f00 */
[----:B------:R3:W-:Y:S01]  /*ba70*/  MUFU.EX2 R190, R92 ;  /* 0x0000005c00be7308 */ /* 0x0007e20000000800 */
[----:B-1----:R-:W1:Y:S01]  /*ba80*/  LDSM.16.MT88.4 R88, [R226+0x1100] ;  /* 0x00110000e258783b */ /* 0x002e620000004200 */
[----:B--2---:R-:W-:Y:S08]  /*ba90*/  FFMA.FTZ R84, R160, c[0x0][0x2d0], -R3 ;  /* 0x0000b400a0547a23 */ /* 0x004ff00000010803 */
[----:B------:R2:W-:Y:S01]  /*baa0*/  MUFU.EX2 R160, R84 ;  /* 0x0000005400a07308 */ /* 0x0005e20000000800 */
[----:B---3--:R-:W-:Y:S01]  /*bab0*/  FFMA.FTZ R92, R148, c[0x0][0x2d0], -R105 ;  /* 0x0000b400945c7a23 */ /* 0x008fe20000010869 */
[----:B------:R-:W-:Y:S02]  /*bac0*/  MOV R148, R133 ;  /* 0x0000008500947202 */ /* 0x000fe40000000f00 */
[----:B------:R-:W-:Y:S02]  /*bad0*/  MOV R133, R132 ;  /* 0x0000008400857202 */ /* 0x000fe40000000f00 */
[----:B------:R-:W-:Y:S02]  /*bae0*/  MOV R132, R184 ;  /* 0x000000b800847202 */ /* 0x000fe40000000f00 */
[----:B------:R-:W-:Y:S02]  /*baf0*/  MOV R166, R133 ;  /* 0x0000008500a67202 */ /* 0x000fe40000000f00 */
[----:B------:R-:W-:Y:S01]  /*bb00*/  MOV R133, R117 ;  /* 0x0000007500857202 */ /* 0x000fe20000000f00 */
[--C-:B--2---:R-:W-:Y:S01]  /*bb10*/  FFMA.FTZ R84, R191, c[0x0][0x2d0], -R3.reuse ;  /* 0x0000b400bf547a23 */ /* 0x104fe20000010803 */
[-C--:B-1----:R-:W-:Y:S03]  /*bb20*/  HMMA.16816.F32.BF16 R52, R76, R88.reuse, R52 ;  /* 0x000000584c34723c */ /* 0x082fe60000041834 */
[----:B------:R1:W-:Y:S05]  /*bb30*/  MUFU.EX2 R191, R84 ;  /* 0x0000005400bf7308 */ /* 0x0003ea0000000800 */
[C---:B------:R-:W-:Y:S07]  /*bb40*/  HMMA.16816.F32.BF16 R56, R80.reuse, R88, R56 ;  /* 0x000000585038723c */ /* 0x040fee0000041838 */
[----:B------:R-:W-:Y:S01]  /*bb50*/  FFMA.FTZ R88, R151, c[0x0][0x2d0], -R3 ;  /* 0x0000b40097587a23 */ /* 0x000fe20000010803 */
[-C--:B------:R-:W-:Y:S03]  /*bb60*/  HMMA.16816.F32.BF16 R60, R80, R90.reuse, R60 ;  /* 0x0000005a503c723c */ /* 0x080fe6000004183c */
[----:B------:R2:W-:Y:S01]  /*bb70*/  MUFU.EX2 R171, R88 ;  /* 0x0000005800ab7308 */ /* 0x0005e20000000800 */
[----:B------:R-:W-:Y:S01]  /*bb80*/  MOV R151, R104 ;  /* 0x0000006800977202 */ /* 0x000fe20000000f00 */
[----:B------:R-:W-:Y:S02]  /*bb90*/  FFMA.FTZ R104, R112, c[0x0][0x2d0], -R105 ;  /* 0x0000b40070687a23 */ /* 0x000fe40000010869 */
[----:B------:R-:W-:Y:S01]  /*bba0*/  FFMA.FTZ R80, R150, c[0x0][0x2d0], -R3 ;  /* 0x0000b40096507a23 */ /* 0x000fe20000010803 */
[----:B------:R-:W-:Y:S01]  /*bbb0*/  HMMA.16816.F32.BF16 R64, R76, R90, R64 ;  /* 0x0000005a4c40723c */ /* 0x000fe20000041840 */
[----:B-1----:R-:W1:Y:S03]  /*bbc0*/  LDSM.16.MT88.4 R84, [R224+0x1900] ;  /* 0x00190000e054783b */ /* 0x002e660000004200 */
[----:B------:R-:W-:Y:S01]  /*bbd0*/  F2FP.BF16.PACK_AB R81, R158, R152 ;  /* 0x000000989e51723e */ /* 0x000fe200000010ff */
[----:B------:R3:W-:Y:S01]  /*bbe0*/  MUFU.EX2 R170, R80 ;  /* 0x0000005000aa7308 */ /* 0x0007e20000000800 */
[----:B------:R-:W-:Y:S01]  /*bbf0*/  F2FP.BF16.PACK_AB R82, R200, R157 ;  /* 0x0000009dc852723e */ /* 0x000fe200000010ff */
[--C-:B------:R-:W-:Y:S01]  /*bc00*/  FFMA.FTZ R112, R204, c[0x0][0x2d0], -R96.reuse ;  /* 0x0000b400cc707a23 */ /* 0x100fe20000010860 */
[----:B------:R-:W-:Y:S04]  /*bc10*/  F2FP.BF16.PACK_AB R76, R209, R210 ;  /* 0x000000d2d14c723e */ /* 0x000fe800000010ff */
[----:B------:R-:W-:Y:S02]  /*bc20*/  F2FP.BF16.PACK_AB R77, R154, R155 ;  /* 0x0000009b9a4d723e */ /* 0x000fe400000010ff */
[----:B------:R-:W-:Y:S01]  /*bc30*/  F2FP.BF16.PACK_AB R78, R203, R208 ;  /* 0x000000d0cb4e723e */ /* 0x000fe200000010ff */
[----:B------:R-:W-:Y:S01]  /*bc40*/  MUFU.EX2 R104, R104 ;  /* 0x0000006800687308 */ /* 0x000fe20000000800 */
[----:B------:R-:W-:Y:S02]  /*bc50*/  F2FP.BF16.PACK_AB R79, R202, R201 ;  /* 0x000000c9ca4f723e */ /* 0x000fe400000010ff */
[----:B------:R-:W-:Y:S01]  /*bc60*/  MOV R150, R135 ;  /* 0x0000008700967202 */ /* 0x000fe20000000f00 */
[----:B--2---:R-:W2:Y:S01]  /*bc70*/  LDSM.16.MT88.4 R88, [R227+0x1900] ;  /* 0x00190000e358783b */ /* 0x004ea20000004200 */
[----:B------:R-:W-:Y:S02]  /*bc80*/  F2FP.BF16.PACK_AB R83, R199, R156 ;  /* 0x0000009cc753723e */ /* 0x000fe400000010ff */
[----:B------:R-:W-:Y:S03]  /*bc90*/  MOV R135, R187 ;  /* 0x000000bb00877202 */ /* 0x000fe60000000f00 */
[----:B------:R-:W-:Y:S01]  /*bca0*/  MUFU.EX2 R112, R112 ;  /* 0x0000007000707308 */ /* 0x000fe20000000800 */
[----:B---3--:R-:W-:Y:S01]  /*bcb0*/  FFMA.FTZ R80, R149, c[0x0][0x2d0], -R105 ;  /* 0x0000b40095507a23 */ /* 0x008fe20000010869 */
[----:B------:R-:W-:Y:S08]  /*bcc0*/  MOV R149, R188 ;  /* 0x000000bc00957202 */ /* 0x000ff00000000f00 */
[----:B------:R3:W-:Y:S01]  /*bcd0*/  MUFU.EX2 R169, R80 ;  /* 0x0000005000a97308 */ /* 0x0007e20000000800 */
[-C--:B-1----:R-:W-:Y:S09]  /*bce0*/  HMMA.16816.F32.BF16 R4, R76, R84.reuse, R4 ;  /* 0x000000544c04723c */ /* 0x082ff20000041804 */
[----:B------:R1:W-:Y:S03]  /*bcf0*/  MUFU.EX2 R188, R92 ;  /* 0x0000005c00bc7308 */ /* 0x0003e60000000800 */
[----:B---3--:R-:W-:Y:S07]  /*bd00*/  F2FP.BF16.PACK_AB R80, R159, R153 ;  /* 0x000000999f50723e */ /* 0x008fee00000010ff */
[C---:B------:R-:W-:Y:S01]  /*bd10*/  HMMA.16816.F32.BF16 R8, R80.reuse, R84, R8 ;  /* 0x000000545008723c */ /* 0x040fe20000041808 */
[----:B-1----:R-:W1:Y:S06]  /*bd20*/  LDSM.16.MT88.4 R92, [R225+0x1900] ;  /* 0x00190000e15c783b */ /* 0x002e6c0000004200 */
[--C-:B------:R-:W-:Y:S01]  /*bd30*/  FFMA.FTZ R84, R134, c[0x0][0x2d0], -R107.reuse ;  /* 0x0000b40086547a23 */ /* 0x100fe2000001086b */
[-C--:B------:R-:W-:Y:S03]  /*bd40*/  HMMA.16816.F32.BF16 R12, R80, R86.reuse, R12 ;  /* 0x00000056500c723c */ /* 0x080fe6000004180c */
[----:B------:R3:W-:Y:S01]  /*bd50*/  MUFU.EX2 R168, R84 ;  /* 0x0000005400a87308 */ /* 0x0007e20000000800 */
[----:B------:R-:W-:Y:S02]  /*bd60*/  MOV R134, R122 ;  /* 0x0000007a00867202 */ /* 0x000fe40000000f00 */
[----:B------:R-:W-:Y:S02]  /*bd70*/  MOV R122, R185 ;  /* 0x000000b9007a7202 */ /* 0x000fe40000000f00 */
[C---:B------:R-:W-:Y:S04]  /*bd80*/  HMMA.16816.F32.BF16 R16, R76.reuse, R86, R16 ;  /* 0x000000564c10723c */ /* 0x040fe80000041810 */
[----:B------:R-:W-:Y:S04]  /*bd90*/  MOV R167, R134 ;  /* 0x0000008600a77202 */ /* 0x000fe80000000f00 */
[-C--:B--2---:R-:W-:Y:S08]  /*bda0*/  HMMA.16816.F32.BF16 R20, R76, R88.reuse, R20 ;  /* 0x000000584c14723c */ /* 0x084ff00000041814 */
[C---:B------:R-:W-:Y:S04]  /*bdb0*/  HMMA.16816.F32.BF16 R24, R80.reuse, R88, R24 ;  /* 0x000000585018723c */ /* 0x040fe80000041818 */
[--C-:B---3--:R-:W-:Y:S02]  /*bdc0*/  FFMA.FTZ R84, R234, c[0x0][0x2d0], -R107.reuse ;  /* 0x0000b400ea547a23 */ /* 0x108fe4000001086b */
[----:B------:R2:W5:Y:S01]  /*bdd0*/  LDL.LU R234, [R1+0x44] ;  /* 0x0000440001ea7983 */ /* 0x0005620000300800 */
[----:B------:R-:W-:Y:S01]  /*bde0*/  FFMA.FTZ R88, R98, c[0x0][0x2d0], -R107 ;  /* 0x0000b40062587a23 */ /* 0x000fe2000001086b */
[-C--:B------:R-:W-:Y:S01]  /*bdf0*/  HMMA.16816.F32.BF16 R28, R80, R90.reuse, R28 ;  /* 0x0000005a501c723c */ /* 0x080fe2000004181c */
[----:B------:R3:W-:Y:S01]  /*be00*/  MUFU.EX2 R187, R84 ;  /* 0x0000005400bb7308 */ /* 0x0007e20000000800 */
[----:B------:R-:W4:Y:S06]  /*be10*/  LDL.LU R164, [R1+0x14] ;  /* 0x0000140001a47983 */ /* 0x000f2c0000300800 */
[C---:B------:R-:W-:Y:S03]  /*be20*/  HMMA.16816.F32.BF16 R32, R76.reuse, R90, R32 ;  /* 0x0000005a4c20723c */ /* 0x040fe60000041820 */
[----:B------:R2:W-:Y:S05]  /*be30*/  MUFU.EX2 R185, R88 ;  /* 0x0000005800b97308 */ /* 0x0005ea0000000800 */
[-C--:B-1----:R-:W-:Y:S08]  /*be40*/  HMMA.16816.F32.BF16 R36, R76, R92.reuse, R36 ;  /* 0x0000005c4c24723c */ /* 0x082ff00000041824 */
[C---:B------:R-:W-:Y:S04]  /*be50*/  HMMA.16816.F32.BF16 R40, R80.reuse, R92, R40 ;  /* 0x0000005c5028723c */ /* 0x040fe80000041828 */
[----:B---3--:R-:W-:Y:S03]  /*be60*/  FFMA.FTZ R84, R186, c[0x0][0x2d0], -R105 ;  /* 0x0000b400ba547a23 */ /* 0x008fe60000010869 */
[--C-:B------:R-:W-:Y:S01]  /*be70*/  FFMA.FTZ R92, R135, c[0x0][0x2d0], -R96.reuse ;  /* 0x0000b400875c7a23 */ /* 0x100fe20000010860 */
[-C--:B------:R-:W-:Y:S01]  /*be80*/  HMMA.16816.F32.BF16 R44, R80, R94.reuse, R44 ;  /* 0x0000005e502c723c */ /* 0x080fe2000004182c */
[----:B------:R1:W-:Y:S03]  /*be90*/  MUFU.EX2 R175, R84 ;  /* 0x0000005400af7308 */ /* 0x0003e60000000800 */
[--C-:B--2---:R-:W-:Y:S01]  /*bea0*/  FFMA.FTZ R88, R99, c[0x0][0x2d0], -R107.reuse ;  /* 0x0000b40063587a23 */ /* 0x104fe2000001086b */
[----:B------:R-:W-:Y:S01]  /*beb0*/  MOV R135, R116 ;  /* 0x0000007400877202 */ /* 0x000fe20000000f00 */
[----:B------:R-:W-:Y:S02]  /*bec0*/  FFMA.FTZ R107, R115, c[0x0][0x2d0], -R107 ;  /* 0x0000b400736b7a23 */ /* 0x000fe4000001086b */
[C---:B------:R-:W-:Y:S03]  /*bed0*/  HMMA.16816.F32.BF16 R48, R76.reuse, R94, R48 ;  /* 0x0000005e4c30723c */ /* 0x040fe60000041830 */
[----:B------:R2:W-:Y:S10]  /*bee0*/  MUFU.EX2 R184, R88 ;  /* 0x0000005800b87308 */ /* 0x0005f40000000800 */
[----:B------:R3:W-:Y:S01]  /*bef0*/  MUFU.EX2 R117, R92 ;  /* 0x0000005c00757308 */ /* 0x0007e20000000800 */
[--C-:B-1----:R-:W-:Y:S02]  /*bf00*/  FFMA.FTZ R84, R97, c[0x0][0x2d0], -R105.reuse ;  /* 0x0000b40061547a23 */ /* 0x102fe40000010869 */
[----:B------:R-:W-:Y:S02]  /*bf10*/  FFMA.FTZ R105, R113, c[0x0][0x2d0], -R105 ;  /* 0x0000b40071697a23 */ /* 0x000fe40000010869 */
[--C-:B------:R-:W-:Y:S05]  /*bf20*/  FFMA.FTZ R113, R109, c[0x0][0x2d0], -R96.reuse ;  /* 0x0000b4006d717a23 */ /* 0x100fea0000010860 */
[----:B------:R1:W-:Y:S01]  /*bf30*/  MUFU.EX2 R186, R84 ;  /* 0x0000005400ba7308 */ /* 0x0003e20000000800 */
[--C-:B------:R-:W-:Y:S02]  /*bf40*/  FFMA.FTZ R109, R111, c[0x0][0x2d0], -R3.reuse ;  /* 0x0000b4006f6d7a23 */ /* 0x100fe40000010803 */
[--C-:B------:R-:W-:Y:S02]  /*bf50*/  FFMA.FTZ R111, R207, c[0x0][0x2d0], -R3.reuse ;  /* 0x0000b400cf6f7a23 */ /* 0x100fe40000010803 */
[--C-:B--2---:R-:W-:Y:S02]  /*bf60*/  FFMA.FTZ R88, R150, c[0x0][0x2d0], -R96.reuse ;  /* 0x0000b40096587a23 */ /* 0x104fe40000010860 */
[----:B------:R-:W2:Y:S03]  /*bf70*/  LDL.LU R150, [R1+0x18] ;  /* 0x0000180001967983 */ /* 0x000ea60000300800 */
[----:B------:R1:W-:Y:S01]  /*bf80*/  MUFU.EX2 R174, R88 ;  /* 0x0000005800ae7308 */ /* 0x0003e20000000800 */
[----:B---3--:R-:W-:Y:S09]  /*bf90*/  LDSM.16.MT88.4 R92, [R227+0x2100] ;  /* 0x00210000e35c783b */ /* 0x008ff20000004200 */
[----:B------:R-:W3:Y:S01]  /*bfa0*/  MUFU.EX2 R105, R105 ;  /* 0x0000006900697308 */ /* 0x000ee20000000800 */
[----:B-1----:R-:W1:Y:S09]  /*bfb0*/  LDSM.16.MT88.4 R84, [R226+0x1900] ;  /* 0x00190000e254783b */ /* 0x002e720000004200 */
[----:B------:R-:W1:Y:S01]  /*bfc0*/  MUFU.EX2 R107, R107 ;  /* 0x0000006b006b7308 */ /* 0x000e620000000800 */
[--C-:B------:R-:W-:Y:S01]  /*bfd0*/  FFMA.FTZ R88, R149, c[0x0][0x2d0], -R96.reuse ;  /* 0x0000b40095587a23 */ /* 0x100fe20000010860 */
[----:B------:R-:W-:Y:S01]  /*bfe0*/  MOV R149, R110 ;  /* 0x0000006e00957202 */ /* 0x000fe20000000f00 */
[--C-:B------:R-:W-:Y:S07]  /*bff0*/  FFMA.FTZ R110, R205, c[0x0][0x2d0], -R96.reuse ;  /* 0x0000b400cd6e7a23 */ /* 0x100fee0000010860 */
[----:B------:R1:W-:Y:S01]  /*c000*/  MUFU.EX2 R173, R88 ;  /* 0x0000005800ad7308 */ /* 0x0003e20000000800 */
[----:B---3--:R-:W-:Y:S09]  /*c010*/  F2FP.BF16.PACK_AB R182, R105, R104 ;  /* 0x0000006869b6723e */ /* 0x008ff200000010ff */
[----:B------:R-:W3:Y:S01]  /*c020*/  MUFU.EX2 R113, R113 ;  /* 0x0000007100717308 */ /* 0x000ee20000000800 */
[----:B-1----:R-:W-:Y:S09]  /*c030*/  F2FP.BF16.PACK_AB R183, R107, R106 ;  /* 0x0000006a6bb7723e */ /* 0x002ff200000010ff */
[----:B------:R-:W-:Y:S01]  /*c040*/  MUFU.EX2 R110, R110 ;  /* 0x0000006e006e7308 */ /* 0x000fe20000000800 */
[-C--:B------:R-:W-:Y:S03]  /*c050*/  HMMA.16816.F32.BF16 R52, R76, R84.reuse, R52 ;  /* 0x000000544c34723c */ /* 0x080fe60000041834 */
[--C-:B------:R-:W-:Y:S02]  /*c060*/  FFMA.FTZ R88, R148, c[0x0][0x2d0], -R3.reuse ;  /* 0x0000b40094587a23 */ /* 0x100fe40000010803 */
[----:B------:R-:W2:Y:S04]  /*c070*/  LDL.LU R148, [R1+0x20] ;  /* 0x0000200001947983 */ /* 0x000ea80000300800 */
[----:B------:R-:W-:Y:S01]  /*c080*/  MUFU.EX2 R109, R109 ;  /* 0x0000006d006d7308 */ /* 0x000fe20000000800 */
[C---:B------:R-:W-:Y:S01]  /*c090*/  HMMA.16816.F32.BF16 R56, R80.reuse, R84, R56 ;  /* 0x000000545038723c */ /* 0x040fe20000041838 */
[----:B------:R-:W2:Y:S03]  /*c0a0*/  LDL.LU R134, [R1+0x1c] ;  /* 0x00001c0001867983 */ /* 0x000ea60000300800 */
[----:B---3--:R-:W-:Y:S03]  /*c0b0*/  F2FP.BF16.PACK_AB R178, R113, R112 ;  /* 0x0000007071b2723e */ /* 0x008fe600000010ff */
[--C-:B------:R-:W-:Y:S01]  /*c0c0*/  FFMA.FTZ R84, R108, c[0x0][0x2d0], -R96.reuse ;  /* 0x0000b4006c547a23 */ /* 0x100fe20000010860 */
[-C--:B------:R-:W-:Y:S01]  /*c0d0*/  HMMA.16816.F32.BF16 R60, R80, R86.reuse, R60 ;  /* 0x00000056503c723c */ /* 0x080fe2000004183c */
[----:B------:R1:W-:Y:S03]  /*c0e0*/  MUFU.EX2 R172, R88 ;  /* 0x0000005800ac7308 */ /* 0x0003e60000000800 */
[----:B------:R-:W-:Y:S02]  /*c0f0*/  FFMA.FTZ R108, R206, c[0x0][0x2d0], -R96 ;  /* 0x0000b400ce6c7a23 */ /* 0x000fe40000010860 */
[----:B------:R-:W-:Y:S01]  /*c100*/  LDSM.16.MT88.4 R96, [R225+0x2100] ;  /* 0x00210000e160783b */ /* 0x000fe20000004200 */
[--C-:B------:R-:W-:Y:S01]  /*c110*/  FFMA.FTZ R80, R167, c[0x0][0x2d0], -R3.reuse ;  /* 0x0000b400a7507a23 */ /* 0x100fe20000010803 */
[----:B------:R-:W-:Y:S03]  /*c120*/  HMMA.16816.F32.BF16 R64, R76, R86, R64 ;  /* 0x000000564c40723c */ /* 0x000fe60000041840 */
[----:B------:R3:W-:Y:S01]  /*c130*/  MUFU.EX2 R115, R80 ;  /* 0x0000005000737308 */ /* 0x0007e20000000800 */
[--C-:B------:R-:W-:Y:S01]  /*c140*/  FFMA.FTZ R81, R166, c[0x0][0x2d0], -R3.reuse ;  /* 0x0000b400a6517a23 */ /* 0x100fe20000010803 */
[----:B------:R-:W-:Y:S02]  /*c150*/  F2FP.BF16.PACK_AB R82, R190, R189 ;  /* 0x000000bdbe52723e */ /* 0x000fe400000010ff */
[----:B------:R-:W-:Y:S02]  /*c160*/  F2FP.BF16.PACK_AB R76, R198, R163 ;  /* 0x000000a3c64c723e */ /* 0x000fe400000010ff */
[----:B------:R-:W-:Y:S03]  /*c170*/  F2FP.BF16.PACK_AB R77, R197, R162 ;  /* 0x000000a2c54d723e */ /* 0x000fe600000010ff */
[----:B------:R-:W-:Y:S01]  /*c180*/  F2FP.BF16.PACK_AB R78, R195, R196 ;  /* 0x000000c4c34e723e */ /* 0x000fe200000010ff */
[----:B------:R3:W-:Y:S01]  /*c190*/  MUFU.EX2 R114, R81 ;  /* 0x0000005100727308 */ /* 0x0007e20000000800 */
[----:B------:R-:W-:Y:S02]  /*c1a0*/  F2FP.BF16.PACK_AB R79, R193, R194 ;  /* 0x000000c2c14f723e */ /* 0x000fe400000010ff */
[----:B------:R-:W-:Y:S01]  /*c1b0*/  F2FP.BF16.PACK_AB R83, R170, R171 ;  /* 0x000000abaa53723e */ /* 0x000fe200000010ff */
[--C-:B-1----:R-:W-:Y:S02]  /*c1c0*/  FFMA.FTZ R88, R118, c[0x0][0x2d0], -R3.reuse ;  /* 0x0000b40076587a23 */ /* 0x102fe40000010803 */
[----:B------:R-:W-:Y:S04]  /*c1d0*/  FFMA.FTZ R3, R74, c[0x0][0x2d0], -R3 ;  /* 0x0000b4004a037a23 */ /* 0x000fe80000010803 */
[----:B------:R1:W-:Y:S01]  /*c1e0*/  MUFU.EX2 R118, R88 ;  /* 0x0000005800767308 */ /* 0x0003e20000000800 */
[----:B---3--:R-:W-:Y:S09]  /*c1f0*/  F2FP.BF16.PACK_AB R80, R192, R161 ;  /* 0x000000a1c050723e */ /* 0x008ff200000010ff */
[----:B------:R3:W-:Y:S01]  /*c200*/  MUFU.EX2 R116, R84 ;  /* 0x0000005400747308 */ /* 0x0007e20000000800 */
[----:B------:R-:W-:Y:S09]  /*c210*/  F2FP.BF16.PACK_AB R81, R191, R160 ;  /* 0x000000a0bf51723e */ /* 0x000ff200000010ff */
[----:B------:R-:W3:Y:S01]  /*c220*/  MUFU.EX2 R108, R108 ;  /* 0x0000006c006c7308 */ /* 0x000ee20000000800 */
[----:B-1----:R-:W1:Y:S09]  /*c230*/  LDSM.16.MT88.4 R88, [R224+0x2100] ;  /* 0x00210000e058783b */ /* 0x002e720000004200 */
[----:B------:R-:W1:Y:S01]  /*c240*/  MUFU.EX2 R111, R111 ;  /* 0x0000006f006f7308 */ /* 0x000e620000000800 */
[----:B---3--:R-:W3:Y:S01]  /*c250*/  LDSM.16.MT88.4 R84, [R226+0x2100] ;  /* 0x00210000e254783b */ /* 0x008ee20000004200 */
[----:B------:R-:W-:Y:S02]  /*c260*/  F2FP.BF16.PACK_AB R176, R110, R108 ;  /* 0x0000006c6eb0723e */ /* 0x000fe400000010ff */
[----:B-1----:R-:W-:Y:S01]  /*c270*/  F2FP.BF16.PACK_AB R177, R111, R109 ;  /* 0x0000006d6fb1723e */ /* 0x002fe200000010ff */
[-C--:B------:R-:W-:Y:S08]  /*c280*/  HMMA.16816.F32.BF16 R4, R76, R88.reuse, R4 ;  /* 0x000000584c04723c */ /* 0x080ff00000041804 */
[C---:B------:R-:W-:Y:S08]  /*c290*/  HMMA.16816.F32.BF16 R8, R80.reuse, R88, R8 ;  /* 0x000000585008723c */ /* 0x040ff00000041808 */
[-C--:B------:R-:W-:Y:S08]  /*c2a0*/  HMMA.16816.F32.BF16 R12, R80, R90.reuse, R12 ;  /* 0x0000005a500c723c */ /* 0x080ff0000004180c */
[C---:B------:R-:W-:Y:S01]  /*c2b0*/  HMMA.16816.F32.BF16 R16, R76.reuse, R90, R16 ;  /* 0x0000005a4c10723c */ /* 0x040fe20000041810 */
[----:B------:R-:W1:Y:S07]  /*c2c0*/  LDSM.16.MT88.4 R88, [R224+0x2900] ;  /* 0x00290000e058783b */ /* 0x000e6e0000004200 */
[-C--:B------:R-:W-:Y:S08]  /*c2d0*/  HMMA.16816.F32.BF16 R20, R76, R92.reuse, R20 ;  /* 0x0000005c4c14723c */ /* 0x080ff00000041814 */
[C---:B------:R-:W-:Y:S08]  /*c2e0*/  HMMA.16816.F32.BF16 R24, R80.reuse, R92, R24 ;  /* 0x0000005c5018723c */ /* 0x040ff00000041818 */
[-C--:B------:R-:W-:Y:S08]  /*c2f0*/  HMMA.16816.F32.BF16 R28, R80, R94.reuse, R28 ;  /* 0x0000005e501c723c */ /* 0x080ff0000004181c */
[C---:B------:R-:W-:Y:S01]  /*c300*/  HMMA.16816.F32.BF16 R32, R76.reuse, R94, R32 ;  /* 0x0000005e4c20723c */ /* 0x040fe20000041820 */
[----:B------:R-:W1:Y:S07]  /*c310*/  LDSM.16.MT88.4 R92, [R227+0x2900] ;  /* 0x00290000e35c783b */ /* 0x000e6e0000004200 */
[-C--:B------:R-:W-:Y:S04]  /*c320*/  HMMA.16816.F32.BF16 R36, R76, R96.reuse, R36 ;  /* 0x000000604c24723c */ /* 0x080fe80000041824 */
[----:B----4-:R-:W-:Y:S02]  /*c330*/  FFMA.FTZ R74, R70, R164, R165 ;  /* 0x000000a4464a7223 */ /* 0x010fe400000100a5 */
[----:B------:R-:W-:Y:S02]  /*c340*/  LDSM.16.MT88.4 R164, [R225+0x3100] ;  /* 0x00310000e1a4783b */ /* 0x000fe40000004200 */
[C---:B------:R-:W-:Y:S08]  /*c350*/  HMMA.16816.F32.BF16 R40, R80.reuse, R96, R40 ;  /* 0x000000605028723c */ /* 0x040ff00000041828 */
[-C--:B------:R-:W-:Y:S08]  /*c360*/  HMMA.16816.F32.BF16 R44, R80, R98.reuse, R44 ;  /* 0x00000062502c723c */ /* 0x080ff0000004182c */
[C---:B------:R-:W-:Y:S01]  /*c370*/  HMMA.16816.F32.BF16 R48, R76.reuse, R98, R48 ;  /* 0x000000624c30723c */ /* 0x040fe20000041830 */
[----:B------:R-:W4:Y:S07]  /*c380*/  LDSM.16.MT88.4 R96, [R225+0x2900] ;  /* 0x00290000e160783b */ /* 0x000f2e0000004200 */
[-C--:B---3--:R-:W-:Y:S08]  /*c390*/  HMMA.16816.F32.BF16 R52, R76, R84.reuse, R52 ;  /* 0x000000544c34723c */ /* 0x088ff00000041834 */
[C---:B------:R-:W-:Y:S08]  /*c3a0*/  HMMA.16816.F32.BF16 R56, R80.reuse, R84, R56 ;  /* 0x000000545038723c */ /* 0x040ff00000041838 */
[-C--:B------:R-:W-:Y:S07]  /*c3b0*/  HMMA.16816.F32.BF16 R60, R80, R86.reuse, R60 ;  /* 0x00000056503c723c */ /* 0x080fee000004183c */
[----:B------:R-:W-:Y:S01]  /*c3c0*/  F2FP.BF16.PACK_AB R80, R173, R174 ;  /* 0x000000aead50723e */ /* 0x000fe200000010ff */
[----:B------:R-:W-:Y:S01]  /*c3d0*/  HMMA.16816.F32.BF16 R64, R76, R86, R64 ;  /* 0x000000564c40723c */ /* 0x000fe20000041840 */
[----:B------:R-:W3:Y:S03]  /*c3e0*/  LDSM.16.MT88.4 R84, [R226+0x2900] ;  /* 0x00290000e254783b */ /* 0x000ee60000004200 */
[----:B------:R-:W-:Y:S02]  /*c3f0*/  F2FP.BF16.PACK_AB R81, R118, R172 ;  /* 0x000000ac7651723e */ /* 0x000fe400000010ff */
[----:B------:R-:W-:Y:S02]  /*c400*/  F2FP.BF16.PACK_AB R82, R116, R117 ;  /* 0x000000757452723e */ /* 0x000fe400000010ff */
[----:B------:R-:W-:Y:S01]  /*c410*/  F2FP.BF16.PACK_AB R76, R188, R169 ;  /* 0x000000a9bc4c723e */ /* 0x000fe200000010ff */
[----:B--2---:R-:W-:Y:S03]  /*c420*/  FFMA.FTZ R68, R68, R150, R151 ;  /* 0x0000009644447223 */ /* 0x004fe60000010097 */
[----:B------:R-:W-:Y:S02]  /*c430*/  F2FP.BF16.PACK_AB R77, R187, R168 ;  /* 0x000000a8bb4d723e */ /* 0x000fe400000010ff */
[----:B------:R-:W-:Y:S01]  /*c440*/  F2FP.BF16.PACK_AB R78, R186, R175 ;  /* 0x000000afba4e723e */ /* 0x000fe200000010ff */
[----:B------:R-:W-:Y:S01]  /*c450*/  FADD.FTZ R68, R132, R68 ;  /* 0x0000004484447221 */ /* 0x000fe20000010000 */
[----:B------:R-:W-:Y:S02]  /*c460*/  F2FP.BF16.PACK_AB R79, R184, R185 ;  /* 0x000000b9b84f723e */ /* 0x000fe400000010ff */
[----:B------:R-:W-:Y:S05]  /*c470*/  F2FP.BF16.PACK_AB R83, R114, R115 ;  /* 0x000000737253723e */ /* 0x000fea00000010ff */
[-C--:B-1----:R-:W-:Y:S08]  /*c480*/  HMMA.16816.F32.BF16 R4, R76, R88.reuse, R4 ;  /* 0x000000584c04723c */ /* 0x082ff00000041804 */
[C---:B------:R-:W-:Y:S01]  /*c490*/  HMMA.16816.F32.BF16 R8, R80.reuse, R88, R8 ;  /* 0x000000585008723c */ /* 0x040fe20000041808 */
[----:B------:R-:W-:Y:S07]  /*c4a0*/  MUFU.EX2 R88, R75 ;  /* 0x0000004b00587308 */ /* 0x000fee0000000800 */
[-C--:B------:R-:W-:Y:S03]  /*c4b0*/  HMMA.16816.F32.BF16 R12, R80, R90.reuse, R12 ;  /* 0x0000005a500c723c */ /* 0x080fe6000004180c */
[----:B------:R-:W1:Y:S05]  /*c4c0*/  MUFU.EX2 R75, R3 ;  /* 0x00000003004b7308 */ /* 0x000e6a0000000800 */
[C---:B------:R-:W-:Y:S08]  /*c4d0*/  HMMA.16816.F32.BF16 R16, R76.reuse, R90, R16 ;  /* 0x0000005a4c10723c */ /* 0x040ff00000041810 */
[-C--:B------:R-:W-:Y:S08]  /*c4e0*/  HMMA.16816.F32.BF16 R20, R76, R92.reuse, R20 ;  /* 0x0000005c4c14723c */ /* 0x080ff00000041814 */
[C---:B------:R-:W-:Y:S04]  /*c4f0*/  HMMA.16816.F32.BF16 R24, R80.reuse, R92, R24 ;  /* 0x0000005c5018723c */ /* 0x040fe80000041818 */
[----:B-1----:R-:W-:Y:S04]  /*c500*/  F2FP.BF16.PACK_AB R179, R75, R88 ;  /* 0x000000584bb3723e */ /* 0x002fe800000010ff */
[-C--:B------:R-:W-:Y:S04]  /*c510*/  HMMA.16816.F32.BF16 R28, R80, R94.reuse, R28 ;  /* 0x0000005e501c723c */ /* 0x080fe8000004181c */
[----:B------:R-:W-:Y:S02]  /*c520*/  FFMA.FTZ R70, R69, R148, R149 ;  /* 0x0000009445467223 */ /* 0x000fe40000010095 */
[----:B------:R-:W-:Y:S01]  /*c530*/  FFMA.FTZ R0, R0, R134, R135 ;  /* 0x0000008600007223 */ /* 0x000fe20000010087 */
[----:B------:R-:W-:Y:S01]  /*c540*/  LDSM.16.MT88.4 R148, [R227+0x3100] ;  /* 0x00310000e394783b */ /* 0x000fe20000004200 */
[----:B------:R-:W-:Y:S01]  /*c550*/  FADD.FTZ R70, R233, R70 ;  /* 0x00000046e9467221 */ /* 0x000fe20000010000 */
[C---:B------:R-:W-:Y:S04]  /*c560*/  HMMA.16816.F32.BF16 R32, R76.reuse, R94, R32 ;  /* 0x0000005e4c20723c */ /* 0x040fe80000041820 */
[----:B------:R-:W-:Y:S02]  /*c570*/  FADD.FTZ R69, R133, R74 ;  /* 0x0000004a85457221 */ /* 0x000fe40000010000 */
[----:B------:R-:W-:Y:S01]  /*c580*/  FADD.FTZ R0, R232, R0 ;  /* 0x00000000e8007221 */ /* 0x000fe20000010000 */
[----:B------:R1:W5:Y:S01]  /*c590*/  LDL.LU R233, [R1+0x40] ;  /* 0x0000400001e97983 */ /* 0x0003620000300800 */
[----:B------:R-:W-:Y:S01]  /*c5a0*/  FADD.FTZ R74, R231, R69 ;  /* 0x00000045e74a7221 */ /* 0x000fe20000010000 */
[-C--:B----4-:R-:W-:Y:S02]  /*c5b0*/  HMMA.16816.F32.BF16 R36, R76, R96.reuse, R36 ;  /* 0x000000604c24723c */ /* 0x090fe40000041824 */
[----:B------:R1:W5:Y:S01]  /*c5c0*/  LDL.LU R232, [R1+0x3c] ;  /* 0x00003c0001e87983 */ /* 0x0003620000300800 */
[----:B------:R-:W-:Y:S02]  /*c5d0*/  FADD.FTZ R69, R230, R68 ;  /* 0x00000044e6457221 */ /* 0x000fe40000010000 */
[----:B------:R-:W-:Y:S01]  /*c5e0*/  FADD.FTZ R68, R229, R70 ;  /* 0x00000046e5447221 */ /* 0x000fe20000010000 */
[----:B------:R1:W5:Y:S01]  /*c5f0*/  LDL.LU R231, [R1+0x38] ;  /* 0x0000380001e77983 */ /* 0x0003620000300800 */
[----:B------:R-:W-:Y:S01]  /*c600*/  FADD.FTZ R70, R228, R0 ;  /* 0x00000000e4467221 */ /* 0x000fe20000010000 */
[C---:B------:R-:W-:Y:S02]  /*c610*/  HMMA.16816.F32.BF16 R40, R80.reuse, R96, R40 ;  /* 0x000000605028723c */ /* 0x040fe40000041828 */
[----:B------:R1:W5:Y:S02]  /*c620*/  LDL.LU R230, [R1+0x34] ;  /* 0x0000340001e67983 */ /* 0x0003640000300800 */
[----:B------:R-:W-:Y:S02]  /*c630*/  FADD.FTZ R0, R119, R74 ;  /* 0x0000004a77007221 */ /* 0x000fe40000010000 */
[----:B------:R-:W-:Y:S01]  /*c640*/  FADD.FTZ R69, R122, R69 ;  /* 0x000000457a457221 */ /* 0x000fe20000010000 */
[----:B------:R1:W5:Y:S01]  /*c650*/  LDL.LU R229, [R1+0x30] ;  /* 0x0000300001e57983 */ /* 0x0003620000300800 */
[----:B------:R-:W-:Y:S01]  /*c660*/  FADD.FTZ R68, R121, R68 ;  /* 0x0000004479447221 */ /* 0x000fe20000010000 */
[-C--:B------:R-:W-:Y:S02]  /*c670*/  HMMA.16816.F32.BF16 R44, R80, R98.reuse, R44 ;  /* 0x00000062502c723c */ /* 0x080fe4000004182c */
[----:B------:R1:W5:Y:S01]  /*c680*/  LDL.LU R228, [R1+0x2c] ;  /* 0x00002c0001e47983 */ /* 0x0003620000300800 */
[----:B------:R-:W-:Y:S02]  /*c690*/  FADD.FTZ R3, R120, R70 ;  /* 0x0000004678037221 */ /* 0x000fe40000010000 */
[----:B------:R-:W-:Y:S01]  /*c6a0*/  FADD.FTZ R70, R127, R0 ;  /* 0x000000007f467221 */ /* 0x000fe20000010000 */
[----:B------:R1:W5:Y:S01]  /*c6b0*/  LDL.LU R119, [R1+0x28] ;  /* 0x0000280001777983 */ /* 0x0003620000300800 */
[----:B------:R-:W-:Y:S01]  /*c6c0*/  FADD.FTZ R0, R126, R69 ;  /* 0x000000457e007221 */ /* 0x000fe20000010000 */
[C---:B------:R-:W-:Y:S02]  /*c6d0*/  HMMA.16816.F32.BF16 R48, R76.reuse, R98, R48 ;  /* 0x000000624c30723c */ /* 0x040fe40000041830 */
[----:B------:R-:W2:Y:S02]  /*c6e0*/  LDSM.16.MT88.4 R132, [R224+0x3100] ;  /* 0x00310000e084783b */ /* 0x000ea40000004200 */
[----:B------:R-:W-:Y:S02]  /*c6f0*/  FADD.FTZ R69, R125, R68 ;  /* 0x000000447d457221 */ /* 0x000fe40000010000 */
[----:B------:R-:W-:Y:S02]  /*c700*/  FADD.FTZ R68, R124, R3 ;  /* 0x000000037c447221 */ /* 0x000fe40000010000 */
[----:B------:R-:W-:Y:S01]  /*c710*/  FADD.FTZ R3, R252, R70 ;  /* 0x00000046fc037221 */ /* 0x000fe20000010000 */
[-C--:B---3--:R-:W-:Y:S03]  /*c720*/  HMMA.16816.F32.BF16 R52, R76, R84.reuse, R52 ;  /* 0x000000544c34723c */ /* 0x088fe60000041834 */
[----:B------:R-:W-:Y:S05]  /*c730*/  FADD.FTZ R0, R251, R0 ;  /* 0x00000000fb007221 */ /* 0x000fea0000010000 */
[C---:B------:R-:W-:Y:S08]  /*c740*/  HMMA.16816.F32.BF16 R56, R80.reuse, R84, R56 ;  /* 0x000000545038723c */ /* 0x040ff00000041838 */
[-C--:B------:R-:W-:Y:S08]  /*c750*/  HMMA.16816.F32.BF16 R60, R80, R86.reuse, R60 ;  /* 0x00000056503c723c */ /* 0x080ff0000004183c */
[----:B------:R-:W-:Y:S08]  /*c760*/  HMMA.16816.F32.BF16 R64, R76, R86, R64 ;  /* 0x000000564c40723c */ /* 0x000ff00000041840 */
[-C--:B--2---:R-:W-:Y:S07]  /*c770*/  HMMA.16816.F32.BF16 R124, R180, R132.reuse, R4 ;  /* 0x00000084b47c723c */ /* 0x084fee0000041804 */
[----:B------:R-:W-:Y:S01]  /*c780*/  FADD.FTZ R4, R139, R69 ;  /* 0x000000458b047221 */ /* 0x000fe20000010000 */
[C---:B------:R-:W-:Y:S04]  /*c790*/  HMMA.16816.F32.BF16 R120, R176.reuse, R132, R8 ;  /* 0x00000084b078723c */ /* 0x040fe80000041808 */
[----:B------:R-:W-:Y:S02]  /*c7a0*/  FADD.FTZ R7, R138, R68 ;  /* 0x000000448a077221 */ /* 0x000fe40000010000 */
[----:B------:R-:W-:Y:S02]  /*c7b0*/  FADD.FTZ R6, R137, R3 ;  /* 0x0000000389067221 */ /* 0x000fe40000010000 */
[----:B------:R-:W-:Y:S01]  /*c7c0*/  FADD.FTZ R5, R136, R0 ;  /* 0x0000000088057221 */ /* 0x000fe20000010000 */
[-C--:B------:R-:W-:Y:S03]  /*c7d0*/  HMMA.16816.F32.BF16 R128, R176, R134.reuse, R12 ;  /* 0x00000086b080723c */ /* 0x080fe6000004180c */
[----:B------:R-:W-:Y:S02]  /*c7e0*/  FADD.FTZ R4, R249, R4 ;  /* 0x00000004f9047221 */ /* 0x000fe40000010000 */
[----:B------:R-:W-:Y:S02]  /*c7f0*/  FADD.FTZ R3, R221, R7 ;  /* 0x00000007dd037221 */ /* 0x000fe40000010000 */
        /* <DEDUP_REMOVED lines=12> */
[----:B------:R-:W-:Y:S04]  /*c8c0*/  FADD.FTZ R7, R220, R4 ;  /* 0x00000004dc077221 */ /* 0x000fe80000010000 */
        /* <DEDUP_REMOVED lines=9> */
[----:B------:R-:W-:Y:S01]  /*c960*/  FADD.FTZ R10, R217, R3 ;  /* 0x00000003d90a7221 */ /* 0x000fe20000010000 */
[----:B------:R-:W2:Y:S01]  /*c970*/  LDSM.16.MT88.4 R4, [R226+0x3100] ;  /* 0x00310000e204783b */ /* 0x000ea20000004200 */
[----:B------:R-:W-:Y:S04]  /*c980*/  FADD.FTZ R9, R213, R0 ;  /* 0x00000000d5097221 */ /* 0x000fe80000010000 */
[----:B------:R-:W-:Y:S02]  /*c990*/  FADD.FTZ R8, R216, R8 ;  /* 0x00000008d8087221 */ /* 0x000fe40000010000 */
[----:B------:R-:W-:Y:S02]  /*c9a0*/  FADD.FTZ R0, R155, R10 ;  /* 0x0000000a9b007221 */ /* 0x000fe40000010000 */
[----:B------:R-:W-:Y:S02]  /*c9b0*/  FADD.FTZ R3, R210, R11 ;  /* 0x0000000bd2037221 */ /* 0x000fe40000010000 */
[----:B------:R-:W-:Y:S02]  /*c9c0*/  FADD.FTZ R12, R153, R9 ;  /* 0x00000009990c7221 */ /* 0x000fe40000010000 */
[----:B------:R-:W-:Y:S02]  /*c9d0*/  FADD.FTZ R11, R152, R8 ;  /* 0x00000008980b7221 */ /* 0x000fe40000010000 */
[----:B------:R-:W-:Y:S02]  /*c9e0*/  FADD.FTZ R9, R154, R0 ;  /* 0x000000009a097221 */ /* 0x000fe40000010000 */
[----:B------:R-:W-:Y:S01]  /*c9f0*/  FADD.FTZ R10, R209, R3 ;  /* 0x00000003d10a7221 */ /* 0x000fe20000010000 */
[-C--:B------:R-:W-:Y:S03]  /*ca00*/  HMMA.16816.F32.BF16 R152, R180, R164.reuse, R36 ;  /* 0x000000a4b498723c */ /* 0x080fe60000041824 */
[----:B------:R-:W-:Y:S02]  /*ca10*/  FADD.FTZ R8, R159, R12 ;  /* 0x0000000c9f087221 */ /* 0x000fe40000010000 */
[----:B------:R-:W-:Y:S02]  /*ca20*/  FADD.FTZ R3, R158, R11 ;  /* 0x0000000b9e037221 */ /* 0x000fe40000010000 */
[----:B------:R-:W-:Y:S02]  /*ca30*/  FADD.FTZ R0, R208, R10 ;  /* 0x0000000ad0007221 */ /* 0x000fe40000010000 */
[----:B------:R-:W-:Y:S03]  /*ca40*/  FADD.FTZ R12, R201, R9 ;  /* 0x00000009c90c7221 */ /* 0x000fe60000010000 */
        /* <DEDUP_REMOVED lines=24> */
[----:B------:R-:W-:Y:S02]  /*cbd0*/  FADD.FTZ R11, R170, R8 ;  /* 0x00000008aa0b7221 */ /* 0x000fe40000010000 */
[----:B------:R-:W-:Y:S02]  /*cbe0*/  FADD.FTZ R10, R169, R3 ;  /* 0x00000003a90a7221 */ /* 0x000fe40000010000 */
[----:B------:R-:W-:Y:S02]  /*cbf0*/  FADD.FTZ R9, R168, R0 ;  /* 0x00000000a8097221 */ /* 0x000fe40000010000 */
[----:B------:R-:W-:Y:S01]  /*cc00*/  FADD.FTZ R8, R174, R12 ;  /* 0x0000000cae087221 */ /* 0x000fe20000010000 */
[-C--:B--2---:R-:W-:Y:S03]  /*cc10*/  HMMA.16816.F32.BF16 R168, R180, R4.reuse, R52 ;  /* 0x00000004b4a8723c */ /* 0x084fe60000041834 */
[----:B------:R-:W-:Y:S02]  /*cc20*/  FADD.FTZ R0, R188, R10 ;  /* 0x0000000abc007221 */ /* 0x000fe40000010000 */
[----:B------:R-:W-:Y:S02]  /*cc30*/  FADD.FTZ R3, R172, R11 ;  /* 0x0000000bac037221 */ /* 0x000fe40000010000 */
[----:B------:R-:W-:Y:S02]  /*cc40*/  FADD.FTZ R10, R173, R8 ;  /* 0x00000008ad0a7221 */ /* 0x000fe40000010000 */
[----:B------:R-:W-:Y:S02]  /*cc50*/  FADD.FTZ R8, R175, R0 ;  /* 0x00000000af087221 */ /* 0x000fe40000010000 */
[C---:B------:R-:W-:Y:S04]  /*cc60*/  HMMA.16816.F32.BF16 R172, R176.reuse, R4, R56 ;  /* 0x00000004b0ac723c */ /* 0x040fe80000041838 */
[----:B------:R-:W-:Y:S02]  /*cc70*/  FADD.FTZ R11, R187, R9 ;  /* 0x00000009bb0b7221 */ /* 0x000fe40000010000 */
[----:B------:R-:W-:Y:S01]  /*cc80*/  FADD.FTZ R9, R118, R3 ;  /* 0x0000000376097221 */ /* 0x000fe20000010000 */
[----:B------:R-:W-:Y:S01]  /*cc90*/  MOV R118, R2 ;  /* 0x0000000200767202 */ /* 0x000fe20000000f00 */
[----:B------:R-:W-:Y:S01]  /*cca0*/  FADD.FTZ R4, R185, R11 ;  /* 0x0000000bb9047221 */ /* 0x000fe20000010000 */
[-C--:B------:R-:W-:Y:S03]  /*ccb0*/  HMMA.16816.F32.BF16 R176, R176, R6.reuse, R60 ;  /* 0x00000006b0b0723c */ /* 0x080fe6000004183c */
[----:B------:R-:W-:Y:S01]  /*ccc0*/  FADD.FTZ R3, R117, R10 ;  /* 0x0000000a75037221 */ /* 0x000fe20000010000 */
[----:B------:R-:W-:Y:S01]  /*ccd0*/  MOV R117, R71 ;  /* 0x0000004700757202 */ /* 0x000fe20000000f00 */
[----:B------:R-:W-:Y:S02]  /*cce0*/  FADD.FTZ R10, R186, R8 ;  /* 0x00000008ba0a7221 */ /* 0x000fe40000010000 */
[----:B------:R-:W-:Y:S01]  /*ccf0*/  FADD.FTZ R0, R115, R9 ;  /* 0x0000000973007221 */ /* 0x000fe20000010000 */
[----:B------:R-:W-:Y:S04]  /*cd00*/  HMMA.16816.F32.BF16 R180, R180, R6, R64 ;  /* 0x00000006b4b4723c */ /* 0x000fe80000041840 */
[----:B------:R-:W-:Y:S02]  /*cd10*/  FADD.FTZ R9, R184, R4 ;  /* 0x00000004b8097221 */ /* 0x000fe40000010000 */
[----:B------:R-:W-:Y:S01]  /*cd20*/  FADD.FTZ R5, R116, R3 ;  /* 0x0000000374057221 */ /* 0x000fe20000010000 */
[----:B------:R-:W-:Y:S01]  /*cd30*/  MOV R116, R72 ;  /* 0x0000004800747202 */ /* 0x000fe20000000f00 */
        /* <DEDUP_REMOVED lines=12> */
[----:B------:R-:W-:Y:S01]  /*ce00*/  STL [R1+0x14], R5 ;  /* 0x0000140501007387 */ /* 0x000fe20000100800 */
[----:B------:R-:W-:Y:S02]  /*ce10*/  FADD.FTZ R3, R112, R3 ;  /* 0x0000000370037221 */ /* 0x000fe40000010000 */
[----:B------:R-:W-:Y:S01]  /*ce20*/  FADD.FTZ R0, R111, R8 ;  /* 0x000000086f007221 */ /* 0x000fe20000010000 */
[----:B------:R-:W-:Y:S01]  /*ce30*/  STL [R1+0x18], R4 ;  /* 0x0000180401007387 */ /* 0x000fe20000100800 */
[----:B------:R-:W-:Y:S02]  /*ce40*/  FADD.FTZ R3, R113, R3 ;  /* 0x0000000371037221 */ /* 0x000fe40000010000 */
[----:B------:R-:W-:Y:S03]  /*ce50*/  FADD.FTZ R0, R88, R0 ;  /* 0x0000000058007221 */ /* 0x000fe60000010000 */
[----:B------:R2:W-:Y:S01]  /*ce60*/  STL [R1+0x20], R3 ;  /* 0x0000200301007387 */ /* 0x0005e20000100800 */
[----:B------:R-:W-:Y:S05]  /*ce70*/  FADD.FTZ R0, R75, R0 ;  /* 0x000000004b007221 */ /* 0x000fea0000010000 */
[----:B------:R1:W-:Y:S01]  /*ce80*/  STL [R1+0x1c], R0 ;  /* 0x00001c0001007387 */ /* 0x0003e20000100800 */
[----:B--2---:R-:W-:Y:S01]  /*ce90*/  MOV R3, R73 ;  /* 0x0000004900037202 */ /* 0x004fe20000000f00 */
[----:B-1---5:R-:W-:-:S05]  /*cea0*/  @P0 BRA `(.L_x_20) ;  /* 0xffffad8000000947 */ /* 0x022fca000383ffff */
.L_x_19:
[----:B-1----:R-:W2:Y:S04]  /*ceb0*/  LDL.LU R0, [R1+0x14] ;  /* 0x0000140001007983 */ /* 0x002ea80000300800 */
[----:B------:R-:W3:Y:S04]  /*cec0*/  LDL.LU R4, [R1+0x18] ;  /* 0x0000180001047983 */ /* 0x000ee80000300800 */
[----:B------:R-:W4:Y:S04]  /*ced0*/  LDL.LU R10, [R1+0x20] ;  /* 0x00002000010a7983 */ /* 0x000f280000300800 */
[----:B------:R-:W5:Y:S01]  /*cee0*/  LDL.LU R8, [R1+0x1c] ;  /* 0x00001c0001087983 */ /* 0x000f620000300800 */
[----:B------:R-:W-:-:S02]  /*cef0*/  MOV R20, 0xff800000 ;  /* 0xff80000000147802 */ /* 0x000fc40000000f00 */
[----:B------:R-:W-:Y:S02]  /*cf00*/  MOV R21, 0xff800000 ;  /* 0xff80000000157802 */ /* 0x000fe40000000f00 */
[----:B------:R-:W-:Y:S02]  /*cf10*/  MOV R22, 0xff800000 ;  /* 0xff80000000167802 */ /* 0x000fe40000000f00 */
[----:B------:R-:W-:Y:S02]  /*cf20*/  MOV R23, 0xff800000 ;  /* 0xff80000000177802 */ /* 0x000fe40000000f00 */
[----:B------:R-:W-:Y:S01]  /*cf30*/  PLOP3.LUT P4, PT, PT, PT, PT, 0x8, 0x0 ;  /* 0x000000000000781c */ /* 0x000fe20003f8e170 */
[----:B--2---:R-:W1:Y:S04]  /*cf40*/  SHFL.BFLY PT, R5, R0, 0x2, 0x1f ;  /* 0x0c401f0000057f89 */ /* 0x004e6800000e0000 */
[----:B---3--:R-:W2:Y:S04]  /*cf50*/  SHFL.BFLY PT, R9, R4, 0x2, 0x1f ;  /* 0x0c401f0004097f89 */ /* 0x008ea800000e0000 */
[----:B----4-:R-:W3:Y:S04]  /*cf60*/  SHFL.BFLY PT, R7, R10, 0x2, 0x1f ;  /* 0x0c401f000a077f89 */ /* 0x010ee800000e0000 */
[----:B-----5:R-:W4:Y:S01]  /*cf70*/  SHFL.BFLY PT, R6, R8, 0x2, 0x1f ;  /* 0x0c401f0008067f89 */ /* 0x020f2200000e0000 */
[----:B-1----:R-:W-:-:S02]  /*cf80*/  FADD.FTZ R5, R5, R0 ;  /* 0x0000000005057221 */ /* 0x002fc40000010000 */
[----:B--2---:R-:W-:-:S03]  /*cf90*/  FADD.FTZ R9, R9, R4 ;  /* 0x0000000409097221 */ /* 0x004fc60000010000 */
[----:B------:R-:W1:Y:S01]  /*cfa0*/  SHFL.BFLY PT, R0, R5, 0x1, 0x1f ;  /* 0x0c201f0005007f89 */ /* 0x000e6200000e0000 */
[----:B---3--:R-:W-:-:S03]  /*cfb0*/  FADD.FTZ R7, R7, R10 ;  /* 0x0000000a07077221 */ /* 0x008fc60000010000 */
[----:B------:R-:W2:Y:S01]  /*cfc0*/  SHFL.BFLY PT, R4, R9, 0x1, 0x1f ;  /* 0x0c201f0009047f89 */ /* 0x000ea200000e0000 */
[----:B----4-:R-:W-:-:S03]  /*cfd0*/  FADD.FTZ R6, R6, R8 ;  /* 0x0000000806067221 */ /* 0x010fc60000010000 */
[----:B------:R-:W3:Y:S04]  /*cfe0*/  SHFL.BFLY PT, R3, R7, 0x1, 0x1f ;  /* 0x0c201f0007037f89 */ /* 0x000ee800000e0000 */
[----:B------:R-:W4:Y:S01]  /*cff0*/  SHFL.BFLY PT, R8, R6, 0x1, 0x1f ;  /* 0x0c201f0006087f89 */ /* 0x000f2200000e0000 */
[----:B-1----:R-:W-:Y:S01]  /*d000*/  FADD.FTZ R5, R5, R0 ;  /* 0x0000000005057221 */ /* 0x002fe20000010000 */
[----:B------:R-:W-:Y:S01]  /*d010*/  MOV R0, RZ ;  /* 0x000000ff00007202 */ /* 0x000fe20000000f00 */
[----:B--2---:R-:W-:-:S03]  /*d020*/  FADD.FTZ R9, R9, R4 ;  /* 0x0000000409097221 */ /* 0x004fc60000010000 */
[----:B------:R-:W-:Y:S02]  /*d030*/  FSETP.NE.FTZ.AND P3, PT, R5, RZ, PT ;  /* 0x000000ff0500720b */ /* 0x000fe40003f75000 */
[----:B------:R-:W-:Y:S01]  /*d040*/  MOV R4, RZ ;  /* 0x000000ff00047202 */ /* 0x000fe20000000f00 */
[----:B---3--:R-:W-:Y:S01]  /*d050*/  FADD.FTZ R7, R7, R3 ;  /* 0x0000000307077221 */ /* 0x008fe20000010000 */
[----:B------:R-:W-:Y:S02]  /*d060*/  FSETP.NE.FTZ.AND P2, PT, R9, RZ, PT ;  /* 0x000000ff0900720b */ /* 0x000fe40003f55000 */
[----:B------:R-:W-:Y:S01]  /*d070*/  MOV R3, RZ ;  /* 0x000000ff00037202 */ /* 0x000fe20000000f00 */
[----:B----4-:R-:W-:Y:S01]  /*d080*/  FADD.FTZ R6, R8, R6 ;  /* 0x0000000608067221 */ /* 0x010fe20000010000 */
[----:B------:R-:W-:-:S04]  /*d090*/  FSETP.NE.FTZ.AND P1, PT, R7, RZ, PT ;  /* 0x000000ff0700720b */ /* 0x000fc80003f35000 */
[----:B------:R-:W-:Y:S01]  /*d0a0*/  FSETP.NE.FTZ.AND P0, PT, R6, RZ, PT ;  /* 0x000000ff0600720b */ /* 0x000fe20003f15000 */
[----:B------:R-:W1:Y:S08]  /*d0b0*/  @P3 MUFU.RCP R0, R5 ;  /* 0x0000000500003308 */ /* 0x000e700000001000 */
[----:B------:R-:W2:Y:S04]  /*d0c0*/  @P1 MUFU.RCP R3, R7 ;  /* 0x0000000700031308 */ /* 0x000ea80000001000 */
[----:B------:R-:W-:Y:S01]  /*d0d0*/  @P0 MOV R8, 0x3f317218 ;  /* 0x3f31721800080802 */ /* 0x000fe20000000f00 */
[----:B-1----:R-:W-:-:S03]  /*d0e0*/  FMUL.FTZ R124, R0, R124 ;  /* 0x0000007c007c7220 */ /* 0x002fc60000410000 */
[----:B------:R-:W1:Y:S01]  /*d0f0*/  @P2 MUFU.RCP R4, R9 ;  /* 0x0000000900042308 */ /* 0x000e620000001000 */
[C---:B------:R-:W-:Y:S02]  /*d100*/  FMUL.FTZ R125, R0.reuse, R125 ;  /* 0x0000007d007d7220 */ /* 0x040fe40000410000 */
[C---:B------:R-:W-:Y:S02]  /*d110*/  FMUL.FTZ R132, R0.reuse, R132 ;  /* 0x0000008400847220 */ /* 0x040fe40000410000 */
[C---:B------:R-:W-:Y:S02]  /*d120*/  FMUL.FTZ R133, R0.reuse, R133 ;  /* 0x0000008500857220 */ /* 0x040fe40000410000 */
[C---:B------:R-:W-:Y:S01]  /*d130*/  FMUL.FTZ R136, R0.reuse, R136 ;  /* 0x0000008800887220 */ /* 0x040fe20000410000 */
[----:B------:R-:W-:Y:S01]  /*d140*/  @P3 MUFU.LG2 R11, R5 ;  /* 0x00000005000b3308 */ /* 0x000fe20000000c00 */
[C---:B------:R-:W-:Y:S02]  /*d150*/  FMUL.FTZ R137, R0.reuse, R137 ;  /* 0x0000008900897220 */ /* 0x040fe40000410000 */
[----:B------:R-:W-:-:S02]  /*d160*/  FMUL.FTZ R148, R0, R148 ;  /* 0x0000009400947220 */ /* 0x000fc40000410000 */
[C---:B------:R-:W-:Y:S02]  /*d170*/  FMUL.FTZ R149, R0.reuse, R149 ;  /* 0x0000009500957220 */ /* 0x040fe40000410000 */
[C---:B------:R-:W-:Y:S01]  /*d180*/  FMUL.FTZ R152, R0.reuse, R152 ;  /* 0x0000009800987220 */ /* 0x040fe20000410000 */
[----:B------:R-:W-:Y:S01]  /*d190*/  @P2 MUFU.LG2 R9, R9 ;  /* 0x0000000900092308 */ /* 0x000fe20000000c00 */
[C---:B------:R-:W-:Y:S02]  /*d1a0*/  FMUL.FTZ R153, R0.reuse, R153 ;  /* 0x0000009900997220 */ /* 0x040fe40000410000 */
[C---:B------:R-:W-:Y:S02]  /*d1b0*/  FMUL.FTZ R164, R0.reuse, R164 ;  /* 0x000000a400a47220 */ /* 0x040fe40000410000 */
[C---:B------:R-:W-:Y:S02]  /*d1c0*/  FMUL.FTZ R165, R0.reuse, R165 ;  /* 0x000000a500a57220 */ /* 0x040fe40000410000 */
[C---:B------:R-:W-:Y:S01]  /*d1d0*/  FMUL.FTZ R168, R0.reuse, R168 ;  /* 0x000000a800a87220 */ /* 0x040fe20000410000 */
[----:B------:R-:W-:Y:S01]  /*d1e0*/  @P1 MUFU.LG2 R7, R7 ;  /* 0x0000000700071308 */ /* 0x000fe20000000c00 */
[----:B------:R-:W-:-:S02]  /*d1f0*/  FMUL.FTZ R169, R0, R169 ;  /* 0x000000a900a97220 */ /* 0x000fc40000410000 */
[C---:B------:R-:W-:Y:S02]  /*d200*/  FMUL.FTZ R180, R0.reuse, R180 ;  /* 0x000000b400b47220 */ /* 0x040fe40000410000 */
[----:B------:R-:W-:Y:S01]  /*d210*/  FMUL.FTZ R181, R0, R181 ;  /* 0x000000b500b57220 */ /* 0x000fe20000410000 */
[----:B------:R-:W-:Y:S01]  /*d220*/  MOV R0, RZ ;  /* 0x000000ff00007202 */ /* 0x000fe20000000f00 */
[C---:B--2---:R-:W-:Y:S02]  /*d230*/  FMUL.FTZ R120, R3.reuse, R120 ;  /* 0x0000007803787220 */ /* 0x044fe40000410000 */
[C---:B------:R-:W-:Y:S02]  /*d240*/  FMUL.FTZ R121, R3.reuse, R121 ;  /* 0x0000007903797220 */ /* 0x040fe40000410000 */
[C---:B------:R-:W-:Y:S01]  /*d250*/  FMUL.FTZ R128, R3.reuse, R128 ;  /* 0x0000008003807220 */ /* 0x040fe20000410000 */
[----:B------:R-:W2:Y:S01]  /*d260*/  @P0 MUFU.RCP R0, R6 ;  /* 0x0000000600000308 */ /* 0x000ea20000001000 */
[----:B------:R-:W-:-:S02]  /*d270*/  FMUL.FTZ R129, R3, R129 ;  /* 0x0000008103817220 */ /* 0x000fc40000410000 */
[C---:B------:R-:W-:Y:S02]  /*d280*/  FMUL.FTZ R140, R3.reuse, R140 ;  /* 0x0000008c038c7220 */ /* 0x040fe40000410000 */
[C---:B------:R-:W-:Y:S02]  /*d290*/  FMUL.FTZ R141, R3.reuse, R141 ;  /* 0x0000008d038d7220 */ /* 0x040fe40000410000 */
[C---:B------:R-:W-:Y:S01]  /*d2a0*/  FMUL.FTZ R144, R3.reuse, R144 ;  /* 0x0000009003907220 */ /* 0x040fe20000410000 */
[----:B------:R-:W3:Y:S01]  /*d2b0*/  @P0 MUFU.LG2 R6, R6 ;  /* 0x0000000600060308 */ /* 0x000ee20000000c00 */
[C---:B------:R-:W-:Y:S02]  /*d2c0*/  FMUL.FTZ R145, R3.reuse, R145 ;  /* 0x0000009103917220 */ /* 0x040fe40000410000 */
[C---:B------:R-:W-:Y:S02]  /*d2d0*/  FMUL.FTZ R156, R3.reuse, R156 ;  /* 0x0000009c039c7220 */ /* 0x040fe40000410000 */
[----:B------:R-:W-:-:S02]  /*d2e0*/  FMUL.FTZ R157, R3, R157 ;  /* 0x0000009d039d7220 */ /* 0x000fc40000410000 */
[C---:B------:R-:W-:Y:S02]  /*d2f0*/  FMUL.FTZ R160, R3.reuse, R160 ;  /* 0x000000a003a07220 */ /* 0x040fe40000410000 */
[C---:B------:R-:W-:Y:S02]  /*d300*/  FMUL.FTZ R161, R3.reuse, R161 ;  /* 0x000000a103a17220 */ /* 0x040fe40000410000 */
[C---:B------:R-:W-:Y:S02]  /*d310*/  FMUL.FTZ R172, R3.reuse, R172 ;  /* 0x000000ac03ac7220 */ /* 0x040fe40000410000 */
[C---:B------:R-:W-:Y:S02]  /*d320*/  FMUL.FTZ R173, R3.reuse, R173 ;  /* 0x000000ad03ad7220 */ /* 0x040fe40000410000 */
[C---:B------:R-:W-:Y:S02]  /*d330*/  FMUL.FTZ R176, R3.reuse, R176 ;  /* 0x000000b003b07220 */ /* 0x040fe40000410000 */
[----:B------:R-:W-:Y:S01]  /*d340*/  FMUL.FTZ R177, R3, R177 ;  /* 0x000000b103b17220 */ /* 0x000fe20000410000 */
[----:B------:R-:W-:Y:S01]  /*d350*/  @P2 MOV R3, 0x3f317218 ;  /* 0x3f31721800032802 */ /* 0x000fe20000000f00 */
[----:B-1----:R-:W-:-:S02]  /*d360*/  FMUL.FTZ R126, R4, R126 ;  /* 0x0000007e047e7220 */ /* 0x002fc40000410000 */
[C---:B------:R-:W-:Y:S02]  /*d370*/  FMUL.FTZ R127, R4.reuse, R127 ;  /* 0x0000007f047f7220 */ /* 0x040fe40000410000 */
[C---:B------:R-:W-:Y:S02]  /*d380*/  FMUL.FTZ R134, R4.reuse, R134 ;  /* 0x0000008604867220 */ /* 0x040fe40000410000 */
[C---:B------:R-:W-:Y:S02]  /*d390*/  FMUL.FTZ R135, R4.reuse, R135 ;  /* 0x0000008704877220 */ /* 0x040fe40000410000 */
        /* <DEDUP_REMOVED lines=11> */
[----:B------:R-:W-:Y:S01]  /*d450*/  FMUL.FTZ R183, R4, R183 ;  /* 0x000000b704b77220 */ /* 0x000fe20000410000 */
[----:B------:R-:W-:Y:S01]  /*d460*/  @P3 MOV R4, 0x3f317218 ;  /* 0x3f31721800043802 */ /* 0x000fe20000000f00 */
[C---:B--2---:R-:W-:Y:S02]  /*d470*/  FMUL.FTZ R122, R0.reuse, R122 ;  /* 0x0000007a007a7220 */ /* 0x044fe40000410000 */
        /* <DEDUP_REMOVED lines=14> */
[----:B------:R-:W-:Y:S01]  /*d560*/  FMUL.FTZ R179, R0, R179 ;  /* 0x000000b300b37220 */ /* 0x000fe20000410000 */
[----:B------:R-:W-:Y:S01]  /*d570*/  @P1 MOV R0, 0x3f317218 ;  /* 0x3f31721800001802 */ /* 0x000fe20000000f00 */
[----:B------:R-:W-:Y:S02]  /*d580*/  @P2 FMUL.FTZ R5, R3, c[0x0][0x2d0] ;  /* 0x0000b40003052a20 */ /* 0x000fe40000410000 */
[----:B------:R-:W-:Y:S02]  /*d590*/  @P3 FMUL.FTZ R10, R4, c[0x0][0x2d0] ;  /* 0x0000b400040a3a20 */ /* 0x000fe40000410000 */
[----:B------:R-:W-:Y:S02]  /*d5a0*/  @P1 FMUL.FTZ R3, R0, c[0x0][0x2d0] ;  /* 0x0000b40000031a20 */ /* 0x000fe40000410000 */
[----:B------:R-:W-:Y:S02]  /*d5b0*/  @P3 FMUL.FTZ R11, R11, 0.69314718246459960938 ;  /* 0x3f3172180b0b3820 */ /* 0x000fe40000410000 */
[----:B------:R-:W-:-:S02]  /*d5c0*/  @P2 FMUL.FTZ R9, R9, 0.69314718246459960938 ;  /* 0x3f31721809092820 */ /* 0x000fc40000410000 */
[----:B------:R-:W-:Y:S02]  /*d5d0*/  @P1 FMUL.FTZ R7, R7, 0.69314718246459960938 ;  /* 0x3f31721807071820 */ /* 0x000fe40000410000 */
[----:B---3--:R-:W-:Y:S02]  /*d5e0*/  @P0 FMUL.FTZ R4, R6, 0.69314718246459960938 ;  /* 0x3f31721806040820 */ /* 0x008fe40000410000 */
[----:B------:R-:W-:Y:S02]  /*d5f0*/  @P0 FMUL.FTZ R0, R8, c[0x0][0x2d0] ;  /* 0x0000b40008000a20 */ /* 0x000fe40000410000 */
[----:B------:R-:W-:Y:S02]  /*d600*/  @P3 FFMA.FTZ R20, R10, R73, R11 ;  /* 0x000000490a143223 */ /* 0x000fe4000001000b */
[----:B------:R-:W-:Y:S02]  /*d610*/  @P2 FFMA.FTZ R21, R5, R72, R9 ;  /* 0x0000004805152223 */ /* 0x000fe40000010009 */
[----:B------:R-:W-:-:S02]  /*d620*/  @P1 FFMA.FTZ R22, R3, R71, R7 ;  /* 0x0000004703161223 */ /* 0x000fc40000010007 */
[----:B------:R-:W-:Y:S02]  /*d630*/  @P0 FFMA.FTZ R23, R0, R2, R4 ;  /* 0x0000000200170223 */ /* 0x000fe40000010004 */
.L_x_3:
[----:B------:R-:W-:Y:S05]  /*d640*/  @P4 BRA `(.L_x_23) ;  /* 0x0000149000004947 */ /* 0x000fea0003800000 */
[----:B------:R-:W3:Y:S01]  /*d650*/  S2R R16, SR_TID.X ;  /* 0x0000000000107919 */ /* 0x000ee20000002100 */
[----:B------:R-:W-:Y:S01]  /*d660*/  ULDC.64 UR4, c[0x0][0x4d0] ;  /* 0x0001340000047ab9 */ /* 0x000fe20000000a00 */
[----:B------:R-:W-:Y:S01]  /*d670*/  IMAD R4, RZ, RZ, -UR10 ;  /* 0x8000000aff047e24 */ /* 0x000fe2000f8e02ff */
[----:B--2---:R-:W-:Y:S01]  /*d680*/  UIMAD.WIDE.U32 UR8, UR10, UR4, URZ ;  /* 0x000000040a0872a5 */ /* 0x004fe2000f8e003f */
[----:B------:R-:W2:Y:S01]  /*d690*/  S2R R12, SR_CTAID.Y ;  /* 0x00000000000c7919 */ /* 0x000ea20000002600 */
[----:B------:R-:W-:Y:S01]  /*d6a0*/  USHF.R.S32.HI UR6, URZ, 0x1f, UR10 ;  /* 0x0000001f3f067899 */ /* 0x000fe2000801140a */
[----:B------:R-:W-:Y:S01]  /*d6b0*/  MOV R24, c[0x0][0x4e8] ;  /* 0x00013a0000187a02 */ /* 0x000fe20000000f00 */
[----:B------:R-:W-:Y:S01]  /*d6c0*/  BSSY B0, `(.L_x_24) ;  /* 0x00000ab000007945 */ /* 0x000fe20003800000 */
[----:B------:R-:W4:Y:S01]  /*d6d0*/  S2R R9, SR_CTAID.Z ;  /* 0x0000000000097919 */ /* 0x000f220000002700 */
[----:B------:R-:W-:Y:S01]  /*d6e0*/  IMAD.U32 R3, RZ, RZ, UR9 ;  /* 0x00000009ff037e24 */ /* 0x000fe2000f8e00ff */
[----:B------:R-:W-:Y:S01]  /*d6f0*/  UIMAD UR7, UR6, UR4, URZ ;  /* 0x00000004060772a4 */ /* 0x000fe2000f8e023f */
[----:B-1----:R-:W-:Y:S01]  /*d700*/  IMAD.U32 R2, RZ, RZ, UR8 ;  /* 0x00000008ff027e24 */ /* 0x002fe2000f8e00ff */
[----:B------:R-:W1:Y:S04]  /*d710*/  S2R R15, SR_CTAID.X ;  /* 0x00000000000f7919 */ /* 0x000e680000002500 */
[----:B------:R-:W-:Y:S01]  /*d720*/  BAR.SYNC.DEFER_BLOCKING 0x1, 0x80 ;  /* 0x0042000000007b1d */ /* 0x000fe20000010000 */
[----:B------:R-:W-:Y:S01]  /*d730*/  UIMAD UR5, UR10, UR5, UR7 ;  /* 0x000000050a0572a4 */ /* 0x000fe2000f8e0207 */
[C---:B------:R-:W-:Y:S01]  /*d740*/  ISETP.NE.AND P0, PT, R24.reuse, 0x1, PT ;  /* 0x000000011800780c */ /* 0x040fe20003f05270 */
[----:B------:R-:W-:-:S02]  /*d750*/  IMAD R24, R24, c[0x0][0x388], RZ ;  /* 0x0000e20018187a24 */ /* 0x000fc400078e02ff */
[----:B------:R-:W-:Y:S01]  /*d760*/  UIADD3 UR5, UR9, UR5, URZ ;  /* 0x0000000509057290 */ /* 0x000fe2000fffe03f */
[----:B---3--:R-:W-:-:S05]  /*d770*/  SHF.R.S32.HI R6, RZ, 0x1f, R16 ;  /* 0x0000001fff067819 */ /* 0x008fca0000011410 */
[----:B------:R-:W-:Y:S01]  /*d780*/  IMAD.U32 R5, RZ, RZ, UR5 ;  /* 0x00000005ff057e24 */ /* 0x000fe2000f8e00ff */
[-C--:B------:R-:W-:Y:S01]  /*d790*/  LEA.HI R0, R6, R16.reuse, RZ, 0x2 ;  /* 0x0000001006007211 */ /* 0x080fe200078f10ff */
[----:B--2---:R-:W-:Y:S01]  /*d7a0*/  IMAD R12, R4, c[0x0][0x550], R12 ;  /* 0x00015400040c7a24 */ /* 0x004fe200078e020c */
[-C--:B------:R-:W-:Y:S01]  /*d7b0*/  LEA.HI R6, R6, R16.reuse, RZ, 0x5 ;  /* 0x0000001006067211 */ /* 0x080fe200078f28ff */
[----:B------:R-:W-:Y:S01]  /*d7c0*/  IMAD.MOV.U32 R4, RZ, RZ, R2 ;  /* 0x000000ffff047224 */ /* 0x000fe200078e0002 */
[----:B------:R-:W-:Y:S01]  /*d7d0*/  LOP3.LUT R0, R0, 0xfffffffc, RZ, 0xc0, !PT ;  /* 0xfffffffc00007812 */ /* 0x000fe200078ec0ff */
[----:B------:R-:W-:Y:S01]  /*d7e0*/  ULDC.64 UR4, c[0x0][0x438] ;  /* 0x00010e0000047ab9 */ /* 0x000fe20000000a00 */
[----:B------:R-:W-:Y:S01]  /*d7f0*/  LOP3.LUT R7, R6, 0xffffffe0, RZ, 0xc0, !PT ;  /* 0xffffffe006077812 */ /* 0x000fe200078ec0ff */
[----:B------:R-:W-:Y:S01]  /*d800*/  UIMAD UR6, UR6, UR4, URZ ;  /* 0x00000004060672a4 */ /* 0x000fe2000f8e023f */
[----:B------:R-:W-:Y:S01]  /*d810*/  IADD3 R0, -R0, R16, RZ ;  /* 0x0000001000007210 */ /* 0x000fe20007ffe1ff */
[----:B------:R-:W-:Y:S01]  /*d820*/  UIMAD.WIDE.U32 UR8, UR10, UR4, URZ ;  /* 0x000000040a0872a5 */ /* 0x000fe2000f8e003f */
[--C-:B------:R-:W-:Y:S01]  /*d830*/  SHF.R.S32.HI R8, RZ, 0x5, R6.reuse ;  /* 0x00000005ff087819 */ /* 0x100fe20000011406 */
[----:B------:R-:W-:Y:S01]  /*d840*/  IMAD.IADD R16, R16, 0x1, -R7 ;  /* 0x0000000110107824 */ /* 0x000fe200078e0a07 */
[----:B------:R-:W-:Y:S01]  /*d850*/  LEA.HI R3, R0, R0, RZ, 0x1 ;  /* 0x0000000000037211 */ /* 0x000fe200078f08ff */
[----:B------:R-:W-:Y:S01]  /*d860*/  UIMAD UR4, UR10, UR5, UR6 ;  /* 0x000000050a0472a4 */ /* 0x000fe2000f8e0206 */
[----:B------:R-:W-:Y:S01]  /*d870*/  SHF.R.S32.HI R2, RZ, 0x1f, R6 ;  /* 0x0000001fff027819 */ /* 0x000fe20000011406 */
[----:B----4-:R-:W-:Y:S01]  /*d880*/  IMAD.WIDE.U32 R4, R9, c[0x0][0x4d8], R4 ;  /* 0x0001360009047a25 */ /* 0x010fe200078e0004 */
[----:B------:R-:W-:Y:S01]  /*d890*/  LOP3.LUT R7, R3, 0x1ffffffe, RZ, 0xc0, !PT ;  /* 0x1ffffffe03077812 */ /* 0x000fe200078ec0ff */
[----:B------:R-:W-:Y:S01]  /*d8a0*/  UIADD3 UR4, UR9, UR4, URZ ;  /* 0x0000000409047290 */ /* 0x000fe2000fffe03f */
[----:B------:R-:W-:-:S02]  /*d8b0*/  LEA.HI R2, R2, R8, RZ, 0x2 ;  /* 0x0000000802027211 */ /* 0x000fc400078f10ff */
[----:B------:R-:W-:Y:S01]  /*d8c0*/  IADD3 R7, R0, -R7, RZ ;  /* 0x8000000700077210 */ /* 0x000fe20007ffe0ff */
[----:B------:R-:W-:Y:S01]  /*d8d0*/  IMAD.SHL.U32 R0, R3, 0x20, RZ ;  /* 0x0000002003007824 */ /* 0x000fe200078e00ff */
[----:B------:R-:W-:Y:S02]  /*d8e0*/  SHF.R.S32.HI R3, RZ, 0x1f, R16 ;  /* 0x0000001fff037819 */ /* 0x000fe40000011410 */
[----:B------:R-:W-:Y:S02]  /*d8f0*/  LOP3.LUT R2, R2, 0xffffffc, RZ, 0xc0, !PT ;  /* 0x0ffffffc02027812 */ /* 0x000fe400078ec0ff */
[----:B------:R-:W-:Y:S01]  /*d900*/  LEA.HI R18, R3, R16, RZ, 0x2 ;  /* 0x0000001003127211 */ /* 0x000fe200078f10ff */
[----:B------:R-:W-:Y:S01]  /*d910*/  IMAD.U32 R3, RZ, RZ, UR9 ;  /* 0x00000009ff037e24 */ /* 0x000fe2000f8e00ff */
[----:B------:R-:W-:Y:S01]  /*d920*/  LOP3.LUT R0, R0, 0xffffffc0, RZ, 0xc0, !PT ;  /* 0xffffffc000007812 */ /* 0x000fe200078ec0ff */
[----:B------:R-:W-:Y:S01]  /*d930*/  IMAD.IADD R8, R8, 0x1, -R2 ;  /* 0x0000000108087824 */ /* 0x000fe200078e0a02 */
[----:B------:R-:W-:Y:S01]  /*d940*/  SHF.R.S32.HI R6, RZ, 0x2, R18 ;  /* 0x00000002ff067819 */ /* 0x000fe20000011412 */
[----:B------:R-:W-:Y:S01]  /*d950*/  IMAD.U32 R2, RZ, RZ, UR8 ;  /* 0x00000008ff027e24 */ /* 0x000fe2000f8e00ff */
[----:B------:R-:W-:Y:S01]  /*d960*/  SHF.R.S32.HI R10, RZ, 0x1f, R9 ;  /* 0x0000001fff0a7819 */ /* 0x000fe20000011409 */
[----:B------:R-:W-:Y:S01]  /*d970*/  IMAD R7, R7, 0x8, R0 ;  /* 0x0000000807077824 */ /* 0x000fe200078e0200 */
[----:B------:R-:W-:Y:S01]  /*d980*/  MOV R3, UR4 ;  /* 0x0000000400037c02 */ /* 0x000fe20008000f00 */
[----:B------:R-:W-:Y:S01]  /*d990*/  IMAD R14, R8, 0x10, R6 ;  /* 0x00000010080e7824 */ /* 0x000fe200078e0206 */
[----:B------:R-:W-:Y:S01]  /*d9a0*/  LOP3.LUT P1, RZ, R16, 0x3, RZ, 0xc0, !PT ;  /* 0x0000000310ff7812 */ /* 0x000fe2000782c0ff */
[----:B------:R-:W-:-:S02]  /*d9b0*/  IMAD R0, R10, c[0x0][0x4d8], RZ ;  /* 0x000136000a007a24 */ /* 0x000fc400078e02ff */
[----:B------:R-:W-:Y:S01]  /*d9c0*/  IMAD R6, R10, c[0x0][0x440], RZ ;  /* 0x000110000a067a24 */ /* 0x000fe200078e02ff */
[----:B------:R-:W-:Y:S01]  /*d9d0*/  IADD3 R8, R14, R7, RZ ;  /* 0x000000070e087210 */ /* 0x000fe20007ffe0ff */
[C---:B------:R-:W-:Y:S02]  /*d9e0*/  IMAD R0, R9.reuse, c[0x0][0x4dc], R0 ;  /* 0x0001370009007a24 */ /* 0x040fe400078e0200 */
[----:B------:R-:W-:Y:S02]  /*d9f0*/  IMAD R6, R9, c[0x0][0x444], R6 ;  /* 0x0001110009067a24 */ /* 0x000fe400078e0206 */
[----:B-1----:R-:W-:Y:S02]  /*da00*/  IMAD R8, R15, 0x80, R8 ;  /* 0x000000800f087824 */ /* 0x002fe400078e0208 */
[----:B------:R-:W-:-:S04]  /*da10*/  IMAD.WIDE.U32 R2, R9, c[0x0][0x440], R2 ;  /* 0x0001100009027a25 */ /* 0x000fc800078e0002 */
[----:B------:R-:W-:-:S04]  /*da20*/  @P0 IMAD.HI.U32 R11, R8, c[0x0][0x4ec], RZ ;  /* 0x00013b00080b0a27 */ /* 0x000fc800078e00ff */
[----:B------:R-:W-:Y:S01]  /*da30*/  IMAD.IADD R5, R5, 0x1, R0 ;  /* 0x0000000105057824 */ /* 0x000fe200078e0200 */
[----:B------:R-:W-:Y:S01]  /*da40*/  SHF.R.S32.HI R0, RZ, 0x1f, R12 ;  /* 0x0000001fff007819 */ /* 0x000fe2000001140c */
[----:B------:R-:W-:Y:S01]  /*da50*/  IMAD.IADD R3, R3, 0x1, R6 ;  /* 0x0000000103037824 */ /* 0x000fe200078e0206 */
[----:B------:R-:W-:Y:S01]  /*da60*/  MOV R6, R8 ;  /* 0x0000000800067202 */ /* 0x000fe20000000f00 */
[----:B------:R-:W-:Y:S01]  /*da70*/  @P0 IMAD.HI.U32 R10, R8, c[0x0][0x4ec], RZ ;  /* 0x00013b00080a0a27 */ /* 0x000fe200078e00ff */
[----:B------:R-:W-:-:S03]  /*da80*/  @P0 SHF.R.U32.HI R6, RZ, c[0x0][0x4f0], R11 ;  /* 0x00013c00ff060a19 */ /* 0x000fc6000001160b */
[----:B------:R-:W-:Y:S01]  /*da90*/  IMAD.MOV.U32 R7, RZ, RZ, R8 ;  /* 0x000000ffff077224 */ /* 0x000fe200078e0008 */
[----:B------:R-:W-:Y:S01]  /*daa0*/  @P0 SHF.R.U32.HI R7, RZ, c[0x0][0x4f0], R10 ;  /* 0x00013c00ff070a19 */ /* 0x000fe2000001160a */
[C---:B------:R-:W-:Y:S02]  /*dab0*/  IMAD R9, R0.reuse, c[0x0][0x448], RZ ;  /* 0x0001120000097a24 */ /* 0x040fe400078e02ff */
[----:B------:R-:W-:Y:S02]  /*dac0*/  IMAD R0, R0, c[0x0][0x4e0], RZ ;  /* 0x0001380000007a24 */ /* 0x000fe400078e02ff */
[----:B------:R-:W-:Y:S02]  /*dad0*/  IMAD.MOV R10, RZ, RZ, -R6 ;  /* 0x000000ffff0a7224 */ /* 0x000fe400078e0a06 */
[C---:B------:R-:W-:Y:S01]  /*dae0*/  IMAD R11, R12.reuse, c[0x0][0x44c], R9 ;  /* 0x000113000c0b7a24 */ /* 0x040fe200078e0209 */
[----:B------:R-:W-:Y:S01]  /*daf0*/  SHF.R.S32.HI R9, RZ, 0x1f, R7 ;  /* 0x0000001fff097819 */ /* 0x000fe20000011407 */
[----:B------:R-:W-:-:S02]  /*db00*/  IMAD R13, R12, c[0x0][0x4e4], R0 ;  /* 0x000139000c0d7a24 */ /* 0x000fc400078e0200 */
[----:B------:R-:W-:-:S04]  /*db10*/  IMAD.WIDE.U32 R4, R12, c[0x0][0x4e0], R4 ;  /* 0x000138000c047a25 */ /* 0x000fc800078e0004 */
[----:B------:R-:W-:Y:S01]  /*db20*/  IMAD R0, R10, c[0x0][0x4e8], R8 ;  /* 0x00013a000a007a24 */ /* 0x000fe200078e0208 */
[----:B------:R-:W-:Y:S01]  /*db30*/  SHF.R.S32.HI R10, RZ, 0x1f, R6 ;  /* 0x0000001fff0a7819 */ /* 0x000fe20000011406 */
[----:B------:R-:W-:Y:S01]  /*db40*/  IMAD R9, R9, c[0x0][0x430], RZ ;  /* 0x00010c0009097a24 */ /* 0x000fe200078e02ff */
[----:B------:R-:W-:Y:S01]  /*db50*/  IADD3 R4, P0, R6, R4, RZ ;  /* 0x0000000406047210 */ /* 0x000fe20007f1e0ff */
[----:B------:R-:W-:Y:S01]  /*db60*/  IMAD.WIDE.U32 R2, R12, c[0x0][0x448], R2 ;  /* 0x000112000c027a25 */ /* 0x000fe200078e0002 */
[----:B------:R-:W-:Y:S02]  /*db70*/  SHF.R.S32.HI R6, RZ, 0x1f, R0 ;  /* 0x0000001fff067819 */ /* 0x000fe40000011400 */
[----:B------:R-:W-:Y:S01]  /*db80*/  IADD3.X R5, R10, R5, R13, P0, !PT ;  /* 0x000000050a057210 */ /* 0x000fe200007fe40d */
[----:B------:R-:W-:Y:S01]  /*db90*/  IMAD R10, R7, c[0x0][0x434], R9 ;  /* 0x00010d00070a7a24 */ /* 0x000fe200078e0209 */
[----:B------:R-:W-:Y:S01]  /*dba0*/  IADD3 R3, R3, R11, RZ ;  /* 0x0000000b03037210 */ /* 0x000fe20007ffe0ff */
[----:B------:R-:W-:-:S02]  /*dbb0*/  IMAD R9, R6, c[0x0][0x4c8], RZ ;  /* 0x0001320006097a24 */ /* 0x000fc400078e02ff */
[----:B------:R-:W-:Y:S02]  /*dbc0*/  IMAD.MOV R6, RZ, RZ, -R7 ;  /* 0x000000ffff067224 */ /* 0x000fe400078e0a07 */
[----:B------:R-:W-:-:S04]  /*dbd0*/  IMAD.WIDE.U32 R4, R0, c[0x0][0x4c8], R4 ;  /* 0x0001320000047a25 */ /* 0x000fc800078e0004 */
[----:B------:R-:W-:Y:S02]  /*dbe0*/  IMAD R0, R0, c[0x0][0x4cc], R9 ;  /* 0x0001330000007a24 */ /* 0x000fe400078e0209 */
[----:B------:R-:W-:Y:S01]  /*dbf0*/  IMAD R13, R6, c[0x0][0x4e8], R8 ;  /* 0x00013a00060d7a24 */ /* 0x000fe200078e0208 */
[C---:B------:R-:W-:Y:S01]  /*dc00*/  LEA R6, P0, R4.reuse, c[0x0][0x4a8], 0x2 ;  /* 0x00012a0004067a11 */ /* 0x040fe200078010ff */
[----:B------:R-:W-:Y:S01]  /*dc10*/  IMAD.WIDE.U32 R2, R7, c[0x0][0x430], R2 ;  /* 0x00010c0007027a25 */ /* 0x000fe200078e0002 */
[----:B------:R-:W-:Y:S02]  /*dc20*/  IADD3 R0, R5, R0, RZ ;  /* 0x0000000005007210 */ /* 0x000fe40007ffe0ff */
[----:B------:R-:W-:Y:S01]  /*dc30*/  SHF.R.S32.HI R7, RZ, 0x1f, R13 ;  /* 0x0000001fff077819 */ /* 0x000fe2000001140d */
[----:B------:R-:W-:Y:S01]  /*dc40*/  IMAD.IADD R3, R3, 0x1, R10 ;  /* 0x0000000103037824 */ /* 0x000fe200078e020a */
[----:B------:R-:W-:Y:S01]  /*dc50*/  LEA.HI.X R0, R4, c[0x0][0x4ac], R0, 0x2, P0 ;  /* 0x00012b0004007a11 */ /* 0x000fe200000f1400 */
[----:B------:R-:W-:Y:S01]  /*dc60*/  IMAD R12, R15, 0x80, R14 ;  /* 0x000000800f0c7824 */ /* 0x000fe200078e020e */
[----:B------:R-:W-:Y:S01]  /*dc70*/  SHFL.IDX PT, R4, R6, RZ, 0x1c1f ;  /* 0x001c1fff06047589 */ /* 0x000fe200000e0000 */
[----:B------:R-:W-:-:S02]  /*dc80*/  IMAD R7, R7, c[0x0][0x428], RZ ;  /* 0x00010a0007077a24 */ /* 0x000fc400078e02ff */
[C---:B------:R-:W-:Y:S01]  /*dc90*/  IMAD.WIDE.U32 R2, R13.reuse, c[0x0][0x428], R2 ;  /* 0x00010a000d027a25 */ /* 0x040fe200078e0002 */
[----:B------:R-:W1:Y:S01]  /*dca0*/  SHFL.IDX PT, R5, R0, RZ, 0x1c1f ;  /* 0x001c1fff00057589 */ /* 0x000e6200000e0000 */
[C---:B------:R-:W-:Y:S02]  /*dcb0*/  IADD3 R14, R12.reuse, 0x40, RZ ;  /* 0x000000400c0e7810 */ /* 0x040fe40007ffe0ff */
[----:B------:R-:W-:Y:S01]  /*dcc0*/  IMAD R15, R13, c[0x0][0x42c], R7 ;  /* 0x00010b000d0f7a24 */ /* 0x000fe200078e0207 */
[----:B------:R-:W-:Y:S01]  /*dcd0*/  SHFL.IDX PT, R10, R6, 0x1, 0x1c1f ;  /* 0x003c1f00060a7f89 */ /* 0x000fe200000e0000 */
[C---:B------:R-:W-:Y:S02]  /*dce0*/  IADD3 R13, R12.reuse, 0x48, RZ ;  /* 0x000000480c0d7810 */ /* 0x040fe40007ffe0ff */
[-C--:B------:R-:W-:Y:S01]  /*dcf0*/  ISETP.GE.OR P4, PT, R12, R24.reuse, P1 ;  /* 0x000000180c00720c */ /* 0x080fe20000f86670 */
[----:B------:R-:W2:Y:S01]  /*dd00*/  SHFL.IDX PT, R11, R0, 0x1, 0x1c1f ;  /* 0x003c1f00000b7f89 */ /* 0x000ea200000e0000 */
[-C--:B------:R-:W-:Y:S01]  /*dd10*/  ISETP.GE.OR P2, PT, R14, R24.reuse, P1 ;  /* 0x000000180e00720c */ /* 0x080fe20000f46670 */
[----:B------:R-:W-:Y:S01]  /*dd20*/  IMAD.IADD R3, R3, 0x1, R15 ;  /* 0x0000000103037824 */ /* 0x000fe200078e020f */
[----:B------:R-:W-:Y:S01]  /*dd30*/  LEA R19, P0, R2, c[0x0][0x400], 0x2 ;  /* 0x0001000002137a11 */ /* 0x000fe200078010ff */
[----:B------:R-:W-:Y:S01]  /*dd40*/  SHFL.IDX PT, R8, R6, 0x2, 0x1c1f ;  /* 0x005c1f0006087f89 */ /* 0x000fe200000e0000 */
[----:B------:R-:W-:-:S02]  /*dd50*/  ISETP.GE.AND P5, PT, R14, R24, PT ;  /* 0x000000180e00720c */ /* 0x000fc40003fa6270 */
[----:B------:R-:W-:Y:S01]  /*dd60*/  LEA.HI.X R17, R2, c[0x0][0x404], R3, 0x2, P0 ;  /* 0x0001010002117a11 */ /* 0x000fe200000f1403 */
[----:B------:R-:W3:Y:S01]  /*dd70*/  SHFL.IDX PT, R9, R0, 0x2, 0x1c1f ;  /* 0x005c1f0000097f89 */ /* 0x000ee200000e0000 */
[----:B------:R-:W-:-:S03]  /*dd80*/  ISETP.GE.AND P6, PT, R13, R24, PT ;  /* 0x000000180d00720c */ /* 0x000fc60003fc6270 */
[----:B------:R-:W-:Y:S04]  /*dd90*/  SHFL.IDX PT, R6, R6, 0x3, 0x1c1f ;  /* 0x007c1f0006067f89 */ /* 0x000fe800000e0000 */
[----:B------:R4:W5:Y:S04]  /*dda0*/  SHFL.IDX PT, R7, R0, 0x3, 0x1c1f ;  /* 0x007c1f0000077f89 */ /* 0x00096800000e0000 */
[----:B-1----:R1:W-:Y:S04]  /*ddb0*/  @!P4 ST.E [R4.64], R20 ;  /* 0x000000140400c985 */ /* 0x0023e8000c101910 */
[----:B------:R1:W1:Y:S04]  /*ddc0*/  SHFL.IDX PT, R2, R19, RZ, 0x1c1f ;  /* 0x001c1fff13027589 */ /* 0x00026800000e0000 */
[----:B------:R1:W1:Y:S01]  /*ddd0*/  SHFL.IDX PT, R3, R17, RZ, 0x1c1f ;  /* 0x001c1fff11037589 */ /* 0x00026200000e0000 */
[----:B----4-:R-:W-:-:S04]  /*dde0*/  IADD3 R0, R12, 0x8, RZ ;  /* 0x000000080c007810 */ /* 0x010fc80007ffe0ff */
[CC--:B------:R-:W-:Y:S02]  /*ddf0*/  ISETP.GE.OR P3, PT, R0.reuse, R24.reuse, P1 ;  /* 0x000000180000720c */ /* 0x0c0fe40000f66670 */
[-C--:B------:R-:W-:Y:S02]  /*de00*/  ISETP.GE.OR P1, PT, R13, R24.reuse, P1 ;  /* 0x000000180d00720c */ /* 0x080fe40000f26670 */
[----:B------:R-:W-:Y:S02]  /*de10*/  ISETP.GE.AND P0, PT, R0, R24, PT ;  /* 0x000000180000720c */ /* 0x000fe40003f06270 */
[----:B------:R-:W-:-:S04]  /*de20*/  LOP3.LUT R0, R18, 0x7ffffffc, RZ, 0xc0, !PT ;  /* 0x7ffffffc12007812 */ /* 0x000fc800078ec0ff */
[----:B------:R-:W-:-:S03]  /*de30*/  IADD3 R0, R16, -R0, RZ ;  /* 0x8000000010007210 */ /* 0x000fc60007ffe0ff */
[----:B--2---:R2:W-:Y:S02]  /*de40*/  @!P3 ST.E [R10.64], R21 ;  /* 0x000000150a00b985 */ /* 0x0045e4000c101910 */
[----:B------:R-:W-:Y:S02]  /*de50*/  IMAD.SHL.U32 R0, R0, 0x2, RZ ;  /* 0x0000000200007824 */ /* 0x000fe400078e00ff */
[----:B---3--:R2:W-:Y:S04]  /*de60*/  @!P2 ST.E [R8.64], R22 ;  /* 0x000000160800a985 */ /* 0x0085e8000c101910 */
[----:B-----5:R2:W-:Y:S01]  /*de70*/  @!P1 ST.E [R6.64], R23 ;  /* 0x0000001706009985 */ /* 0x0205e2000c101910 */
[----:B------:R-:W-:-:S13]  /*de80*/  ISETP.GE.AND P1, PT, R12, R24, PT ;  /* 0x000000180c00720c */ /* 0x000fda0003f26270 */
[----:B------:R-:W-:Y:S05]  /*de90*/  @P1 BRA `(.L_x_25) ;  /* 0x000002d000001947 */ /* 0x000fea0003800000 */
[C---:B-12---:R-:W-:Y:S02]  /*dea0*/  IADD3 R6, R0.reuse, 0x8, RZ ;  /* 0x0000000800067810 */ /* 0x046fe40007ffe0ff */
[C---:B------:R-:W-:Y:S02]  /*deb0*/  IADD3 R5, R0.reuse, 0x10, RZ ;  /* 0x0000001000057810 */ /* 0x040fe40007ffe0ff */
[----:B------:R-:W-:Y:S02]  /*dec0*/  IADD3 R4, R0, 0x18, RZ ;  /* 0x0000001800047810 */ /* 0x000fe40007ffe0ff */
[----:B------:R-:W-:Y:S02]  /*ded0*/  ISETP.GE.AND P3, PT, R6, c[0x0][0x3c8], PT ;  /* 0x0000f20006007a0c */ /* 0x000fe40003f66270 */
[----:B------:R-:W-:Y:S02]  /*dee0*/  ISETP.GE.AND P2, PT, R5, c[0x0][0x3c8], PT ;  /* 0x0000f20005007a0c */ /* 0x000fe40003f46270 */
[----:B------:R-:W-:-:S02]  /*def0*/  ISETP.GE.AND P1, PT, R4, c[0x0][0x3c8], PT ;  /* 0x0000f20004007a0c */ /* 0x000fc40003f26270 */
[----:B------:R-:W-:-:S07]  /*df00*/  ISETP.GE.AND P4, PT, R0, c[0x0][0x3c8], PT ;  /* 0x0000f20000007a0c */ /* 0x000fce0003f86270 */
[----:B------:R-:W-:Y:S02]  /*df10*/  @!P3 LEA.HI R8, R6, R6, RZ, 0x1 ;  /* 0x000000060608b211 */ /* 0x000fe400078f08ff */
[----:B------:R-:W-:Y:S02]  /*df20*/  @!P2 LEA.HI R5, R5, R5, RZ, 0x1 ;  /* 0x000000050505a211 */ /* 0x000fe400078f08ff */
[----:B------:R-:W-:Y:S02]  /*df30*/  @!P1 LEA.HI R6, R4, R4, RZ, 0x1 ;  /* 0x0000000404069211 */ /* 0x000fe400078f08ff */
[----:B------:R-:W-:Y:S02]  /*df40*/  @!P3 LOP3.LUT R8, R8, 0xfffffffe, RZ, 0xc0, !PT ;  /* 0xfffffffe0808b812 */ /* 0x000fe400078ec0ff */
[----:B------:R-:W-:Y:S01]  /*df50*/  @!P2 LOP3.LUT R7, R5, 0xfffffffe, RZ, 0xc0, !PT ;  /* 0xfffffffe0507a812 */ /* 0x000fe200078ec0ff */
[----:B------:R-:W-:Y:S01]  /*df60*/  @!P4 IMAD.WIDE R4, R0, 0x4, R2 ;  /* 0x000000040004c825 */ /* 0x000fe200078e0202 */
[----:B------:R-:W-:-:S03]  /*df70*/  @!P1 LOP3.LUT R10, R6, 0xfffffffe, RZ, 0xc0, !PT ;  /* 0xfffffffe060a9812 */ /* 0x000fc600078ec0ff */
[--C-:B------:R-:W-:Y:S01]  /*df80*/  @!P3 IMAD.WIDE R8, R8, 0x4, R2.reuse ;  /* 0x000000040808b825 */ /* 0x100fe200078e0202 */
[----:B------:R1:W-:Y:S03]  /*df90*/  @!P4 ST.E.64 [R4.64], R124 ;  /* 0x0000007c0400c985 */ /* 0x0003e6000c101b10 */
[--C-:B------:R-:W-:Y:S01]  /*dfa0*/  @!P2 IMAD.WIDE R6, R7, 0x4, R2.reuse ;  /* 0x000000040706a825 */ /* 0x100fe200078e0202 */
[----:B------:R2:W-:Y:S04]  /*dfb0*/  @!P3 ST.E.64 [R8.64], R132 ;  /* 0x000000840800b985 */ /* 0x0005e8000c101b10 */
[----:B------:R3:W-:Y:S01]  /*dfc0*/  @!P2 ST.E.64 [R6.64], R136 ;  /* 0x000000880600a985 */ /* 0x0007e2000c101b10 */
[----:B-1----:R-:W-:Y:S01]  /*dfd0*/  @!P1 IMAD.WIDE R4, R10, 0x4, R2 ;  /* 0x000000040a049825 */ /* 0x002fe200078e0202 */
[----:B--2---:R-:W-:-:S04]  /*dfe0*/  IADD3 R8, R0, 0x20, RZ ;  /* 0x0000002000087810 */ /* 0x004fc80007ffe0ff */
[----:B------:R1:W-:Y:S01]  /*dff0*/  @!P1 ST.E.64 [R4.64], R148 ;  /* 0x0000009404009985 */ /* 0x0003e2000c101b10 */
[----:B---3--:R-:W-:Y:S02]  /*e000*/  IADD3 R6, R0, 0x28, RZ ;  /* 0x0000002800067810 */ /* 0x008fe40007ffe0ff */
[----:B------:R-:W-:Y:S02]  /*e010*/  ISETP.GE.AND P4, PT, R8, c[0x0][0x3c8], PT ;  /* 0x0000f20008007a0c */ /* 0x000fe40003f86270 */
[----:B------:R-:W-:-:S11]  /*e020*/  ISETP.GE.AND P3, PT, R6, c[0x0][0x3c8], PT ;  /* 0x0000f20006007a0c */ /* 0x000fd60003f66270 */
[----:B------:R-:W-:Y:S02]  /*e030*/  @!P4 LEA.HI R8, R8, R8, RZ, 0x1 ;  /* 0x000000080808c211 */ /* 0x000fe400078f08ff */
[----:B------:R-:W-:-:S04]  /*e040*/  @!P3 LEA.HI R7, R6, R6, RZ, 0x1 ;  /* 0x000000060607b211 */ /* 0x000fc800078f08ff */
[----:B------:R-:W-:Y:S02]  /*e050*/  @!P3 LOP3.LUT R7, R7, 0xfffffffe, RZ, 0xc0, !PT ;  /* 0xfffffffe0707b812 */ /* 0x000fe400078ec0ff */
[C---:B-1----:R-:W-:Y:S02]  /*e060*/  IADD3 R5, R0.reuse, 0x30, RZ ;  /* 0x0000003000057810 */ /* 0x042fe40007ffe0ff */
[----:B------:R-:W-:Y:S02]  /*e070*/  IADD3 R4, R0, 0x38, RZ ;  /* 0x0000003800047810 */ /* 0x000fe40007ffe0ff */
[----:B------:R-:W-:Y:S02]  /*e080*/  ISETP.GE.AND P2, PT, R5, c[0x0][0x3c8], PT ;  /* 0x0000f20005007a0c */ /* 0x000fe40003f46270 */
[----:B------:R-:W-:-:S11]  /*e090*/  ISETP.GE.AND P1, PT, R4, c[0x0][0x3c8], PT ;  /* 0x0000f20004007a0c */ /* 0x000fd60003f26270 */
[----:B------:R-:W-:Y:S02]  /*e0a0*/  @!P2 LEA.HI R6, R5, R5, RZ, 0x1 ;  /* 0x000000050506a211 */ /* 0x000fe400078f08ff */
[----:B------:R-:W-:Y:S02]  /*e0b0*/  @!P1 LEA.HI R4, R4, R4, RZ, 0x1 ;  /* 0x0000000404049211 */ /* 0x000fe400078f08ff */
[----:B------:R-:W-:Y:S02]  /*e0c0*/  @!P4 LOP3.LUT R5, R8, 0xfffffffe, RZ, 0xc0, !PT ;  /* 0xfffffffe0805c812 */ /* 0x000fe400078ec0ff */
[----:B------:R-:W-:Y:S01]  /*e0d0*/  @!P2 LOP3.LUT R10, R6, 0xfffffffe, RZ, 0xc0, !PT ;  /* 0xfffffffe060aa812 */ /* 0x000fe200078ec0ff */
[----:B------:R-:W-:Y:S01]  /*e0e0*/  @!P3 IMAD.WIDE R6, R7, 0x4, R2 ;  /* 0x000000040706b825 */ /* 0x000fe200078e0202 */
[----:B------:R-:W-:-:S03]  /*e0f0*/  @!P1 LOP3.LUT R11, R4, 0xfffffffe, RZ, 0xc0, !PT ;  /* 0xfffffffe040b9812 */ /* 0x000fc600078ec0ff */
[----:B------:R-:W-:-:S04]  /*e100*/  @!P4 IMAD.WIDE R8, R5, 0x4, R2 ;  /* 0x000000040508c825 */ /* 0x000fc800078e0202 */
[--C-:B------:R-:W-:Y:S01]  /*e110*/  @!P2 IMAD.WIDE R4, R10, 0x4, R2.reuse ;  /* 0x000000040a04a825 */ /* 0x100fe200078e0202 */
[----:B------:R1:W-:Y:S03]  /*e120*/  @!P4 ST.E.64 [R8.64], R152 ;  /* 0x000000980800c985 */ /* 0x0003e6000c101b10 */
[----:B------:R-:W-:Y:S01]  /*e130*/  @!P1 IMAD.WIDE R2, R11, 0x4, R2 ;  /* 0x000000040b029825 */ /* 0x000fe200078e0202 */
[----:B------:R1:W-:Y:S04]  /*e140*/  @!P3 ST.E.64 [R6.64], R164 ;  /* 0x000000a40600b985 */ /* 0x0003e8000c101b10 */
[----:B------:R1:W-:Y:S04]  /*e150*/  @!P2 ST.E.64 [R4.64], R168 ;  /* 0x000000a80400a985 */ /* 0x0003e8000c101b10 */
[----:B------:R1:W-:Y:S02]  /*e160*/  @!P1 ST.E.64 [R2.64], R180 ;  /* 0x000000b402009985 */ /* 0x0003e4000c101b10 */
.L_x_25:
[----:B-1----:R-:W-:Y:S05]  /*e170*/  BSYNC B0 ;  /* 0x0000000000007941 */ /* 0x002fea0003800000 */
.L_x_24:
[----:B------:R1:W3:Y:S01]  /*e180*/  SHFL.IDX PT, R3, R17, 0x1, 0x1c1f ;  /* 0x003c1f0011037f89 */ /* 0x0002e200000e0000 */
[----:B------:R-:W-:Y:S03]  /*e190*/  BSSY B0, `(.L_x_26) ;  /* 0x0000030000007945 */ /* 0x000fe60003800000 */
[----:B------:R1:W4:Y:S01]  /*e1a0*/  SHFL.IDX PT, R2, R19, 0x1, 0x1c1f ;  /* 0x003c1f0013027f89 */ /* 0x00032200000e0000 */
[----:B------:R-:W-:Y:S05]  /*e1b0*/  @P0 BRA `(.L_x_27) ;  /* 0x000002d000000947 */ /* 0x000fea0003800000 */
[C---:B------:R-:W-:Y:S02]  /*e1c0*/  IADD3 R5, R0.reuse, 0x8, RZ ;  /* 0x0000000800057810 */ /* 0x040fe40007ffe0ff */
[----:B------:R-:W-:-:S02]  /*e1d0*/  IADD3 R4, R0, 0x10, RZ ;  /* 0x0000001000047810 */ /* 0x000fc40007ffe0ff */
[----:B------:R-:W-:Y:S02]  /*e1e0*/  ISETP.GE.AND P1, PT, R5, c[0x0][0x3c8], PT ;  /* 0x0000f20005007a0c */ /* 0x000fe40003f26270 */
[----:B------:R-:W-:Y:S02]  /*e1f0*/  ISETP.GE.AND P0, PT, R4, c[0x0][0x3c8], PT ;  /* 0x0000f20004007a0c */ /* 0x000fe40003f06270 */
[C---:B------:R-:W-:Y:S02]  /*e200*/  ISETP.GE.AND P2, PT, R0.reuse, c[0x0][0x3c8], PT ;  /* 0x0000f20000007a0c */ /* 0x040fe40003f46270 */
[----:B--2---:R-:W-:-:S04]  /*e210*/  IADD3 R10, R0, 0x18, RZ ;  /* 0x00000018000a7810 */ /* 0x004fc80007ffe0ff */
[----:B------:R-:W-:-:S03]  /*e220*/  ISETP.GE.AND P4, PT, R10, c[0x0][0x3c8], PT ;  /* 0x0000f2000a007a0c */ /* 0x000fc60003f86270 */
[----:B------:R-:W-:Y:S02]  /*e230*/  @!P1 LEA.HI R5, R5, R5, RZ, 0x1 ;  /* 0x0000000505059211 */ /* 0x000fe400078f08ff */
[----:B------:R-:W-:Y:S02]  /*e240*/  @!P0 LEA.HI R4, R4, R4, RZ, 0x1 ;  /* 0x0000000404048211 */ /* 0x000fe400078f08ff */
[----:B------:R-:W-:Y:S01]  /*e250*/  @!P1 LOP3.LUT R5, R5, 0xfffffffe, RZ, 0xc0, !PT ;  /* 0xfffffffe05059812 */ /* 0x000fe200078ec0ff */
[----:B---34-:R-:W-:Y:S01]  /*e260*/  @!P2 IMAD.WIDE R6, R0, 0x4, R2 ;  /* 0x000000040006a825 */ /* 0x018fe200078e0202 */
[----:B------:R-:W-:-:S03]  /*e270*/  @!P0 LOP3.LUT R8, R4, 0xfffffffe, RZ, 0xc0, !PT ;  /* 0xfffffffe04088812 */ /* 0x000fc600078ec0ff */
[--C-:B------:R-:W-:Y:S01]  /*e280*/  @!P1 IMAD.WIDE R4, R5, 0x4, R2.reuse ;  /* 0x0000000405049825 */ /* 0x100fe200078e0202 */
[----:B------:R2:W-:Y:S01]  /*e290*/  @!P2 ST.E.64 [R6.64], R126 ;  /* 0x0000007e0600a985 */ /* 0x0005e2000c101b10 */
[----:B------:R-:W-:Y:S02]  /*e2a0*/  @!P4 LEA.HI R10, R10, R10, RZ, 0x1 ;  /* 0x0000000a0a0ac211 */ /* 0x000fe400078f08ff */
[----:B------:R-:W-:Y:S01]  /*e2b0*/  @!P0 IMAD.WIDE R8, R8, 0x4, R2 ;  /* 0x0000000408088825 */ /* 0x000fe200078e0202 */
[----:B------:R3:W-:Y:S04]  /*e2c0*/  @!P1 ST.E.64 [R4.64], R134 ;  /* 0x0000008604009985 */ /* 0x0007e8000c101b10 */
[----:B------:R4:W-:Y:S01]  /*e2d0*/  @!P0 ST.E.64 [R8.64], R138 ;  /* 0x0000008a08008985 */ /* 0x0009e2000c101b10 */
[----:B--2---:R-:W-:-:S02]  /*e2e0*/  IADD3 R7, R0, 0x20, RZ ;  /* 0x0000002000077810 */ /* 0x004fc40007ffe0ff */
[C---:B------:R-:W-:Y:S02]  /*e2f0*/  IADD3 R6, R0.reuse, 0x28, RZ ;  /* 0x0000002800067810 */ /* 0x040fe40007ffe0ff */
[C---:B---3--:R-:W-:Y:S02]  /*e300*/  IADD3 R5, R0.reuse, 0x30, RZ ;  /* 0x0000003000057810 */ /* 0x048fe40007ffe0ff */
[----:B------:R-:W-:Y:S02]  /*e310*/  IADD3 R4, R0, 0x38, RZ ;  /* 0x0000003800047810 */ /* 0x000fe40007ffe0ff */
[----:B------:R-:W-:Y:S02]  /*e320*/  ISETP.GE.AND P3, PT, R7, c[0x0][0x3c8], PT ;  /* 0x0000f20007007a0c */ /* 0x000fe40003f66270 */
[----:B------:R-:W-:Y:S02]  /*e330*/  ISETP.GE.AND P2, PT, R6, c[0x0][0x3c8], PT ;  /* 0x0000f20006007a0c */ /* 0x000fe40003f46270 */
[----:B------:R-:W-:-:S02]  /*e340*/  ISETP.GE.AND P1, PT, R5, c[0x0][0x3c8], PT ;  /* 0x0000f20005007a0c */ /* 0x000fc40003f26270 */
[----:B------:R-:W-:-:S07]  /*e350*/  ISETP.GE.AND P0, PT, R4, c[0x0][0x3c8], PT ;  /* 0x0000f20004007a0c */ /* 0x000fce0003f06270 */
[----:B----4-:R-:W-:Y:S02]  /*e360*/  @!P3 LEA.HI R8, R7, R7, RZ, 0x1 ;  /* 0x000000070708b211 */ /* 0x010fe400078f08ff */
[----:B------:R-:W-:Y:S02]  /*e370*/  @!P2 LEA.HI R7, R6, R6, RZ, 0x1 ;  /* 0x000000060607a211 */ /* 0x000fe400078f08ff */
[----:B------:R-:W-:Y:S02]  /*e380*/  @!P1 LEA.HI R6, R5, R5, RZ, 0x1 ;  /* 0x0000000505069211 */ /* 0x000fe400078f08ff */
[----:B------:R-:W-:Y:S02]  /*e390*/  @!P0 LEA.HI R4, R4, R4, RZ, 0x1 ;  /* 0x0000000404048211 */ /* 0x000fe400078f08ff */
[----:B------:R-:W-:Y:S02]  /*e3a0*/  @!P4 LOP3.LUT R5, R10, 0xfffffffe, RZ, 0xc0, !PT ;  /* 0xfffffffe0a05c812 */ /* 0x000fe400078ec0ff */
[----:B------:R-:W-:-:S02]  /*e3b0*/  @!P3 LOP3.LUT R8, R8, 0xfffffffe, RZ, 0xc0, !PT ;  /* 0xfffffffe0808b812 */ /* 0x000fc400078ec0ff */
[----:B------:R-:W-:Y:S01]  /*e3c0*/  @!P2 LOP3.LUT R7, R7, 0xfffffffe, RZ, 0xc0, !PT ;  /* 0xfffffffe0707a812 */ /* 0x000fe200078ec0ff */
[--C-:B------:R-:W-:Y:S01]  /*e3d0*/  @!P4 IMAD.WIDE R10, R5, 0x4, R2.reuse ;  /* 0x00000004050ac825 */ /* 0x100fe200078e0202 */
[----:B------:R-:W-:Y:S02]  /*e3e0*/  @!P1 LOP3.LUT R12, R6, 0xfffffffe, RZ, 0xc0, !PT ;  /* 0xfffffffe060c9812 */ /* 0x000fe400078ec0ff */
[----:B------:R-:W-:Y:S01]  /*e3f0*/  @!P0 LOP3.LUT R13, R4, 0xfffffffe, RZ, 0xc0, !PT ;  /* 0xfffffffe040d8812 */ /* 0x000fe200078ec0ff */
[--C-:B------:R-:W-:Y:S01]  /*e400*/  @!P3 IMAD.WIDE R8, R8, 0x4, R2.reuse ;  /* 0x000000040808b825 */ /* 0x100fe200078e0202 */
[----:B------:R2:W-:Y:S03]  /*e410*/  @!P4 ST.E.64 [R10.64], R150 ;  /* 0x000000960a00c985 */ /* 0x0005e6000c101b10 */
[--C-:B------:R-:W-:Y:S01]  /*e420*/  @!P2 IMAD.WIDE R6, R7, 0x4, R2.reuse ;  /* 0x000000040706a825 */ /* 0x100fe200078e0202 */
[----:B------:R2:W-:Y:S03]  /*e430*/  @!P3 ST.E.64 [R8.64], R154 ;  /* 0x0000009a0800b985 */ /* 0x0005e6000c101b10 */
[--C-:B------:R-:W-:Y:S01]  /*e440*/  @!P1 IMAD.WIDE R4, R12, 0x4, R2.reuse ;  /* 0x000000040c049825 */ /* 0x100fe200078e0202 */
[----:B------:R2:W-:Y:S03]  /*e450*/  @!P2 ST.E.64 [R6.64], R166 ;  /* 0x000000a60600a985 */ /* 0x0005e6000c101b10 */
[----:B------:R-:W-:Y:S01]  /*e460*/  @!P0 IMAD.WIDE R2, R13, 0x4, R2 ;  /* 0x000000040d028825 */ /* 0x000fe200078e0202 */
[----:B------:R2:W-:Y:S04]  /*e470*/  @!P1 ST.E.64 [R4.64], R170 ;  /* 0x000000aa04009985 */ /* 0x0005e8000c101b10 */
[----:B------:R2:W-:Y:S02]  /*e480*/  @!P0 ST.E.64 [R2.64], R182 ;  /* 0x000000b602008985 */ /* 0x0005e4000c101b10 */
.L_x_27:
[----:B------:R-:W-:Y:S05]  /*e490*/  BSYNC B0 ;  /* 0x0000000000007941 */ /* 0x000fea0003800000 */
.L_x_26:
[----:B--23--:R2:W3:Y:S01]  /*e4a0*/  SHFL.IDX PT, R3, R17, 0x2, 0x1c1f ;  /* 0x005c1f0011037f89 */ /* 0x00c4e200000e0000 */
[----:B------:R-:W-:Y:S03]  /*e4b0*/  BSSY B0, `(.L_x_28) ;  /* 0x0000030000007945 */ /* 0x000fe60003800000 */
[----:B----4-:R2:W4:Y:S01]  /*e4c0*/  SHFL.IDX PT, R2, R19, 0x2, 0x1c1f ;  /* 0x005c1f0013027f89 */ /* 0x01052200000e0000 */
[----:B------:R-:W-:Y:S05]  /*e4d0*/  @P5 BRA `(.L_x_29) ;  /* 0x000002d000005947 */ /* 0x000fea0003800000 */
[C---:B------:R-:W-:Y:S02]  /*e4e0*/  IADD3 R4, R0.reuse, 0x8, RZ ;  /* 0x0000000800047810 */ /* 0x040fe40007ffe0ff */
[----:B------:R-:W-:-:S02]  /*e4f0*/  ISETP.GE.AND P1, PT, R0, c[0x0][0x3c8], PT ;  /* 0x0000f20000007a0c */ /* 0x000fc40003f26270 */
[----:B------:R-:W-:Y:S02]  /*e500*/  ISETP.GE.AND P0, PT, R4, c[0x0][0x3c8], PT ;  /* 0x0000f20004007a0c */ /* 0x000fe40003f06270 */
[C---:B------:R-:W-:Y:S02]  /*e510*/  IADD3 R9, R0.reuse, 0x10, RZ ;  /* 0x0000001000097810 */ /* 0x040fe40007ffe0ff */
[----:B------:R-:W-:Y:S02]  /*e520*/  IADD3 R8, R0, 0x18, RZ ;  /* 0x0000001800087810 */ /* 0x000fe40007ffe0ff */
[----:B------:R-:W-:Y:S02]  /*e530*/  ISETP.GE.AND P5, PT, R9, c[0x0][0x3c8], PT ;  /* 0x0000f20009007a0c */ /* 0x000fe40003fa6270 */
[----:B------:R-:W-:-:S03]  /*e540*/  ISETP.GE.AND P4, PT, R8, c[0x0][0x3c8], PT ;  /* 0x0000f20008007a0c */ /* 0x000fc60003f86270 */
[----:B---34-:R-:W-:Y:S02]  /*e550*/  @!P1 IMAD.WIDE R6, R0, 0x4, R2 ;  /* 0x0000000400069825 */ /* 0x018fe400078e0202 */
[----:B------:R-:W-:-:S03]  /*e560*/  @!P0 LEA.HI R4, R4, R4, RZ, 0x1 ;  /* 0x0000000404048211 */ /* 0x000fc600078f08ff */
[----:B------:R3:W-:Y:S01]  /*e570*/  @!P1 ST.E.64 [R6.64], R120 ;  /* 0x0000007806009985 */ /* 0x0007e2000c101b10 */
[----:B------:R-:W-:Y:S02]  /*e580*/  @!P0 LOP3.LUT R4, R4, 0xfffffffe, RZ, 0xc0, !PT ;  /* 0xfffffffe04048812 */ /* 0x000fe400078ec0ff */
[----:B------:R-:W-:Y:S02]  /*e590*/  @!P5 LEA.HI R9, R9, R9, RZ, 0x1 ;  /* 0x000000090909d211 */ /* 0x000fe400078f08ff */
[----:B------:R-:W-:Y:S01]  /*e5a0*/  @!P4 LEA.HI R10, R8, R8, RZ, 0x1 ;  /* 0x00000008080ac211 */ /* 0x000fe200078f08ff */
[----:B------:R-:W-:-:S03]  /*e5b0*/  @!P0 IMAD.WIDE R4, R4, 0x4, R2 ;  /* 0x0000000404048825 */ /* 0x000fc600078e0202 */
[----:B------:R-:W-:Y:S02]  /*e5c0*/  @!P4 LOP3.LUT R10, R10, 0xfffffffe, RZ, 0xc0, !PT ;  /* 0xfffffffe0a0ac812 */ /* 0x000fe400078ec0ff */
[----:B------:R4:W-:Y:S03]  /*e5d0*/  @!P0 ST.E.64 [R4.64], R128 ;  /* 0x0000008004008985 */ /* 0x0009e6000c101b10 */
[----:B------:R-:W-:Y:S01]  /*e5e0*/  @!P4 IMAD.WIDE R10, R10, 0x4, R2 ;  /* 0x000000040a0ac825 */ /* 0x000fe200078e0202 */
[C---:B---3--:R-:W-:Y:S02]  /*e5f0*/  IADD3 R7, R0.reuse, 0x20, RZ ;  /* 0x0000002000077810 */ /* 0x048fe40007ffe0ff */
[----:B------:R-:W-:Y:S02]  /*e600*/  IADD3 R6, R0, 0x28, RZ ;  /* 0x0000002800067810 */ /* 0x000fe40007ffe0ff */
[----:B------:R-:W-:-:S02]  /*e610*/  ISETP.GE.AND P3, PT, R7, c[0x0][0x3c8], PT ;  /* 0x0000f20007007a0c */ /* 0x000fc40003f66270 */
[----:B------:R-:W-:Y:S02]  /*e620*/  ISETP.GE.AND P2, PT, R6, c[0x0][0x3c8], PT ;  /* 0x0000f20006007a0c */ /* 0x000fe40003f46270 */
[C---:B----4-:R-:W-:Y:S02]  /*e630*/  IADD3 R5, R0.reuse, 0x30, RZ ;  /* 0x0000003000057810 */ /* 0x050fe40007ffe0ff */
[----:B------:R-:W-:Y:S02]  /*e640*/  IADD3 R4, R0, 0x38, RZ ;  /* 0x0000003800047810 */ /* 0x000fe40007ffe0ff */
[----:B------:R-:W-:Y:S02]  /*e650*/  ISETP.GE.AND P1, PT, R5, c[0x0][0x3c8], PT ;  /* 0x0000f20005007a0c */ /* 0x000fe40003f26270 */
[----:B------:R-:W-:-:S03]  /*e660*/  ISETP.GE.AND P0, PT, R4, c[0x0][0x3c8], PT ;  /* 0x0000f20004007a0c */ /* 0x000fc60003f06270 */
[----:B------:R-:W-:Y:S02]  /*e670*/  @!P3 LEA.HI R8, R7, R7, RZ, 0x1 ;  /* 0x000000070708b211 */ /* 0x000fe400078f08ff */
[----:B------:R-:W-:Y:S02]  /*e680*/  @!P2 LEA.HI R7, R6, R6, RZ, 0x1 ;  /* 0x000000060607a211 */ /* 0x000fe400078f08ff */
[----:B------:R-:W-:Y:S02]  /*e690*/  @!P3 LOP3.LUT R8, R8, 0xfffffffe, RZ, 0xc0, !PT ;  /* 0xfffffffe0808b812 */ /* 0x000fe400078ec0ff */
[----:B------:R-:W-:Y:S02]  /*e6a0*/  @!P2 LOP3.LUT R7, R7, 0xfffffffe, RZ, 0xc0, !PT ;  /* 0xfffffffe0707a812 */ /* 0x000fe400078ec0ff */
[----:B------:R-:W-:Y:S02]  /*e6b0*/  @!P1 LEA.HI R6, R5, R5, RZ, 0x1 ;  /* 0x0000000505069211 */ /* 0x000fe400078f08ff */
[----:B------:R-:W-:Y:S01]  /*e6c0*/  @!P5 LOP3.LUT R5, R9, 0xfffffffe, RZ, 0xc0, !PT ;  /* 0xfffffffe0905d812 */ /* 0x000fe200078ec0ff */
[----:B------:R-:W-:Y:S01]  /*e6d0*/  @!P3 IMAD.WIDE R8, R8, 0x4, R2 ;  /* 0x000000040808b825 */ /* 0x000fe200078e0202 */
[----:B------:R-:W-:-:S02]  /*e6e0*/  @!P0 LEA.HI R4, R4, R4, RZ, 0x1 ;  /* 0x0000000404048211 */ /* 0x000fc400078f08ff */
[----:B------:R-:W-:Y:S01]  /*e6f0*/  @!P1 LOP3.LUT R14, R6, 0xfffffffe, RZ, 0xc0, !PT ;  /* 0xfffffffe060e9812 */ /* 0x000fe200078ec0ff */
[----:B------:R-:W-:Y:S01]  /*e700*/  @!P5 IMAD.WIDE R12, R5, 0x4, R2 ;  /* 0x00000004050cd825 */ /* 0x000fe200078e0202 */
[----:B------:R-:W-:-:S03]  /*e710*/  @!P0 LOP3.LUT R15, R4, 0xfffffffe, RZ, 0xc0, !PT ;  /* 0xfffffffe040f8812 */ /* 0x000fc600078ec0ff */
[--C-:B------:R-:W-:Y:S01]  /*e720*/  @!P2 IMAD.WIDE R6, R7, 0x4, R2.reuse ;  /* 0x000000040706a825 */ /* 0x100fe200078e0202 */
[----:B------:R3:W-:Y:S03]  /*e730*/  @!P5 ST.E.64 [R12.64], R140 ;  /* 0x0000008c0c00d985 */ /* 0x0007e6000c101b10 */
[--C-:B------:R-:W-:Y:S01]  /*e740*/  @!P1 IMAD.WIDE R4, R14, 0x4, R2.reuse ;  /* 0x000000040e049825 */ /* 0x100fe200078e0202 */
[----:B------:R3:W-:Y:S03]  /*e750*/  @!P4 ST.E.64 [R10.64], R144 ;  /* 0x000000900a00c985 */ /* 0x0007e6000c101b10 */
[----:B------:R-:W-:Y:S01]  /*e760*/  @!P0 IMAD.WIDE R2, R15, 0x4, R2 ;  /* 0x000000040f028825 */ /* 0x000fe200078e0202 */
[----:B------:R3:W-:Y:S04]  /*e770*/  @!P3 ST.E.64 [R8.64], R156 ;  /* 0x0000009c0800b985 */ /* 0x0007e8000c101b10 */
[----:B------:R3:W-:Y:S04]  /*e780*/  @!P2 ST.E.64 [R6.64], R160 ;  /* 0x000000a00600a985 */ /* 0x0007e8000c101b10 */
[----:B------:R3:W-:Y:S04]  /*e790*/  @!P1 ST.E.64 [R4.64], R172 ;  /* 0x000000ac04009985 */ /* 0x0007e8000c101b10 */
[----:B------:R3:W-:Y:S02]  /*e7a0*/  @!P0 ST.E.64 [R2.64], R176 ;  /* 0x000000b002008985 */ /* 0x0007e4000c101b10 */
.L_x_29:
[----:B------:R-:W-:Y:S05]  /*e7b0*/  BSYNC B0 ;  /* 0x0000000000007941 */ /* 0x000fea0003800000 */
.L_x_28:
[----:B---3--:R3:W1:Y:S04]  /*e7c0*/  SHFL.IDX PT, R3, R17, 0x3, 0x1c1f ;  /* 0x007c1f0011037f89 */ /* 0x00866800000e0000 */
[----:B----4-:R3:W4:Y:S01]  /*e7d0*/  SHFL.IDX PT, R2, R19, 0x3, 0x1c1f ;  /* 0x007c1f0013027f89 */ /* 0x01072200000e0000 */
[----:B------:R-:W-:Y:S05]  /*e7e0*/  @P6 EXIT ;  /* 0x000000000000694d */ /* 0x000fea0003800000 */
[C---:B------:R-:W-:Y:S02]  /*e7f0*/  IADD3 R4, R0.reuse, 0x8, RZ ;  /* 0x0000000800047810 */ /* 0x040fe40007ffe0ff */
[----:B------:R-:W-:-:S02]  /*e800*/  ISETP.GE.AND P6, PT, R0, c[0x0][0x3c8], PT ;  /* 0x0000f20000007a0c */ /* 0x000fc40003fc6270 */
[----:B------:R-:W-:Y:S02]  /*e810*/  ISETP.GE.AND P5, PT, R4, c[0x0][0x3c8], PT ;  /* 0x0000f20004007a0c */ /* 0x000fe40003fa6270 */
[C---:B------:R-:W-:Y:S02]  /*e820*/  IADD3 R9, R0.reuse, 0x10, RZ ;  /* 0x0000001000097810 */ /* 0x040fe40007ffe0ff */
[C---:B------:R-:W-:Y:S02]  /*e830*/  IADD3 R8, R0.reuse, 0x18, RZ ;  /* 0x0000001800087810 */ /* 0x040fe40007ffe0ff */
[C---:B------:R-:W-:Y:S02]  /*e840*/  IADD3 R10, R0.reuse, 0x20, RZ ;  /* 0x00000020000a7810 */ /* 0x040fe40007ffe0ff */
[C---:B------:R-:W-:Y:S02]  /*e850*/  IADD3 R11, R0.reuse, 0x28, RZ ;  /* 0x00000028000b7810 */ /* 0x040fe40007ffe0ff */
[C---:B------:R-:W-:Y:S01]  /*e860*/  IADD3 R13, R0.reuse, 0x30, RZ ;  /* 0x00000030000d7810 */ /* 0x040fe20007ffe0ff */
[----:B-1--4-:R-:W-:Y:S01]  /*e870*/  @!P6 IMAD.WIDE R6, R0, 0x4, R2 ;  /* 0x000000040006e825 */ /* 0x012fe200078e0202 */
[----:B------:R-:W-:-:S02]  /*e880*/  ISETP.GE.AND P4, PT, R9, c[0x0][0x3c8], PT ;  /* 0x0000f20009007a0c */ /* 0x000fc40003f86270 */
[----:B------:R-:W-:Y:S02]  /*e890*/  @!P5 LEA.HI R4, R4, R4, RZ, 0x1 ;  /* 0x000000040404d211 */ /* 0x000fe400078f08ff */
[----:B------:R-:W-:Y:S01]  /*e8a0*/  ISETP.GE.AND P3, PT, R8, c[0x0][0x3c8], PT ;  /* 0x0000f20008007a0c */ /* 0x000fe20003f66270 */
[----:B------:R1:W-:Y:S01]  /*e8b0*/  @!P6 ST.E.64 [R6.64], R122 ;  /* 0x0000007a0600e985 */ /* 0x0003e2000c101b10 */
[----:B------:R-:W-:Y:S02]  /*e8c0*/  ISETP.GE.AND P2, PT, R10, c[0x0][0x3c8], PT ;  /* 0x0000f2000a007a0c */ /* 0x000fe40003f46270 */
[----:B------:R-:W-:Y:S02]  /*e8d0*/  ISETP.GE.AND P1, PT, R11, c[0x0][0x3c8], PT ;  /* 0x0000f2000b007a0c */ /* 0x000fe40003f26270 */
[----:B------:R-:W-:Y:S02]  /*e8e0*/  ISETP.GE.AND P0, PT, R13, c[0x0][0x3c8], PT ;  /* 0x0000f2000d007a0c */ /* 0x000fe40003f06270 */
[----:B------:R-:W-:-:S02]  /*e8f0*/  @!P5 LOP3.LUT R4, R4, 0xfffffffe, RZ, 0xc0, !PT ;  /* 0xfffffffe0404d812 */ /* 0x000fc400078ec0ff */
[----:B------:R-:W-:Y:S02]  /*e900*/  @!P4 LEA.HI R12, R9, R9, RZ, 0x1 ;  /* 0x00000009090cc211 */ /* 0x000fe400078f08ff */
[----:B------:R-:W-:Y:S01]  /*e910*/  IADD3 R0, R0, 0x38, RZ ;  /* 0x0000003800007810 */ /* 0x000fe20007ffe0ff */
[----:B------:R-:W-:Y:S01]  /*e920*/  @!P5 IMAD.WIDE R4, R4, 0x4, R2 ;  /* 0x000000040404d825 */ /* 0x000fe200078e0202 */
[----:B------:R-:W-:Y:S02]  /*e930*/  @!P3 LEA.HI R8, R8, R8, RZ, 0x1 ;  /* 0x000000080808b211 */ /* 0x000fe400078f08ff */
[----:B------:R-:W-:Y:S02]  /*e940*/  @!P4 LOP3.LUT R12, R12, 0xfffffffe, RZ, 0xc0, !PT ;  /* 0xfffffffe0c0cc812 */ /* 0x000fe400078ec0ff */
[----:B------:R4:W-:Y:S01]  /*e950*/  @!P5 ST.E.64 [R4.64], R130 ;  /* 0x000000820400d985 */ /* 0x0009e2000c101b10 */
[----:B------:R-:W-:Y:S02]  /*e960*/  @!P3 LOP3.LUT R8, R8, 0xfffffffe, RZ, 0xc0, !PT ;  /* 0xfffffffe0808b812 */ /* 0x000fe400078ec0ff */
[----:B-1----:R-:W-:-:S04]  /*e970*/  @!P2 LEA.HI R6, R10, R10, RZ, 0x1 ;  /* 0x0000000a0a06a211 */ /* 0x002fc800078f08ff */
[----:B------:R-:W-:Y:S02]  /*e980*/  @!P2 LOP3.LUT R6, R6, 0xfffffffe, RZ, 0xc0, !PT ;  /* 0xfffffffe0606a812 */ /* 0x000fe400078ec0ff */
[----:B----4-:R-:W-:Y:S01]  /*e990*/  @!P1 LEA.HI R5, R11, R11, RZ, 0x1 ;  /* 0x0000000b0b059211 */ /* 0x010fe200078f08ff */
[--C-:B------:R-:W-:Y:S01]  /*e9a0*/  @!P3 IMAD.WIDE R10, R8, 0x4, R2.reuse ;  /* 0x00000004080ab825 */ /* 0x100fe200078e0202 */
[----:B------:R-:W-:Y:S02]  /*e9b0*/  @!P0 LEA.HI R4, R13, R13, RZ, 0x1 ;  /* 0x0000000d0d048211 */ /* 0x000fe400078f08ff */
        /* <DEDUP_REMOVED lines=10> */
[----:B------:R1:W-:Y:S01]  /*ea60*/  @!P0 ST.E.64 [R4.64], R174 ;  /* 0x000000ae04008985 */ /* 0x0003e2000c101b10 */
[----:B------:R-:W-:-:S13]  /*ea70*/  ISETP.GE.AND P0, PT, R0, c[0x0][0x3c8], PT ;  /* 0x0000f20000007a0c */ /* 0x000fda0003f06270 */
[----:B------:R-:W-:Y:S05]  /*ea80*/  @P0 EXIT ;  /* 0x000000000000094d */ /* 0x000fea0003800000 */
[----:B------:R-:W-:-:S04]  /*ea90*/  LEA.HI R0, R0, R0, RZ, 0x1 ;  /* 0x0000000000007211 */ /* 0x000fc800078f08ff */
[----:B------:R-:W-:-:S05]  /*eaa0*/  LOP3.LUT R0, R0, 0xfffffffe, RZ, 0xc0, !PT ;  /* 0xfffffffe00007812 */ /* 0x000fca00078ec0ff */
[----:B------:R-:W-:-:S05]  /*eab0*/  IMAD.WIDE R2, R0, 0x4, R2 ;  /* 0x0000000400027825 */ /* 0x000fca00078e0202 */
[----:B------:R-:W-:Y:S01]  /*eac0*/  ST.E.64 [R2.64], R178 ;  /* 0x000000b202007985 */ /* 0x000fe2000c101b10 */
[----:B------:R-:W-:Y:S05]  /*ead0*/  EXIT ;  /* 0x000000000000794d */ /* 0x000fea0003800000 */
.L_x_23:
[----:B------:R-:W3:Y:S02]  /*eae0*/  S2R R0, SR_TID.X ;  /* 0x0000000000007919 */ /* 0x000ee40000002100 */
[----:B---3--:R-:W-:-:S13]  /*eaf0*/  ISETP.GT.AND P0, PT, R0, 0x7f, PT ;  /* 0x0000007f0000780c */ /* 0x008fda0003f04270 */
[----:B------:R-:W-:Y:S05]  /*eb00*/  @P0 EXIT ;  /* 0x000000000000094d */ /* 0x000fea0003800000 */
[----:B------:R-:W3:Y:S01]  /*eb10*/  S2R R8, SR_CTAID.X ;  /* 0x0000000000087919 */ /* 0x000ee20000002500 */
[----:B------:R-:W-:-:S05]  /*eb20*/  MOV R3, c[0x0][0x4e8] ;  /* 0x00013a0000037a02 */ /* 0x000fca0000000f00 */
[----:B-1----:R-:W-:Y:S01]  /*eb30*/  IMAD R2, R3, c[0x0][0x388], RZ ;  /* 0x0000e20003027a24 */ /* 0x002fe200078e02ff */
[----:B---3--:R-:W-:-:S04]  /*eb40*/  LEA R8, R8, R0, 0x7 ;  /* 0x0000000008087211 */ /* 0x008fc800078e38ff */
[----:B------:R-:W-:-:S13]  /*eb50*/  ISETP.GE.AND P0, PT, R8, R2, PT ;  /* 0x000000020800720c */ /* 0x000fda0003f06270 */
[----:B------:R-:W-:Y:S05]  /*eb60*/  @P0 EXIT ;  /* 0x000000000000094d */ /* 0x000fea0003800000 */
[----:B------:R-:W1:Y:S01]  /*eb70*/  S2R R7, SR_CTAID.Z ;  /* 0x0000000000077919 */ /* 0x000e620000002700 */
[----:B------:R-:W-:Y:S01]  /*eb80*/  USHF.R.S32.HI UR6, URZ, 0x1f, UR10 ;  /* 0x0000001f3f067899 */ /* 0x000fe2000801140a */
[----:B------:R-:W-:Y:S01]  /*eb90*/  ISETP.NE.AND P0, PT, R3, 0x1, PT ;  /* 0x000000010300780c */ /* 0x000fe20003f05270 */
[----:B------:R-:W-:Y:S01]  /*eba0*/  ULDC.64 UR4, c[0x0][0x4d0] ;  /* 0x0001340000047ab9 */ /* 0x000fe20000000a00 */
[----:B------:R-:W3:Y:S01]  /*ebb0*/  S2R R9, SR_CTAID.Y ;  /* 0x0000000000097919 */ /* 0x000ee20000002600 */
[----:B------:R-:W-:Y:S01]  /*ebc0*/  UIMAD UR6, UR6, UR4, URZ ;  /* 0x00000004060672a4 */ /* 0x000fe2000f8e023f */
[----:B------:R-:W-:Y:S01]  /*ebd0*/  IADD3 R4, RZ, -UR10, RZ ;  /* 0x8000000aff047c10 */ /* 0x000fe2000fffe0ff */
[----:B--2---:R-:W-:Y:S01]  /*ebe0*/  UIMAD.WIDE.U32 UR8, UR10, UR4, URZ ;  /* 0x000000040a0872a5 */ /* 0x004fe2000f8e003f */
[----:B------:R-:W-:Y:S01]  /*ebf0*/  MOV R0, R8 ;  /* 0x0000000800007202 */ /* 0x000fe20000000f00 */
[----:B------:R-:W-:-:S04]  /*ec00*/  UIMAD UR4, UR10, UR5, UR6 ;  /* 0x000000050a0472a4 */ /* 0x000fc8000f8e0206 */
[----:B------:R-:W-:Y:S01]  /*ec10*/  UIADD3 UR4, UR9, UR4, URZ ;  /* 0x0000000409047290 */ /* 0x000fe2000fffe03f */
[----:B------:R-:W-:Y:S01]  /*ec20*/  MOV R3, UR9 ;  /* 0x0000000900037c02 */ /* 0x000fe20008000f00 */
[----:B------:R-:W-:-:S04]  /*ec30*/  @P0 IMAD.HI.U32 R5, R8, c[0x0][0x4ec], RZ ;  /* 0x00013b0008050a27 */ /* 0x000fc800078e00ff */
[----:B------:R-:W-:Y:S01]  /*ec40*/  IMAD.U32 R2, RZ, RZ, UR8 ;  /* 0x00000008ff027e24 */ /* 0x000fe2000f8e00ff */
[----:B------:R-:W-:Y:S01]  /*ec50*/  @P0 SHF.R.U32.HI R0, RZ, c[0x0][0x4f0], R5 ;  /* 0x00013c00ff000a19 */ /* 0x000fe20000011605 */
[----:B------:R-:W-:Y:S01]  /*ec60*/  IMAD.U32 R3, RZ, RZ, UR4 ;  /* 0x00000004ff037e24 */ /* 0x000fe2000f8e00ff */
[----:B-1----:R-:W-:-:S03]  /*ec70*/  SHF.R.S32.HI R6, RZ, 0x1f, R7 ;  /* 0x0000001fff067819 */ /* 0x002fc60000011407 */
[----:B------:R-:W-:-:S04]  /*ec80*/  IMAD.WIDE.U32 R2, R7, c[0x0][0x4d8], R2 ;  /* 0x0001360007027a25 */ /* 0x000fc800078e0002 */
[----:B------:R-:W-:Y:S02]  /*ec90*/  IMAD R6, R6, c[0x0][0x4d8], RZ ;  /* 0x0001360006067a24 */ /* 0x000fe400078e02ff */
[----:B---3--:R-:W-:Y:S02]  /*eca0*/  IMAD R4, R4, c[0x0][0x550], R9 ;  /* 0x0001540004047a24 */ /* 0x008fe400078e0209 */
[----:B------:R-:W-:Y:S01]  /*ecb0*/  IMAD R5, R7, c[0x0][0x4dc], R6 ;  /* 0x0001370007057a24 */ /* 0x000fe200078e0206 */
[----:B------:R-:W-:Y:S02]  /*ecc0*/  IADD3 R7, -R0, RZ, RZ ;  /* 0x000000ff00077210 */ /* 0x000fe40007ffe1ff */
[----:B------:R-:W-:Y:S01]  /*ecd0*/  SHF.R.S32.HI R6, RZ, 0x1f, R4 ;  /* 0x0000001fff067819 */ /* 0x000fe20000011404 */
[----:B------:R-:W-:Y:S02]  /*ece0*/  IMAD.IADD R3, R5, 0x1, R3 ;  /* 0x0000000105037824 */ /* 0x000fe400078e0203 */
[----:B------:R-:W-:Y:S01]  /*ecf0*/  IMAD R5, R7, c[0x0][0x4e8], R8 ;  /* 0x00013a0007057a24 */ /* 0x000fe200078e0208 */
[----:B------:R-:W-:Y:S01]  /*ed00*/  SHF.R.S32.HI R7, RZ, 0x1f, R0 ;  /* 0x0000001fff077819 */ /* 0x000fe20000011400 */
[----:B------:R-:W-:-:S02]  /*ed10*/  IMAD R6, R6, c[0x0][0x4e0], RZ ;  /* 0x0001380006067a24 */ /* 0x000fc400078e02ff */
[----:B------:R-:W-:-:S04]  /*ed20*/  IMAD.WIDE.U32 R2, R4, c[0x0][0x4e0], R2 ;  /* 0x0001380004027a25 */ /* 0x000fc800078e0002 */
[----:B------:R-:W-:Y:S01]  /*ed30*/  IMAD R6, R4, c[0x0][0x4e4], R6 ;  /* 0x0001390004067a24 */ /* 0x000fe200078e0206 */
[----:B------:R-:W-:Y:S02]  /*ed40*/  SHF.R.S32.HI R4, RZ, 0x1f, R5 ;  /* 0x0000001fff047819 */ /* 0x000fe40000011405 */
[----:B------:R-:W-:-:S03]  /*ed50*/  IADD3 R2, P0, R0, R2, RZ ;  /* 0x0000000200027210 */ /* 0x000fc60007f1e0ff */
[----:B------:R-:W-:Y:S01]  /*ed60*/  IMAD R0, R4, c[0x0][0x4c8], RZ ;  /* 0x0001320004007a24 */ /* 0x000fe200078e02ff */
[----:B------:R-:W-:-:S03]  /*ed70*/  IADD3.X R3, R7, R3, R6, P0, !PT ;  /* 0x0000000307037210 */ /* 0x000fc600007fe406 */
[C---:B------:R-:W-:Y:S02]  /*ed80*/  IMAD R0, R5.reuse, c[0x0][0x4cc], R0 ;  /* 0x0001330005007a24 */ /* 0x040fe400078e0200 */
[----:B------:R-:W-:-:S05]  /*ed90*/  IMAD.WIDE.U32 R2, R5, c[0x0][0x4c8], R2 ;  /* 0x0001320005027a25 */ /* 0x000fca00078e0002 */
[----:B------:R-:W-:Y:S02]  /*eda0*/  IADD3 R0, R3, R0, RZ ;  /* 0x0000000003007210 */ /* 0x000fe40007ffe0ff */
[----:B------:R-:W-:-:S04]  /*edb0*/  LEA R4, P0, R2, c[0x0][0x4a8], 0x2 ;  /* 0x00012a0002047a11 */ /* 0x000fc800078010ff */
[----:B------:R-:W-:Y:S02]  /*edc0*/  LEA.HI.X R5, R2, c[0x0][0x4ac], R0, 0x2, P0 ;  /* 0x00012b0002057a11 */ /* 0x000fe400000f1400 */
[----:B------:R-:W-:-:S05]  /*edd0*/  MOV R0, 0xff800000 ;  /* 0xff80000000007802 */ /* 0x000fca0000000f00 */
[----:B------:R-:W-:Y:S01]  /*ede0*/  STG.E [R4.64], R0 ;  /* 0x0000000004007986 */ /* 0x000fe2000c101910 */
[----:B------:R-:W-:Y:S05]  /*edf0*/  EXIT ;  /* 0x000000000000794d */ /* 0x000fea0003800000 */
.L_x_30:
[----:B------:R-:W-:-:S00]  /*ee00*/  BRA `(.L_x_30) ;  /* 0xfffffff000007947 */ /* 0x000fc0000383ffff */
[----:B------:R-:W-:-:S00]  /*ee10*/  NOP ;  /* 0x0000000000007918 */ /* 0x000fc00000000000 */
        /* <DEDUP_REMOVED lines=14> */
.L_x_1909:


//--------------------- .text._ZN7cutlass13device_kernelIN5flash19enable_sm80_to_sm89INS1_16FlashAttnFwdSm80INS1_25CollectiveMainloopFwdSm80ILi4ELi1ELb0EN4cute5tupleIJNS5_1CILi128EEENS7_ILi80EEENS7_ILi64EEEEEELi64ENS_10bfloat16_tEfNS_4arch4Sm80ELb0ELb0ELb1ELb1ELb1ELb0ELb1ELb1EEENS1_21CollectiveEpilogueFwdINS6_IJS8_SA_S9_EEENS6_IJNS7_ILi1EEESI_SI_EEESC_SE_Li128ELb1ELb1ELb1ELb0EEENS1_36VarlenDynamicPersistentTileSchedulerILi128ELi80ELi128ELi128ELb1ELb1ELb0ELb0ELb1ELb1EEEEEEEEEvNT_6ParamsE --------------------------
	.section	.text._ZN7cutlass13device_kernelIN5flash19enable_sm80_to_sm89INS1_16FlashAttnFwdSm80INS1_25CollectiveMainloopFwdSm80ILi4ELi1ELb0EN4cute5tupleIJNS5_1CILi128EEENS7_ILi80EEENS7_ILi64EEEEEELi64ENS_10bfloat16_tEfNS_4arch4Sm80ELb0ELb0ELb1ELb1ELb1ELb0ELb1ELb1EEENS1_21CollectiveEpilogueFwdINS6_IJS8_SA_S9_EEENS6_IJNS7_ILi1EEESI_SI_EEESC_SE_Li128ELb1ELb1ELb1ELb0EEENS1_36VarlenDynamicPersistentTileSchedulerILi128ELi80ELi128ELi128ELb1ELb1ELb0ELb0ELb1ELb1EEEEEEEEEvNT_6ParamsE,"ax",@progbits
	.sectioninfo	@"SHI_REGISTERS=255"
	.align	128
.text._ZN7cutlass13device_kernelIN5flash19enable_sm80_to_sm89INS1_16FlashAttnFwdSm80INS1_25CollectiveMainloopFwdSm80ILi4ELi1ELb0EN4cute5tupleIJNS5_1CILi128EEENS7_ILi80EEENS7_ILi64EEEEEELi64ENS_10bfloat16_tEfNS_4arch4Sm80ELb0ELb0ELb1ELb1ELb1ELb0ELb1ELb1EEENS1_21CollectiveEpilogueFwdINS6_IJS8_SA_S9_EEENS6_IJNS7_ILi1EEESI_SI_EEESC_SE_Li128ELb1ELb1ELb1ELb0EEENS1_36VarlenDynamicPersistentTileSchedulerILi128ELi80ELi128ELi128ELb1ELb1ELb0ELb0ELb1ELb1EEEEEEEEEvNT_6ParamsE:
        .type           _ZN7cutlass13device_kernelIN5flash19enable_sm80_to_sm89INS1_16FlashAttnFwdSm80INS1_25CollectiveMainloopFwdSm80ILi4ELi1ELb0EN4cute5tupleIJNS5_1CILi128EEENS7_ILi80EEENS7_ILi64EEEEEELi64ENS_10bfloat16_tEfNS_4arch4Sm80ELb0ELb0ELb1ELb1ELb1ELb0ELb1ELb1EEENS1_21CollectiveEpilogueFwdINS6_IJS8_SA_S9_EEENS6_IJNS7_ILi1EEESI_SI_EEESC_SE_Li128ELb1ELb1ELb1ELb0EEENS1_36VarlenDynamicPersistentTileSchedulerILi128ELi80ELi128ELi128ELb1ELb1ELb0ELb0ELb1ELb1EEEEEEEEEvNT_6ParamsE,@function
        .size           _ZN7cutlass13device_kernelIN5flash19enable_sm80_to_sm89INS1_16FlashAttnFwdSm80INS1_25CollectiveMainloopFwdSm80ILi4ELi1ELb0EN4cute5tupleIJNS5_1CILi128EEENS7_ILi80EEENS7_ILi64EEEEEELi64ENS_10bfloat16_tEfNS_4arch4Sm80ELb0ELb0ELb1ELb1ELb1ELb0ELb1ELb1EEENS1_21CollectiveEpilogueFwdINS6_IJS8_SA_S9_EEENS6_IJNS7_ILi1EEESI_SI_EEESC_SE_Li128ELb1ELb1ELb1ELb0EEENS1_36VarlenDynamicPersistentTileSchedulerILi128ELi80ELi128ELi128ELb1ELb1ELb0ELb0ELb1ELb1EEEEEEEEEvNT_6ParamsE,(.L_x_1910 - _ZN7cutlass13device_kernelIN5flash19enable_sm80_to_sm89INS1_16FlashAttnFwdSm80INS1_25CollectiveMainloopFwdSm80ILi4ELi1ELb0EN4cute5tupleIJNS5_1CILi128EEENS7_ILi80EEENS7_ILi64EEEEEELi64ENS_10bfloat16_tEfNS_4arch4Sm80ELb0ELb0ELb1ELb1ELb1ELb0ELb1ELb1EEENS1_21CollectiveEpilogueFwdINS6_IJS8_SA_S9_EEENS6_IJNS7_ILi1EEESI_SI_EEESC_SE_Li128ELb1ELb1ELb1ELb0EEENS1_36VarlenDynamicPersistentTileSchedulerILi128ELi80ELi128ELi128ELb1ELb1ELb0ELb0ELb1ELb1EEEEEEEEEvNT_6ParamsE)
        .other          _ZN7cutlass13device_kernelIN5flash19enable_sm80_to_sm89INS1_16FlashAttnFwdSm80INS1_25CollectiveMainloopFwdSm80ILi4ELi1ELb0EN4cute5tupleIJNS5_1CILi128EEENS7_ILi80EEENS7_ILi64EEEEEELi64ENS_10bfloat16_tEfNS_4arch4Sm80ELb0ELb0ELb1ELb1ELb1ELb0ELb1ELb1EEENS1_21CollectiveEpilogueFwdINS6_IJS8_SA_S9_EEENS6_IJNS7_ILi1EEESI_SI_EEESC_SE_Li128ELb1ELb1ELb1ELb0EEENS1_36VarlenDynamicPersistentTileSchedulerILi128ELi80ELi128ELi128ELb1ELb1ELb0ELb0ELb1ELb1EEEEEEEEEvNT_6ParamsE,@"STO_CUDA_ENTRY STV_DEFAULT"
_ZN7cutlass13device_kernelIN5flash19enable_sm80_to_sm89INS1_16FlashAttnFwdSm80INS1_25CollectiveMainloopFwdSm80ILi4ELi1ELb0EN4cute5tupleIJNS5_1CILi128EEENS7_ILi80EEENS7_ILi64EEEEEELi64ENS_10bfloat16_tEfNS_4arch4Sm80ELb0ELb0ELb1ELb1ELb1ELb0ELb1ELb1EEENS1_21CollectiveEpilogueFwdINS6_IJS8_SA_S9_EEENS6_IJNS7_ILi1EEESI_SI_EEESC_SE_Li128ELb1ELb1ELb1ELb0EEENS1_36VarlenDynamicPersistentTileSchedulerILi128ELi80ELi128ELi128ELb1ELb1ELb0ELb0ELb1ELb1EEEEEEEEEvNT_6ParamsE:
[----:B------:R-:W-:-:S03]  /*0000*/  MOV R1, c[0x0][0x28] ;  /* 0x00000a0000017a02 */ /* 0x000fc60000000f00 */
[----:B------:R-:W1:Y:S01]  /*0010*/  S2R R2, SR_TID.X ;  /* 0x0000000000027919 */ /* 0x000e620000002100 */
[----:B------:R-:W-:Y:S01]  /*0020*/  IADD3 R1, R1, -0xd0, RZ ;  /* 0xffffff3001017810 */ /* 0x000fe20007ffe0ff */
[----:B------:R-:W-:Y:S01]  /*0030*/  ULDC.64 UR6, c[0x0][0x118] ;  /* 0x0000460000067ab9 */ /* 0x000fe20000000a00 */
[----:B-1----:R-:W-:-:S05]  /*0040*/  SHF.R.U32.HI R0, RZ, 0x5, R2 ;  /* 0x00000005ff007819 */ /* 0x002fca0000011602 */
[----:B------:R-:W1:Y:S02]  /*0050*/  SHFL.IDX PT, R3, R0, RZ, 0x1f ;  /* 0x00001fff00037589 */ /* 0x000e6400000e0000 */
[----:B-1----:R-:W-:Y:S02]  /*0060*/  ISETP.NE.AND P0, PT, R3, RZ, PT ;  /* 0x000000ff0300720c */ /* 0x002fe40003f05270 */
[----:B------:R-:W-:Y:S11]  /*0070*/  STL [R1+0xc4], R3 ;  /* 0x0000c40301007387 */ /* 0x000ff60000100800 */
[----:B------:R-:W-:Y:S06]  /*0080*/  @P0 BAR.SYNC.DEFER_BLOCKING 0x5, 0x80 ;  /* 0x0142000000000b1d */ /* 0x000fec0000010000 */
[----:B------:R-:W1:Y:S04]  /*0090*/  @P0 LDS.128 R4, [0x9100] ;  /* 0x00910000ff040984 */ /* 0x000e680000000c00 */
[----:B-1----:R1:W-:Y:S04]  /*00a0*/  @P0 STL.64 [R1+0x40], R4 ;  /* 0x0000400401000387 */ /* 0x0023e80000100a00 */
[----:B------:R1:W-:Y:S04]  /*00b0*/  @P0 STL.64 [R1+0x48], R6 ;  /* 0x0000480601000387 */ /* 0x0003e80000100a00 */
[----:B------:R-:W-:Y:S06]  /*00c0*/  @P0 BAR.ARV 0x4, 0x80 ;  /* 0x0102000000000b1d */ /* 0x000fec0000002000 */
[----:B------:R-:W-:Y:S05]  /*00d0*/  @P0 BRA `(.L_x_31) ;  /* 0x00000b1000000947 */ /* 0x000fea0003800000 */
[----:B------:R-:W-:Y:S01]  /*00e0*/  LOP3.LUT R15, R2, 0x1f, RZ, 0xc0, !PT ;  /* 0x0000001f020f7812 */ /* 0x000fe200078ec0ff */
[----:B------:R-:W-:Y:S01]  /*00f0*/  CS2R R8, SRZ ;  /* 0x0000000000087805 */ /* 0x000fe2000001ff00 */
[----:B-1----:R-:W-:-:S02]  /*0100*/  IMAD.MOV.U32 R7, RZ, RZ, RZ ;  /* 0x000000ffff077224 */ /* 0x002fc400078e00ff */
[----:B------:R-:W-:-:S04]  /*0110*/  ISETP.NE.AND P6, PT, R15, 0x1f, PT ;  /* 0x0000001f0f00780c */ /* 0x000fc80003fc5270 */
[----:B------:R-:W-:-:S13]  /*0120*/  ISETP.GE.OR P0, PT, R15, c[0x0][0x53c], !P6 ;  /* 0x00014f000f007a0c */ /* 0x000fda0007706670 */
[----:B------:R-:W-:Y:S02]  /*0130*/  @!P0 IMAD.MOV.U32 R4, RZ, RZ, 0x4 ;  /* 0x00000004ff048424 */ /* 0x000fe400078e00ff */
[----:B------:R-:W-:Y:S02]  /*0140*/  @!P0 IMAD.MOV.U32 R2, RZ, RZ, 0x4 ;  /* 0x00000004ff028424 */ /* 0x000fe400078e00ff */
[----:B------:R-:W-:-:S04]  /*0150*/  @!P0 IMAD.WIDE.U32 R4, R15, R4, c[0x0][0x580] ;  /* 0x000160000f048625 */ /* 0x000fc800078e0004 */
[C---:B------:R-:W-:Y:S01]  /*0160*/  @!P0 IMAD.WIDE.U32 R2, R15.reuse, R2, c[0x0][0x578] ;  /* 0x00015e000f028625 */ /* 0x040fe200078e0002 */
[----:B------:R-:W2:Y:S04]  /*0170*/  @!P0 LDG.E R8, [R4.64] ;  /* 0x0000000604088981 */ /* 0x000ea8000c1e1900 */
[----:B------:R-:W2:Y:S01]  /*0180*/  @!P0 LDG.E R7, [R2.64] ;  /* 0x0000000602078981 */ /* 0x000ea2000c1e1900 */
[C---:B------:R-:W-:Y:S01]  /*0190*/  ISETP.NE.AND P5, PT, R15.reuse, RZ, PT ;  /* 0x000000ff0f00720c */ /* 0x040fe20003fa5270 */
[----:B------:R-:W1:Y:S01]  /*01a0*/  S2UR UR4, SR_CTAID.X ;  /* 0x00000000000479c3 */ /* 0x000e620000002500 */
[C---:B------:R-:W-:Y:S02]  /*01b0*/  ISETP.GE.U32.AND P4, PT, R15.reuse, 0x2, PT ;  /* 0x000000020f00780c */ /* 0x040fe40003f86070 */
[----:B------:R-:W-:-:S02]  /*01c0*/  ISETP.GE.U32.AND P3, PT, R15, 0x4, PT ;  /* 0x000000040f00780c */ /* 0x000fc40003f66070 */
[C---:B------:R-:W-:Y:S02]  /*01d0*/  ISETP.GE.U32.AND P2, PT, R15.reuse, 0x8, PT ;  /* 0x000000080f00780c */ /* 0x040fe40003f46070 */
[----:B------:R-:W-:Y:S01]  /*01e0*/  ISETP.GE.U32.AND P1, PT, R15, 0x10, PT ;  /* 0x000000100f00780c */ /* 0x000fe20003f26070 */
[----:B--2---:R-:W-:-:S05]  /*01f0*/  IMAD R4, R8, R7, RZ ;  /* 0x0000000708047224 */ /* 0x004fca00078e02ff */
[----:B------:R-:W2:Y:S02]  /*0200*/  SHFL.UP PT, R0, R4, 0x1, RZ ;  /* 0x0420000004007989 */ /* 0x000ea400000e00ff */
[----:B--2---:R-:W-:-:S05]  /*0210*/  SEL R0, R0, RZ, P5 ;  /* 0x000000ff00007207 */ /* 0x004fca0002800000 */
[----:B------:R-:W-:-:S05]  /*0220*/  IMAD.IADD R4, R4, 0x1, R0 ;  /* 0x0000000104047824 */ /* 0x000fca00078e0200 */
        /* <DEDUP_REMOVED lines=12> */
[----:B------:R-:W2:Y:S02]  /*02f0*/  SHFL.IDX PT, R6, R4, 0x1f, 0x1f ;  /* 0x03e01f0004067f89 */ /* 0x000ea400000e0000 */
[----:B--2---:R-:W-:-:S04]  /*0300*/  IMAD R6, R6, c[0x0][0x538], RZ ;  /* 0x00014e0006067a24 */ /* 0x004fc800078e02ff */
[----:B------:R-:W-:Y:S01]  /*0310*/  IMAD.MOV.U32 R0, RZ, RZ, R6 ;  /* 0x000000ffff007224 */ /* 0x000fe200078e0006 */
[----:B-1----:R-:W-:-:S13]  /*0320*/  ISETP.GT.AND P0, PT, R6, UR4, PT ;  /* 0x0000000406007c0c */ /* 0x002fda000bf04270 */
[----:B------:R-:W-:Y:S05]  /*0330*/  @P0 BRA `(.L_x_32) ;  /* 0x0000027000000947 */ /* 0x000fea0003800000 */
[----:B------:R-:W-:Y:S02]  /*0340*/  MOV R6, R0 ;  /* 0x0000000000067202 */ /* 0x000fe40000000f00 */
[----:B------:R-:W-:-:S04]  /*0350*/  MOV R9, RZ ;  /* 0x000000ff00097202 */ /* 0x000fc80000000f00 */
.L_x_36:
[----:B------:R-:W-:-:S04]  /*0360*/  IADD3 R0, R9, 0x1f, RZ ;  /* 0x0000001f09007810 */ /* 0x000fc80007ffe0ff */
[----:B------:R-:W-:-:S13]  /*0370*/  ISETP.GE.AND P0, PT, R0, c[0x0][0x53c], PT ;  /* 0x00014f0000007a0c */ /* 0x000fda0003f06270 */
[----:B------:R-:W-:Y:S05]  /*0380*/  @P0 BRA `(.L_x_33) ;  /* 0x0000078000000947 */ /* 0x000fea0003800000 */
[----:B------:R-:W-:Y:S01]  /*0390*/  MOV R9, R0 ;  /* 0x0000000000097202 */ /* 0x000fe20000000f00 */
[----:B------:R-:W-:Y:S01]  /*03a0*/  IMAD.MOV.U32 R7, RZ, RZ, RZ ;  /* 0x000000ffff077224 */ /* 0x000fe200078e00ff */
[----:B------:R-:W-:Y:S02]  /*03b0*/  MOV R8, RZ ;  /* 0x000000ff00087202 */ /* 0x000fe40000000f00 */
[----:B------:R-:W-:-:S04]  /*03c0*/  IADD3 R0, R15, R9, RZ ;  /* 0x000000090f007210 */ /* 0x000fc80007ffe0ff */
[----:B------:R-:W-:-:S13]  /*03d0*/  ISETP.GE.OR P0, PT, R0, c[0x0][0x53c], !P6 ;  /* 0x00014f0000007a0c */ /* 0x000fda0007706670 */
[----:B------:R-:W-:Y:S01]  /*03e0*/  @!P0 MOV R2, 0x4 ;  /* 0x0000000400028802 */ /* 0x000fe20000000f00 */
[----:B------:R-:W-:-:S04]  /*03f0*/  @!P0 IMAD.MOV.U32 R3, RZ, RZ, 0x4 ;  /* 0x00000004ff038424 */ /* 0x000fc800078e00ff */
[----:B------:R-:W-:-:S04]  /*0400*/  @!P0 IMAD.WIDE R4, R0, R2, c[0x0][0x580] ;  /* 0x0001600000048625 */ /* 0x000fc800078e0202 */
[----:B------:R-:W-:Y:S01]  /*0410*/  @!P0 IMAD.WIDE R2, R0, R3, c[0x0][0x578] ;  /* 0x00015e0000028625 */ /* 0x000fe200078e0203 */
[----:B------:R-:W2:Y:S04]  /*0420*/  @!P0 LDG.E R8, [R4.64] ;  /* 0x0000000604088981 */ /* 0x000ea8000c1e1900 */
[----:B------:R-:W2:Y:S02]  /*0430*/  @!P0 LDG.E R7, [R2.64] ;  /* 0x0000000602078981 */ /* 0x000ea4000c1e1900 */
[----:B--2---:R-:W-:Y:S01]  /*0440*/  IMAD R5, R8, R7, RZ ;  /* 0x0000000708057224 */ /* 0x004fe200078e02ff */
[----:B------:R-:W-:Y:S05]  /*0450*/  BRA.DIV ~URZ, `(.L_x_34) ;  /* 0x0000ed827f007947 */ /* 0x000fea000b800000 */
[----:B------:R1:W2:Y:S02]  /*0460*/  SHFL.UP PT, R0, R5, 0x1, RZ ;  /* 0x0420000005007989 */ /* 0x0002a400000e00ff */
.L_x_155:
[----:B--2---:R-:W-:-:S04]  /*0470*/  SEL R0, R0, RZ, P5 ;  /* 0x000000ff00007207 */ /* 0x004fc80002800000 */
[----:B-1----:R-:W-:Y:S01]  /*0480*/  IADD3 R5, R5, R0, RZ ;  /* 0x0000000005057210 */ /* 0x002fe20007ffe0ff */
[----:B------:R-:W-:Y:S05]  /*0490*/  BRA.DIV ~URZ, `(.L_x_35) ;  /* 0x0000eda27f007947 */ /* 0x000fea000b800000 */
[----:B------:R-:W1:Y:S02]  /*04a0*/  SHFL.UP PT, R0, R5, 0x2, RZ ;  /* 0x0440000005007989 */ /* 0x000e6400000e00ff */
[----:B-1----:R-:W-:-:S05]  /*04b0*/  SEL R0, R0, RZ, P4 ;  /* 0x000000ff00007207 */ /* 0x002fca0002000000 */
[----:B------:R-:W-:-:S05]  /*04c0*/  IMAD.IADD R0, R5, 0x1, R0 ;  /* 0x0000000105007824 */ /* 0x000fca00078e0200 */
        /* <DEDUP_REMOVED lines=9> */
[----:B------:R1:W2:Y:S02]  /*0560*/  SHFL.IDX PT, R0, R4, 0x1f, 0x1f ;  /* 0x03e01f0004007f89 */ /* 0x0002a400000e0000 */
.L_x_156:
[----:B--2---:R-:W-:-:S05]  /*0570*/  IMAD R0, R0, c[0x0][0x538], RZ ;  /* 0x00014e0000007a24 */ /* 0x004fca00078e02ff */
[----:B------:R-:W-:-:S04]  /*0580*/  IADD3 R6, R0, R6, RZ ;  /* 0x0000000600067210 */ /* 0x000fc80007ffe0ff */
[----:B------:R-:W-:-:S13]  /*0590*/  ISETP.GT.AND P0, PT, R6, UR4, PT ;  /* 0x0000000406007c0c */ /* 0x000fda000bf04270 */
[----:B-1----:R-:W-:Y:S05]  /*05a0*/  @!P0 BRA `(.L_x_36) ;  /* 0xfffffdb000008947 */ /* 0x002fea000383ffff */
.L_x_32:
[----:B------:R-:W-:-:S05]  /*05b0*/  IADD3 R13, -R0, R6, RZ ;  /* 0x00000006000d7210 */ /* 0x000fca0007ffe1ff */
[----:B------:R-:W-:-:S05]  /*05c0*/  IMAD R0, R4, c[0x0][0x538], R13 ;  /* 0x00014e0004007a24 */ /* 0x000fca00078e020d */
[----:B------:R-:W-:Y:S01]  /*05d0*/  ISETP.GT.AND P0, PT, R0, UR4, PT ;  /* 0x0000000400007c0c */ /* 0x000fe2000bf04270 */
[----:B------:R-:W-:-:S12]  /*05e0*/  BRA.DIV ~URZ, `(.L_x_37) ;  /* 0x0000ee127f007947 */ /* 0x000fd8000b800000 */
[----:B------:R-:W-:-:S04]  /*05f0*/  VOTE.ANY R0, PT, !P0 ;  /* 0x0000000000007806 */ /* 0x000fc800040e0100 */
.L_x_157:
[----:B------:R1:W2:Y:S01]  /*0600*/  POPC R14, R0 ;  /* 0x00000000000e7309 */ /* 0x0002a20000000000 */
[----:B------:R-:W-:Y:S05]  /*0610*/  BRA.DIV ~URZ, `(.L_x_38) ;  /* 0x0000ee227f007947 */ /* 0x000fea000b800000 */
[----:B--2---:R2:W3:Y:S01]  /*0620*/  SHFL.IDX PT, R12, R8, R14, 0x1f ;  /* 0x00001f0e080c7589 */ /* 0x0044e200000e0000 */
[----:B------:R-:W-:-:S03]  /*0630*/  MOV R6, RZ ;  /* 0x000000ff00067202 */ /* 0x000fc60000000f00 */
[----:B------:R2:W4:Y:S04]  /*0640*/  SHFL.IDX PT, R11, R7, R14, 0x1f ;  /* 0x00001f0e070b7589 */ /* 0x00052800000e0000 */
.L_x_158:
[----:B------:R-:W-:Y:S01]  /*0650*/  ISETP.NE.AND P0, PT, R0, RZ, PT ;  /* 0x000000ff0000720c */ /* 0x000fe20003f05270 */
[----:B------:R-:W-:-:S12]  /*0660*/  BSSY B0, `(.L_x_39) ;  /* 0x0000005000007945 */ /* 0x000fd80003800000 */
[----:B------:R-:W-:Y:S05]  /*0670*/  @!P0 BRA `(.L_x_40) ;  /* 0x0000003000008947 */ /* 0x000fea0003800000 */
[----:B------:R-:W-:Y:S01]  /*0680*/  IADD3 R10, R14, -0x1, RZ ;  /* 0xffffffff0e0a7810 */ /* 0x000fe20007ffe0ff */
[----:B------:R-:W-:Y:S05]  /*0690*/  BRA.DIV ~URZ, `(.L_x_41) ;  /* 0x0000ee827f007947 */ /* 0x000fea000b800000 */
[----:B------:R1:W2:Y:S02]  /*06a0*/  SHFL.IDX PT, R6, R4, R10, 0x1f ;  /* 0x00001f0a04067589 */ /* 0x0002a400000e0000 */
.L_x_40:
[----:B------:R-:W-:Y:S05]  /*06b0*/  BSYNC B0 ;  /* 0x0000000000007941 */ /* 0x000fea0003800000 */
.L_x_39:
[----:B-1-3--:R-:W-:Y:S01]  /*06c0*/  IABS R0, R12 ;  /* 0x0000000c00007213 */ /* 0x00afe20000000000 */
[----:B--2---:R-:W-:-:S04]  /*06d0*/  IMAD R4, R6, c[0x0][0x538], R13 ;  /* 0x00014e0006047a24 */ /* 0x004fc800078e020d */
[----:B------:R-:W-:Y:S01]  /*06e0*/  IMAD.MOV.U32 R5, RZ, RZ, R0 ;  /* 0x000000ffff057224 */ /* 0x000fe200078e0000 */
[----:B----4-:R-:W-:Y:S01]  /*06f0*/  IABS R0, R11 ;  /* 0x0000000b00007213 */ /* 0x010fe20000000000 */
[----:B------:R1:W-:Y:S01]  /*0700*/  STL [R1+0x40], R4 ;  /* 0x0000400401007387 */ /* 0x0003e20000100800 */
[----:B------:R-:W-:Y:S01]  /*0710*/  IADD3 R10, -R4, UR4, RZ ;  /* 0x00000004040a7c10 */ /* 0x000fe2000fffe1ff */
[----:B------:R-:W2:Y:S02]  /*0720*/  I2F.RP R2, R5 ;  /* 0x0000000500027306 */ /* 0x000ea40000209400 */
[----:B------:R-:W-:Y:S01]  /*0730*/  IMAD.MOV.U32 R7, RZ, RZ, R0 ;  /* 0x000000ffff077224 */ /* 0x000fe200078e0000 */
[----:B------:R-:W-:Y:S02]  /*0740*/  IABS R6, R10 ;  /* 0x0000000a00067213 */ /* 0x000fe40000000000 */
[----:B------:R-:W-:-:S03]  /*0750*/  IABS R0, R12 ;  /* 0x0000000c00007213 */ /* 0x000fc60000000000 */
[----:B------:R-:W-:Y:S01]  /*0760*/  I2F.RP R8, R7 ;  /* 0x0000000700087306 */ /* 0x000fe20000209400 */
[----:B------:R-:W-:-:S07]  /*0770*/  IADD3 R0, RZ, -R0, RZ ;  /* 0x80000000ff007210 */ /* 0x000fce0007ffe0ff */
[----:B--2---:R-:W2:Y:S02]  /*0780*/  MUFU.RCP R2, R2 ;  /* 0x0000000200027308 */ /* 0x004ea40000001000 */
[----:B--2---:R-:W-:-:S06]  /*0790*/  IADD3 R2, R2, 0xffffffe, RZ ;  /* 0x0ffffffe02027810 */ /* 0x004fcc0007ffe0ff */
[----:B------:R-:W2:Y:S02]  /*07a0*/  F2I.FTZ.U32.TRUNC.NTZ R3, R2 ;  /* 0x0000000200037305 */ /* 0x000ea4000021f000 */
[----:B--2---:R-:W-:-:S04]  /*07b0*/  IMAD.MOV R2, RZ, RZ, -R3 ;  /* 0x000000ffff027224 */ /* 0x004fc800078e0a03 */
[----:B-1----:R-:W-:Y:S02]  /*07c0*/  IMAD R4, R2, R5, RZ ;  /* 0x0000000502047224 */ /* 0x002fe400078e02ff */
[----:B------:R-:W-:-:S04]  /*07d0*/  IMAD.MOV.U32 R2, RZ, RZ, RZ ;  /* 0x000000ffff027224 */ /* 0x000fc800078e00ff */
[----:B------:R-:W-:-:S04]  /*07e0*/  IMAD.HI.U32 R2, R3, R4, R2 ;  /* 0x0000000403027227 */ /* 0x000fc800078e0002 */
[----:B------:R-:W-:-:S04]  /*07f0*/  IMAD.MOV.U32 R3, RZ, RZ, R6 ;  /* 0x000000ffff037224 */ /* 0x000fc800078e0006 */
[----:B------:R-:W-:-:S04]  /*0800*/  IMAD.HI.U32 R2, R2, R3, RZ ;  /* 0x0000000302027227 */ /* 0x000fc800078e00ff */
[----:B------:R-:W-:Y:S02]  /*0810*/  IMAD R0, R2, R0, R3 ;  /* 0x0000000002007224 */ /* 0x000fe400078e0203 */
[----:B------:R-:W1:Y:S03]  /*0820*/  MUFU.RCP R3, R8 ;  /* 0x0000000800037308 */ /* 0x000e660000001000 */
[----:B------:R-:W-:Y:S02]  /*0830*/  ISETP.GT.U32.AND P1, PT, R5, R0, PT ;  /* 0x000000000500720c */ /* 0x000fe40003f24070 */
[----:B-1----:R-:W-:-:S11]  /*0840*/  IADD3 R3, R3, 0xffffffe, RZ ;  /* 0x0ffffffe03037810 */ /* 0x002fd60007ffe0ff */
[----:B------:R-:W-:Y:S01]  /*0850*/  @!P1 IMAD.IADD R0, R0, 0x1, -R5 ;  /* 0x0000000100009824 */ /* 0x000fe200078e0a05 */
[----:B------:R-:W-:Y:S02]  /*0860*/  @!P1 IADD3 R2, R2, 0x1, RZ ;  /* 0x0000000102029810 */ /* 0x000fe40007ffe0ff */
[----:B------:R-:W-:Y:S01]  /*0870*/  ISETP.NE.AND P1, PT, R12, RZ, PT ;  /* 0x000000ff0c00720c */ /* 0x000fe20003f25270 */
[----:B------:R-:W1:Y:S01]  /*0880*/  F2I.FTZ.U32.TRUNC.NTZ R3, R3 ;  /* 0x0000000300037305 */ /* 0x000e62000021f000 */
[----:B------:R-:W-:Y:S02]  /*0890*/  ISETP.GE.U32.AND P2, PT, R0, R5, PT ;  /* 0x000000050000720c */ /* 0x000fe40003f46070 */
[----:B------:R-:W-:-:S04]  /*08a0*/  LOP3.LUT R0, R10, R12, RZ, 0x3c, !PT ;  /* 0x0000000c0a007212 */ /* 0x000fc800078e3cff */
[----:B------:R-:W-:-:S07]  /*08b0*/  ISETP.GE.AND P0, PT, R0, RZ, PT ;  /* 0x000000ff0000720c */ /* 0x000fce0003f06270 */
[----:B------:R-:W-:Y:S02]  /*08c0*/  @P2 IADD3 R2, R2, 0x1, RZ ;  /* 0x0000000102022810 */ /* 0x000fe40007ffe0ff */
[----:B-1----:R-:W-:-:S03]  /*08d0*/  IADD3 R0, RZ, -R3, RZ ;  /* 0x80000003ff007210 */ /* 0x002fc60007ffe0ff */
[----:B------:R-:W-:Y:S02]  /*08e0*/  IMAD.MOV.U32 R4, RZ, RZ, R2 ;  /* 0x000000ffff047224 */ /* 0x000fe400078e0002 */
[----:B------:R-:W-:Y:S01]  /*08f0*/  IMAD.MOV.U32 R2, RZ, RZ, R0 ;  /* 0x000000ffff027224 */ /* 0x000fe200078e0000 */
[----:B------:R-:W-:Y:S01]  /*0900*/  IABS R0, R11 ;  /* 0x0000000b00007213 */ /* 0x000fe20000000000 */
[----:B------:R-:W-:Y:S01]  /*0910*/  @!P0 IMAD.MOV R4, RZ, RZ, -R4 ;  /* 0x000000ffff048224 */ /* 0x000fe200078e0a04 */
[----:B------:R-:W-:Y:S01]  /*0920*/  @!P1 LOP3.LUT R4, RZ, R12, RZ, 0x33, !PT ;  /* 0x0000000cff049212 */ /* 0x000fe200078e33ff */
[----:B------:R-:W-:Y:S01]  /*0930*/  IMAD R5, R2, R7, RZ ;  /* 0x0000000702057224 */ /* 0x000fe200078e02ff */
[----:B------:R-:W-:Y:S01]  /*0940*/  MOV R2, RZ ;  /* 0x000000ff00027202 */ /* 0x000fe20000000f00 */
[----:B------:R-:W-:Y:S01]  /*0950*/  IMAD.MOV R6, RZ, RZ, -R0 ;  /* 0x000000ffff067224 */ /* 0x000fe200078e0a00 */
[----:B------:R-:W-:-:S03]  /*0960*/  IABS R8, R4 ;  /* 0x0000000400087213 */ /* 0x000fc60000000000 */
[----:B------:R-:W-:-:S04]  /*0970*/  IMAD.HI.U32 R0, R3, R5, R2 ;  /* 0x0000000503007227 */ /* 0x000fc800078e0002 */
[----:B------:R-:W-:Y:S02]  /*0980*/  IMAD.MOV.U32 R2, RZ, RZ, R8 ;  /* 0x000000ffff027224 */ /* 0x000fe400078e0008 */
[----:B------:R-:W-:Y:S02]  /*0990*/  IMAD.MOV.U32 R3, RZ, RZ, R6 ;  /* 0x000000ffff037224 */ /* 0x000fe400078e0006 */
[----:B------:R-:W-:-:S04]  /*09a0*/  IMAD.HI.U32 R0, R0, R2, RZ ;  /* 0x0000000200007227 */ /* 0x000fc800078e00ff */
[----:B------:R-:W-:Y:S02]  /*09b0*/  IMAD R2, R0, R3, R2 ;  /* 0x0000000300027224 */ /* 0x000fe400078e0202 */
[----:B------:R-:W-:-:S03]  /*09c0*/  IMAD R3, R4, R12, RZ ;  /* 0x0000000c04037224 */ /* 0x000fc600078e02ff */
[----:B------:R-:W-:Y:S02]  /*09d0*/  ISETP.GT.U32.AND P1, PT, R7, R2, PT ;  /* 0x000000020700720c */ /* 0x000fe40003f24070 */
[----:B------:R-:W-:-:S11]  /*09e0*/  IADD3 R3, R10, -R3, RZ ;  /* 0x800000030a037210 */ /* 0x000fd60007ffe0ff */
[----:B------:R-:W-:Y:S01]  /*09f0*/  @!P1 IMAD.IADD R2, R2, 0x1, -R7 ;  /* 0x0000000102029824 */ /* 0x000fe200078e0a07 */
[----:B------:R-:W-:Y:S02]  /*0a00*/  @!P1 IADD3 R0, R0, 0x1, RZ ;  /* 0x0000000100009810 */ /* 0x000fe40007ffe0ff */
[----:B------:R-:W-:Y:S02]  /*0a10*/  ISETP.NE.AND P1, PT, R11, RZ, PT ;  /* 0x000000ff0b00720c */ /* 0x000fe40003f25270 */
[----:B------:R-:W-:Y:S02]  /*0a20*/  ISETP.GE.U32.AND P2, PT, R2, R7, PT ;  /* 0x000000070200720c */ /* 0x000fe40003f46070 */
[----:B------:R-:W-:-:S04]  /*0a30*/  LOP3.LUT R2, R4, R11, RZ, 0x3c, !PT ;  /* 0x0000000b04027212 */ /* 0x000fc800078e3cff */
[----:B------:R-:W-:-:S07]  /*0a40*/  ISETP.GE.AND P0, PT, R2, RZ, PT ;  /* 0x000000ff0200720c */ /* 0x000fce0003f06270 */
[----:B------:R-:W-:-:S06]  /*0a50*/  @P2 IADD3 R0, R0, 0x1, RZ ;  /* 0x0000000100002810 */ /* 0x000fcc0007ffe0ff */
[----:B------:R-:W-:Y:S02]  /*0a60*/  @!P0 IADD3 R0, -R0, RZ, RZ ;  /* 0x000000ff00008210 */ /* 0x000fe40007ffe1ff */
[----:B------:R-:W-:-:S05]  /*0a70*/  @!P1 LOP3.LUT R0, RZ, R11, RZ, 0x33, !PT ;  /* 0x0000000bff009212 */ /* 0x000fca00078e33ff */
[--C-:B------:R-:W-:Y:S02]  /*0a80*/  IMAD.MOV R2, RZ, RZ, -R0.reuse ;  /* 0x000000ffff027224 */ /* 0x100fe400078e0a00 */
[C---:B------:R-:W-:Y:S02]  /*0a90*/  IMAD R0, R11.reuse, 0x1000000, R0 ;  /* 0x010000000b007824 */ /* 0x040fe400078e0200 */
[----:B------:R-:W-:Y:S02]  /*0aa0*/  IMAD R2, R11, R2, R4 ;  /* 0x000000020b027224 */ /* 0x000fe400078e0204 */
[----:B------:R-:W-:Y:S02]  /*0ab0*/  IMAD.IADD R4, R14, 0x1, R9 ;  /* 0x000000010e047824 */ /* 0x000fe400078e0209 */
[----:B------:R-:W-:-:S03]  /*0ac0*/  IMAD R0, R2, 0x10000, R0 ;  /* 0x0001000002007824 */ /* 0x000fc600078e0200 */
[----:B------:R1:W-:Y:S04]  /*0ad0*/  STL [R1+0x4c], R4 ;  /* 0x00004c0401007387 */ /* 0x0003e80000100800 */
[----:B------:R1:W-:Y:S04]  /*0ae0*/  STL [R1+0x48], R0 ;  /* 0x0000480001007387 */ /* 0x0003e80000100800 */
[----:B------:R1:W-:Y:S01]  /*0af0*/  STL [R1+0x44], R3 ;  /* 0x0000440301007387 */ /* 0x0003e20000100800 */
[----:B------:R-:W-:Y:S05]  /*0b00*/  BRA `(.L_x_42) ;  /* 0x0000006000007947 */ /* 0x000fea0003800000 */
.L_x_33:
[----:B------:R-:W-:Y:S01]  /*0b10*/  MOV R0, UR4 ;  /* 0x0000000400007c02 */ /* 0x000fe20008000f00 */
[----:B------:R-:W-:Y:S04]  /*0b20*/  STL [R1+0x44], RZ ;  /* 0x000044ff01007387 */ /* 0x000fe80000100800 */
[----:B------:R-:W-:Y:S04]  /*0b30*/  STL [R1+0x48], RZ ;  /* 0x000048ff01007387 */ /* 0x000fe80000100800 */
[----:B------:R1:W-:Y:S02]  /*0b40*/  STL [R1+0x40], R0 ;  /* 0x0000400001007387 */ /* 0x0003e40000100800 */
[----:B-1----:R-:W-:-:S05]  /*0b50*/  MOV R0, c[0x0][0x53c] ;  /* 0x00014f0000007a02 */ /* 0x002fca0000000f00 */
[----:B------:R1:W-:Y:S02]  /*0b60*/  STL [R1+0x4c], R0 ;  /* 0x00004c0001007387 */ /* 0x0003e40000100800 */
.L_x_42:
[----:B-1----:R-:W2:Y:S04]  /*0b70*/  LDL R4, [R1+0x40] ;  /* 0x0000400001047983 */ /* 0x002ea80000100800 */
[----:B------:R-:W2:Y:S04]  /*0b80*/  LDL R5, [R1+0x44] ;  /* 0x0000440001057983 */ /* 0x000ea80000100800 */
[----:B------:R-:W2:Y:S04]  /*0b90*/  LDL R6, [R1+0x48] ;  /* 0x0000480001067983 */ /* 0x000ea80000100800 */
[----:B------:R-:W2:Y:S01]  /*0ba0*/  LDL R7, [R1+0x4c] ;  /* 0x00004c0001077983 */ /* 0x000ea20000100800 */
[----:B------:R-:W-:Y:S01]  /*0bb0*/  ISETP.NE.AND P0, PT, R15, RZ, PT ;  /* 0x000000ff0f00720c */ /* 0x000fe20003f05270 */
[----:B------:R-:W-:-:S12]  /*0bc0*/  WARPSYNC 0xffffffff ;  /* 0xffffffff00007948 */ /* 0x000fd80003800000 */
[----:B--2---:R1:W-:Y:S04]  /*0bd0*/  @!P0 STS.128 [0x9100], R4 ;  /* 0x00910004ff008388 */ /* 0x0043e80000000c00 */
[----:B------:R-:W-:Y:S06]  /*0be0*/  BAR.ARV 0x5, 0x80 ;  /* 0x0142000000007b1d */ /* 0x000fec0000002000 */
.L_x_31:
[----:B------:R-:W2:Y:S02]  /*0bf0*/  LDL R0, [R1+0x4c] ;  /* 0x00004c0001007983 */ /* 0x000ea40000100800 */
[----:B--2---:R-:W-:-:S13]  /*0c00*/  ISETP.GE.AND P0, PT, R0, c[0x0][0x53c], PT ;  /* 0x00014f0000007a0c */ /* 0x004fda0003f06270 */
[----:B------:R-:W-:Y:S05]  /*0c10*/  @P0 EXIT ;  /* 0x000000000000094d */ /* 0x000fea0003800000 */
[----:B------:R-:W2:Y:S01]  /*0c20*/  S2R R11, SR_TID.X ;  /* 0x00000000000b7919 */ /* 0x000ea20000002100 */
[----:B------:R-:W-:Y:S02]  /*0c30*/  ULDC UR5, c[0x0][0x2ac] ;  /* 0x0000ab0000057ab9 */ /* 0x000fe40000000800 */
[----:B------:R-:W-:Y:S02]  /*0c40*/  ULDC UR4, c[0x0][0x1d0] ;  /* 0x0000740000047ab9 */ /* 0x000fe40000000800 */
[----:B------:R-:W-:Y:S01]  /*0c50*/  UIMAD UR5, UR5, UR4, URZ ;  /* 0x00000004050572a4 */ /* 0x000fe2000f8e023f */
[----:B--2---:R-:W-:-:S04]  /*0c60*/  SHF.R.S32.HI R10, RZ, 0x1f, R11 ;  /* 0x0000001fff0a7819 */ /* 0x004fc8000001140b */
[CC--:B------:R-:W-:Y:S02]  /*0c70*/  LEA.HI R8, R10.reuse, R11.reuse, RZ, 0x2 ;  /* 0x0000000b0a087211 */ /* 0x0c0fe400078f10ff */
[CC--:B-1----:R-:W-:Y:S02]  /*0c80*/  LEA.HI R5, R10.reuse, R11.reuse, RZ, 0x4 ;  /* 0x0000000b0a057211 */ /* 0x0c2fe400078f20ff */
[--C-:B------:R-:W-:Y:S02]  /*0c90*/  SHF.R.S32.HI R3, RZ, 0x2, R8.reuse ;  /* 0x00000002ff037819 */ /* 0x100fe40000011408 */
[----:B------:R-:W-:Y:S02]  /*0ca0*/  SHF.R.S32.HI R0, RZ, 0x1f, R8 ;  /* 0x0000001fff007819 */ /* 0x000fe40000011408 */
[----:B------:R-:W-:Y:S02]  /*0cb0*/  LEA.HI R16, R10, R11, RZ, 0x3 ;  /* 0x0000000b0a107211 */ /* 0x000fe400078f18ff */
[----:B------:R-:W-:-:S02]  /*0cc0*/  LEA.HI R0, R0, R3, RZ, 0x3 ;  /* 0x0000000300007211 */ /* 0x000fc400078f18ff */
[----:B------:R-:W-:Y:S02]  /*0cd0*/  LOP3.LUT R2, R5, 0xfffffff0, RZ, 0xc0, !PT ;  /* 0xfffffff005027812 */ /* 0x000fe400078ec0ff */
[----:B------:R-:W-:Y:S02]  /*0ce0*/  LOP3.LUT R0, R0, 0xfffffff8, RZ, 0xc0, !PT ;  /* 0xfffffff800007812 */ /* 0x000fe400078ec0ff */
[----:B------:R-:W-:Y:S02]  /*0cf0*/  SHF.R.S32.HI R4, RZ, 0x3, R16 ;  /* 0x00000003ff047819 */ /* 0x000fe40000011410 */
[----:B------:R-:W-:Y:S01]  /*0d00*/  LOP3.LUT R244, R16, 0xfffffff8, RZ, 0xc0, !PT ;  /* 0xfffffff810f47812 */ /* 0x000fe200078ec0ff */
[----:B------:R-:W-:Y:S01]  /*0d10*/  IMAD.IADD R9, R3, 0x1, -R0 ;  /* 0x0000000103097824 */ /* 0x000fe200078e0a00 */
[----:B------:R-:W-:Y:S01]  /*0d20*/  SHF.R.S32.HI R3, RZ, 0x4, R5 ;  /* 0x00000004ff037819 */ /* 0x000fe20000011405 */
[----:B------:R-:W-:Y:S02]  /*0d30*/  IMAD.IADD R0, R11, 0x1, -R2 ;  /* 0x000000010b007824 */ /* 0x000fe400078e0a02 */
[----:B------:R-:W-:Y:S01]  /*0d40*/  IMAD.SHL.U32 R2, R4, 0x40, RZ ;  /* 0x0000004004027824 */ /* 0x000fe200078e00ff */
[----:B------:R-:W-:Y:S01]  /*0d50*/  LEA.HI R5, R5, R3, RZ, 0x1 ;  /* 0x0000000305057211 */ /* 0x000fe200078f08ff */
[----:B------:R-:W-:Y:S01]  /*0d60*/  IMAD.IADD R244, R11, 0x1, -R244 ;  /* 0x000000010bf47824 */ /* 0x000fe200078e0af4 */
[----:B------:R-:W-:-:S02]  /*0d70*/  SHF.R.S32.HI R4, RZ, 0x1f, R0 ;  /* 0x0000001fff047819 */ /* 0x000fc40000011400 */
[----:B------:R-:W-:Y:S01]  /*0d80*/  LOP3.LUT R2, R2, 0x1c0, RZ, 0xc0, !PT ;  /* 0x000001c002027812 */ /* 0x000fe200078ec0ff */
[----:B------:R-:W-:Y:S01]  /*0d90*/  IMAD.SHL.U32 R231, R244, 0x8, RZ ;  /* 0x00000008f4e77824 */ /* 0x000fe200078e00ff */
[----:B------:R-:W-:Y:S02]  /*0da0*/  LEA.HI R13, R4, R0, RZ, 0x3 ;  /* 0x00000000040d7211 */ /* 0x000fe400078f18ff */
[----:B------:R-:W-:Y:S02]  /*0db0*/  SHF.R.U32.HI R7, RZ, 0x3, R2 ;  /* 0x00000003ff077819 */ /* 0x000fe40000011602 */
[----:B------:R-:W-:Y:S02]  /*0dc0*/  LOP3.LUT R4, R2, 0x38, R231, 0xf8, !PT ;  /* 0x0000003802047812 */ /* 0x000fe400078ef8e7 */
[----:B------:R-:W-:Y:S02]  /*0dd0*/  LOP3.LUT R6, R13, 0xfffffff8, RZ, 0xc0, !PT ;  /* 0xfffffff80d067812 */ /* 0x000fe400078ec0ff */
[----:B------:R-:W-:-:S02]  /*0de0*/  LOP3.LUT R5, R5, 0xfffffffe, RZ, 0xc0, !PT ;  /* 0xfffffffe05057812 */ /* 0x000fc400078ec0ff */
[----:B------:R-:W-:Y:S01]  /*0df0*/  LOP3.LUT R15, R4, R7, RZ, 0x3c, !PT ;  /* 0x00000007040f7212 */ /* 0x000fe200078e3cff */
[----:B------:R-:W-:Y:S01]  /*0e00*/  IMAD.IADD R7, R0, 0x1, -R6 ;  /* 0x0000000100077824 */ /* 0x000fe200078e0a06 */
[----:B------:R-:W-:Y:S01]  /*0e10*/  LOP3.LUT R2, R9, 0x1, RZ, 0xc0, !PT ;  /* 0x0000000109027812 */ /* 0x000fe200078ec0ff */
[----:B------:R-:W-:Y:S01]  /*0e20*/  IMAD.IADD R14, R3, 0x1, -R5 ;  /* 0x00000001030e7824 */ /* 0x000fe200078e0a05 */
[----:B------:R-:W-:Y:S02]  /*0e30*/  LEA.HI R0, R10, R11, RZ, 0x5 ;  /* 0x0000000b0a007211 */ /* 0x000fe400078f28ff */
[----:B------:R-:W-:Y:S02]  /*0e40*/  LOP3.LUT R3, R8, 0xfffffffc, RZ, 0xc0, !PT ;  /* 0xfffffffc08037812 */ /* 0x000fe400078ec0ff */
[----:B------:R-:W-:Y:S02]  /*0e50*/  ISETP.NE.U32.AND P0, PT, R2, 0x1, PT ;  /* 0x000000010200780c */ /* 0x000fe40003f05070 */
[--C-:B------:R-:W-:Y:S01]  /*0e60*/  SHF.R.S32.HI R6, RZ, 0x5, R0.reuse ;  /* 0x00000005ff067819 */ /* 0x100fe20000011400 */
[----:B------:R-:W-:Y:S01]  /*0e70*/  IMAD.IADD R8, R11, 0x1, -R3 ;  /* 0x000000010b087824 */ /* 0x000fe200078e0a03 */
[----:B------:R-:W-:-:S02]  /*0e80*/  SHF.R.S32.HI R2, RZ, 0x1f, R0 ;  /* 0x0000001fff027819 */ /* 0x000fc40000011400 */
[----:B------:R-:W-:Y:S02]  /*0e90*/  LOP3.LUT R0, R0, 0xffffffe0, RZ, 0xc0, !PT ;  /* 0xffffffe000007812 */ /* 0x000fe400078ec0ff */
[----:B------:R-:W-:Y:S02]  /*0ea0*/  LEA.HI R4, R10, R11, RZ, 0x6 ;  /* 0x0000000b0a047211 */ /* 0x000fe400078f30ff */
[----:B------:R-:W-:Y:S01]  /*0eb0*/  LEA.HI R3, R2, R6, RZ, 0x2 ;  /* 0x0000000602037211 */ /* 0x000fe200078f10ff */
[----:B------:R-:W-:Y:S01]  /*0ec0*/  IMAD.IADD R18, R11, 0x1, -R0 ;  /* 0x000000010b127824 */ /* 0x000fe200078e0a00 */
[----:B------:R-:W-:Y:S01]  /*0ed0*/  LEA.HI R0, R8, R8, RZ, 0x1 ;  /* 0x0000000808007211 */ /* 0x000fe200078f08ff */
[----:B------:R-:W-:Y:S01]  /*0ee0*/  IMAD.SHL.U32 R12, R4, 0x8, RZ ;  /* 0x00000008040c7824 */ /* 0x000fe200078e00ff */
[----:B------:R-:W-:Y:S01]  /*0ef0*/  LOP3.LUT R4, R3, 0xffffffc, RZ, 0xc0, !PT ;  /* 0x0ffffffc03047812 */ /* 0x000fe200078ec0ff */
[----:B------:R-:W-:Y:S01]  /*0f00*/  IMAD.SHL.U32 R2, R244, 0x40, RZ ;  /* 0x00000040f4027824 */ /* 0x000fe200078e00ff */
[C---:B------:R-:W-:Y:S01]  /*0f10*/  LOP3.LUT R3, R0.reuse, 0x1ffffffe, RZ, 0xc0, !PT ;  /* 0x1ffffffe00037812 */ /* 0x040fe200078ec0ff */
[----:B------:R-:W-:Y:S01]  /*0f20*/  IMAD.SHL.U32 R0, R0, 0x20, RZ ;  /* 0x0000002000007824 */ /* 0x000fe200078e00ff */
[----:B------:R-:W-:Y:S01]  /*0f30*/  SHF.R.S32.HI R11, RZ, 0x1f, R18 ;  /* 0x0000001fff0b7819 */ /* 0x000fe20000011412 */
[----:B------:R-:W-:Y:S01]  /*0f40*/  IMAD.IADD R5, R6, 0x1, -R4 ;  /* 0x0000000106057824 */ /* 0x000fe200078e0a04 */
[----:B------:R-:W-:Y:S01]  /*0f50*/  LOP3.LUT R2, R2, 0x1c0, RZ, 0xc0, !PT ;  /* 0x000001c002027812 */ /* 0x000fe200078ec0ff */
[----:B------:R-:W-:Y:S01]  /*0f60*/  IMAD.IADD R3, R8, 0x1, -R3 ;  /* 0x0000000108037824 */ /* 0x000fe200078e0a03 */
[----:B------:R-:W-:-:S02]  /*0f70*/  LEA.HI R11, R11, R18, RZ, 0x2 ;  /* 0x000000120b0b7211 */ /* 0x000fc400078f10ff */
[----:B------:R-:W-:Y:S02]  /*0f80*/  LOP3.LUT R0, R0, 0xffffffc0, RZ, 0xc0, !PT ;  /* 0xffffffc000007812 */ /* 0x000fe400078ec0ff */
[----:B------:R-:W-:Y:S02]  /*0f90*/  LOP3.LUT R10, R2, 0x8, R16, 0xf8, !PT ;  /* 0x00000008020a7812 */ /* 0x000fe400078ef810 */
[----:B------:R-:W-:Y:S02]  /*0fa0*/  SHF.R.U32.HI R4, RZ, 0x3, R2 ;  /* 0x00000003ff047819 */ /* 0x000fe40000011602 */
[----:B------:R-:W-:Y:S02]  /*0fb0*/  SHF.R.S32.HI R2, RZ, 0x2, R11 ;  /* 0x00000002ff027819 */ /* 0x000fe4000001140b */
[----:B------:R-:W-:Y:S01]  /*0fc0*/  LOP3.LUT R15, R15, 0x7ffffe00, R12, 0xf8, !PT ;  /* 0x7ffffe000f0f7812 */ /* 0x000fe200078ef80c */
[----:B------:R-:W-:Y:S01]  /*0fd0*/  IMAD R12, R3, 0x8, R0 ;  /* 0x00000008030c7824 */ /* 0x000fe200078e0200 */
[----:B------:R-:W-:Y:S01]  /*0fe0*/  LOP3.LUT R10, R10, R4, RZ, 0x3c, !PT ;  /* 0x000000040a0a7212 */ /* 0x000fe200078e3cff */
[----:B------:R-:W-:Y:S01]  /*0ff0*/  IMAD.SHL.U32 R0, R7, 0x40, RZ ;  /* 0x0000004007007824 */ /* 0x000fe200078e00ff */
[----:B------:R-:W-:Y:S01]  /*1000*/  R2P PR, R9, 0x6 ;  /* 0x0000000609007804 */ /* 0x000fe20000000000 */
[----:B------:R-:W-:Y:S01]  /*1010*/  IMAD R17, R5, 0x10, R2 ;  /* 0x0000001005117824 */ /* 0x000fe200078e0202 */
[----:B------:R-:W-:Y:S01]  /*1020*/  LOP3.LUT P4, RZ, R7, 0x2, RZ, 0xc0, !PT ;  /* 0x0000000207ff7812 */ /* 0x000fe2000788c0ff */
[----:B------:R-:W-:Y:S01]  /*1030*/  IMAD.SHL.U32 R2, R9, 0x40, RZ ;  /* 0x0000004009027824 */ /* 0x000fe200078e00ff */
[----:B------:R-:W-:Y:S01]  /*1040*/  LOP3.LUT R0, R0, 0x1c0, RZ, 0xc0, !PT ;  /* 0x000001c000007812 */ /* 0x000fe200078ec0ff */
[----:B------:R-:W-:Y:S01]  /*1050*/  IMAD.SHL.U32 R3, R14, 0x8, RZ ;  /* 0x000000080e037824 */ /* 0x000fe200078e00ff */
[----:B------:R-:W-:Y:S01]  /*1060*/  LOP3.LUT P3, RZ, R7, 0x4, RZ, 0xc0, !PT ;  /* 0x0000000407ff7812 */ /* 0x000fe2000786c0ff */
[----:B------:R-:W-:Y:S01]  /*1070*/  IMAD.SHL.U32 R5, R6, 0x400, RZ ;  /* 0x0000040006057824 */ /* 0x000fe200078e00ff */
[----:B------:R-:W-:Y:S01]  /*1080*/  LOP3.LUT R4, R2, 0x1c0, RZ, 0xc0, !PT ;  /* 0x000001c002047812 */ /* 0x000fe200078ec0ff */
[----:B------:R1:W-:Y:S01]  /*1090*/  STL [R1+0xc8], R17 ;  /* 0x0000c81101007387 */ /* 0x0003e20000100800 */
[----:B------:R-:W-:Y:S01]  /*10a0*/  LOP3.LUT R2, R0, 0x8, R3, 0xf8, !PT ;  /* 0x0000000800027812 */ /* 0x000fe200078ef803 */
[----:B------:R-:W-:Y:S01]  /*10b0*/  IMAD.SHL.U32 R3, R13, 0x40, RZ ;  /* 0x000000400d037824 */ /* 0x000fe200078e00ff */
[----:B------:R-:W-:Y:S01]  /*10c0*/  SHF.R.U32.HI R0, RZ, 0x3, R0 ;  /* 0x00000003ff007819 */ /* 0x000fe20000011600 */
[----:B------:R-:W-:Y:S01]  /*10d0*/  IMAD R7, R8, 0x2, R5 ;  /* 0x0000000208077824 */ /* 0x000fe200078e0205 */
[----:B------:R-:W-:Y:S01]  /*10e0*/  LEA.HI R6, R4, R4, RZ, 0x1d ;  /* 0x0000000404067211 */ /* 0x000fe200078fe8ff */
[----:B------:R-:W-:Y:S01]  /*10f0*/  IMAD.MOV.U32 R9, RZ, RZ, 0x40 ;  /* 0x00000040ff097424 */ /* 0x000fe200078e00ff */
[----:B------:R-:W-:Y:S01]  /*1100*/  LOP3.LUT R2, R2, R0, RZ, 0x3c, !PT ;  /* 0x0000000002027212 */ /* 0x000fe200078e3cff */
[----:B------:R-:W-:Y:S01]  /*1110*/  IMAD R0, R14, 0x200, R10 ;  /* 0x000002000e007824 */ /* 0x000fe200078e020a */
[----:B------:R-:W-:Y:S01]  /*1120*/  LOP3.LUT R4, R3, 0xfffffe00, RZ, 0xc0, !PT ;  /* 0xfffffe0003047812 */ /* 0x000fe200078ec0ff */
[----:B------:R-:W-:Y:S01]  /*1130*/  IMAD.IADD R7, R7, 0x1, R6 ;  /* 0x0000000107077824 */ /* 0x000fe200078e0206 */
[----:B------:R-:W-:Y:S01]  /*1140*/  SHF.R.S32.HI R10, RZ, 0x1f, R231 ;  /* 0x0000001fff0a7819 */ /* 0x000fe200000114e7 */
[----:B------:R-:W-:Y:S01]  /*1150*/  IMAD.SHL.U32 R204, R15, 0x2, RZ ;  /* 0x000000020fcc7824 */ /* 0x000fe200078e00ff */
[CC--:B------:R-:W-:Y:S01]  /*1160*/  IADD3 R3, R2.reuse, R4.reuse, R5 ;  /* 0x0000000402037210 */ /* 0x0c0fe20007ffe005 */
[----:B------:R-:W-:Y:S01]  /*1170*/  IMAD.MOV.U32 R8, RZ, RZ, 0x20 ;  /* 0x00000020ff087424 */ /* 0x000fe200078e00ff */
[----:B------:R-:W-:Y:S01]  /*1180*/  LOP3.LUT R4, R2, R4, RZ, 0xfc, !PT ;  /* 0x0000000402047212 */ /* 0x000fe200078efcff */
[----:B------:R-:W-:Y:S01]  /*1190*/  IMAD.MOV.U32 R5, RZ, RZ, -0x10 ;  /* 0xfffffff0ff057424 */ /* 0x000fe200078e00ff */
[----:B------:R-:W-:Y:S01]  /*11a0*/  LOP3.LUT R2, R11, 0x7ffffffc, RZ, 0xc0, !PT ;  /* 0x7ffffffc0b027812 */ /* 0x000fe200078ec0ff */
[----:B------:R-:W-:Y:S01]  /*11b0*/  IMAD.IADD R11, R17, 0x1, R12 ;  /* 0x00000001110b7824 */ /* 0x000fe200078e020c */
[----:B------:R-:W-:-:S02]  /*11c0*/  LEA R184, R0, 0x2900, 0x1 ;  /* 0x0000290000b87811 */ /* 0x000fc400078e08ff */
[----:B------:R-:W-:Y:S01]  /*11d0*/  SEL R0, R9, 0xffffffc0, !P3 ;  /* 0xffffffc009007807 */ /* 0x000fe20005800000 */
[----:B------:R-:W-:Y:S01]  /*11e0*/  IMAD.IADD R2, R18, 0x1, -R2 ;  /* 0x0000000112027824 */ /* 0x000fe200078e0a02 */
[----:B------:R2:W-:Y:S01]  /*11f0*/  STL [R1+0xcc], R11 ;  /* 0x0000cc0b01007387 */ /* 0x0005e20000100800 */
[----:B------:R-:W-:Y:S02]  /*1200*/  LEA R9, R7, 0x80, 0x1 ;  /* 0x0000008007097811 */ /* 0x000fe400078e08ff */
[----:B------:R-:W-:Y:S01]  /*1210*/  IMAD.SHL.U32 R10, R2, 0x2, RZ ;  /* 0x00000002020a7824 */ /* 0x000fe200078e00ff */
[C---:B------:R-:W-:Y:S02]  /*1220*/  SEL R6, R8.reuse, 0xffffffe0, !P1 ;  /* 0xffffffe008067807 */ /* 0x040fe40004800000 */
[----:B------:R-:W-:Y:S02]  /*1230*/  SEL R2, R8, 0xffffffe0, !P4 ;  /* 0xffffffe008027807 */ /* 0x000fe40006000000 */
[C---:B-1----:R-:W-:Y:S01]  /*1240*/  IADD3 R17, R10.reuse, 0x8, RZ ;  /* 0x000000080a117810 */ /* 0x042fe20007ffe0ff */
[----:B------:R1:W-:Y:S01]  /*1250*/  STL [R1+0x74], R10 ;  /* 0x0000740a01007387 */ /* 0x0003e20000100800 */
[----:B------:R-:W-:-:S02]  /*1260*/  IADD3 R16, R10, 0x10, RZ ;  /* 0x000000100a107810 */ /* 0x000fc40007ffe0ff */
[C---:B------:R-:W-:Y:S01]  /*1270*/  IADD3 R15, R10.reuse, 0x18, RZ ;  /* 0x000000180a0f7810 */ /* 0x040fe20007ffe0ff */
[----:B------:R-:W-:Y:S01]  /*1280*/  STL [R1+0x68], R17 ;  /* 0x0000681101007387 */ /* 0x000fe20000100800 */
[C---:B------:R-:W-:Y:S02]  /*1290*/  IADD3 R14, R10.reuse, 0x20, RZ ;  /* 0x000000200a0e7810 */ /* 0x040fe40007ffe0ff */
[----:B------:R-:W-:Y:S01]  /*12a0*/  IADD3 R13, R10, 0x28, RZ ;  /* 0x000000280a0d7810 */ /* 0x000fe20007ffe0ff */
[----:B------:R-:W-:Y:S01]  /*12b0*/  STL [R1+0x64], R16 ;  /* 0x0000641001007387 */ /* 0x000fe20000100800 */
[----:B------:R-:W-:Y:S02]  /*12c0*/  SHF.R.S32.HI R7, RZ, 0x1f, R17 ;  /* 0x0000001fff077819 */ /* 0x000fe40000011411 */
[----:B------:R-:W-:Y:S01]  /*12d0*/  SHF.R.S32.HI R8, RZ, 0x1f, R16 ;  /* 0x0000001fff087819 */ /* 0x000fe20000011410 */
[----:B------:R-:W-:Y:S01]  /*12e0*/  STL [R1+0x60], R15 ;  /* 0x0000600f01007387 */ /* 0x000fe20000100800 */
[----:B------:R-:W-:-:S02]  /*12f0*/  SEL R5, R5, 0x10, !P0 ;  /* 0x0000001005057807 */ /* 0x000fc40004000000 */
[----:B------:R-:W-:Y:S01]  /*1300*/  LEA R194, R3, 0x5100, 0x1 ;  /* 0x0000510003c27811 */ /* 0x000fe200078e08ff */
[----:B------:R-:W-:Y:S01]  /*1310*/  STL [R1+0x5c], R14 ;  /* 0x00005c0e01007387 */ /* 0x000fe20000100800 */
[----:B--2---:R-:W-:Y:S02]  /*1320*/  IADD3 R11, R10, 0x30, RZ ;  /* 0x000000300a0b7810 */ /* 0x004fe40007ffe0ff */
[----:B------:R-:W-:Y:S01]  /*1330*/  LEA R190, R4, 0x100, 0x1 ;  /* 0x0000010004be7811 */ /* 0x000fe200078e08ff */
[----:B------:R-:W-:Y:S01]  /*1340*/  STL [R1+0x58], R13 ;  /* 0x0000580d01007387 */ /* 0x000fe20000100800 */
[C---:B------:R-:W-:Y:S02]  /*1350*/  IMAD.IADD R195, R194.reuse, 0x1, R0 ;  /* 0x00000001c2c37824 */ /* 0x040fe400078e0200 */
[----:B------:R-:W-:Y:S01]  /*1360*/  IMAD.IADD R197, R194, 0x1, R2 ;  /* 0x00000001c2c57824 */ /* 0x000fe200078e0202 */
[----:B------:R2:W-:Y:S01]  /*1370*/  STL [R1+0x54], R11 ;  /* 0x0000540b01007387 */ /* 0x0005e20000100800 */
[----:B-1----:R-:W-:Y:S01]  /*1380*/  IADD3 R10, R10, 0x38, RZ ;  /* 0x000000380a0a7810 */ /* 0x002fe20007ffe0ff */
[----:B------:R-:W-:-:S02]  /*1390*/  IMAD.IADD R191, R0, 0x1, R190 ;  /* 0x0000000100bf7824 */ /* 0x000fc400078e02be */
[----:B------:R1:W-:Y:S01]  /*13a0*/  STL [R1+0xb0], R7 ;  /* 0x0000b00701007387 */ /* 0x0003e20000100800 */
[C---:B------:R-:W-:Y:S02]  /*13b0*/  IMAD.IADD R193, R2.reuse, 0x1, R190 ;  /* 0x0000000102c17824 */ /* 0x040fe400078e02be */
[C---:B------:R-:W-:Y:S01]  /*13c0*/  IMAD.IADD R196, R2.reuse, 0x1, R195 ;  /* 0x0000000102c47824 */ /* 0x040fe200078e02c3 */
[----:B------:R-:W-:Y:S01]  /*13d0*/  STL [R1+0x50], R10 ;  /* 0x0000500a01007387 */ /* 0x000fe20000100800 */
[----:B------:R-:W-:-:S03]  /*13e0*/  IMAD.IADD R192, R2, 0x1, R191 ;  /* 0x0000000102c07824 */ /* 0x000fc600078e02bf */
[----:B------:R3:W-:Y:S04]  /*13f0*/  STL [R1+0xac], R8 ;  /* 0x0000ac0801007387 */ /* 0x0007e80000100800 */
[----:B------:R-:W-:Y:S01]  /*1400*/  STL [R1+0x84], R9 ;  /* 0x0000840901007387 */ /* 0x000fe20000100800 */
[----:B--2---:R-:W-:Y:S02]  /*1410*/  SHF.R.S32.HI R11, RZ, 0x1f, R11 ;  /* 0x0000001fff0b7819 */ /* 0x004fe4000001140b */
[----:B-1----:R-:W-:-:S05]  /*1420*/  SHF.R.S32.HI R7, RZ, 0x1f, R15 ;  /* 0x0000001fff077819 */ /* 0x002fca000001140f */
[----:B------:R1:W-:Y:S01]  /*1430*/  STL [R1+0xa8], R7 ;  /* 0x0000a80701007387 */ /* 0x0003e20000100800 */
[----:B---3--:R-:W-:-:S05]  /*1440*/  SHF.R.S32.HI R8, RZ, 0x1f, R14 ;  /* 0x0000001fff087819 */ /* 0x008fca000001140e */
[----:B------:R2:W-:Y:S01]  /*1450*/  STL [R1+0xa4], R8 ;  /* 0x0000a40801007387 */ /* 0x0005e20000100800 */
[----:B-1----:R-:W-:-:S05]  /*1460*/  SHF.R.S32.HI R7, RZ, 0x1f, R13 ;  /* 0x0000001fff077819 */ /* 0x002fca000001140d */
[----:B------:R1:W-:Y:S01]  /*1470*/  STL [R1+0xa0], R7 ;  /* 0x0000a00701007387 */ /* 0x0003e20000100800 */
[----:B--2---:R-:W-:-:S03]  /*1480*/  IADD3 R8, R9, 0x40, RZ ;  /* 0x0000004009087810 */ /* 0x004fc60007ffe0ff */
[----:B------:R2:W-:Y:S01]  /*1490*/  STL [R1+0x9c], R11 ;  /* 0x00009c0b01007387 */ /* 0x0005e20000100800 */
[----:B------:R-:W-:-:S05]  /*14a0*/  @P2 IADD3 R8, R9, -0x40, RZ ;  /* 0xffffffc009082810 */ /* 0x000fca0007ffe0ff */
[----:B------:R-:W-:-:S04]  /*14b0*/  IMAD.IADD R3, R5, 0x1, R8 ;  /* 0x0000000105037824 */ /* 0x000fc800078e0208 */
[----:B------:R-:W-:Y:S02]  /*14c0*/  IMAD.IADD R0, R6, 0x1, R3 ;  /* 0x0000000106007824 */ /* 0x000fe400078e0203 */
[C---:B-1----:R-:W-:Y:S01]  /*14d0*/  IMAD.IADD R7, R9.reuse, 0x1, R5 ;  /* 0x0000000109077824 */ /* 0x042fe200078e0205 */
[----:B--2---:R-:W-:Y:S01]  /*14e0*/  SHF.R.S32.HI R11, RZ, 0x1f, R10 ;  /* 0x0000001fff0b7819 */ /* 0x004fe2000001140a */
[----:B------:R-:W-:-:S04]  /*14f0*/  IMAD.IADD R10, R9, 0x1, R6 ;  /* 0x00000001090a7824 */ /* 0x000fc800078e0206 */
[----:B------:R-:W-:Y:S04]  /*1500*/  STL [R1+0x98], R11 ;  /* 0x0000980b01007387 */ /* 0x000fe80000100800 */
[----:B------:R1:W-:Y:S04]  /*1510*/  STL [R1+0x94], R7 ;  /* 0x0000940701007387 */ /* 0x0003e80000100800 */
[----:B------:R-:W-:Y:S01]  /*1520*/  STL [R1+0xb8], R10 ;  /* 0x0000b80a01007387 */ /* 0x000fe20000100800 */
[----:B-1----:R-:W-:-:S05]  /*1530*/  IMAD.IADD R7, R7, 0x1, R6 ;  /* 0x0000000107077824 */ /* 0x002fca00078e0206 */
[----:B------:R1:W-:Y:S04]  /*1540*/  STL [R1+0xb4], R7 ;  /* 0x0000b40701007387 */ /* 0x0003e80000100800 */
[----:B------:R2:W-:Y:S01]  /*1550*/  STL [R1+0x88], R8 ;  /* 0x0000880801007387 */ /* 0x0005e20000100800 */
[----:B-1----:R-:W-:-:S04]  /*1560*/  IMAD.IADD R7, R6, 0x1, R8 ;  /* 0x0000000106077824 */ /* 0x002fc800078e0208 */
[----:B------:R-:W-:Y:S01]  /*1570*/  IMAD.IADD R4, R5, 0x1, R7 ;  /* 0x0000000105047824 */ /* 0x000fe200078e0207 */
[----:B------:R2:W-:Y:S04]  /*1580*/  STL [R1+0x8c], R7 ;  /* 0x00008c0701007387 */ /* 0x0005e80000100800 */
[----:B------:R2:W-:Y:S04]  /*1590*/  STL [R1+0x90], R3 ;  /* 0x0000900301007387 */ /* 0x0005e80000100800 */
[----:B------:R2:W-:Y:S04]  /*15a0*/  STL [R1+0xc0], R4 ;  /* 0x0000c00401007387 */ /* 0x0005e80000100800 */
[----:B------:R2:W-:Y:S02]  /*15b0*/  STL [R1+0xbc], R0 ;  /* 0x0000bc0001007387 */ /* 0x0005e40000100800 */
.L_x_154:
[----:B--2---:R-:W2:Y:S01]  /*15c0*/  LDL R0, [R1+0x4c] ;  /* 0x00004c0001007983 */ /* 0x004ea20000100800 */
[----:B------:R-:W-:Y:S01]  /*15d0*/  IMAD.MOV.U32 R8, RZ, RZ, 0x4 ;  /* 0x00000004ff087424 */ /* 0x000fe200078e00ff */
[----:B------:R-:W-:-:S04]  /*15e0*/  ISETP.NE.U32.AND P4, PT, RZ, c[0x0][0x370], PT ;  /* 0x0000dc00ff007a0c */ /* 0x000fc80003f85070 */
[----:B------:R-:W-:Y:S01]  /*15f0*/  ISETP.NE.AND.EX P4, PT, RZ, c[0x0][0x374], PT, P4 ;  /* 0x0000dd00ff007a0c */ /* 0x000fe20003f85340 */
[----:B--2---:R-:W-:-:S05]  /*1600*/  IMAD.WIDE R2, R0, R8, c[0x0][0x588] ;  /* 0x0001620000027625 */ /* 0x004fca00078e0208 */
[----:B------:R-:W2:Y:S01]  /*1610*/  LDG.E R13, [R2.64] ;  /* 0x00000006020d7981 */ /* 0x000ea2000c1e1900 */
[----:B------:R-:W-:Y:S01]  /*1620*/  IMAD.MOV.U32 R9, RZ, RZ, RZ ;  /* 0x000000ffff097224 */ /* 0x000fe200078e00ff */
[----:B------:R-:W-:Y:S01]  /*1630*/  ISETP.NE.U32.AND P2, PT, RZ, c[0x0][0x360], PT ;  /* 0x0000d800ff007a0c */ /* 0x000fe20003f45070 */
[----:B------:R-:W-:Y:S01]  /*1640*/  IMAD.MOV.U32 R11, RZ, RZ, RZ ;  /* 0x000000ffff0b7224 */ /* 0x000fe200078e00ff */
[----:B------:R-:W-:Y:S02]  /*1650*/  ISETP.NE.U32.AND P3, PT, RZ, c[0x0][0x348], PT ;  /* 0x0000d200ff007a0c */ /* 0x000fe40003f65070 */
[----:B------:R-:W-:Y:S02]  /*1660*/  ISETP.NE.AND.EX P2, PT, RZ, c[0x0][0x364], PT, P2 ;  /* 0x0000d900ff007a0c */ /* 0x000fe40003f45320 */
[----:B------:R-:W-:Y:S02]  /*1670*/  ISETP.NE.AND.EX P3, PT, RZ, c[0x0][0x34c], PT, P3 ;  /* 0x0000d300ff007a0c */ /* 0x000fe40003f65330 */
[----:B--2---:R-:W-:Y:S01]  /*1680*/  SHF.R.S32.HI R15, RZ, 0x1f, R13 ;  /* 0x0000001fff0f7819 */ /* 0x004fe2000001140d */
[C---:B------:R-:W-:Y:S01]  /*1690*/  IMAD.SHL.U32 R18, R13.reuse, 0x4, RZ ;  /* 0x000000040d127824 */ /* 0x040fe200078e00ff */
[C---:B------:R-:W-:Y:S01]  /*16a0*/  @P4 LEA R6, P1, R13.reuse, c[0x0][0x370], 0x2 ;  /* 0x0000dc000d064a11 */ /* 0x040fe200078210ff */
[----:B------:R1:W-:Y:S01]  /*16b0*/  STL [R1+0x3c], R13 ;  /* 0x00003c0d01007387 */ /* 0x0003e20000100800 */
[----:B------:R-:W-:-:S02]  /*16c0*/  SHF.L.U64.HI R17, R13, 0x2, R15 ;  /* 0x000000020d117819 */ /* 0x000fc4000001020f */
[----:B------:R-:W-:Y:S01]  /*16d0*/  @P4 LEA.HI.X R7, R13, c[0x0][0x374], R15, 0x2, P1 ;  /* 0x0000dd000d074a11 */ /* 0x000fe200008f140f */
[----:B------:R1:W-:Y:S02]  /*16e0*/  STL [R1+0x7c], R15 ;  /* 0x00007c0f01007387 */ /* 0x0003e40000100800 */
[C---:B------:R-:W-:Y:S02]  /*16f0*/  @P2 IADD3 R4, P0, R18.reuse, c[0x0][0x360], RZ ;  /* 0x0000d80012042a10 */ /* 0x040fe40007f1e0ff */
[----:B------:R-:W-:Y:S01]  /*1700*/  IADD3 R2, P1, R18, c[0x0][0x348], RZ ;  /* 0x0000d20012027a10 */ /* 0x000fe20007f3e0ff */
[----:B------:R-:W2:Y:S01]  /*1710*/  @P4 LDG.E R9, [R6.64] ;  /* 0x0000000606094981 */ /* 0x000ea2000c1e1900 */
[C---:B------:R-:W-:Y:S02]  /*1720*/  @P2 IADD3.X R5, R17.reuse, c[0x0][0x364], RZ, P0, !PT ;  /* 0x0000d90011052a10 */ /* 0x040fe400007fe4ff */
[----:B------:R-:W-:Y:S01]  /*1730*/  IADD3.X R3, R17, c[0x0][0x34c], RZ, P1, !PT ;  /* 0x0000d30011037a10 */ /* 0x000fe20000ffe4ff */
[----:B------:R1:W-:Y:S04]  /*1740*/  STL [R1+0x6c], R18 ;  /* 0x00006c1201007387 */ /* 0x0003e80000100800 */
[----:B------:R1:W5:Y:S04]  /*1750*/  @P2 LDG.E R12, [R4.64] ;  /* 0x00000006040c2981 */ /* 0x000368000c1e1900 */
[----:B------:R1:W5:Y:S04]  /*1760*/  @P3 LDG.E R11, [R2.64] ;  /* 0x00000006020b3981 */ /* 0x000368000c1e1900 */
[----:B------:R1:W-:Y:S01]  /*1770*/  STL [R1+0x70], R17 ;  /* 0x0000701101007387 */ /* 0x0003e20000100800 */
[----:B------:R-:W-:Y:S03]  /*1780*/  YIELD ;  /* 0x0000000000007946 */ /* 0x000fe60003800000 */
[----:B--2---:R1:W-:Y:S01]  /*1790*/  STL [R1+0x14], R9 ;  /* 0x0000140901007387 */ /* 0x0043e20000100800 */
[----:B------:R-:W-:Y:S05]  /*17a0*/  @P2 BRA `(.L_x_43) ;  /* 0x0000005000002947 */ /* 0x000fea0003800000 */
[----:B-----5:R-:W-:Y:S01]  /*17b0*/  MOV R12, c[0x0][0x168] ;  /* 0x00005a00000c7a02 */ /* 0x020fe20000000f00 */
[----:B------:R-:W-:Y:S05]  /*17c0*/  @!P3 BRA `(.L_x_43) ;  /* 0x000000300000b947 */ /* 0x000fea0003800000 */
[----:B------:R2:W3:Y:S04]  /*17d0*/  LDG.E R0, [R2.64] ;  /* 0x0000000602007981 */ /* 0x0004e8000c1e1900 */
[----:B-12---:R-:W3:Y:S02]  /*17e0*/  LDG.E R2, [R2.64+0x4] ;  /* 0x0000040602027981 */ /* 0x006ee4000c1e1900 */
[----:B---3--:R-:W-:-:S02]  /*17f0*/  IADD3 R12, -R0, R2, RZ ;  /* 0x00000002000c7210 */ /* 0x008fc40007ffe1ff */
.L_x_43:
[----:B------:R-:W-:-:S04]  /*1800*/  ISETP.NE.U32.AND P0, PT, RZ, c[0x0][0x368], PT ;  /* 0x0000da00ff007a0c */ /* 0x000fc80003f05070 */
[----:B------:R-:W-:-:S13]  /*1810*/  ISETP.NE.AND.EX P0, PT, RZ, c[0x0][0x36c], PT, P0 ;  /* 0x0000db00ff007a0c */ /* 0x000fda0003f05300 */
[----:B------:R-:W-:Y:S05]  /*1820*/  @!P0 BRA `(.L_x_44) ;  /* 0x0000004000008947 */ /* 0x000fea0003800000 */
[----:B-1----:R-:W-:-:S04]  /*1830*/  IADD3 R2, P0, R18, c[0x0][0x368], RZ ;  /* 0x0000da0012027a10 */ /* 0x002fc80007f1e0ff */
[----:B------:R-:W-:-:S05]  /*1840*/  IADD3.X R3, R17, c[0x0][0x36c], RZ, P0, !PT ;  /* 0x0000db0011037a10 */ /* 0x000fca00007fe4ff */
[----:B------:R1:W5:Y:S01]  /*1850*/  LDG.E R0, [R2.64] ;  /* 0x0000000602007981 */ /* 0x000362000c1e1900 */
[----:B------:R-:W-:Y:S05]  /*1860*/  BRA `(.L_x_45) ;  /* 0x0000008000007947 */ /* 0x000fea0003800000 */
.L_x_44:
[----:B------:R-:W-:Y:S01]  /*1870*/  ISETP.NE.U32.AND P0, PT, RZ, c[0x0][0x350], PT ;  /* 0x0000d400ff007a0c */ /* 0x000fe20003f05070 */
[----:B------:R-:W-:-:S03]  /*1880*/  IMAD.U32 R0, RZ, RZ, UR5 ;  /* 0x00000005ff007e24 */ /* 0x000fc6000f8e00ff */
[----:B------:R-:W-:-:S13]  /*1890*/  ISETP.NE.AND.EX P0, PT, RZ, c[0x0][0x354], PT, P0 ;  /* 0x0000d500ff007a0c */ /* 0x000fda0003f05300 */
[----:B------:R-:W-:Y:S05]  /*18a0*/  @!P0 BRA `(.L_x_45) ;  /* 0x0000004000008947 */ /* 0x000fea0003800000 */
[----:B-1----:R-:W-:-:S05]  /*18b0*/  IMAD.WIDE R2, R13, R8, c[0x0][0x350] ;  /* 0x0000d4000d027625 */ /* 0x002fca00078e0208 */
[----:B------:R-:W2:Y:S04]  /*18c0*/  LDG.E R4, [R2.64] ;  /* 0x0000000602047981 */ /* 0x000ea8000c1e1900 */
[----:B------:R-:W2:Y:S02]  /*18d0*/  LDG.E R0, [R2.64+0x4] ;  /* 0x0000040602007981 */ /* 0x000ea4000c1e1900 */
[----:B--2---:R-:W-:-:S04]  /*18e0*/  IADD3 R0, -R4, R0, RZ ;  /* 0x0000000004007210 */ /* 0x004fc80007ffe1ff */
.L_x_45:
[----:B------:R-:W2:Y:S01]  /*18f0*/  LDL R16, [R1+0x48] ;  /* 0x0000480001107983 */ /* 0x000ea20000100800 */
[----:B-----5:R-:W-:Y:S01]  /*1900*/  IMAD.IADD R14, R0, 0x1, -R9 ;  /* 0x00000001000e7824 */ /* 0x020fe200078e0a09 */
[----:B------:R-:W-:Y:S04]  /*1910*/  BSSY B0, `(.L_x_46) ;  /* 0x000002e000007945 */ /* 0x000fe80003800000 */
[----:B------:R-:W-:-:S02]  /*1920*/  IADD3 R0, R14, 0x4f, RZ ;  /* 0x0000004f0e007810 */ /* 0x000fc40007ffe0ff */
[----:B------:R-:W-:-:S03]  /*1930*/  ISETP.GE.AND P0, PT, R14, 0x1, PT ;  /* 0x000000010e00780c */ /* 0x000fc60003f06270 */
[----:B------:R-:W-:-:S05]  /*1940*/  IMAD.HI R0, R0, 0x66666667, RZ ;  /* 0x6666666700007827 */ /* 0x000fca00078e02ff */
[----:B-1----:R-:W-:-:S04]  /*1950*/  SHF.R.U32.HI R2, RZ, 0x1f, R0 ;  /* 0x0000001fff027819 */ /* 0x002fc80000011600 */
[----:B------:R-:W-:Y:S01]  /*1960*/  LEA.HI.SX32 R10, R0, R2, 0x1b ;  /* 0x00000002000a7211 */ /* 0x000fe200078fdaff */
[----:B------:R-:W-:Y:S01]  /*1970*/  IMAD.MOV.U32 R2, RZ, RZ, RZ ;  /* 0x000000ffff027224 */ /* 0x000fe200078e00ff */
[C---:B--2---:R-:W-:Y:S02]  /*1980*/  LOP3.LUT R3, R16.reuse, 0xff000000, RZ, 0xc0, !PT ;  /* 0xff00000010037812 */ /* 0x044fe400078ec0ff */
[----:B------:R-:W-:Y:S02]  /*1990*/  LOP3.LUT R4, R16, 0xff0000, RZ, 0xc0, !PT ;  /* 0x00ff000010047812 */ /* 0x000fe400078ec0ff */
[----:B------:R-:W-:-:S04]  /*19a0*/  SHF.R.U32.HI R3, RZ, 0x8, R3 ;  /* 0x00000008ff037819 */ /* 0x000fc80000011603 */
[----:B------:R-:W-:-:S04]  /*19b0*/  LEA.HI R3, R4, R3, RZ, 0x10 ;  /* 0x0000000304037211 */ /* 0x000fc800078f80ff */
[----:B------:R-:W-:Y:S02]  /*19c0*/  LOP3.LUT R19, R3, 0xff, RZ, 0xc0, !PT ;  /* 0x000000ff03137812 */ /* 0x000fe400078ec0ff */
[----:B------:R-:W-:-:S03]  /*19d0*/  SHF.R.U32.HI R5, RZ, 0x10, R3 ;  /* 0x00000010ff057819 */ /* 0x000fc60000011603 */
[----:B------:R1:W-:Y:S04]  /*19e0*/  STL [R1+0x80], R19 ;  /* 0x0000801301007387 */ /* 0x0003e80000100800 */
[----:B------:R1:W-:Y:S01]  /*19f0*/  STL [R1+0x78], R5 ;  /* 0x0000780501007387 */ /* 0x0003e20000100800 */
[----:B------:R-:W-:Y:S05]  /*1a00*/  @!P0 BRA `(.L_x_47) ;  /* 0x000001e000008947 */ /* 0x000fea0003800000 */
[----:B------:R-:W-:Y:S01]  /*1a10*/  ISETP.NE.AND P0, PT, R5, RZ, PT ;  /* 0x000000ff0500720c */ /* 0x000fe20003f05270 */
[----:B------:R-:W-:-:S03]  /*1a20*/  IMAD.MOV.U32 R4, RZ, RZ, RZ ;  /* 0x000000ffff047224 */ /* 0x000fc600078e00ff */
[----:B------:R-:W-:-:S04]  /*1a30*/  SEL R0, R5, c[0x0][0x338], P0 ;  /* 0x0000ce0005007a07 */ /* 0x000fc80000000000 */
[----:B------:R-:W-:Y:S02]  /*1a40*/  IABS R3, R0 ;  /* 0x0000000000037213 */ /* 0x000fe40000000000 */
[----:B------:R-:W-:Y:S02]  /*1a50*/  IADD3 R6, R10, -0x1, R0 ;  /* 0xffffffff0a067810 */ /* 0x000fe40007ffe000 */
[----:B------:R-:W2:Y:S02]  /*1a60*/  I2F.RP R2, R3 ;  /* 0x0000000300027306 */ /* 0x000ea40000209400 */
[----:B------:R-:W-:-:S06]  /*1a70*/  IABS R9, R6 ;  /* 0x0000000600097213 */ /* 0x000fcc0000000000 */
[----:B--2---:R-:W2:Y:S02]  /*1a80*/  MUFU.RCP R2, R2 ;  /* 0x0000000200027308 */ /* 0x004ea40000001000 */
[----:B--2---:R-:W-:-:S06]  /*1a90*/  IADD3 R2, R2, 0xffffffe, RZ ;  /* 0x0ffffffe02027810 */ /* 0x004fcc0007ffe0ff */
[----:B-1----:R-:W1:Y:S02]  /*1aa0*/  F2I.FTZ.U32.TRUNC.NTZ R5, R2 ;  /* 0x0000000200057305 */ /* 0x002e64000021f000 */
[----:B-1----:R-:W-:-:S04]  /*1ab0*/  IMAD.MOV R2, RZ, RZ, -R5 ;  /* 0x000000ffff027224 */ /* 0x002fc800078e0a05 */
[----:B------:R-:W-:Y:S01]  /*1ac0*/  IMAD.MOV.U32 R7, RZ, RZ, R2 ;  /* 0x000000ffff077224 */ /* 0x000fe200078e0002 */
[----:B------:R-:W-:-:S03]  /*1ad0*/  IABS R2, R0 ;  /* 0x0000000000027213 */ /* 0x000fc60000000000 */
[----:B------:R-:W-:Y:S02]  /*1ae0*/  IMAD R7, R7, R3, RZ ;  /* 0x0000000307077224 */ /* 0x000fe400078e02ff */
[----:B------:R-:W-:Y:S02]  /*1af0*/  IMAD.MOV R8, RZ, RZ, -R2 ;  /* 0x000000ffff087224 */ /* 0x000fe400078e0a02 */
[----:B------:R-:W-:-:S04]  /*1b00*/  IMAD.HI.U32 R2, R5, R7, R4 ;  /* 0x0000000705027227 */ /* 0x000fc800078e0004 */
[----:B------:R-:W-:Y:S02]  /*1b10*/  IMAD.MOV.U32 R4, RZ, RZ, R9 ;  /* 0x000000ffff047224 */ /* 0x000fe400078e0009 */
[----:B------:R-:W-:Y:S02]  /*1b20*/  IMAD.MOV.U32 R5, RZ, RZ, R8 ;  /* 0x000000ffff057224 */ /* 0x000fe400078e0008 */
[----:B------:R-:W-:-:S04]  /*1b30*/  IMAD.HI.U32 R2, R2, R4, RZ ;  /* 0x0000000402027227 */ /* 0x000fc800078e00ff */
[----:B------:R-:W-:-:S05]  /*1b40*/  IMAD R4, R2, R5, R4 ;  /* 0x0000000502047224 */ /* 0x000fca00078e0204 */
[----:B------:R-:W-:-:S13]  /*1b50*/  ISETP.GT.U32.AND P1, PT, R3, R4, PT ;  /* 0x000000040300720c */ /* 0x000fda0003f24070 */
[----:B------:R-:W-:Y:S01]  /*1b60*/  @!P1 IMAD.IADD R4, R4, 0x1, -R3 ;  /* 0x0000000104049824 */ /* 0x000fe200078e0a03 */
[----:B------:R-:W-:Y:S02]  /*1b70*/  @!P1 IADD3 R2, R2, 0x1, RZ ;  /* 0x0000000102029810 */ /* 0x000fe40007ffe0ff */
[----:B------:R-:W-:Y:S02]  /*1b80*/  ISETP.NE.AND P1, PT, R0, RZ, PT ;  /* 0x000000ff0000720c */ /* 0x000fe40003f25270 */
[----:B------:R-:W-:Y:S02]  /*1b90*/  ISETP.GE.U32.AND P2, PT, R4, R3, PT ;  /* 0x000000030400720c */ /* 0x000fe40003f46070 */
[----:B------:R-:W-:-:S04]  /*1ba0*/  LOP3.LUT R3, R6, R0, RZ, 0x3c, !PT ;  /* 0x0000000006037212 */ /* 0x000fc800078e3cff */
[----:B------:R-:W-:-:S07]  /*1bb0*/  ISETP.GE.AND P0, PT, R3, RZ, PT ;  /* 0x000000ff0300720c */ /* 0x000fce0003f06270 */
[----:B------:R-:W-:-:S06]  /*1bc0*/  @P2 IADD3 R2, R2, 0x1, RZ ;  /* 0x0000000102022810 */ /* 0x000fcc0007ffe0ff */
[----:B------:R-:W-:Y:S01]  /*1bd0*/  @!P0 IMAD.MOV R2, RZ, RZ, -R2 ;  /* 0x000000ffff028224 */ /* 0x000fe200078e0a02 */
[----:B------:R-:W-:Y:S02]  /*1be0*/  @!P1 LOP3.LUT R2, RZ, R0, RZ, 0x33, !PT ;  /* 0x00000000ff029212 */ /* 0x000fe400078e33ff */
.L_x_47:
[----:B------:R-:W-:Y:S05]  /*1bf0*/  BSYNC B0 ;  /* 0x0000000000007941 */ /* 0x000fea0003800000 */
.L_x_46:
[----:B------:R-:W-:Y:S01]  /*1c00*/  IMAD R3, R19, R2, RZ ;  /* 0x0000000213037224 */ /* 0x000fe200078e02ff */
[----:B------:R-:W-:Y:S01]  /*1c10*/  PRMT R0, RZ, 0x7610, R0 ;  /* 0x00007610ff007816 */ /* 0x000fe20000000000 */
[----:B------:R-:W-:Y:S01]  /*1c20*/  IMAD.MOV.U32 R24, RZ, RZ, RZ ;  /* 0x000000ffff187224 */ /* 0x000fe200078e00ff */
[----:B-1----:R-:W-:Y:S01]  /*1c30*/  MOV R19, RZ ;  /* 0x000000ff00137202 */ /* 0x002fe20000000f00 */
[----:B------:R-:W-:Y:S01]  /*1c40*/  IMAD.IADD R2, R3, 0x1, R2 ;  /* 0x0000000103027824 */ /* 0x000fe200078e0202 */
[----:B------:R1:W-:Y:S01]  /*1c50*/  STL [R1+0x10], R3 ;  /* 0x0000100301007387 */ /* 0x0003e20000100800 */
[----:B------:R-:W-:Y:S01]  /*1c60*/  CS2R R22, SRZ ;  /* 0x0000000000167805 */ /* 0x000fe2000001ff00 */
[----:B------:R-:W-:Y:S01]  /*1c70*/  CS2R R28, SRZ ;  /* 0x00000000001c7805 */ /* 0x000fe2000001ff00 */
[----:B------:R-:W-:Y:S01]  /*1c80*/  CS2R R26, SRZ ;  /* 0x00000000001a7805 */ /* 0x000fe2000001ff00 */
[----:B------:R-:W-:Y:S01]  /*1c90*/  IMNMX R171, R10, R2, PT ;  /* 0x000000020aab7217 */ /* 0x000fe20003800200 */
[----:B------:R-:W-:Y:S01]  /*1ca0*/  CS2R R66, SRZ ;  /* 0x0000000000427805 */ /* 0x000fe2000001ff00 */
[----:B------:R-:W-:Y:S01]  /*1cb0*/  CS2R R62, SRZ ;  /* 0x00000000003e7805 */ /* 0x000fe2000001ff00 */
[----:B------:R-:W-:Y:S01]  /*1cc0*/  CS2R R40, SRZ ;  /* 0x0000000000287805 */ /* 0x000fe2000001ff00 */
[----:B------:R-:W-:Y:S01]  /*1cd0*/  ISETP.GT.AND P0, PT, R171, R3, PT ;  /* 0x00000003ab00720c */ /* 0x000fe20003f04270 */
        /* <DEDUP_REMOVED lines=28> */
[----:B-1----:R-:W2:Y:S01]  /*1ea0*/  LDL R6, [R1+0x44] ;  /* 0x0000440001067983 */ /* 0x002ea20000100800 */
[----:B------:R-:W-:-:S04]  /*1eb0*/  ISETP.NE.U32.AND P1, PT, RZ, c[0x0][0x340], PT ;  /* 0x0000d000ff007a0c */ /* 0x000fc80003f25070 */
[----:B------:R-:W-:-:S13]  /*1ec0*/  ISETP.NE.AND.EX P1, PT, RZ, c[0x0][0x344], PT, P1 ;  /* 0x0000d100ff007a0c */ /* 0x000fda0003f25310 */
[----:B------:R-:W-:-:S04]  /*1ed0*/  @P1 IADD3 R2, P0, R18, c[0x0][0x340], RZ ;  /* 0x0000d00012021a10 */ /* 0x000fc80007f1e0ff */
[----:B------:R-:W-:-:S05]  /*1ee0*/  @P1 IADD3.X R3, R17, c[0x0][0x344], RZ, P0, !PT ;  /* 0x0000d10011031a10 */ /* 0x000fca00007fe4ff */
[----:B------:R1:W5:Y:S01]  /*1ef0*/  @P1 LDG.E R8, [R2.64] ;  /* 0x0000000602081981 */ /* 0x000362000c1e1900 */
[----:B------:R-:W-:Y:S01]  /*1f00*/  SHF.R.S32.HI R0, RZ, 0x1f, R11 ;  /* 0x0000001fff007819 */ /* 0x000fe2000001140b */
[----:B------:R-:W-:Y:S01]  /*1f10*/  IMAD.MOV.U32 R4, RZ, RZ, c[0x0][0x2c4] ;  /* 0x0000b100ff047624 */ /* 0x000fe200078e00ff */
[----:B------:R-:W-:Y:S01]  /*1f20*/  LOP3.LUT R16, R16, 0xffff, RZ, 0xc0, !PT ;  /* 0x0000ffff10107812 */ /* 0x000fe200078ec0ff */
[----:B------:R-:W3:Y:S01]  /*1f30*/  S2R R7, SR_TID.X ;  /* 0x0000000000077919 */ /* 0x000ee20000002100 */
[----:B------:R-:W-:Y:S01]  /*1f40*/  ISETP.GE.AND P2, PT, R231, c[0x0][0x198], PT ;  /* 0x00006600e7007a0c */ /* 0x000fe20003f46270 */
[----:B------:R-:W-:Y:S01]  /*1f50*/  IMAD R0, R0, c[0x0][0x178], RZ ;  /* 0x00005e0000007a24 */ /* 0x000fe200078e02ff */
[----:B------:R-:W-:Y:S02]  /*1f60*/  ISETP.NE.AND P0, PT, R4, 0x1, PT ;  /* 0x000000010400780c */ /* 0x000fe40003f05270 */
[----:B------:R-:W-:Y:S01]  /*1f70*/  SEL R4, R13, RZ, !P3 ;  /* 0x000000ff0d047207 */ /* 0x000fe20005800000 */
[----:B------:R-:W-:Y:S01]  /*1f80*/  IMAD R0, R11, c[0x0][0x17c], R0 ;  /* 0x00005f000b007a24 */ /* 0x000fe200078e0200 */
[----:B------:R-:W-:Y:S01]  /*1f90*/  IADD3 R132, R171, -0x1, RZ ;  /* 0xffffffffab847810 */ /* 0x000fe20007ffe0ff */
[----:B-1----:R-:W-:Y:S01]  /*1fa0*/  IMAD.WIDE.U32 R2, R11, c[0x0][0x178], RZ ;  /* 0x00005e000b027a25 */ /* 0x002fe200078e00ff */
[----:B---3--:R-:W-:-:S04]  /*1fb0*/  SHF.R.S32.HI R5, RZ, 0x1f, R7 ;  /* 0x0000001fff057819 */ /* 0x008fc80000011407 */
[----:B------:R-:W-:Y:S02]  /*1fc0*/  IADD3 R3, R3, R0, RZ ;  /* 0x0000000003037210 */ /* 0x000fe40007ffe0ff */
[----:B------:R-:W-:-:S03]  /*1fd0*/  LEA.HI R5, R5, R7, RZ, 0x3 ;  /* 0x0000000705057211 */ /* 0x000fc600078f18ff */
[----:B------:R-:W-:Y:S01]  /*1fe0*/  IMAD.WIDE.U32 R2, R16, c[0x0][0x1b8], R2 ;  /* 0x00006e0010027a25 */ /* 0x000fe200078e0002 */
[----:B------:R-:W-:-:S03]  /*1ff0*/  SHF.R.S32.HI R5, RZ, 0x3, R5 ;  /* 0x00000003ff057819 */ /* 0x000fc60000011405 */
[----:B------:R-:W-:Y:S02]  /*2000*/  IMAD R3, R16, c[0x0][0x1bc], R3 ;  /* 0x00006f0010037a24 */ /* 0x000fe400078e0203 */
[----:B------:R-:W-:Y:S02]  /*2010*/  IMAD R5, R244, 0x10, R5 ;  /* 0x00000010f4057824 */ /* 0x000fe400078e0205 */
[----:B------:R-:W-:-:S04]  /*2020*/  IMAD.WIDE.U32 R2, R4, c[0x0][0x1c0], R2 ;  /* 0x0000700004027a25 */ /* 0x000fc800078e0002 */
[----:B--2---:R-:W-:Y:S01]  /*2030*/  IMAD R5, R6, 0x80, R5 ;  /* 0x0000008006057824 */ /* 0x004fe200078e0205 */
[----:B------:R-:W-:-:S03]  /*2040*/  SEL R6, R15, RZ, !P3 ;  /* 0x000000ff0f067207 */ /* 0x000fc60005800000 */
[----:B------:R-:W-:Y:S01]  /*2050*/  @P0 IMAD.HI.U32 R7, R5, c[0x0][0x2c8], RZ ;  /* 0x0000b20005070a27 */ /* 0x000fe200078e00ff */
[----:B------:R-:W-:-:S03]  /*2060*/  MOV R0, R5 ;  /* 0x0000000500007202 */ /* 0x000fc60000000f00 */
[----:B------:R-:W-:Y:S01]  /*2070*/  IMAD R6, R6, c[0x0][0x1c0], RZ ;  /* 0x0000700006067a24 */ /* 0x000fe200078e02ff */
[----:B------:R-:W-:-:S03]  /*2080*/  @P0 SHF.R.U32.HI R0, RZ, c[0x0][0x2cc], R7 ;  /* 0x0000b300ff000a19 */ /* 0x000fc60000011607 */
[----:B------:R-:W-:Y:S01]  /*2090*/  IMAD R6, R4, c[0x0][0x1c4], R6 ;  /* 0x0000710004067a24 */ /* 0x000fe200078e0206 */
[--C-:B------:R-:W-:Y:S01]  /*20a0*/  SHF.R.S32.HI R7, RZ, 0x1f, R0.reuse ;  /* 0x0000001fff077819 */ /* 0x100fe20000011400 */
[----:B------:R-:W-:-:S03]  /*20b0*/  IMAD.MOV R4, RZ, RZ, -R0 ;  /* 0x000000ffff047224 */ /* 0x000fc600078e0a00 */
[----:B------:R-:W-:Y:S01]  /*20c0*/  IADD3 R3, R3, R6, RZ ;  /* 0x0000000603037210 */ /* 0x000fe20007ffe0ff */
[----:B------:R-:W-:Y:S02]  /*20d0*/  IMAD R4, R4, c[0x0][0x2c4], R5 ;  /* 0x0000b10004047a24 */ /* 0x000fe400078e0205 */
[----:B------:R-:W-:Y:S02]  /*20e0*/  IMAD R5, R7, c[0x0][0x1b0], RZ ;  /* 0x00006c0007057a24 */ /* 0x000fe400078e02ff */
[----:B------:R-:W-:-:S04]  /*20f0*/  IMAD.WIDE.U32 R2, R0, c[0x0][0x1b0], R2 ;  /* 0x00006c0000027a25 */ /* 0x000fc800078e0002 */
[----:B------:R-:W-:Y:S01]  /*2100*/  IMAD R6, R0, c[0x0][0x1b4], R5 ;  /* 0x00006d0000067a24 */ /* 0x000fe200078e0205 */
[----:B------:R-:W-:Y:S01]  /*2110*/  SHF.R.S32.HI R5, RZ, 0x1f, R4 ;  /* 0x0000001fff057819 */ /* 0x000fe20000011404 */
[----:B------:R-:W-:Y:S02]  /*2120*/  @!P1 IMAD.MOV.U32 R8, RZ, RZ, R13 ;  /* 0x000000ffff089224 */ /* 0x000fe400078e000d */
[----:B------:R-:W-:Y:S02]  /*2130*/  IMAD.IADD R3, R3, 0x1, R6 ;  /* 0x0000000103037824 */ /* 0x000fe400078e0206 */
[----:B------:R-:W-:Y:S02]  /*2140*/  IMAD R0, R5, c[0x0][0x1a8], RZ ;  /* 0x00006a0005007a24 */ /* 0x000fe400078e02ff */
[----:B------:R-:W-:-:S04]  /*2150*/  IMAD.WIDE.U32 R2, R4, c[0x0][0x1a8], R2 ;  /* 0x00006a0004027a25 */ /* 0x000fc800078e0002 */
[----:B------:R-:W-:Y:S01]  /*2160*/  IMAD R0, R4, c[0x0][0x1ac], R0 ;  /* 0x00006b0004007a24 */ /* 0x000fe200078e0200 */
[----:B------:R-:W-:-:S04]  /*2170*/  LEA R6, P0, R2, c[0x0][0x160], 0x1 ;  /* 0x0000580002067a11 */ /* 0x000fc800078008ff */
[----:B------:R-:W-:-:S04]  /*2180*/  IADD3 R0, R3, R0, RZ ;  /* 0x0000000003007210 */ /* 0x000fc80007ffe0ff */
[----:B------:R-:W-:Y:S01]  /*2190*/  LEA.HI.X R5, R2, c[0x0][0x164], R0, 0x1, P0 ;  /* 0x0000590002057a11 */ /* 0x000fe200000f0c00 */
[----:B------:R-:W-:Y:S05]  /*21a0*/  BRA.DIV ~URZ, `(.L_x_49) ;  /* 0x0000d3d27f007947 */ /* 0x000fea000b800000 */
[----:B------:R1:W2:Y:S02]  /*21b0*/  SHFL.IDX PT, R7, R5, RZ, 0x181f ;  /* 0x00181fff05077589 */ /* 0x0002a400000e0000 */
.L_x_159:
[----:B------:R-:W-:Y:S05]  /*21c0*/  BRA.DIV ~URZ, `(.L_x_50) ;  /* 0x0000d4227f007947 */ /* 0x000fea000b800000 */
[----:B------:R3:W4:Y:S02]  /*21d0*/  SHFL.IDX PT, R2, R6, RZ, 0x181f ;  /* 0x00181fff06027589 */ /* 0x00072400000e0000 */
.L_x_160:
[----:B------:R-:W1:Y:S02]  /*21e0*/  S2R R0, SR_TID.X ;  /* 0x0000000000007919 */ /* 0x000e640000002100 */
[----:B-1----:R-:W-:-:S04]  /*21f0*/  SHF.R.S32.HI R3, RZ, 0x1f, R0 ;  /* 0x0000001fff037819 */ /* 0x002fc80000011400 */
[----:B------:R-:W-:Y:S02]  /*2200*/  LEA.HI R3, R3, R0, RZ, 0x3 ;  /* 0x0000000003037211 */ /* 0x000fe400078f18ff */
[----:B---3--:R-:W3:Y:S02]  /*2210*/  LDL R0, [R1+0x44] ;  /* 0x0000440001007983 */ /* 0x008ee40000100800 */
[----:B------:R-:W-:Y:S01]  /*2220*/  SHF.R.S32.HI R3, RZ, 0x3, R3 ;  /* 0x00000003ff037819 */ /* 0x000fe20000011403 */
[----:B------:R-:W-:Y:S01]  /*2230*/  IMAD R4, R12, c[0x0][0x2c4], RZ ;  /* 0x0000b1000c047a24 */ /* 0x000fe200078e02ff */
[----:B------:R-:W-:Y:S03]  /*2240*/  BSSY B0, `(.L_x_51) ;  /* 0x000000b000007945 */ /* 0x000fe60003800000 */
[----:B---3--:R-:W-:-:S05]  /*2250*/  IMAD R0, R0, 0x80, R3 ;  /* 0x0000008000007824 */ /* 0x008fca00078e0203 */
[----:B------:R-:W-:-:S13]  /*2260*/  ISETP.GE.AND P0, PT, R0, R4, PT ;  /* 0x000000040000720c */ /* 0x000fda0003f06270 */
[----:B------:R-:W-:Y:S05]  /*2270*/  @P0 BRA `(.L_x_52) ;  /* 0x0000007000000947 */ /* 0x000fea0003800000 */
[----:B------:R-:W-:Y:S02]  /*2280*/  SHF.R.S32.HI R9, RZ, 0x1f, R231 ;  /* 0x0000001fff097819 */ /* 0x000fe400000114e7 */
[----:B----4-:R-:W-:-:S04]  /*2290*/  LEA R2, P0, R231, R2, 0x1 ;  /* 0x00000002e7027211 */ /* 0x010fc800078008ff */
[----:B--2---:R-:W-:-:S05]  /*22a0*/  LEA.HI.X R3, R231, R7, R9, 0x1, P0 ;  /* 0x00000007e7037211 */ /* 0x004fca00000f0c09 */
[----:B------:R-:W-:Y:S01]  /*22b0*/  @!PT LDS RZ, [RZ] ;  /* 0x00000000fffff984 */ /* 0x000fe20000000800 */
[----:B------:R-:W-:Y:S01]  /*22c0*/  @!PT LDS RZ, [RZ] ;  /* 0x00000000fffff984 */ /* 0x000fe20000000800 */
[----:B------:R-:W-:Y:S01]  /*22d0*/  @!PT LDS RZ, [RZ] ;  /* 0x00000000fffff984 */ /* 0x000fe20000000800 */
[----:B------:R1:W-:Y:S04]  /*22e0*/  LDGSTS.E.BYPASS.LTC128B.128 [R204+0x5100], [R2.64], !P2 ;  /* 0x0510000002cc7fae */ /* 0x0003e8000d101d46 */
.L_x_52:
[----:B------:R-:W-:Y:S05]  /*22f0*/  BSYNC B0 ;  /* 0x0000000000007941 */ /* 0x000fea0003800000 */
.L_x_51:
[----:B------:R-:W-:Y:S05]  /*2300*/  BRA.DIV ~URZ, `(.L_x_53) ;  /* 0x0000d3527f007947 */ /* 0x000fea000b800000 */
[----:B--2---:R2:W3:Y:S04]  /*2310*/  SHFL.IDX PT, R7, R5, 0x1, 0x181f ;  /* 0x00381f0005077f89 */ /* 0x0044e800000e0000 */
[----:B-1--4-:R2:W1:Y:S02]  /*2320*/  SHFL.IDX PT, R2, R6, 0x1, 0x181f ;  /* 0x00381f0006027f89 */ /* 0x01246400000e0000 */
.L_x_161:
[----:B------:R-:W-:Y:S01]  /*2330*/  IADD3 R3, R0, 0x10, RZ ;  /* 0x0000001000037810 */ /* 0x000fe20007ffe0ff */
[----:B------:R-:W-:Y:S03]  /*2340*/  BSSY B0, `(.L_x_54) ;  /* 0x000000a000007945 */ /* 0x000fe60003800000 */
[----:B------:R-:W-:-:S13]  /*2350*/  ISETP.GE.AND P0, PT, R3, R4, PT ;  /* 0x000000040300720c */ /* 0x000fda0003f06270 */
[----:B------:R-:W-:Y:S05]  /*2360*/  @P0 BRA `(.L_x_55) ;  /* 0x0000007000000947 */ /* 0x000fea0003800000 */
[----:B------:R-:W-:Y:S02]  /*2370*/  SHF.R.S32.HI R9, RZ, 0x1f, R231 ;  /* 0x0000001fff097819 */ /* 0x000fe400000114e7 */
[----:B-1----:R-:W-:-:S04]  /*2380*/  LEA R2, P0, R231, R2, 0x1 ;  /* 0x00000002e7027211 */ /* 0x002fc800078008ff */
[----:B---3--:R-:W-:-:S05]  /*2390*/  LEA.HI.X R3, R231, R7, R9, 0x1, P0 ;  /* 0x00000007e7037211 */ /* 0x008fca00000f0c09 */
[----:B------:R-:W-:Y:S01]  /*23a0*/  @!PT LDS RZ, [RZ] ;  /* 0x00000000fffff984 */ /* 0x000fe20000000800 */
[----:B------:R-:W-:Y:S01]  /*23b0*/  @!PT LDS RZ, [RZ] ;  /* 0x00000000fffff984 */ /* 0x000fe20000000800 */
[----:B------:R-:W-:Y:S01]  /*23c0*/  @!PT LDS RZ, [RZ] ;  /* 0x00000000fffff984 */ /* 0x000fe20000000800 */
[----:B------:R1:W-:Y:S04]  /*23d0*/  LDGSTS.E.BYPASS.LTC128B.128 [R204+0x5900], [R2.64], !P2 ;  /* 0x0590000002cc7fae */ /* 0x0003e8000d101d46 */
.L_x_55:
[----:B------:R-:W-:Y:S05]  /*23e0*/  BSYNC B0 ;  /* 0x0000000000007941 */ /* 0x000fea0003800000 */
.L_x_54:
[----:B------:R-:W-:Y:S05]  /*23f0*/  BRA.DIV ~URZ, `(.L_x_56) ;  /* 0x0000d3327f007947 */ /* 0x000fea000b800000 */
[----:B---3--:R3:W4:Y:S02]  /*2400*/  SHFL.IDX PT, R7, R5, 0x2, 0x181f ;  /* 0x00581f0005077f89 */ /* 0x00872400000e0000 */
.L_x_162:
[----:B------:R-:W-:Y:S05]  /*2410*/  BRA.DIV ~URZ, `(.L_x_57) ;  /* 0x0000d3827f007947 */ /* 0x000fea000b800000 */
[----:B-1----:R1:W2:Y:S02]  /*2420*/  SHFL.IDX PT, R2, R6, 0x2, 0x181f ;  /* 0x00581f0006027f89 */ /* 0x0022a400000e0000 */
.L_x_163:
[----:B------:R-:W-:Y:S01]  /*2430*/  IADD3 R3, R0, 0x20, RZ ;  /* 0x0000002000037810 */ /* 0x000fe20007ffe0ff */
[----:B------:R-:W-:Y:S03]  /*2440*/  BSSY B0, `(.L_x_58) ;  /* 0x000000a000007945 */ /* 0x000fe60003800000 */
[----:B------:R-:W-:-:S13]  /*2450*/  ISETP.GE.AND P0, PT, R3, R4, PT ;  /* 0x000000040300720c */ /* 0x000fda0003f06270 */
[----:B------:R-:W-:Y:S05]  /*2460*/  @P0 BRA `(.L_x_59) ;  /* 0x0000007000000947 */ /* 0x000fea0003800000 */
[----:B------:R-:W-:Y:S02]  /*2470*/  SHF.R.S32.HI R9, RZ, 0x1f, R231 ;  /* 0x0000001fff097819 */ /* 0x000fe400000114e7 */
[----:B--2---:R-:W-:-:S04]  /*2480*/  LEA R2, P0, R231, R2, 0x1 ;  /* 0x00000002e7027211 */ /* 0x004fc800078008ff */
[----:B----4-:R-:W-:-:S05]  /*2490*/  LEA.HI.X R3, R231, R7, R9, 0x1, P0 ;  /* 0x00000007e7037211 */ /* 0x010fca00000f0c09 */
[----:B------:R-:W-:Y:S01]  /*24a0*/  @!PT LDS RZ, [RZ] ;  /* 0x00000000fffff984 */ /* 0x000fe20000000800 */
[----:B------:R-:W-:Y:S01]  /*24b0*/  @!PT LDS RZ, [RZ] ;  /* 0x00000000fffff984 */ /* 0x000fe20000000800 */
[----:B------:R-:W-:Y:S01]  /*24c0*/  @!PT LDS RZ, [RZ] ;  /* 0x00000000fffff984 */ /* 0x000fe20000000800 */
[----:B------:R2:W-:Y:S04]  /*24d0*/  LDGSTS.E.BYPASS.LTC128B.128 [R204+0x6100], [R2.64], !P2 ;  /* 0x0610000002cc7fae */ /* 0x0005e8000d101d46 */
.L_x_59:
[----:B------:R-:W-:Y:S05]  /*24e0*/  BSYNC B0 ;  /* 0x0000000000007941 */ /* 0x000fea0003800000 */
.L_x_58:
[----:B------:R-:W-:Y:S05]  /*24f0*/  BRA.DIV ~URZ, `(.L_x_60) ;  /* 0x0000d3127f007947 */ /* 0x000fea000b800000 */
[----:B----4-:R4:W1:Y:S04]  /*2500*/  SHFL.IDX PT, R7, R5, 0x3, 0x181f ;  /* 0x00781f0005077f89 */ /* 0x01086800000e0000 */
[----:B--2---:R4:W2:Y:S02]  /*2510*/  SHFL.IDX PT, R2, R6, 0x3, 0x181f ;  /* 0x00781f0006027f89 */ /* 0x0048a400000e0000 */
.L_x_164:
[----:B------:R-:W-:Y:S01]  /*2520*/  IADD3 R3, R0, 0x30, RZ ;  /* 0x0000003000037810 */ /* 0x000fe20007ffe0ff */
[----:B------:R-:W-:Y:S03]  /*2530*/  BSSY B0, `(.L_x_61) ;  /* 0x000000a000007945 */ /* 0x000fe60003800000 */
[----:B------:R-:W-:-:S13]  /*2540*/  ISETP.GE.AND P0, PT, R3, R4, PT ;  /* 0x000000040300720c */ /* 0x000fda0003f06270 */
[----:B------:R-:W-:Y:S05]  /*2550*/  @P0 BRA `(.L_x_62) ;  /* 0x0000007000000947 */ /* 0x000fea0003800000 */
[----:B------:R-:W-:Y:S02]  /*2560*/  SHF.R.S32.HI R9, RZ, 0x1f, R231 ;  /* 0x0000001fff097819 */ /* 0x000fe400000114e7 */
[----:B--2---:R-:W-:-:S04]  /*2570*/  LEA R2, P0, R231, R2, 0x1 ;  /* 0x00000002e7027211 */ /* 0x004fc800078008ff */
[----:B-1----:R-:W-:-:S05]  /*2580*/  LEA.HI.X R3, R231, R7, R9, 0x1, P0 ;  /* 0x00000007e7037211 */ /* 0x002fca00000f0c09 */
[----:B------:R-:W-:Y:S01]  /*2590*/  @!PT LDS RZ, [RZ] ;  /* 0x00000000fffff984 */ /* 0x000fe20000000800 */
[----:B------:R-:W-:Y:S01]  /*25a0*/  @!PT LDS RZ, [RZ] ;  /* 0x00000000fffff984 */ /* 0x000fe20000000800 */
[----:B------:R-:W-:Y:S01]  /*25b0*/  @!PT LDS RZ, [RZ] ;  /* 0x00000000fffff984 */ /* 0x000fe20000000800 */
[----:B------:R1:W-:Y:S04]  /*25c0*/  LDGSTS.E.BYPASS.LTC128B.128 [R204+0x6900], [R2.64], !P2 ;  /* 0x0690000002cc7fae */ /* 0x0003e8000d101d46 */
.L_x_62:
[----:B------:R-:W-:Y:S05]  /*25d0*/  BSYNC B0 ;  /* 0x0000000000007941 */ /* 0x000fea0003800000 */
.L_x_61:
[----:B------:R-:W-:Y:S05]  /*25e0*/  BRA.DIV ~URZ, `(.L_x_63) ;  /* 0x0000d2f27f007947 */ /* 0x000fea000b800000 */
[----:B-1----:R1:W3:Y:S02]  /*25f0*/  SHFL.IDX PT, R7, R5, 0x4, 0x181f ;  /* 0x00981f0005077f89 */ /* 0x0022e400000e0000 */
.L_x_165:
[----:B------:R-:W-:Y:S05]  /*2600*/  BRA.DIV ~URZ, `(.L_x_64) ;  /* 0x0000d3427f007947 */ /* 0x000fea000b800000 */
[----:B--2---:R2:W1:Y:S02]  /*2610*/  SHFL.IDX PT, R2, R6, 0x4, 0x181f ;  /* 0x00981f0006027f89 */ /* 0x00446400000e0000 */
.L_x_166:
        /* <DEDUP_REMOVED lines=11> */
.L_x_66:
[----:B------:R-:W-:Y:S05]  /*26d0*/  BSYNC B0 ;  /* 0x0000000000007941 */ /* 0x000fea0003800000 */
.L_x_65:
[----:B------:R-:W-:Y:S05]  /*26e0*/  BRA.DIV ~URZ, `(.L_x_67) ;  /* 0x0000d2d27f007947 */ /* 0x000fea000b800000 */
[----:B---3--:R3:W2:Y:S04]  /*26f0*/  SHFL.IDX PT, R7, R5, 0x5, 0x181f ;  /* 0x00b81f0005077f89 */ /* 0x0086a800000e0000 */
[----:B-1----:R3:W1:Y:S02]  /*2700*/  SHFL.IDX PT, R2, R6, 0x5, 0x181f ;  /* 0x00b81f0006027f89 */ /* 0x00266400000e0000 */
.L_x_167:
[----:B------:R-:W-:Y:S01]  /*2710*/  IADD3 R3, R0, 0x50, RZ ;  /* 0x0000005000037810 */ /* 0x000fe20007ffe0ff */
[----:B------:R-:W-:Y:S03]  /*2720*/  BSSY B0, `(.L_x_68) ;  /* 0x000000a000007945 */ /* 0x000fe60003800000 */
[----:B------:R-:W-:-:S13]  /*2730*/  ISETP.GE.AND P0, PT, R3, R4, PT ;  /* 0x000000040300720c */ /* 0x000fda0003f06270 */
[----:B------:R-:W-:Y:S05]  /*2740*/  @P0 BRA `(.L_x_69) ;  /* 0x0000007000000947 */ /* 0x000fea0003800000 */
[----:B------:R-:W-:Y:S02]  /*2750*/  SHF.R.S32.HI R9, RZ, 0x1f, R231 ;  /* 0x0000001fff097819 */ /* 0x000fe400000114e7 */
[----:B-1----:R-:W-:-:S04]  /*2760*/  LEA R2, P0, R231, R2, 0x1 ;  /* 0x00000002e7027211 */ /* 0x002fc800078008ff */
[----:B--2---:R-:W-:-:S05]  /*2770*/  LEA.HI.X R3, R231, R7, R9, 0x1, P0 ;  /* 0x00000007e7037211 */ /* 0x004fca00000f0c09 */
[----:B------:R-:W-:Y:S01]  /*2780*/  @!PT LDS RZ, [RZ] ;  /* 0x00000000fffff984 */ /* 0x000fe20000000800 */
[----:B------:R-:W-:Y:S01]  /*2790*/  @!PT LDS RZ, [RZ] ;  /* 0x00000000fffff984 */ /* 0x000fe20000000800 */
[----:B------:R-:W-:Y:S01]  /*27a0*/  @!PT LDS RZ, [RZ] ;  /* 0x00000000fffff984 */ /* 0x000fe20000000800 */
[----:B------:R1:W-:Y:S04]  /*27b0*/  LDGSTS.E.BYPASS.LTC128B.128 [R204+0x7900], [R2.64], !P2 ;  /* 0x0790000002cc7fae */ /* 0x0003e8000d101d46 */
.L_x_69:
[----:B------:R-:W-:Y:S05]  /*27c0*/  BSYNC B0 ;  /* 0x0000000000007941 */ /* 0x000fea0003800000 */
.L_x_68:
[----:B------:R-:W-:Y:S05]  /*27d0*/  BRA.DIV ~URZ, `(.L_x_70) ;  /* 0x0000d2b27f007947 */ /* 0x000fea000b800000 */
[----:B--2---:R2:W3:Y:S02]  /*27e0*/  SHFL.IDX PT, R7, R5, 0x6, 0x181f ;  /* 0x00d81f0005077f89 */ /* 0x0044e400000e0000 */
.L_x_168:
[----:B------:R-:W-:Y:S05]  /*27f0*/  BRA.DIV ~URZ, `(.L_x_71) ;  /* 0x0000d3027f007947 */ /* 0x000fea000b800000 */
[----:B-1----:R1:W2:Y:S02]  /*2800*/  SHFL.IDX PT, R2, R6, 0x6, 0x181f ;  /* 0x00d81f0006027f89 */ /* 0x0022a400000e0000 */
.L_x_169:
[----:B------:R-:W-:Y:S01]  /*2810*/  IADD3 R3, R0, 0x60, RZ ;  /* 0x0000006000037810 */ /* 0x000fe20007ffe0ff */
[----:B------:R-:W-:Y:S03]  /*2820*/  BSSY B0, `(.L_x_72) ;  /* 0x000000a000007945 */ /* 0x000fe60003800000 */
[----:B------:R-:W-:-:S13]  /*2830*/  ISETP.GE.AND P0, PT, R3, R4, PT ;  /* 0x000000040300720c */ /* 0x000fda0003f06270 */
[----:B------:R-:W-:Y:S05]  /*2840*/  @P0 BRA `(.L_x_73) ;  /* 0x0000007000000947 */ /* 0x000fea0003800000 */
[----:B------:R-:W-:Y:S02]  /*2850*/  SHF.R.S32.HI R9, RZ, 0x1f, R231 ;  /* 0x0000001fff097819 */ /* 0x000fe400000114e7 */
[----:B--2---:R-:W-:-:S04]  /*2860*/  LEA R2, P0, R231, R2, 0x1 ;  /* 0x00000002e7027211 */ /* 0x004fc800078008ff */
[----:B---3--:R-:W-:-:S05]  /*2870*/  LEA.HI.X R3, R231, R7, R9, 0x1, P0 ;  /* 0x00000007e7037211 */ /* 0x008fca00000f0c09 */
[----:B------:R-:W-:Y:S01]  /*2880*/  @!PT LDS RZ, [RZ] ;  /* 0x00000000fffff984 */ /* 0x000fe20000000800 */
[----:B------:R-:W-:Y:S01]  /*2890*/  @!PT LDS RZ, [RZ] ;  /* 0x00000000fffff984 */ /* 0x000fe20000000800 */
[----:B------:R-:W-:Y:S01]  /*28a0*/  @!PT LDS RZ, [RZ] ;  /* 0x00000000fffff984 */ /* 0x000fe20000000800 */
[----:B------:R2:W-:Y:S04]  /*28b0*/  LDGSTS.E.BYPASS.LTC128B.128 [R204+0x8100], [R2.64], !P2 ;  /* 0x0810000002cc7fae */ /* 0x0005e8000d101d46 */
.L_x_73:
[----:B------:R-:W-:Y:S05]  /*28c0*/  BSYNC B0 ;  /* 0x0000000000007941 */ /* 0x000fea0003800000 */
.L_x_72:
[----:B------:R-:W-:Y:S05]  /*28d0*/  BRA.DIV ~URZ, `(.L_x_74) ;  /* 0x0000d2927f007947 */ /* 0x000fea000b800000 */
[----:B--234-:R-:W2:Y:S04]  /*28e0*/  SHFL.IDX PT, R5, R5, 0x7, 0x181f ;  /* 0x00f81f0005057f89 */ /* 0x01cea800000e0000 */
[----:B------:R3:W4:Y:S02]  /*28f0*/  SHFL.IDX PT, R2, R6, 0x7, 0x181f ;  /* 0x00f81f0006027f89 */ /* 0x00072400000e0000 */
.L_x_170:
[----:B------:R-:W-:Y:S01]  /*2900*/  IADD3 R0, R0, 0x70, RZ ;  /* 0x0000007000007810 */ /* 0x000fe20007ffe0ff */
[----:B------:R-:W1:Y:S01]  /*2910*/  S2R R7, SR_TID.X ;  /* 0x0000000000077919 */ /* 0x000e620000002100 */
[----:B-----5:R-:W-:Y:S01]  /*2920*/  IMAD.WIDE.U32 R160, R8, c[0x0][0x2b0], RZ ;  /* 0x0000ac0008a07a25 */ /* 0x020fe200078e00ff */
[----:B------:R-:W-:Y:S02]  /*2930*/  SHF.R.S32.HI R17, RZ, 0x1f, R231 ;  /* 0x0000001fff117819 */ /* 0x000fe400000114e7 */
[----:B------:R-:W-:Y:S02]  /*2940*/  ISETP.GE.AND P1, PT, R0, R4, PT ;  /* 0x000000040000720c */ /* 0x000fe40003f26270 */
[----:B------:R-:W-:Y:S01]  /*2950*/  SHF.R.S32.HI R0, RZ, 0x1f, R8 ;  /* 0x0000001fff007819 */ /* 0x000fe20000011408 */
[----:B------:R3:W-:Y:S04]  /*2960*/  STL.64 [R1+0x20], R160 ;  /* 0x000020a001007387 */ /* 0x0007e80000100a00 */
[----:B------:R-:W-:-:S04]  /*2970*/  IMAD R0, R0, c[0x0][0x2b0], RZ ;  /* 0x0000ac0000007a24 */ /* 0x000fc800078e02ff */
[----:B------:R-:W-:Y:S02]  /*2980*/  IMAD R0, R8, c[0x0][0x2b4], R0 ;  /* 0x0000ad0008007a24 */ /* 0x000fe400078e0200 */
[----:B----4-:R-:W-:Y:S02]  /*2990*/  @!P1 LEA R2, P0, R231, R2, 0x1 ;  /* 0x00000002e7029211 */ /* 0x010fe400078008ff */
[----:B------:R-:W-:Y:S02]  /*29a0*/  IMAD.IADD R157, R161, 0x1, R0 ;  /* 0x00000001a19d7824 */ /* 0x000fe400078e0200 */
[----:B--2---:R-:W-:-:S03]  /*29b0*/  @!P1 LEA.HI.X R3, R231, R5, R17, 0x1, P0 ;  /* 0x00000005e7039211 */ /* 0x004fc600000f0c11 */
[----:B------:R3:W-:Y:S02]  /*29c0*/  STL [R1+0x34], R157 ;  /* 0x0000349d01007387 */ /* 0x0007e40000100800 */
[----:B-1-3--:R-:W-:Y:S02]  /*29d0*/  SHF.R.S32.HI R6, RZ, 0x1f, R7 ;  /* 0x0000001fff067819 */ /* 0x00afe40000011407 */
[----:B------:R-:W-:Y:S01]  /*29e0*/  @!PT LDS RZ, [RZ] ;  /* 0x00000000fffff984 */ /* 0x000fe20000000800 */
[----:B------:R-:W-:Y:S01]  /*29f0*/  @!PT LDS RZ, [RZ] ;  /* 0x00000000fffff984 */ /* 0x000fe20000000800 */
[----:B------:R-:W-:Y:S01]  /*2a00*/  @!PT LDS RZ, [RZ] ;  /* 0x00000000fffff984 */ /* 0x000fe20000000800 */
[----:B------:R1:W-:Y:S02]  /*2a10*/  @!P1 LDGSTS.E.BYPASS.LTC128B.128 [R204+0x8900], [R2.64], !P2 ;  /* 0x0890000002cc9fae */ /* 0x0003e4000d101d46 */
[----:B------:R-:W-:Y:S02]  /*2a20*/  LEA.HI R6, R6, R7, RZ, 0x3 ;  /* 0x0000000706067211 */ /* 0x000fe400078f18ff */
[----:B------:R-:W0:Y:S02]  /*2a30*/  LDGDEPBAR ;  /* 0x00000000000079af */ /* 0x000e240000000000 */
[----:B------:R-:W-:Y:S01]  /*2a40*/  SHF.R.S32.HI R6, RZ, 0x3, R6 ;  /* 0x00000003ff067819 */ /* 0x000fe20000011406 */
[----:B------:R-:W-:Y:S04]  /*2a50*/  WARPSYNC 0xffffffff ;  /* 0xffffffff00007948 */ /* 0x000fe80003800000 */
[----:B------:R-:W-:-:S02]  /*2a60*/  IMAD R37, R244, 0x10, R6 ;  /* 0x00000010f4257824 */ /* 0x000fc400078e0206 */
[----:B------:R-:W2:Y:S01]  /*2a70*/  LDL R162, [R1+0x14] ;  /* 0x0000140001a27983 */ /* 0x000ea20000100800 */
[----:B------:R-:W-:-:S02]  /*2a80*/  MOV R118, 0x50 ;  /* 0x0000005000767802 */ /* 0x000fc40000000f00 */
[----:B------:R-:W-:Y:S02]  /*2a90*/  MOV R0, c[0x0][0x2b8] ;  /* 0x0000ae0000007a02 */ /* 0x000fe40000000f00 */
[----:B------:R-:W-:Y:S01]  /*2aa0*/  MOV R201, RZ ;  /* 0x000000ff00c97202 */ /* 0x000fe20000000f00 */
[----:B------:R-:W-:Y:S01]  /*2ab0*/  IMAD R118, R171, R118, -0x50 ;  /* 0xffffffb0ab767424 */ /* 0x000fe200078e0276 */
[----:B------:R-:W-:-:S04]  /*2ac0*/  ISETP.NE.AND P3, PT, R0, 0x1, PT ;  /* 0x000000010000780c */ /* 0x000fc80003f65270 */
[----:B-1----:R-:W-:Y:S01]  /*2ad0*/  IADD3 R2, R37, R118, RZ ;  /* 0x0000007625027210 */ /* 0x002fe20007ffe0ff */
[----:B------:R-:W-:Y:S03]  /*2ae0*/  BAR.SYNC.DEFER_BLOCKING 0x0 ;  /* 0x0000000000007b1d */ /* 0x000fe60000010000 */
[----:B------:R-:W-:-:S04]  /*2af0*/  ISETP.GE.AND P1, PT, R2, R14, PT ;  /* 0x0000000e0200720c */ /* 0x000fc80003f26270 */
[----:B------:R-:W-:Y:S02]  /*2b00*/  ISETP.GT.OR P1, PT, R37, 0x4f, P1 ;  /* 0x0000004f2500780c */ /* 0x000fe40000f24670 */
[----:B--2---:R-:W-:-:S04]  /*2b10*/  IADD3 R2, R2, R162, RZ ;  /* 0x000000a202027210 */ /* 0x004fc80007ffe0ff */
[----:B------:R-:W-:Y:S01]  /*2b20*/  MOV R0, R2 ;  /* 0x0000000200007202 */ /* 0x000fe20000000f00 */
[----:B------:R-:W-:-:S05]  /*2b30*/  @P3 IMAD.HI.U32 R3, R2, c[0x0][0x2bc], RZ ;  /* 0x0000af0002033a27 */ /* 0x000fca00078e00ff */
[----:B------:R-:W-:-:S04]  /*2b40*/  @P3 SHF.R.U32.HI R0, RZ, c[0x0][0x2c0], R3 ;  /* 0x0000b000ff003a19 */ /* 0x000fc80000011603 */
[----:B------:R-:W-:-:S04]  /*2b50*/  @!P1 IADD3 R3, P0, R0, R160, RZ ;  /* 0x000000a000039210 */ /* 0x000fc80007f1e0ff */
[----:B------:R-:W-:Y:S02]  /*2b60*/  @!P1 LEA.HI.X.SX32 R5, R0, R157, 0x1, P0 ;  /* 0x0000009d00059211 */ /* 0x000fe400000f0eff */
[----:B------:R-:W-:-:S04]  /*2b70*/  @!P1 LEA R4, P0, R3, c[0x0][0x2a0], 0x2 ;  /* 0x0000a80003049a11 */ /* 0x000fc800078010ff */
[----:B------:R-:W-:-:S05]  /*2b80*/  @!P1 LEA.HI.X R5, R3, c[0x0][0x2a4], R5, 0x2, P0 ;  /* 0x0000a90003059a11 */ /* 0x000fca00000f1405 */
[----:B------:R-:W2:Y:S01]  /*2b90*/  @!P1 LDG.E R201, [R4.64] ;  /* 0x0000000604c99981 */ /* 0x000ea2000c1e1900 */
[----:B------:R-:W-:Y:S01]  /*2ba0*/  IADD3 R0, -R0, RZ, RZ ;  /* 0x000000ff00007210 */ /* 0x000fe20007ffe1ff */
[----:B------:R-:W-:Y:S01]  /*2bb0*/  IMAD.WIDE.U32 R158, R16, c[0x0][0x1e8], RZ ;  /* 0x00007a00109e7a25 */ /* 0x000fe200078e00ff */
[----:B------:R-:W-:-:S03]  /*2bc0*/  SHF.L.U64.HI R36, R231, 0x1, R17 ;  /* 0x00000001e7247819 */ /* 0x000fc60000010211 */
[----:B------:R-:W-:Y:S02]  /*2bd0*/  IMAD R220, R0, c[0x0][0x2b8], R2 ;  /* 0x0000ae0000dc7a24 */ /* 0x000fe400078e0202 */
[----:B------:R-:W-:Y:S02]  /*2be0*/  IMAD R38, R132, -0x50, R14 ;  /* 0xffffffb084267824 */ /* 0x000fe400078e020e */
[----:B------:R-:W-:Y:S01]  /*2bf0*/  IMAD.WIDE.U32 R20, R16, c[0x0][0x210], RZ ;  /* 0x0000840010147a25 */ /* 0x000fe200078e00ff */
[----:B------:R-:W-:Y:S01]  /*2c00*/  SHF.R.S32.HI R9, RZ, 0x1f, R220 ;  /* 0x0000001fff097819 */ /* 0x000fe200000114dc */
[----:B------:R-:W-:Y:S01]  /*2c10*/  STL.64 [R1+0x18], R158 ;  /* 0x0000189e01007387 */ /* 0x000fe20000100a00 */
[----:B------:R-:W-:Y:S01]  /*2c20*/  IADD3 R8, -R6, R38, RZ ;  /* 0x0000002606087210 */ /* 0x000fe20007ffe1ff */
[----:B------:R-:W-:-:S03]  /*2c30*/  IMAD.WIDE.U32 R2, R220, c[0x0][0x1e0], RZ ;  /* 0x00007800dc027a25 */ /* 0x000fc600078e00ff */
[C---:B------:R-:W-:Y:S01]  /*2c40*/  ISETP.GE.AND P5, PT, R8.reuse, 0x1, PT ;  /* 0x000000010800780c */ /* 0x040fe20003fa6270 */
[----:B------:R-:W-:Y:S01]  /*2c50*/  IMAD R0, R9, c[0x0][0x1e0], RZ ;  /* 0x0000780009007a24 */ /* 0x000fe200078e02ff */
[----:B------:R-:W-:Y:S01]  /*2c60*/  ISETP.GE.AND P4, PT, R8, 0x11, PT ;  /* 0x000000110800780c */ /* 0x000fe20003f86270 */
[----:B------:R-:W-:Y:S01]  /*2c70*/  IMAD R156, R16, c[0x0][0x1ec], R159 ;  /* 0x00007b00109c7a24 */ /* 0x000fe200078e029f */
[----:B------:R-:W-:Y:S01]  /*2c80*/  ISETP.GE.AND P2, PT, R8, 0x21, PT ;  /* 0x000000210800780c */ /* 0x000fe20003f46270 */
[----:B------:R-:W-:Y:S01]  /*2c90*/  IMAD R0, R220, c[0x0][0x1e4], R0 ;  /* 0x00007900dc007a24 */ /* 0x000fe200078e0200 */
[----:B------:R-:W-:Y:S01]  /*2ca0*/  ISETP.GE.AND P6, PT, R8, 0x31, PT ;  /* 0x000000310800780c */ /* 0x000fe20003fc6270 */
[----:B------:R-:W-:Y:S01]  /*2cb0*/  IMAD R18, R16, c[0x0][0x214], R21 ;  /* 0x0000850010127a24 */ /* 0x000fe200078e0215 */
[----:B------:R-:W-:Y:S01]  /*2cc0*/  SHF.L.U32 R155, R231, 0x1, RZ ;  /* 0x00000001e79b7819 */ /* 0x000fe200000006ff */
[----:B------:R-:W-:Y:S01]  /*2cd0*/  STL [R1+0x30], R156 ;  /* 0x0000309c01007387 */ /* 0x000fe20000100800 */
[----:B------:R-:W-:-:S03]  /*2ce0*/  IADD3 R3, R3, R0, RZ ;  /* 0x0000000003037210 */ /* 0x000fc60007ffe0ff */
[----:B------:R-:W-:Y:S01]  /*2cf0*/  @P5 ISETP.GE.AND P1, PT, R231, c[0x0][0x1d4], PT ;  /* 0x00007500e7005a0c */ /* 0x000fe20003f26270 */
[----:B------:R-:W-:Y:S04]  /*2d00*/  STL.64 [R1+0x28], R20 ;  /* 0x0000281401007387 */ /* 0x000fe80000100a00 */
[----:B------:R-:W-:Y:S04]  /*2d10*/  STL [R1+0x38], R18 ;  /* 0x0000381201007387 */ /* 0x000fe80000100800 */
[----:B------:R-:W3:Y:S01]  /*2d20*/  LDL R163, [R1+0x10] ;  /* 0x0000100001a37983 */ /* 0x000ee20000100800 */
[----:B--2---:R-:W-:Y:S01]  /*2d30*/  SHF.R.S32.HI R13, RZ, 0x1f, R201 ;  /* 0x0000001fff0d7819 */ /* 0x004fe200000114c9 */
[----:B------:R-:W-:-:S04]  /*2d40*/  IMAD.WIDE.U32 R2, R201, c[0x0][0x1f0], R2 ;  /* 0x00007c00c9027a25 */ /* 0x000fc800078e0002 */
[----:B------:R-:W-:Y:S01]  /*2d50*/  IMAD R0, R13, c[0x0][0x1f0], RZ ;  /* 0x00007c000d007a24 */ /* 0x000fe200078e02ff */
[----:B------:R-:W-:-:S03]  /*2d60*/  IADD3 R2, P0, R2, R158, RZ ;  /* 0x0000009e02027210 */ /* 0x000fc60007f1e0ff */
[----:B------:R-:W-:-:S05]  /*2d70*/  IMAD R0, R201, c[0x0][0x1f4], R0 ;  /* 0x00007d00c9007a24 */ /* 0x000fca00078e0200 */
[----:B------:R-:W-:Y:S02]  /*2d80*/  IADD3.X R3, R156, R3, R0, P0, !PT ;  /* 0x000000039c037210 */ /* 0x000fe400007fe400 */
[----:B------:R-:W-:-:S04]  /*2d90*/  LEA R0, P0, R2, c[0x0][0x1c8], 0x1 ;  /* 0x0000720002007a11 */ /* 0x000fc800078008ff */
[----:B------:R-:W-:Y:S01]  /*2da0*/  LEA.HI.X R5, R2, c[0x0][0x1cc], R3, 0x1, P0 ;  /* 0x0000730002057a11 */ /* 0x000fe200000f0c03 */
[----:B------:R-:W-:Y:S04]  /*2db0*/  SHFL.IDX PT, R4, R0, 0x1, 0x181f ;  /* 0x00381f0000047f89 */ /* 0x000fe800000e0000 */
[----:B------:R-:W1:Y:S04]  /*2dc0*/  SHFL.IDX PT, R2, R0, RZ, 0x181f ;  /* 0x00181fff00027589 */ /* 0x000e6800000e0000 */
[----:B------:R-:W2:Y:S04]  /*2dd0*/  SHFL.IDX PT, R3, R5, RZ, 0x181f ;  /* 0x00181fff05037589 */ /* 0x000ea800000e0000 */
[----:B------:R-:W4:Y:S04]  /*2de0*/  SHFL.IDX PT, R6, R0, 0x2, 0x181f ;  /* 0x00581f0000067f89 */ /* 0x000f2800000e0000 */
[----:B------:R-:W5:Y:S04]  /*2df0*/  SHFL.IDX PT, R10, R5, 0x1, 0x181f ;  /* 0x00381f00050a7f89 */ /* 0x000f6800000e0000 */
[----:B------:R-:W3:Y:S04]  /*2e00*/  SHFL.IDX PT, R7, R5, 0x2, 0x181f ;  /* 0x00581f0005077f89 */ /* 0x000ee800000e0000 */
[----:B------:R-:W-:Y:S01]  /*2e10*/  SHFL.IDX PT, R12, R0, 0x3, 0x181f ;  /* 0x00781f00000c7f89 */ /* 0x000fe200000e0000 */
[----:B-1----:R-:W-:-:S03]  /*2e20*/  @P5 LEA R2, P0, R231, R2, 0x1 ;  /* 0x00000002e7025211 */ /* 0x002fc600078008ff */
[----:B------:R1:W3:Y:S01]  /*2e30*/  SHFL.IDX PT, R14, R0, 0x4, 0x181f ;  /* 0x00981f00000e7f89 */ /* 0x0002e200000e0000 */
[----:B--2---:R-:W-:-:S03]  /*2e40*/  @P5 LEA.HI.X R3, R231, R3, R17, 0x1, P0 ;  /* 0x00000003e7035211 */ /* 0x004fc600000f0c11 */
[----:B------:R-:W-:Y:S04]  /*2e50*/  SHFL.IDX PT, R15, R5, 0x3, 0x181f ;  /* 0x00781f00050f7f89 */ /* 0x000fe800000e0000 */
[----:B------:R2:W-:Y:S01]  /*2e60*/  @P5 LDGSTS.E.BYPASS.LTC128B.128 [R204+0x2900], [R2.64], !P1 ;  /* 0x0290000002cc5fae */ /* 0x0005e2000c901d46 */
[----:B------:R-:W-:-:S03]  /*2e70*/  @P4 ISETP.GE.AND P1, PT, R231, c[0x0][0x1d4], PT ;  /* 0x00007500e7004a0c */ /* 0x000fc60003f26270 */
[----:B------:R3:W3:Y:S01]  /*2e80*/  SHFL.IDX PT, R11, R5, 0x4, 0x181f ;  /* 0x00981f00050b7f89 */ /* 0x0006e200000e0000 */
[----:B-1----:R-:W-:-:S04]  /*2e90*/  IMAD R0, R9, c[0x0][0x208], RZ ;  /* 0x0000820009007a24 */ /* 0x002fc800078e02ff */
[----:B------:R-:W-:Y:S01]  /*2ea0*/  IMAD R0, R220, c[0x0][0x20c], R0 ;  /* 0x00008300dc007a24 */ /* 0x000fe200078e0200 */
[C---:B--2---:R-:W-:Y:S02]  /*2eb0*/  @P4 LEA R2, P0, R231.reuse, R4, 0x1 ;  /* 0x00000004e7024211 */ /* 0x044fe400078008ff */
[C---:B----4-:R-:W-:Y:S02]  /*2ec0*/  @P2 LEA R4, P5, R231.reuse, R6, 0x1 ;  /* 0x00000006e7042211 */ /* 0x050fe400078a08ff */
[C-C-:B-----5:R-:W-:Y:S02]  /*2ed0*/  @P4 LEA.HI.X R3, R231.reuse, R10, R17.reuse, 0x1, P0 ;  /* 0x0000000ae7034211 */ /* 0x160fe400000f0c11 */
[C---:B------:R-:W-:Y:S02]  /*2ee0*/  @P2 ISETP.GE.AND P0, PT, R231.reuse, c[0x0][0x1d4], PT ;  /* 0x00007500e7002a0c */ /* 0x040fe40003f06270 */
[----:B---3--:R-:W-:Y:S01]  /*2ef0*/  @P2 LEA.HI.X R5, R231, R7, R17, 0x1, P5 ;  /* 0x00000007e7052211 */ /* 0x008fe200028f0c11 */
[----:B------:R1:W-:Y:S01]  /*2f00*/  @P4 LDGSTS.E.BYPASS.LTC128B.128 [R204+0x3100], [R2.64], !P1 ;  /* 0x0310000002cc4fae */ /* 0x0003e2000c901d46 */
[----:B------:R-:W-:-:S02]  /*2f10*/  ISETP.GE.AND P5, PT, R8, 0x41, PT ;  /* 0x000000410800780c */ /* 0x000fc40003fa6270 */
[----:B------:R-:W-:-:S07]  /*2f20*/  @P6 ISETP.GE.AND P1, PT, R231, c[0x0][0x1d4], PT ;  /* 0x00007500e7006a0c */ /* 0x000fce0003f26270 */
[----:B------:R2:W-:Y:S04]  /*2f30*/  @P2 LDGSTS.E.BYPASS.LTC128B.128 [R204+0x3900], [R4.64], !P0 ;  /* 0x0390000004cc2fae */ /* 0x0005e8000c101d46 */
[C---:B------:R-:W-:Y:S02]  /*2f40*/  @P5 ISETP.GE.AND P0, PT, R231.reuse, c[0x0][0x1d4], PT ;  /* 0x00007500e7005a0c */ /* 0x040fe40003f06270 */
[----:B------:R-:W-:-:S04]  /*2f50*/  @P5 LEA R6, P2, R231, R14, 0x1 ;  /* 0x0000000ee7065211 */ /* 0x000fc800078408ff */
[----:B------:R-:W-:Y:S01]  /*2f60*/  @P5 LEA.HI.X R7, R231, R11, R17, 0x1, P2 ;  /* 0x0000000be7075211 */ /* 0x000fe200010f0c11 */
[----:B-1----:R-:W-:-:S05]  /*2f70*/  IMAD.WIDE.U32 R2, R220, c[0x0][0x208], RZ ;  /* 0x00008200dc027a25 */ /* 0x002fca00078e00ff */
[----:B------:R-:W-:Y:S01]  /*2f80*/  IADD3 R3, R3, R0, RZ ;  /* 0x0000000003037210 */ /* 0x000fe20007ffe0ff */
[----:B------:R-:W-:Y:S01]  /*2f90*/  IMAD R0, R13, c[0x0][0x218], RZ ;  /* 0x000086000d007a24 */ /* 0x000fe200078e02ff */
[----:B--2---:R-:W-:-:S03]  /*2fa0*/  @P6 LEA R4, P4, R231, R12, 0x1 ;  /* 0x0000000ce7046211 */ /* 0x004fc600078808ff */
[----:B------:R-:W-:Y:S01]  /*2fb0*/  IMAD.WIDE.U32 R2, R201, c[0x0][0x218], R2 ;  /* 0x00008600c9027a25 */ /* 0x000fe200078e0002 */
[----:B------:R-:W-:-:S05]  /*2fc0*/  @P6 LEA.HI.X R5, R231, R15, R17, 0x1, P4 ;  /* 0x0000000fe7056211 */ /* 0x000fca00020f0c11 */
[----:B------:R1:W-:Y:S04]  /*2fd0*/  @P6 LDGSTS.E.BYPASS.LTC128B.128 [R204+0x4100], [R4.64], !P1 ;  /* 0x0410000004cc6fae */ /* 0x0003e8000c901d46 */
[----:B------:R2:W-:Y:S04]  /*2fe0*/  @P5 LDGSTS.E.BYPASS.LTC128B.128 [R204+0x4900], [R6.64], !P0 ;  /* 0x0490000006cc5fae */ /* 0x0005e8000c101d46 */
[----:B------:R-:W0:Y:S01]  /*2ff0*/  LDGDEPBAR ;  /* 0x00000000000079af */ /* 0x000e220000000000 */
[----:B-1----:R-:W-:Y:S01]  /*3000*/  IMAD R4, R201, c[0x0][0x21c], R0 ;  /* 0x00008700c9047a24 */ /* 0x002fe200078e0200 */
[----:B------:R-:W-:Y:S01]  /*3010*/  IADD3 R0, P0, R2, R20, RZ ;  /* 0x0000001402007210 */ /* 0x000fe20007f1e0ff */
[----:B------:R-:W-:-:S04]  /*3020*/  DEPBAR.LE SB0, 0x1 ;  /* 0x000080400000791a */ /* 0x000fc80000000000 */
[----:B------:R-:W-:-:S04]  /*3030*/  DEPBAR.LE SB0, 0x0 ;  /* 0x000080000000791a */ /* 0x000fc80000000000 */
[----:B------:R-:W-:Y:S01]  /*3040*/  BAR.SYNC.DEFER_BLOCKING 0x0 ;  /* 0x0000000000007b1d */ /* 0x000fe20000010000 */
[----:B------:R-:W-:Y:S02]  /*3050*/  IADD3.X R2, R18, R3, R4, P0, !PT ;  /* 0x0000000312027210 */ /* 0x000fe400007fe404 */
[----:B------:R-:W-:-:S04]  /*3060*/  LEA R3, P0, R0, c[0x0][0x1f8], 0x1 ;  /* 0x00007e0000037a11 */ /* 0x000fc800078008ff */
[----:B------:R-:W-:Y:S01]  /*3070*/  LEA.HI.X R4, R0, c[0x0][0x1fc], R2, 0x1, P0 ;  /* 0x00007f0000047a11 */ /* 0x000fe200000f0c02 */
[----:B--2---:R-:W1:Y:S01]  /*3080*/  SHFL.IDX PT, R6, R3, RZ, 0x181f ;  /* 0x00181fff03067589 */ /* 0x004e6200000e0000 */
[----:B------:R-:W-:Y:S02]  /*3090*/  R2P PR, R244, 0x6 ;  /* 0x00000006f4007804 */ /* 0x000fe40000000000 */
[C---:B------:R-:W-:Y:S01]  /*30a0*/  IADD3 R0, R184.reuse, 0x20, RZ ;  /* 0x00000020b8007810 */ /* 0x040fe20007ffe0ff */
[----:B------:R-:W2:Y:S01]  /*30b0*/  SHFL.IDX PT, R7, R4, RZ, 0x181f ;  /* 0x00181fff04077589 */ /* 0x000ea200000e0000 */
[----:B------:R-:W-:Y:S02]  /*30c0*/  ISETP.GE.AND P0, PT, R231, c[0x0][0x1d4], PT ;  /* 0x00007500e7007a0c */ /* 0x000fe40003f06270 */
[----:B------:R-:W-:Y:S01]  /*30d0*/  MOV R2, 0x40 ;  /* 0x0000004000027802 */ /* 0x000fe20000000f00 */
[----:B------:R-:W3:Y:S04]  /*30e0*/  SHFL.IDX PT, R5, R3, 0x1, 0x181f ;  /* 0x00381f0003057f89 */ /* 0x000ee800000e0000 */
[----:B------:R-:W-:Y:S04]  /*30f0*/  LDSM.16.M88.4 R32, [R194] ;  /* 0x00000000c220783b */ /* 0x000fe80000000200 */
[----:B------:R-:W-:Y:S01]  /*3100*/  LDSM.16.M88.4 R52, [R184] ;  /* 0x00000000b834783b */ /* 0x000fe20000000200 */
[----:B------:R-:W-:-:S03]  /*3110*/  @P1 IADD3 R0, R184, -0x20, RZ ;  /* 0xffffffe0b8001810 */ /* 0x000fc60007ffe0ff */
[----:B------:R-:W4:Y:S01]  /*3120*/  SHFL.IDX PT, R11, R4, 0x1, 0x181f ;  /* 0x00381f00040b7f89 */ /* 0x000f2200000e0000 */
[----:B-1----:R-:W-:-:S03]  /*3130*/  IADD3 R6, P1, R6, R155, RZ ;  /* 0x0000009b06067210 */ /* 0x002fc60007f3e0ff */
[----:B------:R-:W1:Y:S01]  /*3140*/  SHFL.IDX PT, R9, R3, 0x2, 0x181f ;  /* 0x00581f0003097f89 */ /* 0x000e6200000e0000 */
[----:B--2---:R-:W-:-:S03]  /*3150*/  IADD3.X R7, R7, R36, RZ, P1, !PT ;  /* 0x0000002407077210 */ /* 0x004fc60000ffe4ff */
[----:B------:R-:W2:Y:S01]  /*3160*/  SHFL.IDX PT, R13, R4, 0x2, 0x181f ;  /* 0x00581f00040d7f89 */ /* 0x000ea200000e0000 */
[----:B---3--:R-:W-:-:S03]  /*3170*/  IADD3 R10, P1, R5, R155, RZ ;  /* 0x0000009b050a7210 */ /* 0x008fc60007f3e0ff */
[----:B------:R-:W-:Y:S04]  /*3180*/  SHFL.IDX PT, R12, R3, 0x3, 0x181f ;  /* 0x00781f00030c7f89 */ /* 0x000fe800000e0000 */
[----:B------:R-:W3:Y:S04]  /*3190*/  SHFL.IDX PT, R14, R3, 0x4, 0x181f ;  /* 0x00981f00030e7f89 */ /* 0x000ee800000e0000 */
[----:B------:R-:W5:Y:S04]  /*31a0*/  LDSM.16.M88.4 R28, [R194+0x2000] ;  /* 0x00200000c21c783b */ /* 0x000f680000000200 */
[----:B------:R-:W1:Y:S04]  /*31b0*/  SHFL.IDX PT, R5, R4, 0x3, 0x181f ;  /* 0x00781f0004057f89 */ /* 0x000e6800000e0000 */
[----:B------:R3:W2:Y:S01]  /*31c0*/  SHFL.IDX PT, R3, R4, 0x4, 0x181f ;  /* 0x00981f0004037f89 */ /* 0x0006a200000e0000 */
[----:B------:R-:W-:-:S03]  /*31d0*/  ISETP.LT.OR P6, PT, R8, 0x1, P0 ;  /* 0x000000010800780c */ /* 0x000fc600007c1670 */
[----:B------:R-:W-:Y:S04]  /*31e0*/  LDSM.16.M88.4 R24, [R197] ;  /* 0x00000000c518783b */ /* 0x000fe80000000200 */
[----:B------:R-:W5:Y:S01]  /*31f0*/  LDSM.16.M88.4 R48, [R0] ;  /* 0x000000000030783b */ /* 0x000f620000000200 */
[----:B------:R-:W-:Y:S02]  /*3200*/  SEL R2, R2, 0xffffffc0, !P2 ;  /* 0xffffffc002027807 */ /* 0x000fe40005000000 */
[C---:B------:R-:W-:Y:S01]  /*3210*/  ISETP.LT.OR P5, PT, R8.reuse, 0x11, P0 ;  /* 0x000000110800780c */ /* 0x040fe200007a1670 */
[----:B------:R-:W-:Y:S01]  /*3220*/  LDSM.16.M88.4 R76, [R184+0x800] ;  /* 0x00080000b84c783b */ /* 0x000fe20000000200 */
[C---:B------:R-:W-:Y:S02]  /*3230*/  ISETP.LT.OR P4, PT, R8.reuse, 0x21, P0 ;  /* 0x000000210800780c */ /* 0x040fe40000781670 */
[C---:B------:R-:W-:Y:S01]  /*3240*/  ISETP.LT.OR P2, PT, R8.reuse, 0x31, P0 ;  /* 0x000000310800780c */ /* 0x040fe20000741670 */
[----:B------:R-:W-:Y:S01]  /*3250*/  LDSM.16.M88.4 R88, [R184+0x1000] ;  /* 0x00100000b858783b */ /* 0x000fe20000000200 */
[----:B------:R-:W-:-:S02]  /*3260*/  ISETP.LT.OR P0, PT, R8, 0x41, P0 ;  /* 0x000000410800780c */ /* 0x000fc40000701670 */
[----:B----4-:R-:W-:Y:S01]  /*3270*/  IADD3.X R11, R11, R36, RZ, P1, !PT ;  /* 0x000000240b0b7210 */ /* 0x010fe20000ffe4ff */
[----:B------:R-:W-:Y:S01]  /*3280*/  LDSM.16.M88.4 R96, [R184+0x1800] ;  /* 0x00180000b860783b */ /* 0x000fe20000000200 */
[----:B-1----:R-:W-:-:S03]  /*3290*/  IADD3 R8, P1, R9, R155, RZ ;  /* 0x0000009b09087210 */ /* 0x002fc60007f3e0ff */
[----:B------:R-:W-:Y:S01]  /*32a0*/  LDSM.16.M88.4 R104, [R184+0x2000] ;  /* 0x00200000b868783b */ /* 0x000fe20000000200 */
[----:B--2---:R-:W-:-:S03]  /*32b0*/  IADD3.X R9, R13, R36, RZ, P1, !PT ;  /* 0x000000240d097210 */ /* 0x004fc60000ffe4ff */
[----:B------:R-:W1:Y:S01]  /*32c0*/  LDSM.16.M88.4 R20, [R197+0x2000] ;  /* 0x00200000c514783b */ /* 0x000e620000000200 */
[----:B---3--:R-:W-:-:S03]  /*32d0*/  IADD3 R4, P1, R14, R155, RZ ;  /* 0x0000009b0e047210 */ /* 0x008fc60007f3e0ff */
[----:B------:R-:W-:Y:S04]  /*32e0*/  LDSM.16.M88.4 R84, [R0+0x800] ;  /* 0x000800000054783b */ /* 0x000fe80000000200 */
[----:B------:R-:W-:Y:S04]  /*32f0*/  LDSM.16.M88.4 R92, [R0+0x1000] ;  /* 0x00100000005c783b */ /* 0x000fe80000000200 */
[----:B------:R-:W-:Y:S04]  /*3300*/  LDSM.16.M88.4 R100, [R0+0x1800] ;  /* 0x001800000064783b */ /* 0x000fe80000000200 */
[----:B------:R-:W-:Y:S04]  /*3310*/  LDSM.16.M88.4 R108, [R0+0x2000] ;  /* 0x00200000006c783b */ /* 0x000fe80000000200 */
[----:B------:R-:W-:Y:S01]  /*3320*/  @!PT LDS RZ, [RZ] ;  /* 0x00000000fffff984 */ /* 0x000fe20000000800 */
[----:B------:R-:W-:Y:S01]  /*3330*/  @!PT LDS RZ, [RZ] ;  /* 0x00000000fffff984 */ /* 0x000fe20000000800 */
[----:B------:R-:W-:Y:S01]  /*3340*/  @!PT LDS RZ, [RZ] ;  /* 0x00000000fffff984 */ /* 0x000fe20000000800 */
[----:B------:R2:W-:Y:S04]  /*3350*/  LDGSTS.E.BYPASS.LTC128B.128 [R204+0x100], [R6.64], !P6 ;  /* 0x0010000006cc7fae */ /* 0x0005e8000f101d46 */
[----:B------:R3:W-:Y:S04]  /*3360*/  LDGSTS.E.BYPASS.LTC128B.128 [R204+0x900], [R10.64], !P5 ;  /* 0x009000000acc7fae */ /* 0x0007e8000e901d46 */
[----:B------:R3:W-:Y:S01]  /*3370*/  LDGSTS.E.BYPASS.LTC128B.128 [R204+0x1100], [R8.64], !P4 ;  /* 0x0110000008cc7fae */ /* 0x0007e2000e101d46 */
[----:B-----5:R-:W-:Y:S01]  /*3380*/  HMMA.16816.F32.BF16 R56, R28, R52, RZ ;  /* 0x000000341c38723c */ /* 0x020fe200000418ff */
[----:B--2---:R-:W-:-:S07]  /*3390*/  IADD3 R6, P6, R12, R155, RZ ;  /* 0x0000009b0c067210 */ /* 0x004fce0007fde0ff */
[----:B------:R-:W-:Y:S01]  /*33a0*/  HMMA.16816.F32.BF16 R12, R32, R52, RZ ;  /* 0x00000034200c723c */ /* 0x000fe200000418ff */
[-C--:B------:R-:W-:Y:S02]  /*33b0*/  IADD3.X R7, R5, R36.reuse, RZ, P6, !PT ;  /* 0x0000002405077210 */ /* 0x080fe400037fe4ff */
[----:B------:R-:W-:Y:S02]  /*33c0*/  IADD3.X R5, R3, R36, RZ, P1, !PT ;  /* 0x0000002403057210 */ /* 0x000fe40000ffe4ff */
[----:B------:R-:W-:Y:S01]  /*33d0*/  IADD3 R3, R184, R2, RZ ;  /* 0x00000002b8037210 */ /* 0x000fe20007ffe0ff */
[----:B------:R2:W-:Y:S04]  /*33e0*/  LDGSTS.E.BYPASS.LTC128B.128 [R204+0x1900], [R6.64], !P2 ;  /* 0x0190000006cc7fae */ /* 0x0005e8000d101d46 */
[----:B------:R2:W-:Y:S04]  /*33f0*/  LDGSTS.E.BYPASS.LTC128B.128 [R204+0x2100], [R4.64], !P0 ;  /* 0x0210000004cc7fae */ /* 0x0005e8000c101d46 */
[----:B------:R-:W-:Y:S04]  /*3400*/  LDSM.16.M88.4 R44, [R3] ;  /* 0x00000000032c783b */ /* 0x000fe80000000200 */
[----:B------:R-:W4:Y:S01]  /*3410*/  LDSM.16.M88.4 R16, [R195] ;  /* 0x00000000c310783b */ /* 0x000f220000000200 */
[----:B------:R-:W-:-:S03]  /*3420*/  IADD3 R189, R2, R0, RZ ;  /* 0x0000000002bd7210 */ /* 0x000fc60007ffe0ff */
[----:B---3--:R-:W-:Y:S02]  /*3430*/  LDSM.16.M88.4 R8, [R196] ;  /* 0x00000000c408783b */ /* 0x008fe40000000200 */
[-C--:B------:R-:W-:Y:S02]  /*3440*/  HMMA.16816.F32.BF16 R60, R24, R48.reuse, R12 ;  /* 0x00000030183c723c */ /* 0x080fe4000004180c */
[----:B------:R-:W3:Y:S04]  /*3450*/  LDSM.16.M88.4 R12, [R195+0x2000] ;  /* 0x00200000c30c783b */ /* 0x000ee80000000200 */
[----:B------:R-:W5:Y:S02]  /*3460*/  LDSM.16.M88.4 R40, [R189] ;  /* 0x00000000bd28783b */ /* 0x000f640000000200 */
[----:B-1----:R-:W-:Y:S02]  /*3470*/  HMMA.16816.F32.BF16 R56, R20, R48, R56 ;  /* 0x000000301438723c */ /* 0x002fe40000041838 */
[----:B------:R-:W0:Y:S04]  /*3480*/  LDGDEPBAR ;  /* 0x00000000000079af */ /* 0x000e280000000000 */
[----:B--2---:R-:W1:Y:S02]  /*3490*/  LDSM.16.M88.4 R4, [R196+0x2000] ;  /* 0x00200000c404783b */ /* 0x004e640000000200 */
[----:B------:R-:W-:Y:S08]  /*34a0*/  HMMA.16816.F32.BF16 R68, R32, R54, RZ ;  /* 0x000000362044723c */ /* 0x000ff000000418ff */
[----:B----4-:R-:W-:Y:S08]  /*34b0*/  HMMA.16816.F32.BF16 R64, R16, R44, R60 ;  /* 0x0000002c1040723c */ /* 0x010ff0000004183c */
[----:B------:R-:W-:Y:S08]  /*34c0*/  HMMA.16816.F32.BF16 R60, R28, R54, RZ ;  /* 0x000000361c3c723c */ /* 0x000ff000000418ff */
[----:B---3--:R-:W-:Y:S08]  /*34d0*/  HMMA.16816.F32.BF16 R52, R12, R44, R56 ;  /* 0x0000002c0c34723c */ /* 0x008ff00000041838 */
[----:B------:R-:W-:Y:S08]  /*34e0*/  HMMA.16816.F32.BF16 R56, R24, R50, R68 ;  /* 0x000000321838723c */ /* 0x000ff00000041844 */
[----:B-----5:R-:W-:Y:S08]  /*34f0*/  HMMA.16816.F32.BF16 R68, R8, R40, R64 ;  /* 0x000000280844723c */ /* 0x020ff00000041840 */
[----:B------:R-:W-:Y:S01]  /*3500*/  HMMA.16816.F32.BF16 R64, R20, R50, R60 ;  /* 0x000000321440723c */ /* 0x000fe2000004183c */
[----:B------:R-:W2:Y:S07]  /*3510*/  LDSM.16.M88.4 R48, [R3+0x800] ;  /* 0x000800000330783b */ /* 0x000eae0000000200 */
[----:B------:R-:W-:Y:S08]  /*3520*/  HMMA.16816.F32.BF16 R60, R32, R76, RZ ;  /* 0x0000004c203c723c */ /* 0x000ff000000418ff */
[----:B-1----:R-:W-:Y:S08]  /*3530*/  HMMA.16816.F32.BF16 R80, R4, R40, R52 ;  /* 0x000000280450723c */ /* 0x002ff00000041834 */
[----:B------:R-:W-:Y:S01]  /*3540*/  HMMA.16816.F32.BF16 R52, R16, R46, R56 ;  /* 0x0000002e1034723c */ /* 0x000fe20000041838 */
[----:B------:R-:W-:-:S07]  /*3550*/  FMUL.FTZ R0, R68, c[0x0][0x320] ;  /* 0x0000c80044007a20 */ /* 0x000fce0000410000 */
[----:B------:R-:W-:Y:S01]  /*3560*/  HMMA.16816.F32.BF16 R56, R28, R76, RZ ;  /* 0x0000004c1c38723c */ /* 0x000fe200000418ff */
[----:B------:R1:W3:Y:S07]  /*3570*/  MUFU.TANH R154, R0 ;  /* 0x00000000009a7308 */ /* 0x0002ee0000002400 */
[----:B------:R-:W-:Y:S01]  /*3580*/  HMMA.16816.F32.BF16 R60, R24, R84, R60 ;  /* 0x00000054183c723c */ /* 0x000fe2000004183c */
[----:B-1----:R-:W-:-:S07]  /*3590*/  FMUL.FTZ R0, R69, c[0x0][0x320] ;  /* 0x0000c80045007a20 */ /* 0x002fce0000410000 */
[----:B------:R-:W-:Y:S01]  /*35a0*/  HMMA.16816.F32.BF16 R64, R12, R46, R64 ;  /* 0x0000002e0c40723c */ /* 0x000fe20000041840 */
[----:B------:R-:W1:Y:S01]  /*35b0*/  LDSM.16.M88.4 R44, [R189+0x800] ;  /* 0x00080000bd2c783b */ /* 0x000e620000000200 */
[----:B------:R4:W1:Y:S02]  /*35c0*/  MUFU.TANH R153, R0 ;  /* 0x0000000000997308 */ /* 0x0008640000002400 */
[----:B----4-:R-:W-:-:S06]  /*35d0*/  FMUL.FTZ R0, R70, c[0x0][0x320] ;  /* 0x0000c80046007a20 */ /* 0x010fcc0000410000 */
[----:B------:R4:W1:Y:S02]  /*35e0*/  MUFU.TANH R152, R0 ;  /* 0x0000000000987308 */ /* 0x0008640000002400 */
[----:B----4-:R-:W-:Y:S02]  /*35f0*/  FMUL.FTZ R0, R71, c[0x0][0x320] ;  /* 0x0000c80047007a20 */ /* 0x010fe40000410000 */
[----:B------:R-:W-:Y:S04]  /*3600*/  HMMA.16816.F32.BF16 R68, R8, R42, R52 ;  /* 0x0000002a0844723c */ /* 0x000fe80000041834 */
[----:B------:R4:W1:Y:S04]  /*3610*/  MUFU.TANH R151, R0 ;  /* 0x0000000000977308 */ /* 0x0008680000002400 */
[----:B------:R-:W-:Y:S01]  /*3620*/  HMMA.16816.F32.BF16 R52, R20, R84, R56 ;  /* 0x000000541434723c */ /* 0x000fe20000041838 */
[----:B----4-:R-:W-:-:S07]  /*3630*/  FMUL.FTZ R0, R80, c[0x0][0x320] ;  /* 0x0000c80050007a20 */ /* 0x010fce0000410000 */
[----:B------:R-:W-:Y:S01]  /*3640*/  HMMA.16816.F32.BF16 R56, R32, R78, RZ ;  /* 0x0000004e2038723c */ /* 0x000fe200000418ff */
[----:B------:R4:W1:Y:S07]  /*3650*/  MUFU.TANH R150, R0 ;  /* 0x0000000000967308 */ /* 0x00086e0000002400 */
[----:B--2---:R-:W-:Y:S01]  /*3660*/  HMMA.16816.F32.BF16 R60, R16, R48, R60 ;  /* 0x00000030103c723c */ /* 0x004fe2000004183c */
[----:B----4-:R-:W-:-:S04]  /*3670*/  FMUL.FTZ R0, R81, c[0x0][0x320] ;  /* 0x0000c80051007a20 */ /* 0x010fc80000410000 */
[----:B------:R2:W4:Y:S03]  /*3680*/  MUFU.TANH R149, R0 ;  /* 0x0000000000957308 */ /* 0x0005260000002400 */
[----:B------:R-:W-:Y:S01]  /*3690*/  HMMA.16816.F32.BF16 R72, R4, R42, R64 ;  /* 0x0000002a0448723c */ /* 0x000fe20000041840 */
[----:B--2---:R-:W-:-:S04]  /*36a0*/  FMUL.FTZ R0, R82, c[0x0][0x320] ;  /* 0x0000c80052007a20 */ /* 0x004fc80000410000 */
[----:B------:R2:W1:Y:S03]  /*36b0*/  MUFU.TANH R145, R0 ;  /* 0x0000000000917308 */ /* 0x0004660000002400 */
[----:B------:R-:W-:Y:S01]  /*36c0*/  HMMA.16816.F32.BF16 R64, R28, R78, RZ ;  /* 0x0000004e1c40723c */ /* 0x000fe200000418ff */
[----:B--2---:R-:W-:-:S04]  /*36d0*/  FMUL.FTZ R0, R83, c[0x0][0x320] ;  /* 0x0000c80053007a20 */ /* 0x004fc80000410000 */
[----:B------:R2:W1:Y:S03]  /*36e0*/  MUFU.TANH R146, R0 ;  /* 0x0000000000927308 */ /* 0x0004660000002400 */
[----:B------:R-:W-:Y:S01]  /*36f0*/  HMMA.16816.F32.BF16 R40, R12, R48, R52 ;  /* 0x000000300c28723c */ /* 0x000fe20000041834 */
[----:B--2---:R-:W-:-:S04]  /*3700*/  FMUL.FTZ R0, R68, c[0x0][0x320] ;  /* 0x0000c80044007a20 */ /* 0x004fc80000410000 */
[----:B------:R2:W1:Y:S03]  /*3710*/  MUFU.TANH R148, R0 ;  /* 0x0000000000947308 */ /* 0x0004660000002400 */
[----:B------:R-:W-:Y:S01]  /*3720*/  HMMA.16816.F32.BF16 R52, R24, R86, R56 ;  /* 0x000000561834723c */ /* 0x000fe20000041838 */
[----:B--2---:R-:W-:-:S04]  /*3730*/  FMUL.FTZ R0, R69, c[0x0][0x320] ;  /* 0x0000c80045007a20 */ /* 0x004fc80000410000 */
[----:B------:R2:W1:Y:S03]  /*3740*/  MUFU.TANH R147, R0 ;  /* 0x0000000000937308 */ /* 0x0004660000002400 */
[----:B------:R-:W-:Y:S01]  /*3750*/  HMMA.16816.F32.BF16 R64, R20, R86, R64 ;  /* 0x000000561440723c */ /* 0x000fe20000041840 */
[----:B--2---:R-:W-:-:S04]  /*3760*/  FMUL.FTZ R0, R70, c[0x0][0x320] ;  /* 0x0000c80046007a20 */ /* 0x004fc80000410000 */
[----:B------:R2:W1:Y:S02]  /*3770*/  MUFU.TANH R144, R0 ;  /* 0x0000000000907308 */ /* 0x0004640000002400 */
[----:B--2---:R-:W-:Y:S02]  /*3780*/  FMUL.FTZ R0, R71, c[0x0][0x320] ;  /* 0x0000c80047007a20 */ /* 0x004fe40000410000 */
[----:B-1----:R-:W-:Y:S04]  /*3790*/  HMMA.16816.F32.BF16 R68, R8, R44, R60 ;  /* 0x0000002c0844723c */ /* 0x002fe8000004183c */
[----:B------:R1:W2:Y:S04]  /*37a0*/  MUFU.TANH R143, R0 ;  /* 0x00000000008f7308 */ /* 0x0002a80000002400 */
[----:B------:R-:W-:Y:S01]  /*37b0*/  HMMA.16816.F32.BF16 R60, R32, R88, RZ ;  /* 0x00000058203c723c */ /* 0x000fe200000418ff */
[----:B-1----:R-:W-:-:S04]  /*37c0*/  FMUL.FTZ R0, R72, c[0x0][0x320] ;  /* 0x0000c80048007a20 */ /* 0x002fc80000410000 */
[----:B------:R1:W1:Y:S03]  /*37d0*/  MUFU.TANH R142, R0 ;  /* 0x00000000008e7308 */ /* 0x0002660000002400 */
[----:B------:R-:W-:Y:S01]  /*37e0*/  HMMA.16816.F32.BF16 R76, R4, R44, R40 ;  /* 0x0000002c044c723c */ /* 0x000fe20000041828 */
[----:B------:R-:W5:Y:S07]  /*37f0*/  LDSM.16.M88.4 R40, [R3+0x1000] ;  /* 0x001000000328783b */ /* 0x000f6e0000000200 */
[----:B------:R-:W-:Y:S01]  /*3800*/  HMMA.16816.F32.BF16 R52, R16, R50, R52 ;  /* 0x000000321034723c */ /* 0x000fe20000041834 */
[----:B-1----:R-:W-:-:S04]  /*3810*/  FMUL.FTZ R0, R73, c[0x0][0x320] ;  /* 0x0000c80049007a20 */ /* 0x002fc80000410000 */
[----:B------:R1:W1:Y:S03]  /*3820*/  MUFU.TANH R141, R0 ;  /* 0x00000000008d7308 */ /* 0x0002660000002400 */
[----:B------:R-:W-:Y:S01]  /*3830*/  HMMA.16816.F32.BF16 R56, R28, R88, RZ ;  /* 0x000000581c38723c */ /* 0x000fe200000418ff */
[----:B-1----:R-:W-:-:S04]  /*3840*/  FMUL.FTZ R0, R74, c[0x0][0x320] ;  /* 0x0000c8004a007a20 */ /* 0x002fc80000410000 */
[----:B------:R1:W1:Y:S03]  /*3850*/  MUFU.TANH R137, R0 ;  /* 0x0000000000897308 */ /* 0x0002660000002400 */
[----:B------:R-:W-:Y:S01]  /*3860*/  HMMA.16816.F32.BF16 R64, R12, R50, R64 ;  /* 0x000000320c40723c */ /* 0x000fe20000041840 */
[----:B------:R-:W2:Y:S01]  /*3870*/  LDSM.16.M88.4 R48, [R189+0x1000] ;  /* 0x00100000bd30783b */ /* 0x000ea20000000200 */
[----:B-1----:R-:W-:-:S04]  /*3880*/  FMUL.FTZ R0, R75, c[0x0][0x320] ;  /* 0x0000c8004b007a20 */ /* 0x002fc80000410000 */
[----:B------:R1:W1:Y:S02]  /*3890*/  MUFU.TANH R138, R0 ;  /* 0x00000000008a7308 */ /* 0x0002640000002400 */
[----:B------:R-:W-:Y:S01]  /*38a0*/  HMMA.16816.F32.BF16 R60, R24, R92, R60 ;  /* 0x0000005c183c723c */ /* 0x000fe2000004183c */
[----:B-1----:R-:W-:-:S05]  /*38b0*/  FMUL.FTZ R0, R68, c[0x0][0x320] ;  /* 0x0000c80044007a20 */ /* 0x002fca0000410000 */
[----:B------:R1:W1:Y:S02]  /*38c0*/  MUFU.TANH R140, R0 ;  /* 0x00000000008c7308 */ /* 0x0002640000002400 */
[----:B-1----:R-:W-:-:S06]  /*38d0*/  FMUL.FTZ R0, R69, c[0x0][0x320] ;  /* 0x0000c80045007a20 */ /* 0x002fcc0000410000 */
[----:B------:R1:W1:Y:S02]  /*38e0*/  MUFU.TANH R139, R0 ;  /* 0x00000000008b7308 */ /* 0x0002640000002400 */
[----:B-1----:R-:W-:-:S06]  /*38f0*/  FMUL.FTZ R0, R70, c[0x0][0x320] ;  /* 0x0000c80046007a20 */ /* 0x002fcc0000410000 */
[----:B------:R1:W1:Y:S01]  /*3900*/  MUFU.TANH R136, R0 ;  /* 0x0000000000887308 */ /* 0x0002620000002400 */
[----:B------:R-:W-:Y:S01]  /*3910*/  HMMA.16816.F32.BF16 R72, R4, R46, R64 ;  /* 0x0000002e0448723c */ /* 0x000fe20000041840 */
[----:B-1----:R-:W-:-:S07]  /*3920*/  FMUL.FTZ R0, R71, c[0x0][0x320] ;  /* 0x0000c80047007a20 */ /* 0x002fce0000410000 */
[----:B------:R-:W-:Y:S01]  /*3930*/  HMMA.16816.F32.BF16 R68, R8, R46, R52 ;  /* 0x0000002e0844723c */ /* 0x000fe20000041834 */
[----:B------:R1:W1:Y:S07]  /*3940*/  MUFU.TANH R135, R0 ;  /* 0x0000000000877308 */ /* 0x00026e0000002400 */
[----:B------:R-:W-:Y:S01]  /*3950*/  HMMA.16816.F32.BF16 R52, R20, R92, R56 ;  /* 0x0000005c1434723c */ /* 0x000fe20000041838 */
[----:B-1----:R-:W-:-:S07]  /*3960*/  FMUL.FTZ R0, R76, c[0x0][0x320] ;  /* 0x0000c8004c007a20 */ /* 0x002fce0000410000 */
[-C--:B------:R-:W-:Y:S01]  /*3970*/  HMMA.16816.F32.BF16 R56, R32, R90.reuse, RZ ;  /* 0x0000005a2038723c */ /* 0x080fe200000418ff */
[----:B------:R1:W1:Y:S07]  /*3980*/  MUFU.TANH R134, R0 ;  /* 0x0000000000867308 */ /* 0x00026e0000002400 */
[----:B------:R-:W-:Y:S01]  /*3990*/  HMMA.16816.F32.BF16 R64, R28, R90, RZ ;  /* 0x0000005a1c40723c */ /* 0x000fe200000418ff */
[----:B-1----:R-:W-:-:S07]  /*39a0*/  FMUL.FTZ R0, R77, c[0x0][0x320] ;  /* 0x0000c8004d007a20 */ /* 0x002fce0000410000 */
[----:B-----5:R-:W-:Y:S01]  /*39b0*/  HMMA.16816.F32.BF16 R60, R16, R40, R60 ;  /* 0x00000028103c723c */ /* 0x020fe2000004183c */
[----:B------:R1:W1:Y:S02]  /*39c0*/  MUFU.TANH R133, R0 ;  /* 0x0000000000857308 */ /* 0x0002640000002400 */
[----:B-1----:R-:W-:-:S06]  /*39d0*/  FMUL.FTZ R0, R78, c[0x0][0x320] ;  /* 0x0000c8004e007a20 */ /* 0x002fcc0000410000 */
[----:B------:R1:W1:Y:S01]  /*39e0*/  MUFU.TANH R89, R0 ;  /* 0x0000000000597308 */ /* 0x0002620000002400 */
[----:B------:R-:W-:Y:S01]  /*39f0*/  HMMA.16816.F32.BF16 R44, R12, R40, R52 ;  /* 0x000000280c2c723c */ /* 0x000fe20000041834 */
[----:B-1----:R-:W-:-:S06]  /*3a00*/  FMUL.FTZ R0, R79, c[0x0][0x320] ;  /* 0x0000c8004f007a20 */ /* 0x002fcc0000410000 */
[----:B------:R1:W1:Y:S01]  /*3a10*/  MUFU.TANH R122, R0 ;  /* 0x00000000007a7308 */ /* 0x0002620000002400 */
[----:B------:R-:W-:Y:S01]  /*3a20*/  HMMA.16816.F32.BF16 R52, R24, R94, R56 ;  /* 0x0000005e1834723c */ /* 0x000fe20000041838 */
[----:B-1----:R-:W-:-:S06]  /*3a30*/  FMUL.FTZ R0, R68, c[0x0][0x320] ;  /* 0x0000c80044007a20 */ /* 0x002fcc0000410000 */
[----:B------:R1:W1:Y:S01]  /*3a40*/  MUFU.TANH R131, R0 ;  /* 0x0000000000837308 */ /* 0x0002620000002400 */
[----:B------:R-:W-:Y:S01]  /*3a50*/  HMMA.16816.F32.BF16 R64, R20, R94, R64 ;  /* 0x0000005e1440723c */ /* 0x000fe20000041840 */
[----:B-1----:R-:W-:-:S06]  /*3a60*/  FMUL.FTZ R0, R69, c[0x0][0x320] ;  /* 0x0000c80045007a20 */ /* 0x002fcc0000410000 */
[----:B------:R1:W1:Y:S02]  /*3a70*/  MUFU.TANH R123, R0 ;  /* 0x00000000007b7308 */ /* 0x0002640000002400 */
[----:B-1----:R-:W-:-:S06]  /*3a80*/  FMUL.FTZ R0, R70, c[0x0][0x320] ;  /* 0x0000c80046007a20 */ /* 0x002fcc0000410000 */
[----:B------:R1:W1:Y:S01]  /*3a90*/  MUFU.TANH R121, R0 ;  /* 0x0000000000797308 */ /* 0x0002620000002400 */
[----:B--2---:R-:W-:Y:S01]  /*3aa0*/  HMMA.16816.F32.BF16 R76, R4, R48, R44 ;  /* 0x00000030044c723c */ /* 0x004fe2000004182c */
[----:B-1----:R-:W-:-:S07]  /*3ab0*/  FMUL.FTZ R0, R71, c[0x0][0x320] ;  /* 0x0000c80047007a20 */ /* 0x002fce0000410000 */
[----:B------:R-:W-:Y:S01]  /*3ac0*/  HMMA.16816.F32.BF16 R68, R8, R48, R60 ;  /* 0x000000300844723c */ /* 0x000fe2000004183c */
[----:B------:R1:W2:Y:S07]  /*3ad0*/  MUFU.TANH R120, R0 ;  /* 0x0000000000787308 */ /* 0x0002ae0000002400 */
[----:B------:R-:W-:Y:S01]  /*3ae0*/  HMMA.16816.F32.BF16 R60, R32, R96, RZ ;  /* 0x00000060203c723c */ /* 0x000fe200000418ff */
[----:B-1----:R-:W-:-:S04]  /*3af0*/  FMUL.FTZ R0, R72, c[0x0][0x320] ;  /* 0x0000c80048007a20 */ /* 0x002fc80000410000 */
[----:B------:R1:W1:Y:S03]  /*3b00*/  MUFU.TANH R93, R0 ;  /* 0x00000000005d7308 */ /* 0x0002660000002400 */
[----:B------:R-:W-:Y:S01]  /*3b10*/  HMMA.16816.F32.BF16 R44, R16, R42, R52 ;  /* 0x0000002a102c723c */ /* 0x000fe20000041834 */
[----:B------:R-:W5:Y:S01]  /*3b20*/  LDSM.16.M88.4 R52, [R3+0x1800] ;  /* 0x001800000334783b */ /* 0x000f620000000200 */
[----:B-1----:R-:W-:-:S04]  /*3b30*/  FMUL.FTZ R0, R73, c[0x0][0x320] ;  /* 0x0000c80049007a20 */ /* 0x002fc80000410000 */
[----:B------:R1:W1:Y:S02]  /*3b40*/  MUFU.TANH R119, R0 ;  /* 0x0000000000777308 */ /* 0x0002640000002400 */
[----:B------:R-:W-:Y:S01]  /*3b50*/  HMMA.16816.F32.BF16 R64, R12, R42, R64 ;  /* 0x0000002a0c40723c */ /* 0x000fe20000041840 */
[----:B------:R-:W2:Y:S01]  /*3b60*/  LDSM.16.M88.4 R40, [R189+0x1800] ;  /* 0x00180000bd28783b */ /* 0x000ea20000000200 */
[----:B-1----:R-:W-:-:S04]  /*3b70*/  FMUL.FTZ R0, R74, c[0x0][0x320] ;  /* 0x0000c8004a007a20 */ /* 0x002fc80000410000 */
[----:B------:R1:W1:Y:S02]  /*3b80*/  MUFU.TANH R39, R0 ;  /* 0x0000000000277308 */ /* 0x0002640000002400 */
[----:B------:R-:W-:Y:S01]  /*3b90*/  HMMA.16816.F32.BF16 R56, R28, R96, RZ ;  /* 0x000000601c38723c */ /* 0x000fe200000418ff */
[----:B-1----:R-:W-:-:S05]  /*3ba0*/  FMUL.FTZ R0, R75, c[0x0][0x320] ;  /* 0x0000c8004b007a20 */ /* 0x002fca0000410000 */
[----:B------:R1:W1:Y:S02]  /*3bb0*/  MUFU.TANH R94, R0 ;  /* 0x00000000005e7308 */ /* 0x0002640000002400 */
[----:B------:R-:W-:Y:S01]  /*3bc0*/  HMMA.16816.F32.BF16 R60, R24, R100, R60 ;  /* 0x00000064183c723c */ /* 0x000fe2000004183c */
[----:B-1----:R-:W-:-:S05]  /*3bd0*/  FMUL.FTZ R0, R68, c[0x0][0x320] ;  /* 0x0000c80044007a20 */ /* 0x002fca0000410000 */
[----:B------:R1:W1:Y:S02]  /*3be0*/  MUFU.TANH R117, R0 ;  /* 0x0000000000757308 */ /* 0x0002640000002400 */
[----:B-1----:R-:W-:-:S06]  /*3bf0*/  FMUL.FTZ R0, R69, c[0x0][0x320] ;  /* 0x0000c80045007a20 */ /* 0x002fcc0000410000 */
[----:B------:R1:W1:Y:S01]  /*3c00*/  MUFU.TANH R116, R0 ;  /* 0x0000000000747308 */ /* 0x0002620000002400 */
[----:B------:R-:W-:Y:S01]  /*3c10*/  HMMA.16816.F32.BF16 R72, R4, R50, R64 ;  /* 0x000000320448723c */ /* 0x000fe20000041840 */
[----:B-1----:R-:W-:-:S06]  /*3c20*/  FMUL.FTZ R0, R70, c[0x0][0x320] ;  /* 0x0000c80046007a20 */ /* 0x002fcc0000410000 */
[----:B------:R1:W1:Y:S02]  /*3c30*/  MUFU.TANH R87, R0 ;  /* 0x0000000000577308 */ /* 0x0002640000002400 */
[----:B-1----:R-:W-:Y:S02]  /*3c40*/  FMUL.FTZ R0, R71, c[0x0][0x320] ;  /* 0x0000c80047007a20 */ /* 0x002fe40000410000 */
[----:B------:R-:W-:Y:S04]  /*3c50*/  HMMA.16816.F32.BF16 R68, R8, R50, R44 ;  /* 0x000000320844723c */ /* 0x000fe8000004182c */
[----:B------:R1:W1:Y:S04]  /*3c60*/  MUFU.TANH R112, R0 ;  /* 0x0000000000707308 */ /* 0x0002680000002400 */
[----:B------:R-:W-:Y:S01]  /*3c70*/  HMMA.16816.F32.BF16 R44, R20, R100, R56 ;  /* 0x00000064142c723c */ /* 0x000fe20000041838 */
[----:B-1----:R-:W-:-:S07]  /*3c80*/  FMUL.FTZ R0, R76, c[0x0][0x320] ;  /* 0x0000c8004c007a20 */ /* 0x002fce0000410000 */
[----:B------:R-:W-:Y:S01]  /*3c90*/  HMMA.16816.F32.BF16 R48, R32, R98, RZ ;  /* 0x000000622030723c */ /* 0x000fe200000418ff */
[----:B------:R1:W1:Y:S07]  /*3ca0*/  MUFU.TANH R115, R0 ;  /* 0x0000000000737308 */ /* 0x00026e0000002400 */
[----:B-----5:R-:W-:Y:S01]  /*3cb0*/  HMMA.16816.F32.BF16 R56, R16, R52, R60 ;  /* 0x000000341038723c */ /* 0x020fe2000004183c */
[----:B-1----:R-:W-:-:S04]  /*3cc0*/  FMUL.FTZ R0, R77, c[0x0][0x320] ;  /* 0x0000c8004d007a20 */ /* 0x002fc80000410000 */
[----:B------:R1:W1:Y:S03]  /*3cd0*/  MUFU.TANH R124, R0 ;  /* 0x00000000007c7308 */ /* 0x0002660000002400 */
[----:B------:R-:W-:Y:S01]  /*3ce0*/  HMMA.16816.F32.BF16 R60, R28, R98, RZ ;  /* 0x000000621c3c723c */ /* 0x000fe200000418ff */
[----:B-1----:R-:W-:-:S04]  /*3cf0*/  FMUL.FTZ R0, R78, c[0x0][0x320] ;  /* 0x0000c8004e007a20 */ /* 0x002fc80000410000 */
[----:B------:R1:W1:Y:S03]  /*3d00*/  MUFU.TANH R127, R0 ;  /* 0x00000000007f7308 */ /* 0x0002660000002400 */
[----:B------:R-:W-:Y:S01]  /*3d10*/  HMMA.16816.F32.BF16 R44, R12, R52, R44 ;  /* 0x000000340c2c723c */ /* 0x000fe2000004182c */
[----:B-1----:R-:W-:-:S04]  /*3d20*/  FMUL.FTZ R0, R79, c[0x0][0x320] ;  /* 0x0000c8004f007a20 */ /* 0x002fc80000410000 */
[----:B------:R1:W1:Y:S03]  /*3d30*/  MUFU.TANH R128, R0 ;  /* 0x0000000000807308 */ /* 0x0002660000002400 */
[----:B------:R-:W-:Y:S01]  /*3d40*/  HMMA.16816.F32.BF16 R48, R24, R102, R48 ;  /* 0x000000661830723c */ /* 0x000fe20000041830 */
[----:B-1----:R-:W-:-:S04]  /*3d50*/  FMUL.FTZ R0, R68, c[0x0][0x320] ;  /* 0x0000c80044007a20 */ /* 0x002fc80000410000 */
[----:B------:R1:W1:Y:S02]  /*3d60*/  MUFU.TANH R86, R0 ;  /* 0x0000000000567308 */ /* 0x0002640000002400 */
[----:B-1----:R-:W-:-:S06]  /*3d70*/  FMUL.FTZ R0, R69, c[0x0][0x320] ;  /* 0x0000c80045007a20 */ /* 0x002fcc0000410000 */
[----:B------:R1:W1:Y:S01]  /*3d80*/  MUFU.TANH R85, R0 ;  /* 0x0000000000557308 */ /* 0x0002620000002400 */
[----:B------:R-:W-:Y:S01]  /*3d90*/  HMMA.16816.F32.BF16 R64, R20, R102, R60 ;  /* 0x000000661440723c */ /* 0x000fe2000004183c */
[----:B-1----:R-:W-:-:S06]  /*3da0*/  FMUL.FTZ R0, R70, c[0x0][0x320] ;  /* 0x0000c80046007a20 */ /* 0x002fcc0000410000 */
[----:B------:R1:W1:Y:S01]  /*3db0*/  MUFU.TANH R113, R0 ;  /* 0x0000000000717308 */ /* 0x0002620000002400 */
[----:B------:R-:W-:Y:S01]  /*3dc0*/  HMMA.16816.F32.BF16 R60, R32, R104, RZ ;  /* 0x00000068203c723c */ /* 0x000fe200000418ff */
[----:B-1----:R-:W-:-:S07]  /*3dd0*/  FMUL.FTZ R0, R71, c[0x0][0x320] ;  /* 0x0000c80047007a20 */ /* 0x002fce0000410000 */
[----:B--2---:R-:W-:Y:S01]  /*3de0*/  HMMA.16816.F32.BF16 R68, R8, R40, R56 ;  /* 0x000000280844723c */ /* 0x004fe20000041838 */
[----:B------:R1:W2:Y:S02]  /*3df0*/  MUFU.TANH R114, R0 ;  /* 0x0000000000727308 */ /* 0x0002a40000002400 */
[----:B-1----:R-:W-:-:S06]  /*3e00*/  FMUL.FTZ R0, R72, c[0x0][0x320] ;  /* 0x0000c80048007a20 */ /* 0x002fcc0000410000 */
[----:B------:R1:W1:Y:S01]  /*3e10*/  MUFU.TANH R125, R0 ;  /* 0x00000000007d7308 */ /* 0x0002620000002400 */
        /* <DEDUP_REMOVED lines=16> */
[----:B------:R-:W-:Y:S01]  /*3f20*/  HMMA.16816.F32.BF16 R32, R32, R106, RZ ;  /* 0x0000006a2020723c */ /* 0x000fe200000418ff */
[----:B-1----:R-:W-:-:S06]  /*3f30*/  FMUL.FTZ R0, R70, c[0x0][0x320] ;  /* 0x0000c80046007a20 */ /* 0x002fcc0000410000 */
[----:B------:R1:W1:Y:S01]  /*3f40*/  MUFU.TANH R82, R0 ;  /* 0x0000000000527308 */ /* 0x0002620000002400 */
[----:B------:R-:W-:Y:S01]  /*3f50*/  HMMA.16816.F32.BF16 R56, R20, R108, R56 ;  /* 0x0000006c1438723c */ /* 0x000fe20000041838 */
[----:B-1----:R-:W-:-:S07]  /*3f60*/  FMUL.FTZ R0, R71, c[0x0][0x320] ;  /* 0x0000c80047007a20 */ /* 0x002fce0000410000 */
[----:B------:R-:W-:Y:S01]  /*3f70*/  HMMA.16816.F32.BF16 R68, R8, R42, R48 ;  /* 0x0000002a0844723c */ /* 0x000fe20000041830 */
[----:B------:R-:W1:Y:S01]  /*3f80*/  LDSM.16.M88.4 R48, [R189+0x2000] ;  /* 0x00200000bd30783b */ /* 0x000e620000000200 */
[----:B------:R2:W1:Y:S01]  /*3f90*/  MUFU.TANH R81, R0 ;  /* 0x0000000000517308 */ /* 0x0004620000002400 */
[----:B------:R-:W-:Y:S01]  /*3fa0*/  ISETP.GT.AND P1, PT, R132, R163, PT ;  /* 0x000000a38400720c */ /* 0x000fe20003f24270 */
[----:B------:R-:W-:-:S04]  /*3fb0*/  DEPBAR.LE SB0, 0x0 ;  /* 0x000080000000791a */ /* 0x000fc80000000000 */
[----:B--2---:R-:W-:-:S04]  /*3fc0*/  FMUL.FTZ R0, R76, c[0x0][0x320] ;  /* 0x0000c8004c007a20 */ /* 0x004fc80000410000 */
[----:B------:R2:W1:Y:S01]  /*3fd0*/  MUFU.TANH R80, R0 ;  /* 0x0000000000507308 */ /* 0x0004620000002400 */
[----:B------:R-:W-:Y:S08]  /*3fe0*/  HMMA.16816.F32.BF16 R64, R4, R42, R52 ;  /* 0x0000002a0440723c */ /* 0x000ff00000041834 */
[----:B-----5:R-:W-:Y:S01]  /*3ff0*/  HMMA.16816.F32.BF16 R40, R16, R44, R60 ;  /* 0x0000002c1028723c */ /* 0x020fe2000004183c */
        /* <DEDUP_REMOVED lines=10> */
[----:B------:R2:W2:Y:S03]  /*40a0*/  MUFU.TANH R63, R0 ;  /* 0x00000000003f7308 */ /* 0x0004a60000002400 */
[----:B-1----:R-:W-:Y:S01]  /*40b0*/  HMMA.16816.F32.BF16 R40, R8, R48, R40 ;  /* 0x000000300828723c */ /* 0x002fe20000041828 */
[----:B--2---:R-:W-:-:S04]  /*40c0*/  FMUL.FTZ R0, R69, c[0x0][0x320] ;  /* 0x0000c80045007a20 */ /* 0x004fc80000410000 */
[----:B------:R1:W2:Y:S02]  /*40d0*/  MUFU.TANH R62, R0 ;  /* 0x00000000003e7308 */ /* 0x0002a40000002400 */
        /* <DEDUP_REMOVED lines=48> */
[----:B------:R-:W-:Y:S01]  /*43e0*/  BSSY B0, `(.L_x_75) ;  /* 0x0000043000007945 */ /* 0x000fe20003800000 */
[----:B-1----:R-:W-:-:S06]  /*43f0*/  FMUL.FTZ R0, R7, c[0x0][0x320] ;  /* 0x0000c80007007a20 */ /* 0x002fcc0000410000 */
[----:B------:R1:W1:Y:S01]  /*4400*/  MUFU.TANH R14, R0 ;  /* 0x00000000000e7308 */ /* 0x0002620000002400 */
[----:B------:R-:W-:Y:S01]  /*4410*/  BAR.SYNC.DEFER_BLOCKING 0x0 ;  /* 0x0000000000007b1d */ /* 0x000fe20000010000 */
[----:B------:R-:W-:-:S05]  /*4420*/  ISETP.GT.AND P0, PT, R37, 0x4f, PT ;  /* 0x0000004f2500780c */ /* 0x000fca0003f04270 */
[----:B------:R-:W-:Y:S05]  /*4430*/  @!P1 BRA `(.L_x_76) ;  /* 0x000003d000009947 */ /* 0x000fea0003800000 */
[----:B--234-:R-:W-:Y:S01]  /*4440*/  IADD3 R2, R37, R118, R162 ;  /* 0x0000007625027210 */ /* 0x01cfe20007ffe0a2 */
[----:B------:R-:W-:-:S03]  /*4450*/  IMAD.MOV.U32 R201, RZ, RZ, RZ ;  /* 0x000000ffffc97224 */ /* 0x000fc600078e00ff */
[----:B------:R-:W-:-:S05]  /*4460*/  IADD3 R2, R2, -0x50, RZ ;  /* 0xffffffb002027810 */ /* 0x000fca0007ffe0ff */
[----:B------:R-:W-:-:S04]  /*4470*/  @P3 IMAD.HI.U32 R3, R2, c[0x0][0x2bc], RZ ;  /* 0x0000af0002033a27 */ /* 0x000fc800078e00ff */
[----:B-1----:R-:W-:Y:S01]  /*4480*/  IMAD.MOV.U32 R0, RZ, RZ, R2 ;  /* 0x000000ffff007224 */ /* 0x002fe200078e0002 */
[----:B------:R-:W-:-:S04]  /*4490*/  @P3 SHF.R.U32.HI R0, RZ, c[0x0][0x2c0], R3 ;  /* 0x0000b000ff003a19 */ /* 0x000fc80000011603 */
[----:B------:R-:W-:-:S04]  /*44a0*/  @!P0 IADD3 R3, P1, R0, R160, RZ ;  /* 0x000000a000038210 */ /* 0x000fc80007f3e0ff */
[----:B------:R-:W-:Y:S02]  /*44b0*/  @!P0 LEA.HI.X.SX32 R5, R0, R157, 0x1, P1 ;  /* 0x0000009d00058211 */ /* 0x000fe400008f0eff */
[----:B------:R-:W-:-:S04]  /*44c0*/  @!P0 LEA R4, P1, R3, c[0x0][0x2a0], 0x2 ;  /* 0x0000a80003048a11 */ /* 0x000fc800078210ff */
[----:B------:R-:W-:-:S05]  /*44d0*/  @!P0 LEA.HI.X R5, R3, c[0x0][0x2a4], R5, 0x2, P1 ;  /* 0x0000a90003058a11 */ /* 0x000fca00008f1405 */
[----:B------:R-:W2:Y:S01]  /*44e0*/  @!P0 LDG.E R201, [R4.64] ;  /* 0x0000000604c98981 */ /* 0x000ea2000c1e1900 */
[----:B------:R-:W-:-:S04]  /*44f0*/  IMAD.MOV R0, RZ, RZ, -R0 ;  /* 0x000000ffff007224 */ /* 0x000fc800078e0a00 */
[----:B------:R-:W-:-:S04]  /*4500*/  IMAD R220, R0, c[0x0][0x2b8], R2 ;  /* 0x0000ae0000dc7a24 */ /* 0x000fc800078e0202 */
[----:B------:R-:W-:Y:S01]  /*4510*/  IMAD.WIDE.U32 R2, R220, c[0x0][0x1e0], RZ ;  /* 0x00007800dc027a25 */ /* 0x000fe200078e00ff */
[----:B------:R-:W-:-:S05]  /*4520*/  SHF.R.S32.HI R0, RZ, 0x1f, R220 ;  /* 0x0000001fff007819 */ /* 0x000fca00000114dc */
[----:B------:R-:W-:-:S04]  /*4530*/  IMAD R0, R0, c[0x0][0x1e0], RZ ;  /* 0x0000780000007a24 */ /* 0x000fc800078e02ff */
[----:B------:R-:W-:-:S04]  /*4540*/  IMAD R0, R220, c[0x0][0x1e4], R0 ;  /* 0x00007900dc007a24 */ /* 0x000fc800078e0200 */
[----:B------:R-:W-:Y:S01]  /*4550*/  IMAD.IADD R3, R3, 0x1, R0 ;  /* 0x0000000103037824 */ /* 0x000fe200078e0200 */
[----:B--2---:R-:W-:-:S03]  /*4560*/  SHF.R.S32.HI R0, RZ, 0x1f, R201 ;  /* 0x0000001fff007819 */ /* 0x004fc600000114c9 */
[----:B------:R-:W-:-:S04]  /*4570*/  IMAD.WIDE.U32 R2, R201, c[0x0][0x1f0], R2 ;  /* 0x00007c00c9027a25 */ /* 0x000fc800078e0002 */
[----:B------:R-:W-:Y:S01]  /*4580*/  IMAD R0, R0, c[0x0][0x1f0], RZ ;  /* 0x00007c0000007a24 */ /* 0x000fe200078e02ff */
[----:B------:R-:W-:-:S03]  /*4590*/  IADD3 R2, P2, R158, R2, RZ ;  /* 0x000000029e027210 */ /* 0x000fc60007f5e0ff */
[----:B------:R-:W-:Y:S01]  /*45a0*/  IMAD R4, R201, c[0x0][0x1f4], R0 ;  /* 0x00007d00c9047a24 */ /* 0x000fe200078e0200 */
[----:B------:R-:W-:-:S04]  /*45b0*/  LEA R0, P1, R2, c[0x0][0x1c8], 0x1 ;  /* 0x0000720002007a11 */ /* 0x000fc800078208ff */
[----:B------:R-:W-:-:S04]  /*45c0*/  IADD3.X R3, R156, R3, R4, P2, !PT ;  /* 0x000000039c037210 */ /* 0x000fc800017fe404 */
[----:B------:R-:W-:Y:S01]  /*45d0*/  LEA.HI.X R4, R2, c[0x0][0x1cc], R3, 0x1, P1 ;  /* 0x0000730002047a11 */ /* 0x000fe200008f0c03 */
[----:B------:R-:W-:Y:S05]  /*45e0*/  BRA.DIV ~URZ, `(.L_x_77) ;  /* 0x0000b6527f007947 */ /* 0x000fea000b800000 */
[----:B------:R1:W2:Y:S02]  /*45f0*/  SHFL.IDX PT, R7, R4, RZ, 0x181f ;  /* 0x00181fff04077589 */ /* 0x0002a400000e0000 */
.L_x_171:
[----:B------:R-:W-:Y:S05]  /*4600*/  BRA.DIV ~URZ, `(.L_x_78) ;  /* 0x0000b6a27f007947 */ /* 0x000fea000b800000 */
[----:B------:R-:W3:Y:S01]  /*4610*/  SHFL.IDX PT, R2, R0, RZ, 0x181f ;  /* 0x00181fff00027589 */ /* 0x000ee200000e0000 */
[----:B------:R-:W-:-:S03]  /*4620*/  ISETP.GE.AND P1, PT, R231, c[0x0][0x1d4], PT ;  /* 0x00007500e7007a0c */ /* 0x000fc60003f26270 */
[----:B------:R-:W4:Y:S04]  /*4630*/  SHFL.IDX PT, R3, R0, 0x1, 0x181f ;  /* 0x00381f0000037f89 */ /* 0x000f2800000e0000 */
[----:B------:R-:W5:Y:S04]  /*4640*/  SHFL.IDX PT, R6, R0, 0x2, 0x181f ;  /* 0x00581f0000067f89 */ /* 0x000f6800000e0000 */
[----:B------:R-:W1:Y:S04]  /*4650*/  SHFL.IDX PT, R5, R0, 0x3, 0x181f ;  /* 0x00781f0000057f89 */ /* 0x000e6800000e0000 */
[----:B------:R-:W2:Y:S04]  /*4660*/  SHFL.IDX PT, R9, R4, 0x1, 0x181f ;  /* 0x00381f0004097f89 */ /* 0x000ea800000e0000 */
[----:B------:R-:W2:Y:S04]  /*4670*/  SHFL.IDX PT, R13, R4, 0x2, 0x181f ;  /* 0x00581f00040d7f89 */ /* 0x000ea800000e0000 */
[----:B------:R-:W2:Y:S01]  /*4680*/  SHFL.IDX PT, R12, R4, 0x3, 0x181f ;  /* 0x00781f00040c7f89 */ /* 0x000ea200000e0000 */
[----:B---3--:R-:W-:-:S02]  /*4690*/  IADD3 R10, P2, R2, R155, RZ ;  /* 0x0000009b020a7210 */ /* 0x008fc40007f5e0ff */
[-C--:B----4-:R-:W-:Y:S01]  /*46a0*/  IADD3 R8, P4, R3, R155.reuse, RZ ;  /* 0x0000009b03087210 */ /* 0x090fe20007f9e0ff */
[----:B------:R-:W3:Y:S02]  /*46b0*/  SHFL.IDX PT, R0, R0, 0x4, 0x181f ;  /* 0x00981f0000007f89 */ /* 0x000ee400000e0000 */
[----:B--2---:R-:W-:Y:S01]  /*46c0*/  IMAD.X R11, R7, 0x1, R36, P2 ;  /* 0x00000001070b7824 */ /* 0x004fe200010e0624 */
[-C--:B-----5:R-:W-:Y:S01]  /*46d0*/  IADD3 R6, P3, R6, R155.reuse, RZ ;  /* 0x0000009b06067210 */ /* 0x0a0fe20007f7e0ff */
[----:B-1----:R-:W1:Y:S01]  /*46e0*/  SHFL.IDX PT, R4, R4, 0x4, 0x181f ;  /* 0x00981f0004047f89 */ /* 0x002e6200000e0000 */
[----:B------:R-:W-:-:S03]  /*46f0*/  IADD3 R2, P2, R5, R155, RZ ;  /* 0x0000009b05027210 */ /* 0x000fc60007f5e0ff */
[----:B------:R2:W-:Y:S01]  /*4700*/  LDGSTS.E.BYPASS.LTC128B.128 [R204+0x2900], [R10.64], !P1 ;  /* 0x029000000acc7fae */ /* 0x0005e2000c901d46 */
[----:B------:R-:W-:Y:S01]  /*4710*/  SEL R5, RZ, 0x10, P1 ;  /* 0x00000010ff057807 */ /* 0x000fe20000800000 */
[--C-:B------:R-:W-:Y:S02]  /*4720*/  IMAD.X R9, R9, 0x1, R36.reuse, P4 ;  /* 0x0000000109097824 */ /* 0x100fe400020e0624 */
[----:B------:R-:W-:-:S03]  /*4730*/  IMAD.X R7, R13, 0x1, R36, P3 ;  /* 0x000000010d077824 */ /* 0x000fc600018e0624 */
[----:B------:R2:W-:Y:S01]  /*4740*/  LDGSTS.E.BYPASS.LTC128B.128 [R204+0x3100], [R8.64], !P1 ;  /* 0x0310000008cc7fae */ /* 0x0005e2000c901d46 */
[----:B------:R-:W-:-:S03]  /*4750*/  IMAD.X R3, R12, 0x1, R36, P2 ;  /* 0x000000010c037824 */ /* 0x000fc600010e0624 */
[----:B------:R2:W-:Y:S04]  /*4760*/  LDGSTS.E.BYPASS.LTC128B.128 [R204+0x3900], [R6.64], !P1 ;  /* 0x0390000006cc7fae */ /* 0x0005e8000c901d46 */
[----:B------:R2:W-:Y:S02]  /*4770*/  LDGSTS.E.BYPASS.LTC128B.128 [R204+0x4100], [R2.64], !P1 ;  /* 0x0410000002cc7fae */ /* 0x0005e4000c901d46 */
.L_x_172:
[C---:B--23--:R-:W-:Y:S02]  /*4780*/  IADD3 R2, -R5.reuse, 0x10, RZ ;  /* 0x0000001005027810 */ /* 0x04cfe40007ffe1ff */
[----:B------:R-:W-:Y:S02]  /*4790*/  ISETP.NE.U32.AND P3, PT, R5, RZ, PT ;  /* 0x000000ff0500720c */ /* 0x000fe40003f65070 */
[----:B------:R-:W-:-:S04]  /*47a0*/  LOP3.LUT R2, R2, 0xf, RZ, 0xc0, !PT ;  /* 0x0000000f02027812 */ /* 0x000fc800078ec0ff */
[----:B------:R-:W-:-:S04]  /*47b0*/  IADD3 R2, P2, P1, R2, R0, R155 ;  /* 0x0000000002027210 */ /* 0x000fc8000795e09b */
[----:B-1----:R-:W-:-:S05]  /*47c0*/  IADD3.X R3, RZ, R4, R36, P2, P1 ;  /* 0x00000004ff037210 */ /* 0x002fca00017e2424 */
[----:B------:R-:W-:Y:S01]  /*47d0*/  @!PT LDS RZ, [RZ] ;  /* 0x00000000fffff984 */ /* 0x000fe20000000800 */
[----:B------:R-:W-:Y:S01]  /*47e0*/  @!PT LDS RZ, [RZ] ;  /* 0x00000000fffff984 */ /* 0x000fe20000000800 */
[----:B------:R-:W-:Y:S01]  /*47f0*/  @!PT LDS RZ, [RZ] ;  /* 0x00000000fffff984 */ /* 0x000fe20000000800 */
[----:B------:R1:W-:Y:S04]  /*4800*/  LDGSTS.E.BYPASS.LTC128B.128.ZFILL [R204+0x4900], [R2.64], P3 ;  /* 0x0490000002cc7fae */ /* 0x0003e80009941d46 */
.L_x_76:
[----:B--234-:R-:W-:Y:S05]  /*4810*/  BSYNC B0 ;  /* 0x0000000000007941 */ /* 0x01cfea0003800000 */
.L_x_75:
[----:B-1----:R-:W2:Y:S04]  /*4820*/  LDL R0, [R1+0x74] ;  /* 0x0000740001007983 */ /* 0x002ea80000100800 */
[----:B------:R-:W0:Y:S01]  /*4830*/  LDGDEPBAR ;  /* 0x00000000000079af */ /* 0x000e220000000000 */
[----:B--2---:R-:W-:-:S05]  /*4840*/  IMAD.IADD R0, R38, 0x1, -R0 ;  /* 0x0000000126007824 */ /* 0x004fca00078e0a00 */
[C---:B------:R-:W-:Y:S02]  /*4850*/  ISETP.GT.AND P2, PT, R0.reuse, RZ, PT ;  /* 0x000000ff0000720c */ /* 0x040fe40003f44270 */
[----:B------:R-:W-:Y:S02]  /*4860*/  ISETP.GT.AND P1, PT, R0, 0x1, PT ;  /* 0x000000010000780c */ /* 0x000fe40003f24270 */
        /* <DEDUP_REMOVED lines=11> */
[C---:B------:R-:W-:Y:S02]  /*4920*/  ISETP.GT.AND P6, PT, R0.reuse, 0x8, PT ;  /* 0x000000080000780c */ /* 0x040fe40003fc4270 */
[C---:B------:R-:W-:Y:S02]  /*4930*/  ISETP.GT.AND P5, PT, R0.reuse, 0x9, PT ;  /* 0x000000090000780c */ /* 0x040fe40003fa4270 */
[----:B------:R-:W-:Y:S02]  /*4940*/  ISETP.GT.AND P3, PT, R0, 0x11, PT ;  /* 0x000000110000780c */ /* 0x000fe40003f64270 */
        /* <DEDUP_REMOVED lines=108> */
[----:B------:R-:W-:Y:S02]  /*5010*/  FSEL R140, R63, -INF , P6 ;  /* 0xff8000003f8c7808 */ /* 0x000fe40003000000 */
[----:B------:R-:W-:-:S02]  /*5020*/  FMNMX.FTZ R0, R142, R0, !PT ;  /* 0x000000008e007209 */ /* 0x000fc40007810000 */
[----:B------:R-:W-:Y:S02]  /*5030*/  FSEL R143, R61, -INF , P6 ;  /* 0xff8000003d8f7808 */ /* 0x000fe40003000000 */
[----:B------:R-:W-:Y:S02]  /*5040*/  FMNMX.FTZ R3, R145, R3, !PT ;  /* 0x0000000391037209 */ /* 0x000fe40007810000 */
[----:B------:R-:W-:Y:S02]  /*5050*/  FSEL R150, R59, -INF , P6 ;  /* 0xff8000003b967808 */ /* 0x000fe40003000000 */
        /* <DEDUP_REMOVED lines=35> */
[----:B------:R-:W-:Y:S02]  /*5290*/  FMNMX.FTZ R4, R156, R3, !PT ;  /* 0x000000039c047209 */ /* 0x000fe40007810000 */
[----:B------:R-:W-:Y:S02]  /*52a0*/  FMNMX.FTZ R3, R159, R2, !PT ;  /* 0x000000029f037209 */ /* 0x000fe40007810000 */
[----:B------:R-:W-:Y:S02]  /*52b0*/  FMNMX.FTZ R2, R164, R0, !PT ;  /* 0x00000000a4027209 */ /* 0x000fe40007810000 */
[----:B------:R-:W-:-:S02]  /*52c0*/  FSEL R166, R14, -INF , P1 ;  /* 0xff8000000ea67808 */ /* 0x000fc40000800000 */
[----:B------:R-:W-:Y:S02]  /*52d0*/  FSEL R163, R17, -INF , P1 ;  /* 0xff80000011a37808 */ /* 0x000fe40000800000 */
[----:B------:R-:W-:Y:S02]  /*52e0*/  FSEL R162, R21, -INF , P1 ;  /* 0xff80000015a27808 */ /* 0x000fe40000800000 */
[----:B------:R-:W-:Y:S02]  /*52f0*/  FSEL R155, R23, -INF , P1 ;  /* 0xff800000179b7808 */ /* 0x000fe40000800000 */
[----:B------:R-:W-:Y:S02]  /*5300*/  FMNMX.FTZ R0, R168, R5, !PT ;  /* 0x00000005a8007209 */ /* 0x000fe40007810000 */
[----:B------:R-:W-:Y:S02]  /*5310*/  FMNMX.FTZ R4, R155, R4, !PT ;  /* 0x000000049b047209 */ /* 0x000fe40007810000 */
[----:B------:R-:W-:-:S02]  /*5320*/  FMNMX.FTZ R5, R162, R3, !PT ;  /* 0x00000003a2057209 */ /* 0x000fc40007810000 */
[----:B------:R-:W-:Y:S02]  /*5330*/  FMNMX.FTZ R6, R163, R2, !PT ;  /* 0x00000002a3067209 */ /* 0x000fe40007810000 */
[----:B------:R-:W-:Y:S01]  /*5340*/  FMNMX.FTZ R9, R166, R0, !PT ;  /* 0x00000000a6097209 */ /* 0x000fe20007810000 */
[----:B------:R-:W-:Y:S05]  /*5350*/  BRA.DIV ~URZ, `(.L_x_79) ;  /* 0x0000aeb27f007947 */ /* 0x000fea000b800000 */
[----:B------:R1:W2:Y:S02]  /*5360*/  SHFL.BFLY PT, R0, R4, 0x2, 0x1f ;  /* 0x0c401f0004007f89 */ /* 0x0002a400000e0000 */
.L_x_173:
[----:B-12---:R-:W-:Y:S01]  /*5370*/  FMNMX.FTZ R4, R4, R0, !PT ;  /* 0x0000000004047209 */ /* 0x006fe20007810000 */
[----:B------:R-:W-:Y:S05]  /*5380*/  BRA.DIV ~URZ, `(.L_x_80) ;  /* 0x0000aed27f007947 */ /* 0x000fea000b800000 */
[----:B------:R-:W1:Y:S04]  /*5390*/  SHFL.BFLY PT, R0, R5, 0x2, 0x1f ;  /* 0x0c401f0005007f89 */ /* 0x000e6800000e0000 */
[----:B------:R-:W2:Y:S04]  /*53a0*/  SHFL.BFLY PT, R2, R6, 0x2, 0x1f ;  /* 0x0c401f0006027f89 */ /* 0x000ea800000e0000 */
[----:B------:R-:W3:Y:S04]  /*53b0*/  SHFL.BFLY PT, R7, R9, 0x2, 0x1f ;  /* 0x0c401f0009077f89 */ /* 0x000ee800000e0000 */
[----:B------:R-:W4:Y:S01]  /*53c0*/  SHFL.BFLY PT, R3, R4, 0x1, 0x1f ;  /* 0x0c201f0004037f89 */ /* 0x000f2200000e0000 */
[----:B-1----:R-:W-:-:S02]  /*53d0*/  FMNMX.FTZ R0, R5, R0, !PT ;  /* 0x0000000005007209 */ /* 0x002fc40007810000 */
[----:B--2---:R-:W-:-:S03]  /*53e0*/  FMNMX.FTZ R2, R6, R2, !PT ;  /* 0x0000000206027209 */ /* 0x004fc60007810000 */
[----:B------:R-:W1:Y:S01]  /*53f0*/  SHFL.BFLY PT, R5, R0, 0x1, 0x1f ;  /* 0x0c201f0000057f89 */ /* 0x000e6200000e0000 */
[----:B---3--:R-:W-:-:S03]  /*5400*/  FMNMX.FTZ R9, R9, R7, !PT ;  /* 0x0000000709097209 */ /* 0x008fc60007810000 */
[----:B------:R-:W2:Y:S01]  /*5410*/  SHFL.BFLY PT, R6, R2, 0x1, 0x1f ;  /* 0x0c201f0002067f89 */ /* 0x000ea200000e0000 */
[----:B----4-:R-:W-:-:S03]  /*5420*/  FMNMX.FTZ R72, R4, R3, !PT ;  /* 0x0000000304487209 */ /* 0x010fc60007810000 */
[----:B------:R3:W4:Y:S01]  /*5430*/  SHFL.BFLY PT, R14, R9, 0x1, 0x1f ;  /* 0x0c201f00090e7f89 */ /* 0x00072200000e0000 */
[----:B-1----:R-:W-:Y:S02]  /*5440*/  FMNMX.FTZ R71, R0, R5, !PT ;  /* 0x0000000500477209 */ /* 0x002fe40007810000 */
[----:B--2---:R-:W-:Y:S02]  /*5450*/  FMNMX.FTZ R70, R2, R6, !PT ;  /* 0x0000000602467209 */ /* 0x004fe40007810000 */
.L_x_174:
[C---:B------:R-:W-:Y:S01]  /*5460*/  FMUL.FTZ R0, R72.reuse, c[0x0][0x2d0] ;  /* 0x0000b40048007a20 */ /* 0x040fe20000410000 */
[----:B------:R-:W-:Y:S01]  /*5470*/  FSETP.NEU.FTZ.AND P1, PT, R72, -INF , PT ;  /* 0xff8000004800780b */ /* 0x000fe20003f3d000 */
[----:B------:R-:W2:Y:S01]  /*5480*/  LDL R229, [R1+0x10] ;  /* 0x0000100001e57983 */ /* 0x000ea20000100800 */
[C---:B------:R-:W-:Y:S01]  /*5490*/  FMUL.FTZ R3, R71.reuse, c[0x0][0x2d0] ;  /* 0x0000b40047037a20 */ /* 0x040fe20000410000 */
[----:B------:R-:W-:Y:S01]  /*54a0*/  WARPSYNC 0xffffffff ;  /* 0xffffffff00007948 */ /* 0x000fe20003800000 */
[----:B------:R-:W-:Y:S01]  /*54b0*/  FSEL R8, R0, RZ, P1 ;  /* 0x000000ff00087208 */ /* 0x000fe20000800000 */
[----:B------:R-:W1:Y:S01]  /*54c0*/  LDSM.16.MT88.4 R20, [R190] ;  /* 0x00000000be14783b */ /* 0x000e620000004200 */
[----:B------:R-:W-:Y:S01]  /*54d0*/  FSETP.NEU.FTZ.AND P1, PT, R71, -INF , PT ;  /* 0xff8000004700780b */ /* 0x000fe20003f3d000 */
[----:B------:R-:W-:Y:S01]  /*54e0*/  FMUL.FTZ R2, R70, c[0x0][0x2d0] ;  /* 0x0000b40046027a20 */ /* 0x000fe20000410000 */
[----:B---34-:R-:W-:Y:S01]  /*54f0*/  FMNMX.FTZ R9, R14, R9, !PT ;  /* 0x000000090e097209 */ /* 0x018fe20007810000 */
[----:B------:R-:W-:Y:S01]  /*5500*/  FFMA.FTZ R0, R10, c[0x0][0x2d0], -R8 ;  /* 0x0000b4000a007a23 */ /* 0x000fe20000010808 */
[----:B------:R-:W-:Y:S01]  /*5510*/  FSEL R3, R3, RZ, P1 ;  /* 0x000000ff03037208 */ /* 0x000fe20000800000 */
[----:B------:R-:W3:Y:S01]  /*5520*/  LDSM.16.MT88.4 R24, [R193] ;  /* 0x00000000c118783b */ /* 0x000ee20000004200 */
[----:B------:R-:W-:Y:S01]  /*5530*/  FSETP.NEU.FTZ.AND P1, PT, R70, -INF , PT ;  /* 0xff8000004600780b */ /* 0x000fe20003f3d000 */
[----:B------:R4:W-:Y:S02]  /*5540*/  MUFU.EX2 R202, R0 ;  /* 0x0000000000ca7308 */ /* 0x0009e40000000800 */
[----:B------:R-:W-:Y:S01]  /*5550*/  LDSM.16.MT88.4 R44, [R192] ;  /* 0x00000000c02c783b */ /* 0x000fe20000004200 */
[----:B------:R-:W-:-:S02]  /*5560*/  FSEL R2, R2, RZ, P1 ;  /* 0x000000ff02027208 */ /* 0x000fc40000800000 */
[----:B------:R-:W-:Y:S01]  /*5570*/  FSETP.NEU.FTZ.AND P1, PT, R9, -INF , PT ;  /* 0xff8000000900780b */ /* 0x000fe20003f3d000 */
[----:B------:R-:W-:Y:S02]  /*5580*/  LDSM.16.MT88.4 R64, [R190+0x800] ;  /* 0x00080000be40783b */ /* 0x000fe40000004200 */
[----:B------:R-:W-:Y:S02]  /*5590*/  FFMA.FTZ R10, R74, c[0x0][0x2d0], -R2 ;  /* 0x0000b4004a0a7a23 */ /* 0x000fe40000010802 */
[----:B------:R-:W-:Y:S02]  /*55a0*/  LDSM.16.MT88.4 R60, [R193+0x800] ;  /* 0x00080000c13c783b */ /* 0x000fe40000004200 */
[----:B------:R-:W-:Y:S02]  /*55b0*/  MUFU.EX2 R217, R10 ;  /* 0x0000000a00d97308 */ /* 0x000fe40000000800 */
[----:B------:R-:W-:Y:S01]  /*55c0*/  LDSM.16.MT88.4 R80, [R191+0x800] ;  /* 0x00080000bf50783b */ /* 0x000fe20000004200 */
[----:B----4-:R-:W-:-:S03]  /*55d0*/  FFMA.FTZ R0, R11, c[0x0][0x2d0], -R8 ;  /* 0x0000b4000b007a23 */ /* 0x010fc60000010808 */
[----:B------:R-:W-:Y:S02]  /*55e0*/  LDSM.16.MT88.4 R84, [R192+0x800] ;  /* 0x00080000c054783b */ /* 0x000fe40000004200 */
[----:B------:R4:W5:Y:S02]  /*55f0*/  MUFU.EX2 R11, R0 ;  /* 0x00000000000b7308 */ /* 0x0009640000000800 */
[----:B----4-:R-:W-:Y:S01]  /*5600*/  FFMA.FTZ R0, R12, c[0x0][0x2d0], -R8 ;  /* 0x0000b4000c007a23 */ /* 0x010fe20000010808 */
[----:B-----5:R-:W-:-:S05]  /*5610*/  F2FP.BF16.PACK_AB R4, R11, R202 ;  /* 0x000000ca0b04723e */ /* 0x020fca00000010ff */
[----:B------:R4:W-:Y:S02]  /*5620*/  MUFU.EX2 R218, R0 ;  /* 0x0000000000da7308 */ /* 0x0009e40000000800 */
[----:B----4-:R-:W-:-:S06]  /*5630*/  FFMA.FTZ R0, R13, c[0x0][0x2d0], -R8 ;  /* 0x0000b4000d007a23 */ /* 0x010fcc0000010808 */
[----:B------:R4:W5:Y:S02]  /*5640*/  MUFU.EX2 R219, R0 ;  /* 0x0000000000db7308 */ /* 0x0009640000000800 */
[----:B----4-:R-:W-:Y:S01]  /*5650*/  FFMA.FTZ R0, R18, c[0x0][0x2d0], -R8 ;  /* 0x0000b40012007a23 */ /* 0x010fe20000010808 */
[----:B-----5:R-:W-:-:S05]  /*5660*/  F2FP.BF16.PACK_AB R6, R219, R218 ;  /* 0x000000dadb06723e */ /* 0x020fca00000010ff */
[----:B------:R4:W-:Y:S02]  /*5670*/  MUFU.EX2 R227, R0 ;  /* 0x0000000000e37308 */ /* 0x0009e40000000800 */
[----:B----4-:R-:W-:-:S06]  /*5680*/  FFMA.FTZ R0, R16, c[0x0][0x2d0], -R3 ;  /* 0x0000b40010007a23 */ /* 0x010fcc0000010803 */
[----:B------:R4:W-:Y:S02]  /*5690*/  MUFU.EX2 R212, R0 ;  /* 0x0000000000d47308 */ /* 0x0009e40000000800 */
[----:B----4-:R-:W-:-:S06]  /*56a0*/  FFMA.FTZ R0, R19, c[0x0][0x2d0], -R3 ;  /* 0x0000b40013007a23 */ /* 0x010fcc0000010803 */
[----:B------:R4:W5:Y:S02]  /*56b0*/  MUFU.EX2 R211, R0 ;  /* 0x0000000000d37308 */ /* 0x0009640000000800 */
[--C-:B----4-:R-:W-:Y:S01]  /*56c0*/  FFMA.FTZ R0, R28, c[0x0][0x2d0], -R3.reuse ;  /* 0x0000b4001c007a23 */ /* 0x110fe20000010803 */
[----:B-----5:R-:W-:Y:S01]  /*56d0*/  F2FP.BF16.PACK_AB R5, R211, R212 ;  /* 0x000000d4d305723e */ /* 0x020fe200000010ff */
[----:B------:R-:W4:Y:S04]  /*56e0*/  LDSM.16.MT88.4 R28, [R191] ;  /* 0x00000000bf1c783b */ /* 0x000f280000004200 */
[----:B------:R5:W-:Y:S02]  /*56f0*/  MUFU.EX2 R213, R0 ;  /* 0x0000000000d57308 */ /* 0x000be40000000800 */
[----:B-----5:R-:W-:-:S06]  /*5700*/  FFMA.FTZ R0, R32, c[0x0][0x2d0], -R3 ;  /* 0x0000b40020007a23 */ /* 0x020fcc0000010803 */
[----:B------:R5:W1:Y:S02]  /*5710*/  MUFU.EX2 R214, R0 ;  /* 0x0000000000d67308 */ /* 0x000a640000000800 */
[----:B-----5:R-:W-:Y:S01]  /*5720*/  FFMA.FTZ R0, R33, c[0x0][0x2d0], -R8 ;  /* 0x0000b40021007a23 */ /* 0x020fe20000010808 */
[----:B-1----:R-:W-:-:S05]  /*5730*/  F2FP.BF16.PACK_AB R7, R214, R213 ;  /* 0x000000d5d607723e */ /* 0x002fca00000010ff */
[----:B------:R1:W5:Y:S02]  /*5740*/  MUFU.EX2 R224, R0 ;  /* 0x0000000000e07308 */ /* 0x0003640000000800 */
[C---:B------:R-:W-:Y:S08]  /*5750*/  HMMA.16816.F32.BF16 R48, R4.reuse, R20, RZ ;  /* 0x000000140430723c */ /* 0x040ff000000418ff */
[----:B---3--:R-:W-:Y:S01]  /*5760*/  HMMA.16816.F32.BF16 R76, R4, R24, RZ ;  /* 0x00000018044c723c */ /* 0x008fe200000418ff */
[----:B-1----:R-:W-:Y:S01]  /*5770*/  FFMA.FTZ R0, R34, c[0x0][0x2d0], -R8 ;  /* 0x0000b40022007a23 */ /* 0x002fe20000010808 */
[----:B-----5:R-:W-:-:S03]  /*5780*/  F2FP.BF16.PACK_AB R12, R224, R227 ;  /* 0x000000e3e00c723e */ /* 0x020fc600000010ff */
[----:B------:R1:W-:Y:S03]  /*5790*/  MUFU.EX2 R226, R0 ;  /* 0x0000000000e27308 */ /* 0x0003e60000000800 */
[C---:B----4-:R-:W-:Y:S08]  /*57a0*/  HMMA.16816.F32.BF16 R56, R4.reuse, R28, RZ ;  /* 0x0000001c0438723c */ /* 0x050ff000000418ff */
[----:B------:R-:W-:Y:S01]  /*57b0*/  HMMA.16816.F32.BF16 R52, R4, R44, RZ ;  /* 0x0000002c0434723c */ /* 0x000fe200000418ff */
[----:B-1----:R-:W-:-:S07]  /*57c0*/  FFMA.FTZ R0, R35, c[0x0][0x2d0], -R8 ;  /* 0x0000b40023007a23 */ /* 0x002fce0000010808 */
[C---:B------:R-:W-:Y:S01]  /*57d0*/  HMMA.16816.F32.BF16 R40, R4.reuse, R22, RZ ;  /* 0x000000160428723c */ /* 0x040fe200000418ff */
[----:B------:R1:W3:Y:S07]  /*57e0*/  MUFU.EX2 R228, R0 ;  /* 0x0000000000e47308 */ /* 0x0002ee0000000800 */
[C---:B------:R-:W-:Y:S08]  /*57f0*/  HMMA.16816.F32.BF16 R32, R4.reuse, R30, RZ ;  /* 0x0000001e0420723c */ /* 0x040ff000000418ff */
[----:B------:R-:W-:Y:S01]  /*5800*/  HMMA.16816.F32.BF16 R16, R4, R46, RZ ;  /* 0x0000002e0410723c */ /* 0x000fe200000418ff */
[----:B-1----:R-:W-:Y:S01]  /*5810*/  FFMA.FTZ R0, R36, c[0x0][0x2d0], -R3 ;  /* 0x0000b40024007a23 */ /* 0x002fe20000010803 */
[----:B---3--:R-:W-:-:S03]  /*5820*/  F2FP.BF16.PACK_AB R14, R228, R226 ;  /* 0x000000e2e40e723e */ /* 0x008fc600000010ff */
[----:B------:R1:W-:Y:S02]  /*5830*/  MUFU.EX2 R221, R0 ;  /* 0x0000000000dd7308 */ /* 0x0003e40000000800 */
[----:B-1----:R-:W-:-:S06]  /*5840*/  FFMA.FTZ R0, R37, c[0x0][0x2d0], -R3 ;  /* 0x0000b40025007a23 */ /* 0x002fcc0000010803 */
[----:B------:R1:W3:Y:S02]  /*5850*/  MUFU.EX2 R222, R0 ;  /* 0x0000000000de7308 */ /* 0x0002e40000000800 */
[----:B-1----:R-:W-:Y:S01]  /*5860*/  FFMA.FTZ R0, R38, c[0x0][0x2d0], -R3 ;  /* 0x0000b40026007a23 */ /* 0x002fe20000010803 */
[----:B---3--:R-:W-:-:S05]  /*5870*/  F2FP.BF16.PACK_AB R13, R222, R221 ;  /* 0x000000ddde0d723e */ /* 0x008fca00000010ff */
[----:B------:R1:W-:Y:S02]  /*5880*/  MUFU.EX2 R223, R0 ;  /* 0x0000000000df7308 */ /* 0x0003e40000000800 */
[----:B-1----:R-:W-:Y:S02]  /*5890*/  FFMA.FTZ R0, R39, c[0x0][0x2d0], -R3 ;  /* 0x0000b40027007a23 */ /* 0x002fe40000010803 */
[----:B------:R-:W-:Y:S04]  /*58a0*/  HMMA.16816.F32.BF16 R36, R4, R26, RZ ;  /* 0x0000001a0424723c */ /* 0x000fe800000418ff */
[----:B------:R1:W3:Y:S03]  /*58b0*/  MUFU.EX2 R225, R0 ;  /* 0x0000000000e17308 */ /* 0x0002e60000000800 */
[----:B------:R-:W-:-:S05]  /*58c0*/  FFMA.FTZ R4, R89, c[0x0][0x2d0], -R2 ;  /* 0x0000b40059047a23 */ /* 0x000fca0000010802 */
[----:B------:R4:W-:Y:S01]  /*58d0*/  MUFU.EX2 R215, R4 ;  /* 0x0000000400d77308 */ /* 0x0009e20000000800 */
[----:B-1----:R-:W-:Y:S01]  /*58e0*/  FFMA.FTZ R0, R68, c[0x0][0x2d0], -R2 ;  /* 0x0000b40044007a23 */ /* 0x002fe20000010802 */
[----:B---3--:R-:W-:-:S06]  /*58f0*/  F2FP.BF16.PACK_AB R15, R225, R223 ;  /* 0x000000dfe10f723e */ /* 0x008fcc00000010ff */
[----:B------:R1:W-:Y:S01]  /*5900*/  MUFU.EX2 R207, R0 ;  /* 0x0000000000cf7308 */ /* 0x0003e20000000800 */
[----:B------:R-:W-:Y:S01]  /*5910*/  HMMA.16816.F32.BF16 R100, R12, R66, R40 ;  /* 0x000000420c64723c */ /* 0x000fe20000041828 */
[----:B----4-:R-:W-:-:S06]  /*5920*/  FFMA.FTZ R4, R90, c[0x0][0x2d0], -R2 ;  /* 0x0000b4005a047a23 */ /* 0x010fcc0000010802 */
[----:B------:R-:W-:Y:S01]  /*5930*/  MUFU.EX2 R216, R4 ;  /* 0x0000000400d87308 */ /* 0x000fe20000000800 */
[----:B------:R-:W-:Y:S01]  /*5940*/  HMMA.16816.F32.BF16 R116, R12, R62, R36 ;  /* 0x0000003e0c74723c */ /* 0x000fe20000041824 */
[----:B-1----:R-:W-:-:S06]  /*5950*/  FFMA.FTZ R0, R69, c[0x0][0x2d0], -R2 ;  /* 0x0000b40045007a23 */ /* 0x002fcc0000010802 */
[----:B------:R1:W-:Y:S01]  /*5960*/  MUFU.EX2 R203, R0 ;  /* 0x0000000000cb7308 */ /* 0x0003e20000000800 */
[C---:B------:R-:W-:Y:S08]  /*5970*/  HMMA.16816.F32.BF16 R120, R12.reuse, R80, R56 ;  /* 0x000000500c78723c */ /* 0x040ff00000041838 */
[----:B------:R-:W-:Y:S01]  /*5980*/  HMMA.16816.F32.BF16 R132, R12, R82, R32 ;  /* 0x000000520c84723c */ /* 0x000fe20000041820 */
[----:B-1----:R-:W-:-:S07]  /*5990*/  FFMA.FTZ R0, R73, c[0x0][0x2d0], -R2 ;  /* 0x0000b40049007a23 */ /* 0x002fce0000010802 */
[C---:B------:R-:W-:Y:S01]  /*59a0*/  HMMA.16816.F32.BF16 R104, R12.reuse, R64, R48 ;  /* 0x000000400c68723c */ /* 0x040fe20000041830 */
[----:B------:R1:W3:Y:S07]  /*59b0*/  MUFU.EX2 R206, R0 ;  /* 0x0000000000ce7308 */ /* 0x0002ee0000000800 */
[C---:B------:R-:W-:Y:S08]  /*59c0*/  HMMA.16816.F32.BF16 R76, R12.reuse, R60, R76 ;  /* 0x0000003c0c4c723c */ /* 0x040ff0000004184c */
[----:B------:R-:W-:Y:S01]  /*59d0*/  HMMA.16816.F32.BF16 R136, R12, R84, R52 ;  /* 0x000000540c88723c */ /* 0x000fe20000041834 */
[----:B-1----:R-:W-:Y:S01]  /*59e0*/  FMUL.FTZ R0, R9, c[0x0][0x2d0] ;  /* 0x0000b40009007a20 */ /* 0x002fe20000410000 */
[----:B---3--:R-:W-:-:S04]  /*59f0*/  F2FP.BF16.PACK_AB R6, R217, R206 ;  /* 0x000000ced906723e */ /* 0x008fc800000010ff */
[----:B------:R-:W-:Y:S02]  /*5a00*/  FSEL R0, R0, RZ, P1 ;  /* 0x000000ff00007208 */ /* 0x000fe40000800000 */
[----:B------:R-:W-:Y:S03]  /*5a10*/  HMMA.16816.F32.BF16 R56, R12, R86, R16 ;  /* 0x000000560c38723c */ /* 0x000fe60000041810 */
[--C-:B------:R-:W-:Y:S02]  /*5a20*/  FFMA.FTZ R4, R75, c[0x0][0x2d0], -R0.reuse ;  /* 0x0000b4004b047a23 */ /* 0x100fe40000010800 */
[--C-:B------:R-:W-:Y:S02]  /*5a30*/  FFMA.FTZ R10, R95, c[0x0][0x2d0], -R0.reuse ;  /* 0x0000b4005f0a7a23 */ /* 0x100fe40000010800 */
[----:B------:R1:W-:Y:S08]  /*5a40*/  MUFU.EX2 R89, R4 ;  /* 0x0000000400597308 */ /* 0x0003f00000000800 */
[----:B------:R3:W-:Y:S01]  /*5a50*/  MUFU.EX2 R198, R10 ;  /* 0x0000000a00c67308 */ /* 0x0007e20000000800 */
[----:B-1----:R-:W-:-:S07]  /*5a60*/  FFMA.FTZ R4, R88, c[0x0][0x2d0], -R0 ;  /* 0x0000b40058047a23 */ /* 0x002fce0000010800 */
[----:B------:R1:W4:Y:S01]  /*5a70*/  MUFU.EX2 R88, R4 ;  /* 0x0000000400587308 */ /* 0x0003220000000800 */
[----:B---3--:R-:W-:-:S07]  /*5a80*/  FFMA.FTZ R10, R96, c[0x0][0x2d0], -R0 ;  /* 0x0000b400600a7a23 */ /* 0x008fce0000010800 */
[----:B------:R3:W-:Y:S01]  /*5a90*/  MUFU.EX2 R188, R10 ;  /* 0x0000000a00bc7308 */ /* 0x0007e20000000800 */
[----:B-1----:R-:W-:Y:S01]  /*5aa0*/  FFMA.FTZ R4, R91, c[0x0][0x2d0], -R0 ;  /* 0x0000b4005b047a23 */ /* 0x002fe20000010800 */
[----:B----4-:R-:W-:-:S06]  /*5ab0*/  F2FP.BF16.PACK_AB R5, R88, R89 ;  /* 0x000000595805723e */ /* 0x010fcc00000010ff */
[----:B------:R1:W-:Y:S01]  /*5ac0*/  MUFU.EX2 R208, R4 ;  /* 0x0000000400d07308 */ /* 0x0003e20000000800 */
[----:B---3--:R-:W-:-:S07]  /*5ad0*/  FFMA.FTZ R10, R97, c[0x0][0x2d0], -R0 ;  /* 0x0000b400610a7a23 */ /* 0x008fce0000010800 */
        /* <DEDUP_REMOVED lines=8> */
[----:B---3--:R-:W-:Y:S02]  /*5b60*/  FFMA.FTZ R10, R99, c[0x0][0x2d0], -R8 ;  /* 0x0000b400630a7a23 */ /* 0x008fe40000010808 */
[----:B------:R-:W-:Y:S05]  /*5b70*/  LDSM.16.MT88.4 R96, [R190+0x2000] ;  /* 0x00200000be60783b */ /* 0x000fea0000004200 */
[----:B------:R3:W-:Y:S01]  /*5b80*/  MUFU.EX2 R183, R10 ;  /* 0x0000000a00b77308 */ /* 0x0007e20000000800 */
[----:B-1----:R-:W-:-:S07]  /*5b90*/  FFMA.FTZ R4, R94, c[0x0][0x2d0], -R2 ;  /* 0x0000b4005e047a23 */ /* 0x002fce0000010802 */
[----:B------:R1:W4:Y:S01]  /*5ba0*/  MUFU.EX2 R209, R4 ;  /* 0x0000000400d17308 */ /* 0x0003220000000800 */
[----:B---3--:R-:W-:-:S07]  /*5bb0*/  FFMA.FTZ R10, R108, c[0x0][0x2d0], -R8 ;  /* 0x0000b4006c0a7a23 */ /* 0x008fce0000010808 */
[----:B------:R3:W-:Y:S01]  /*5bc0*/  MUFU.EX2 R185, R10 ;  /* 0x0000000a00b97308 */ /* 0x0007e20000000800 */
[----:B-1----:R-:W-:-:S07]  /*5bd0*/  F2FP.BF16.PACK_AB R4, R203, R207 ;  /* 0x000000cfcb04723e */ /* 0x002fce00000010ff */
[----:B------:R-:W-:Y:S01]  /*5be0*/  HMMA.16816.F32.BF16 R40, R4, R20, RZ ;  /* 0x000000140428723c */ /* 0x000fe200000418ff */
[----:B---3--:R-:W-:-:S04]  /*5bf0*/  FFMA.FTZ R10, R109, c[0x0][0x2d0], -R8 ;  /* 0x0000b4006d0a7a23 */ /* 0x008fc80000010808 */
[----:B------:R1:W-:Y:S03]  /*5c00*/  MUFU.EX2 R186, R10 ;  /* 0x0000000a00ba7308 */ /* 0x0003e60000000800 */
[C---:B------:R-:W-:Y:S08]  /*5c10*/  HMMA.16816.F32.BF16 R36, R4.reuse, R22, RZ ;  /* 0x000000160424723c */ /* 0x040ff000000418ff */
[----:B------:R-:W-:Y:S01]  /*5c20*/  HMMA.16816.F32.BF16 R32, R4, R24, RZ ;  /* 0x000000180420723c */ /* 0x000fe200000418ff */
[----:B-1----:R-:W-:-:S07]  /*5c30*/  FFMA.FTZ R10, R110, c[0x0][0x2d0], -R8 ;  /* 0x0000b4006e0a7a23 */ /* 0x002fce0000010808 */
[C---:B------:R-:W-:Y:S01]  /*5c40*/  HMMA.16816.F32.BF16 R20, R4.reuse, R28, RZ ;  /* 0x0000001c0414723c */ /* 0x040fe200000418ff */
[----:B------:R1:W-:Y:S07]  /*5c50*/  MUFU.EX2 R187, R10 ;  /* 0x0000000a00bb7308 */ /* 0x0003ee0000000800 */
[C---:B------:R-:W-:Y:S08]  /*5c60*/  HMMA.16816.F32.BF16 R12, R4.reuse, R26, RZ ;  /* 0x0000001a040c723c */ /* 0x040ff000000418ff */
[----:B------:R-:W-:Y:S01]  /*5c70*/  HMMA.16816.F32.BF16 R28, R4, R30, RZ ;  /* 0x0000001e041c723c */ /* 0x000fe200000418ff */
[----:B-1----:R-:W-:-:S04]  /*5c80*/  FFMA.FTZ R10, R111, c[0x0][0x2d0], -R3 ;  /* 0x0000b4006f0a7a23 */ /* 0x002fc80000010803 */
[----:B------:R1:W-:Y:S03]  /*5c90*/  MUFU.EX2 R179, R10 ;  /* 0x0000000a00b37308 */ /* 0x0003e60000000800 */
[C---:B------:R-:W-:Y:S08]  /*5ca0*/  HMMA.16816.F32.BF16 R16, R4.reuse, R44, RZ ;  /* 0x0000002c0410723c */ /* 0x040ff000000418ff */
[----:B------:R-:W-:Y:S01]  /*5cb0*/  HMMA.16816.F32.BF16 R24, R4, R46, RZ ;  /* 0x0000002e0418723c */ /* 0x000fe200000418ff */
[----:B-1----:R-:W-:-:S06]  /*5cc0*/  FFMA.FTZ R10, R112, c[0x0][0x2d0], -R3 ;  /* 0x0000b400700a7a23 */ /* 0x002fcc0000010803 */
[----:B------:R-:W-:Y:S01]  /*5cd0*/  F2FP.BF16.PACK_AB R4, R216, R215 ;  /* 0x000000d7d804723e */ /* 0x000fe200000010ff */
[----:B------:R1:W3:Y:S01]  /*5ce0*/  MUFU.EX2 R180, R10 ;  /* 0x0000000a00b47308 */ /* 0x0002e20000000800 */
[----:B----4-:R-:W-:Y:S02]  /*5cf0*/  F2FP.BF16.PACK_AB R6, R209, R210 ;  /* 0x000000d2d106723e */ /* 0x010fe400000010ff */
[----:B------:R-:W-:Y:S02]  /*5d00*/  F2FP.BF16.PACK_AB R5, R188, R198 ;  /* 0x000000c6bc05723e */ /* 0x000fe400000010ff */
[----:B------:R-:W-:-:S07]  /*5d10*/  F2FP.BF16.PACK_AB R7, R199, R200 ;  /* 0x000000c8c707723e */ /* 0x000fce00000010ff */
[----:B------:R-:W-:Y:S01]  /*5d20*/  HMMA.16816.F32.BF16 R48, R4, R64, R40 ;  /* 0x000000400430723c */ /* 0x000fe20000041828 */
[----:B-1----:R-:W-:-:S04]  /*5d30*/  FFMA.FTZ R10, R113, c[0x0][0x2d0], -R3 ;  /* 0x0000b400710a7a23 */ /* 0x002fc80000010803 */
[----:B------:R1:W-:Y:S03]  /*5d40*/  MUFU.EX2 R181, R10 ;  /* 0x0000000a00b57308 */ /* 0x0003e60000000800 */
[C---:B------:R-:W-:Y:S08]  /*5d50*/  HMMA.16816.F32.BF16 R44, R4.reuse, R60, R32 ;  /* 0x0000003c042c723c */ /* 0x040ff00000041820 */
[----:B------:R-:W-:Y:S01]  /*5d60*/  HMMA.16816.F32.BF16 R40, R4, R80, R20 ;  /* 0x000000500428723c */ /* 0x000fe20000041814 */
[----:B------:R-:W4:Y:S01]  /*5d70*/  LDSM.16.MT88.4 R20, [R190+0x1000] ;  /* 0x00100000be14783b */ /* 0x000f220000004200 */
[----:B-1----:R-:W-:-:S06]  /*5d80*/  FFMA.FTZ R10, R114, c[0x0][0x2d0], -R3 ;  /* 0x0000b400720a7a23 */ /* 0x002fcc0000010803 */
[C---:B------:R-:W-:Y:S01]  /*5d90*/  HMMA.16816.F32.BF16 R64, R4.reuse, R66, R36 ;  /* 0x000000420440723c */ /* 0x040fe20000041824 */
[----:B------:R1:W5:Y:S07]  /*5da0*/  MUFU.EX2 R182, R10 ;  /* 0x0000000a00b67308 */ /* 0x00036e0000000800 */
[C---:B------:R-:W-:Y:S08]  /*5db0*/  HMMA.16816.F32.BF16 R32, R4.reuse, R82, R28 ;  /* 0x000000520420723c */ /* 0x040ff0000004181c */
[----:B------:R-:W-:Y:S01]  /*5dc0*/  HMMA.16816.F32.BF16 R52, R4, R84, R16 ;  /* 0x000000540434723c */ /* 0x000fe20000041810 */
[----:B------:R-:W2:Y:S01]  /*5dd0*/  LDSM.16.MT88.4 R16, [R193+0x1000] ;  /* 0x00100000c110783b */ /* 0x000ea20000004200 */
[----:B-1----:R-:W-:-:S03]  /*5de0*/  FFMA.FTZ R10, R115, c[0x0][0x2d0], -R2 ;  /* 0x0000b400730a7a23 */ /* 0x002fc60000010802 */
[----:B------:R-:W-:Y:S01]  /*5df0*/  LDSM.16.MT88.4 R112, [R193+0x2000] ;  /* 0x00200000c170783b */ /* 0x000fe20000004200 */
[----:B------:R1:W-:Y:S02]  /*5e00*/  MUFU.EX2 R178, R10 ;  /* 0x0000000a00b27308 */ /* 0x0003e40000000800 */
[C---:B------:R-:W-:Y:S01]  /*5e10*/  HMMA.16816.F32.BF16 R36, R4.reuse, R62, R12 ;  /* 0x0000003e0424723c */ /* 0x040fe2000004180c */
[----:B------:R-:W2:Y:S07]  /*5e20*/  LDSM.16.MT88.4 R12, [R191+0x1000] ;  /* 0x00100000bf0c783b */ /* 0x000eae0000004200 */
[----:B------:R-:W-:Y:S01]  /*5e30*/  HMMA.16816.F32.BF16 R28, R4, R86, R24 ;  /* 0x00000056041c723c */ /* 0x000fe20000041818 */
[----:B------:R-:W2:Y:S01]  /*5e40*/  LDSM.16.MT88.4 R24, [R192+0x1000] ;  /* 0x00100000c018783b */ /* 0x000ea20000004200 */
[----:B-1----:R-:W-:-:S05]  /*5e50*/  FFMA.FTZ R10, R124, c[0x0][0x2d0], -R2 ;  /* 0x0000b4007c0a7a23 */ /* 0x002fca0000010802 */
[----:B---3--:R-:W-:Y:S01]  /*5e60*/  F2FP.BF16.PACK_AB R5, R180, R179 ;  /* 0x000000b3b405723e */ /* 0x008fe200000010ff */
[----:B------:R-:W-:Y:S01]  /*5e70*/  FFMA.FTZ R4, R126, c[0x0][0x2d0], -R2 ;  /* 0x0000b4007e047a23 */ /* 0x000fe20000010802 */
[----:B------:R-:W-:Y:S01]  /*5e80*/  F2FP.BF16.PACK_AB R6, R187, R186 ;  /* 0x000000babb06723e */ /* 0x000fe200000010ff */
[----:B------:R1:W3:Y:S01]  /*5e90*/  MUFU.EX2 R176, R10 ;  /* 0x0000000a00b07308 */ /* 0x0002e20000000800 */
[----:B-----5:R-:W-:-:S07]  /*5ea0*/  F2FP.BF16.PACK_AB R7, R182, R181 ;  /* 0x000000b5b607723e */ /* 0x020fce00000010ff */
[----:B------:R5:W-:Y:S01]  /*5eb0*/  MUFU.EX2 R175, R4 ;  /* 0x0000000400af7308 */ /* 0x000be20000000800 */
[----:B-1----:R-:W-:-:S07]  /*5ec0*/  FFMA.FTZ R10, R125, c[0x0][0x2d0], -R2 ;  /* 0x0000b4007d0a7a23 */ /* 0x002fce0000010802 */
[----:B------:R1:W1:Y:S01]  /*5ed0*/  MUFU.EX2 R177, R10 ;  /* 0x0000000a00b17308 */ /* 0x0002620000000800 */
[----:B-----5:R-:W-:-:S07]  /*5ee0*/  FFMA.FTZ R4, R127, c[0x0][0x2d0], -R0 ;  /* 0x0000b4007f047a23 */ /* 0x020fce0000010800 */
[----:B------:R5:W-:Y:S01]  /*5ef0*/  MUFU.EX2 R173, R4 ;  /* 0x0000000400ad7308 */ /* 0x000be20000000800 */
[----:B-1----:R-:W-:-:S07]  /*5f00*/  FFMA.FTZ R10, R129, c[0x0][0x2d0], -R0 ;  /* 0x0000b400810a7a23 */ /* 0x002fce0000010800 */
[----:B------:R1:W-:Y:S01]  /*5f10*/  MUFU.EX2 R172, R10 ;  /* 0x0000000a00ac7308 */ /* 0x0003e20000000800 */
[----:B-----5:R-:W-:-:S07]  /*5f20*/  FFMA.FTZ R4, R128, c[0x0][0x2d0], -R0 ;  /* 0x0000b40080047a23 */ /* 0x020fce0000010800 */
[----:B------:R5:W2:Y:S01]  /*5f30*/  MUFU.EX2 R174, R4 ;  /* 0x0000000400ae7308 */ /* 0x000aa20000000800 */
[----:B-1----:R-:W-:-:S07]  /*5f40*/  FFMA.FTZ R10, R130, c[0x0][0x2d0], -R0 ;  /* 0x0000b400820a7a23 */ /* 0x002fce0000010800 */
[----:B------:R1:W1:Y:S01]  /*5f50*/  MUFU.EX2 R87, R10 ;  /* 0x0000000a00577308 */ /* 0x0002620000000800 */
[----:B-----5:R-:W-:-:S07]  /*5f60*/  F2FP.BF16.PACK_AB R4, R185, R183 ;  /* 0x000000b7b904723e */ /* 0x020fce00000010ff */
[----:B----4-:R-:W-:Y:S01]  /*5f70*/  HMMA.16816.F32.BF16 R92, R4, R20, R104 ;  /* 0x00000014045c723c */ /* 0x010fe20000041868 */
[----:B-1----:R-:W-:-:S07]  /*5f80*/  FFMA.FTZ R10, R144, c[0x0][0x2d0], -R8 ;  /* 0x0000b400900a7a23 */ /* 0x002fce0000010808 */
[C---:B--2---:R-:W-:Y:S01]  /*5f90*/  HMMA.16816.F32.BF16 R104, R4.reuse, R16, R76 ;  /* 0x000000100468723c */ /* 0x044fe2000004184c */
[----:B------:R1:W-:Y:S07]  /*5fa0*/  MUFU.EX2 R83, R10 ;  /* 0x0000000a00537308 */ /* 0x0003ee0000000800 */
[C---:B------:R-:W-:Y:S08]  /*5fb0*/  HMMA.16816.F32.BF16 R120, R4.reuse, R12, R120 ;  /* 0x0000000c0478723c */ /* 0x040ff00000041878 */
[----:B------:R-:W-:Y:S01]  /*5fc0*/  HMMA.16816.F32.BF16 R136, R4, R24, R136 ;  /* 0x000000180488723c */ /* 0x000fe20000041888 */
[----:B-1----:R-:W-:-:S04]  /*5fd0*/  FFMA.FTZ R10, R142, c[0x0][0x2d0], -R8 ;  /* 0x0000b4008e0a7a23 */ /* 0x002fc80000010808 */
[----:B------:R1:W-:Y:S03]  /*5fe0*/  MUFU.EX2 R84, R10 ;  /* 0x0000000a00547308 */ /* 0x0003e60000000800 */
[C---:B------:R-:W-:Y:S08]  /*5ff0*/  HMMA.16816.F32.BF16 R100, R4.reuse, R22, R100 ;  /* 0x000000160464723c */ /* 0x040ff00000041864 */
[----:B------:R-:W-:Y:S01]  /*6000*/  HMMA.16816.F32.BF16 R116, R4, R18, R116 ;  /* 0x000000120474723c */ /* 0x000fe20000041874 */
[----:B-1----:R-:W-:-:S07]  /*6010*/  FFMA.FTZ R10, R140, c[0x0][0x2d0], -R8 ;  /* 0x0000b4008c0a7a23 */ /* 0x002fce0000010808 */
[C---:B------:R-:W-:Y:S01]  /*6020*/  HMMA.16816.F32.BF16 R132, R4.reuse, R14, R132 ;  /* 0x0000000e0484723c */ /* 0x040fe20000041884 */
[----:B------:R1:W-:Y:S07]  /*6030*/  MUFU.EX2 R85, R10 ;  /* 0x0000000a00557308 */ /* 0x0003ee0000000800 */
[----:B------:R-:W-:Y:S07]  /*6040*/  HMMA.16816.F32.BF16 R60, R4, R26, R56 ;  /* 0x0000001a043c723c */ /* 0x000fee0000041838 */
[----:B---3--:R-:W-:Y:S01]  /*6050*/  F2FP.BF16.PACK_AB R4, R176, R178 ;  /* 0x000000b2b004723e */ /* 0x008fe200000010ff */
[----:B-1----:R-:W-:Y:S01]  /*6060*/  FFMA.FTZ R10, R131, c[0x0][0x2d0], -R8 ;  /* 0x0000b400830a7a23 */ /* 0x002fe20000010808 */
[----:B------:R-:W-:Y:S01]  /*6070*/  F2FP.BF16.PACK_AB R6, R175, R177 ;  /* 0x000000b1af06723e */ /* 0x000fe200000010ff */
[----:B------:R-:W-:Y:S01]  /*6080*/  LDSM.16.MT88.4 R128, [R191+0x2000] ;  /* 0x00200000bf80783b */ /* 0x000fe20000004200 */
[----:B------:R-:W-:Y:S01]  /*6090*/  F2FP.BF16.PACK_AB R5, R174, R173 ;  /* 0x000000adae05723e */ /* 0x000fe200000010ff */
[----:B------:R1:W-:Y:S01]  /*60a0*/  MUFU.EX2 R86, R10 ;  /* 0x0000000a00567308 */ /* 0x0003e20000000800 */
[----:B------:R-:W-:-:S07]  /*60b0*/  F2FP.BF16.PACK_AB R7, R87, R172 ;  /* 0x000000ac5707723e */ /* 0x000fce00000010ff */
[----:B------:R-:W-:Y:S01]  /*60c0*/  HMMA.16816.F32.BF16 R56, R4, R20, R48 ;  /* 0x000000140438723c */ /* 0x000fe20000041830 */
[----:B-1----:R-:W-:-:S07]  /*60d0*/  FFMA.FTZ R10, R146, c[0x0][0x2d0], -R3 ;  /* 0x0000b400920a7a23 */ /* 0x002fce0000010803 */
[C---:B------:R-:W-:Y:S01]  /*60e0*/  HMMA.16816.F32.BF16 R48, R4.reuse, R16, R44 ;  /* 0x000000100430723c */ /* 0x040fe2000004182c */
[----:B------:R1:W-:Y:S07]  /*60f0*/  MUFU.EX2 R79, R10 ;  /* 0x0000000a004f7308 */ /* 0x0003ee0000000800 */
[C---:B------:R-:W-:Y:S01]  /*6100*/  HMMA.16816.F32.BF16 R44, R4.reuse, R18, R36 ;  /* 0x00000012042c723c */ /* 0x040fe20000041824 */
[----:B------:R-:W-:Y:S07]  /*6110*/  LDSM.16.MT88.4 R16, [R193+0x1800] ;  /* 0x00180000c110783b */ /* 0x000fee0000004200 */
[----:B------:R-:W-:Y:S01]  /*6120*/  HMMA.16816.F32.BF16 R36, R4, R14, R32 ;  /* 0x0000000e0424723c */ /* 0x000fe20000041820 */
[----:B-1----:R-:W-:-:S04]  /*6130*/  FFMA.FTZ R10, R145, c[0x0][0x2d0], -R3 ;  /* 0x0000b400910a7a23 */ /* 0x002fc80000010803 */
[----:B------:R1:W2:Y:S03]  /*6140*/  MUFU.EX2 R80, R10 ;  /* 0x0000000a00507308 */ /* 0x0002a60000000800 */
[C---:B------:R-:W-:Y:S01]  /*6150*/  HMMA.16816.F32.BF16 R64, R4.reuse, R22, R64 ;  /* 0x000000160440723c */ /* 0x040fe20000041840 */
[----:B------:R-:W3:Y:S07]  /*6160*/  LDSM.16.MT88.4 R20, [R190+0x1800] ;  /* 0x00180000be14783b */ /* 0x000eee0000004200 */
[----:B------:R-:W-:Y:S01]  /*6170*/  HMMA.16816.F32.BF16 R40, R4, R12, R40 ;  /* 0x0000000c0428723c */ /* 0x000fe20000041828 */
[----:B------:R-:W4:Y:S01]  /*6180*/  LDSM.16.MT88.4 R12, [R191+0x1800] ;  /* 0x00180000bf0c783b */ /* 0x000f220000004200 */
[----:B-1----:R-:W-:-:S06]  /*6190*/  FFMA.FTZ R10, R143, c[0x0][0x2d0], -R3 ;  /* 0x0000b4008f0a7a23 */ /* 0x002fcc0000010803 */
[C---:B------:R-:W-:Y:S01]  /*61a0*/  HMMA.16816.F32.BF16 R32, R4.reuse, R24, R52 ;  /* 0x000000180420723c */ /* 0x040fe20000041834 */
[----:B------:R1:W-:Y:S07]  /*61b0*/  MUFU.EX2 R81, R10 ;  /* 0x0000000a00517308 */ /* 0x0003ee0000000800 */
[----:B------:R-:W-:Y:S01]  /*61c0*/  HMMA.16816.F32.BF16 R28, R4, R26, R28 ;  /* 0x0000001a041c723c */ /* 0x000fe2000004181c */
[----:B------:R-:W5:Y:S06]  /*61d0*/  LDSM.16.MT88.4 R24, [R192+0x1800] ;  /* 0x00180000c018783b */ /* 0x000f6c0000004200 */
[----:B------:R-:W-:Y:S01]  /*61e0*/  FFMA.FTZ R4, R150, c[0x0][0x2d0], -R2 ;  /* 0x0000b40096047a23 */ /* 0x000fe20000010802 */
[----:B--2---:R-:W-:-:S02]  /*61f0*/  F2FP.BF16.PACK_AB R5, R80, R79 ;  /* 0x0000004f5005723e */ /* 0x004fc400000010ff */
[----:B------:R-:W-:Y:S01]  /*6200*/  F2FP.BF16.PACK_AB R6, R86, R85 ;  /* 0x000000555606723e */ /* 0x000fe200000010ff */
[----:B-1----:R-:W-:Y:S01]  /*6210*/  FFMA.FTZ R10, R141, c[0x0][0x2d0], -R3 ;  /* 0x0000b4008d0a7a23 */ /* 0x002fe20000010803 */
[----:B------:R1:W-:Y:S08]  /*6220*/  MUFU.EX2 R75, R4 ;  /* 0x00000004004b7308 */ /* 0x0003f00000000800 */
[----:B------:R2:W2:Y:S01]  /*6230*/  MUFU.EX2 R82, R10 ;  /* 0x0000000a00527308 */ /* 0x0004a20000000800 */
[----:B-1----:R-:W-:-:S07]  /*6240*/  FFMA.FTZ R4, R149, c[0x0][0x2d0], -R2 ;  /* 0x0000b40095047a23 */ /* 0x002fce0000010802 */
[----:B------:R1:W-:Y:S01]  /*6250*/  MUFU.EX2 R76, R4 ;  /* 0x00000004004c7308 */ /* 0x0003e20000000800 */
[----:B--2---:R-:W-:Y:S01]  /*6260*/  FFMA.FTZ R10, R147, c[0x0][0x2d0], -R2 ;  /* 0x0000b400930a7a23 */ /* 0x004fe20000010802 */
[----:B------:R-:W-:-:S06]  /*6270*/  F2FP.BF16.PACK_AB R7, R82, R81 ;  /* 0x000000515207723e */ /* 0x000fcc00000010ff */
[----:B------:R2:W-:Y:S01]  /*6280*/  MUFU.EX2 R77, R10 ;  /* 0x0000000a004d7308 */ /* 0x0005e20000000800 */
[----:B-1----:R-:W-:-:S07]  /*6290*/  FFMA.FTZ R4, R151, c[0x0][0x2d0], -R0 ;  /* 0x0000b40097047a23 */ /* 0x002fce0000010800 */
[----:B------:R1:W-:Y:S01]  /*62a0*/  MUFU.EX2 R73, R4 ;  /* 0x0000000400497308 */ /* 0x0003e20000000800 */
[----:B--2---:R-:W-:-:S07]  /*62b0*/  FFMA.FTZ R10, R148, c[0x0][0x2d0], -R2 ;  /* 0x0000b400940a7a23 */ /* 0x004fce0000010802 */
[----:B------:R2:W-:Y:S01]  /*62c0*/  MUFU.EX2 R78, R10 ;  /* 0x0000000a004e7308 */ /* 0x0005e20000000800 */
[----:B-1----:R-:W-:-:S07]  /*62d0*/  FFMA.FTZ R4, R153, c[0x0][0x2d0], -R0 ;  /* 0x0000b40099047a23 */ /* 0x002fce0000010800 */
[----:B------:R1:W-:Y:S01]  /*62e0*/  MUFU.EX2 R74, R4 ;  /* 0x00000004004a7308 */ /* 0x0003e20000000800 */
[----:B--2---:R-:W-:-:S07]  /*62f0*/  FFMA.FTZ R10, R152, c[0x0][0x2d0], -R0 ;  /* 0x0000b400980a7a23 */ /* 0x004fce0000010800 */
[----:B------:R2:W-:Y:S01]  /*6300*/  MUFU.EX2 R69, R10 ;  /* 0x0000000a00457308 */ /* 0x0005e20000000800 */
[----:B-1----:R-:W-:-:S07]  /*6310*/  F2FP.BF16.PACK_AB R4, R84, R83 ;  /* 0x000000535404723e */ /* 0x002fce00000010ff */
[----:B---3--:R-:W-:Y:S01]  /*6320*/  HMMA.16816.F32.BF16 R92, R4, R20, R92 ;  /* 0x00000014045c723c */ /* 0x008fe2000004185c */
[----:B--2---:R-:W-:-:S04]  /*6330*/  FFMA.FTZ R10, R154, c[0x0][0x2d0], -R0 ;  /* 0x0000b4009a0a7a23 */ /* 0x004fc80000010800 */
[----:B------:R1:W-:Y:S03]  /*6340*/  MUFU.EX2 R68, R10 ;  /* 0x0000000a00447308 */ /* 0x0003e60000000800 */
[C---:B------:R-:W-:Y:S08]  /*6350*/  HMMA.16816.F32.BF16 R100, R4.reuse, R22, R100 ;  /* 0x000000160464723c */ /* 0x040ff00000041864 */
[----:B------:R-:W-:Y:S01]  /*6360*/  HMMA.16816.F32.BF16 R104, R4, R16, R104 ;  /* 0x000000100468723c */ /* 0x000fe20000041868 */
[----:B-1----:R-:W-:-:S07]  /*6370*/  FFMA.FTZ R10, R158, c[0x0][0x2d0], -R8 ;  /* 0x0000b4009e0a7a23 */ /* 0x002fce0000010808 */
[C---:B------:R-:W-:Y:S01]  /*6380*/  HMMA.16816.F32.BF16 R116, R4.reuse, R18, R116 ;  /* 0x000000120474723c */ /* 0x040fe20000041874 */
[----:B------:R1:W-:Y:S07]  /*6390*/  MUFU.EX2 R52, R10 ;  /* 0x0000000a00347308 */ /* 0x0003ee0000000800 */
[C---:B----4-:R-:W-:Y:S08]  /*63a0*/  HMMA.16816.F32.BF16 R120, R4.reuse, R12, R120 ;  /* 0x0000000c0478723c */ /* 0x050ff00000041878 */
[----:B------:R-:W-:Y:S01]  /*63b0*/  HMMA.16816.F32.BF16 R132, R4, R14, R132 ;  /* 0x0000000e0484723c */ /* 0x000fe20000041884 */
[----:B-1----:R-:W-:-:S04]  /*63c0*/  FFMA.FTZ R10, R157, c[0x0][0x2d0], -R8 ;  /* 0x0000b4009d0a7a23 */ /* 0x002fc80000010808 */
[----:B------:R1:W2:Y:S03]  /*63d0*/  MUFU.EX2 R54, R10 ;  /* 0x0000000a00367308 */ /* 0x0002a60000000800 */
[C---:B-----5:R-:W-:Y:S08]  /*63e0*/  HMMA.16816.F32.BF16 R136, R4.reuse, R24, R136 ;  /* 0x000000180488723c */ /* 0x060ff00000041888 */
[----:B------:R-:W-:Y:S01]  /*63f0*/  HMMA.16816.F32.BF16 R60, R4, R26, R60 ;  /* 0x0000001a043c723c */ /* 0x000fe2000004183c */
[--C-:B-1----:R-:W-:Y:S01]  /*6400*/  FFMA.FTZ R10, R156, c[0x0][0x2d0], -R8.reuse ;  /* 0x0000b4009c0a7a23 */ /* 0x102fe20000010808 */
[----:B--2---:R-:W-:Y:S01]  /*6410*/  F2FP.BF16.PACK_AB R148, R54, R52 ;  /* 0x000000343694723e */ /* 0x004fe200000010ff */
[----:B------:R-:W-:-:S04]  /*6420*/  FFMA.FTZ R8, R155, c[0x0][0x2d0], -R8 ;  /* 0x0000b4009b087a23 */ /* 0x000fc80000010808 */
[----:B------:R-:W-:Y:S01]  /*6430*/  F2FP.BF16.PACK_AB R4, R78, R77 ;  /* 0x0000004d4e04723e */ /* 0x000fe200000010ff */
[----:B------:R-:W-:Y:S01]  /*6440*/  MUFU.EX2 R55, R10 ;  /* 0x0000000a00377308 */ /* 0x000fe20000000800 */
[----:B------:R-:W-:Y:S02]  /*6450*/  F2FP.BF16.PACK_AB R6, R76, R75 ;  /* 0x0000004b4c06723e */ /* 0x000fe400000010ff */
[----:B------:R-:W-:Y:S02]  /*6460*/  F2FP.BF16.PACK_AB R5, R74, R73 ;  /* 0x000000494a05723e */ /* 0x000fe400000010ff */
[----:B------:R-:W-:-:S03]  /*6470*/  F2FP.BF16.PACK_AB R7, R68, R69 ;  /* 0x000000454407723e */ /* 0x000fc600000010ff */
[----:B------:R1:W2:Y:S04]  /*6480*/  MUFU.EX2 R53, R8 ;  /* 0x0000000800357308 */ /* 0x0002a80000000800 */
[C---:B------:R-:W-:Y:S08]  /*6490*/  HMMA.16816.F32.BF16 R64, R4.reuse, R22, R64 ;  /* 0x000000160440723c */ /* 0x040ff00000041840 */
[----:B------:R-:W-:Y:S01]  /*64a0*/  HMMA.16816.F32.BF16 R56, R4, R20, R56 ;  /* 0x000000140438723c */ /* 0x000fe20000041838 */
[----:B-1----:R-:W-:Y:S01]  /*64b0*/  FFMA.FTZ R8, R160, c[0x0][0x2d0], -R3 ;  /* 0x0000b400a0087a23 */ /* 0x002fe20000010803 */
[----:B--2---:R-:W-:-:S03]  /*64c0*/  F2FP.BF16.PACK_AB R150, R53, R55 ;  /* 0x000000373596723e */ /* 0x004fc600000010ff */
[----:B------:R1:W-:Y:S03]  /*64d0*/  MUFU.EX2 R23, R8 ;  /* 0x0000000800177308 */ /* 0x0003e60000000800 */
[C---:B------:R-:W-:Y:S08]  /*64e0*/  HMMA.16816.F32.BF16 R48, R4.reuse, R16, R48 ;  /* 0x000000100430723c */ /* 0x040ff00000041830 */
[----:B------:R-:W-:Y:S01]  /*64f0*/  HMMA.16816.F32.BF16 R44, R4, R18, R44 ;  /* 0x00000012042c723c */ /* 0x000fe2000004182c */
[----:B-1----:R-:W-:-:S07]  /*6500*/  FFMA.FTZ R8, R161, c[0x0][0x2d0], -R3 ;  /* 0x0000b400a1087a23 */ /* 0x002fce0000010803 */
[C---:B------:R-:W-:Y:S01]  /*6510*/  HMMA.16816.F32.BF16 R40, R4.reuse, R12, R40 ;  /* 0x0000000c0428723c */ /* 0x040fe20000041828 */
[----:B------:R1:W2:Y:S07]  /*6520*/  MUFU.EX2 R22, R8 ;  /* 0x0000000800167308 */ /* 0x0002ae0000000800 */
[C---:B------:R-:W-:Y:S01]  /*6530*/  HMMA.16816.F32.BF16 R36, R4.reuse, R14, R36 ;  /* 0x0000000e0424723c */ /* 0x040fe20000041824 */
[----:B------:R-:W3:Y:S07]  /*6540*/  LDSM.16.MT88.4 R12, [R192+0x2000] ;  /* 0x00200000c00c783b */ /* 0x000eee0000004200 */
[----:B------:R-:W-:Y:S01]  /*6550*/  HMMA.16816.F32.BF16 R32, R4, R24, R32 ;  /* 0x000000180420723c */ /* 0x000fe20000041820 */
[----:B-1----:R-:W-:Y:S01]  /*6560*/  FFMA.FTZ R8, R159, c[0x0][0x2d0], -R3 ;  /* 0x0000b4009f087a23 */ /* 0x002fe20000010803 */
[----:B--2---:R-:W-:-:S03]  /*6570*/  F2FP.BF16.PACK_AB R149, R22, R23 ;  /* 0x000000171695723e */ /* 0x004fc600000010ff */
[----:B------:R1:W-:Y:S03]  /*6580*/  MUFU.EX2 R21, R8 ;  /* 0x0000000800157308 */ /* 0x0003e60000000800 */
[----:B------:R-:W-:Y:S07]  /*6590*/  HMMA.16816.F32.BF16 R28, R4, R26, R28 ;  /* 0x0000001a041c723c */ /* 0x000fee000004181c */
[----:B------:R-:W-:-:S02]  /*65a0*/  FFMA.FTZ R5, R162, c[0x0][0x2d0], -R3 ;  /* 0x0000b400a2057a23 */ /* 0x000fc40000010803 */
[----:B------:R-:W-:Y:S02]  /*65b0*/  FFMA.FTZ R7, R169, c[0x0][0x2d0], -R0 ;  /* 0x0000b400a9077a23 */ /* 0x000fe40000010800 */
[----:B------:R2:W4:Y:S01]  /*65c0*/  MUFU.EX2 R20, R5 ;  /* 0x0000000500147308 */ /* 0x0005220000000800 */
[--C-:B------:R-:W-:Y:S02]  /*65d0*/  FFMA.FTZ R4, R167, c[0x0][0x2d0], -R2.reuse ;  /* 0x0000b400a7047a23 */ /* 0x100fe40000010802 */
[----:B------:R-:W-:Y:S02]  /*65e0*/  FFMA.FTZ R3, R165, c[0x0][0x2d0], -R2 ;  /* 0x0000b400a5037a23 */ /* 0x000fe40000010802 */
[----:B-1----:R-:W-:Y:S02]  /*65f0*/  FFMA.FTZ R8, R168, c[0x0][0x2d0], -R0 ;  /* 0x0000b400a8087a23 */ /* 0x002fe40000010800 */
[--C-:B------:R-:W-:Y:S01]  /*6600*/  FFMA.FTZ R6, R164, c[0x0][0x2d0], -R2.reuse ;  /* 0x0000b400a4067a23 */ /* 0x100fe20000010802 */
[----:B------:R1:W-:Y:S01]  /*6610*/  MUFU.EX2 R16, R4 ;  /* 0x0000000400107308 */ /* 0x0003e20000000800 */
[----:B------:R-:W-:-:S02]  /*6620*/  FFMA.FTZ R2, R163, c[0x0][0x2d0], -R2 ;  /* 0x0000b400a3027a23 */ /* 0x000fc40000010802 */
[----:B--2---:R-:W-:-:S05]  /*6630*/  FFMA.FTZ R5, R170, c[0x0][0x2d0], -R0 ;  /* 0x0000b400aa057a23 */ /* 0x004fca0000010800 */
[----:B------:R-:W-:Y:S01]  /*6640*/  MUFU.EX2 R10, R7 ;  /* 0x00000007000a7308 */ /* 0x000fe20000000800 */
[----:B------:R-:W-:Y:S01]  /*6650*/  FFMA.FTZ R0, R166, c[0x0][0x2d0], -R0 ;  /* 0x0000b400a6007a23 */ /* 0x000fe20000010800 */
[----:B----4-:R-:W-:Y:S01]  /*6660*/  F2FP.BF16.PACK_AB R151, R20, R21 ;  /* 0x000000151497723e */ /* 0x010fe200000010ff */
[----:B-1----:R-:W-:-:S05]  /*6670*/  FADD.FTZ R4, R202, R11 ;  /* 0x0000000bca047221 */ /* 0x002fca0000010000 */
[----:B------:R1:W2:Y:S01]  /*6680*/  MUFU.EX2 R19, R3 ;  /* 0x0000000300137308 */ /* 0x0002a20000000800 */
[C---:B------:R-:W-:Y:S07]  /*6690*/  HMMA.16816.F32.BF16 R92, R148.reuse, R96, R92 ;  /* 0x00000060945c723c */ /* 0x040fee000004185c */
[----:B------:R4:W-:Y:S01]  /*66a0*/  MUFU.EX2 R7, R0 ;  /* 0x0000000000077308 */ /* 0x0009e20000000800 */
[----:B------:R-:W-:Y:S01]  /*66b0*/  HMMA.16816.F32.BF16 R100, R148, R98, R100 ;  /* 0x000000629464723c */ /* 0x000fe20000041864 */
[----:B-1----:R-:W-:-:S06]  /*66c0*/  FADD.FTZ R3, R207, R203 ;  /* 0x000000cbcf037221 */ /* 0x002fcc0000010000 */
[----:B------:R1:W-:Y:S01]  /*66d0*/  MUFU.EX2 R17, R2 ;  /* 0x0000000200117308 */ /* 0x0003e20000000800 */
[----:B--2---:R-:W-:Y:S01]  /*66e0*/  F2FP.BF16.PACK_AB R144, R19, R16 ;  /* 0x000000101390723e */ /* 0x004fe200000010ff */
[----:B------:R-:W-:Y:S01]  /*66f0*/  HMMA.16816.F32.BF16 R104, R148, R112, R104 ;  /* 0x000000709468723c */ /* 0x000fe20000041868 */
[----:B------:R-:W-:Y:S02]  /*6700*/  FADD.FTZ R3, R206, R3 ;  /* 0x00000003ce037221 */ /* 0x000fe40000010000 */
[----:B----4-:R-:W-:-:S03]  /*6710*/  FADD.FTZ R0, R212, R211 ;  /* 0x000000d3d4007221 */ /* 0x010fc60000010000 */
[----:B------:R2:W4:Y:S01]  /*6720*/  MUFU.EX2 R11, R5 ;  /* 0x00000005000b7308 */ /* 0x0005220000000800 */
[----:B------:R-:W-:Y:S01]  /*6730*/  FADD.FTZ R3, R217, R3 ;  /* 0x00000003d9037221 */ /* 0x000fe20000010000 */
[----:B------:R-:W-:Y:S01]  /*6740*/  HMMA.16816.F32.BF16 R116, R148, R114, R116 ;  /* 0x000000729474723c */ /* 0x000fe20000041874 */
[----:B------:R-:W-:Y:S02]  /*6750*/  FADD.FTZ R0, R213, R0 ;  /* 0x00000000d5007221 */ /* 0x000fe40000010000 */
[----:B-1----:R-:W-:-:S03]  /*6760*/  FADD.FTZ R2, R218, R4 ;  /* 0x00000004da027221 */ /* 0x002fc60000010000 */
[----:B------:R-:W1:Y:S02]  /*6770*/  MUFU.EX2 R18, R6 ;  /* 0x0000000600127308 */ /* 0x000e640000000800 */
[C---:B------:R-:W-:Y:S01]  /*6780*/  HMMA.16816.F32.BF16 R120, R148.reuse, R128, R120 ;  /* 0x000000809478723c */ /* 0x040fe20000041878 */
[----:B------:R-:W-:Y:S02]  /*6790*/  FADD.FTZ R4, R219, R2 ;  /* 0x00000002db047221 */ /* 0x000fe40000010000 */
[----:B------:R-:W-:Y:S02]  /*67a0*/  FADD.FTZ R2, R214, R0 ;  /* 0x00000000d6027221 */ /* 0x000fe40000010000 */
[----:B--2---:R-:W-:Y:S01]  /*67b0*/  FADD.FTZ R5, R89, R88 ;  /* 0x0000005859057221 */ /* 0x004fe20000010000 */
[----:B------:R-:W2:Y:S01]  /*67c0*/  MUFU.EX2 R8, R8 ;  /* 0x0000000800087308 */ /* 0x000ea20000000800 */
[----:B------:R-:W-:Y:S01]  /*67d0*/  FADD.FTZ R0, R227, R4 ;  /* 0x00000004e3007221 */ /* 0x000fe20000010000 */
[----:B----4-:R-:W-:Y:S01]  /*67e0*/  F2FP.BF16.PACK_AB R145, R10, R11 ;  /* 0x0000000b0a91723e */ /* 0x010fe200000010ff */
[----:B------:R-:W-:Y:S01]  /*67f0*/  FADD.FTZ R5, R208, R5 ;  /* 0x00000005d0057221 */ /* 0x000fe20000010000 */
[----:B------:R-:W-:Y:S01]  /*6800*/  HMMA.16816.F32.BF16 R132, R148, R130, R132 ;  /* 0x000000829484723c */ /* 0x000fe20000041884 */
[----:B------:R-:W-:-:S02]  /*6810*/  FADD.FTZ R2, R221, R2 ;  /* 0x00000002dd027221 */ /* 0x000fc40000010000 */
[----:B------:R-:W-:Y:S01]  /*6820*/  FADD.FTZ R4, R215, R3 ;  /* 0x00000003d7047221 */ /* 0x000fe20000010000 */
[----:B-1----:R-:W-:Y:S01]  /*6830*/  F2FP.BF16.PACK_AB R146, R17, R18 ;  /* 0x000000121192723e */ /* 0x002fe200000010ff */
[----:B------:R-:W-:Y:S02]  /*6840*/  FADD.FTZ R5, R205, R5 ;  /* 0x00000005cd057221 */ /* 0x000fe40000010000 */
[----:B------:R-:W-:Y:S01]  /*6850*/  FADD.FTZ R3, R224, R0 ;  /* 0x00000000e0037221 */ /* 0x000fe20000010000 */
[----:B---3--:R-:W-:Y:S01]  /*6860*/  HMMA.16816.F32.BF16 R136, R148, R12, R136 ;  /* 0x0000000c9488723c */ /* 0x008fe20000041888 */
[----:B------:R-:W-:Y:S02]  /*6870*/  FADD.FTZ R2, R222, R2 ;  /* 0x00000002de027221 */ /* 0x000fe40000010000 */
[----:B------:R-:W-:Y:S01]  /*6880*/  FADD.FTZ R0, R216, R4 ;  /* 0x00000004d8007221 */ /* 0x000fe20000010000 */
[----:B--2---:R-:W-:Y:S01]  /*6890*/  F2FP.BF16.PACK_AB R147, R7, R8 ;  /* 0x000000080793723e */ /* 0x004fe200000010ff */
        /* <DEDUP_REMOVED lines=56> */
[----:B------:R-:W-:Y:S01]  /*6c20*/  FADD.FTZ R6, R22, R0 ;  /* 0x0000000016067221 */ /* 0x000fe20000010000 */
[----:B------:R-:W-:Y:S01]  /*6c30*/  IADD3 R0, R171, -0x2, RZ ;  /* 0xfffffffeab007810 */ /* 0x000fe20007ffe0ff */
[----:B------:R-:W-:-:S02]  /*6c40*/  FADD.FTZ R2, R10, R2 ;  /* 0x000000020a027221 */ /* 0x000fc40000010000 */
[----:B------:R-:W-:Y:S01]  /*6c50*/  FADD.FTZ R3, R19, R3 ;  /* 0x0000000313037221 */ /* 0x000fe20000010000 */
[----:B------:R-:W-:Y:S01]  /*6c60*/  ISETP.GE.AND P1, PT, R0, R229, PT ;  /* 0x000000e50000720c */ /* 0x000fe20003f26270 */
[----:B------:R-:W-:Y:S02]  /*6c70*/  FADD.FTZ R5, R55, R4 ;  /* 0x0000000437057221 */ /* 0x000fe40000010000 */
[----:B------:R-:W-:Y:S02]  /*6c80*/  FADD.FTZ R4, R21, R6 ;  /* 0x0000000615047221 */ /* 0x000fe40000010000 */
[----:B------:R-:W-:Y:S02]  /*6c90*/  FADD.FTZ R2, R8, R2 ;  /* 0x0000000208027221 */ /* 0x000fe40000010000 */
[----:B------:R-:W-:Y:S02]  /*6ca0*/  FADD.FTZ R3, R18, R3 ;  /* 0x0000000312037221 */ /* 0x000fe40000010000 */
[----:B------:R-:W-:-:S02]  /*6cb0*/  FADD.FTZ R5, R53, R5 ;  /* 0x0000000535057221 */ /* 0x000fc40000010000 */
[----:B------:R-:W-:Y:S02]  /*6cc0*/  FADD.FTZ R4, R20, R4 ;  /* 0x0000000414047221 */ /* 0x000fe40000010000 */
[----:B------:R-:W-:Y:S01]  /*6cd0*/  FADD.FTZ R2, R7, R2 ;  /* 0x0000000207027221 */ /* 0x000fe20000010000 */
[----:B------:R1:W-:Y:S01]  /*6ce0*/  STL [R1], R5 ;  /* 0x0000000501007387 */ /* 0x0003e20000100800 */
[----:B------:R-:W-:-:S03]  /*6cf0*/  FADD.FTZ R3, R17, R3 ;  /* 0x0000000311037221 */ /* 0x000fc60000010000 */
[----:B------:R1:W-:Y:S04]  /*6d00*/  STL [R1+0x4], R4 ;  /* 0x0000040401007387 */ /* 0x0003e80000100800 */
[----:B------:R1:W-:Y:S04]  /*6d10*/  STL [R1+0xc], R2 ;  /* 0x00000c0201007387 */ /* 0x0003e80000100800 */
[----:B------:R1:W-:Y:S01]  /*6d20*/  STL [R1+0x8], R3 ;  /* 0x0000080301007387 */ /* 0x0003e20000100800 */
[----:B------:R-:W-:Y:S05]  /*6d30*/  @!P1 BRA `(.L_x_81) ;  /* 0x00003f0000009947 */ /* 0x000fea0003800000 */
[----:B------:R-:W-:Y:S01]  /*6d40*/  MOV R230, R0 ;  /* 0x0000000000e67202 */ /* 0x000fe20000000f00 */
[----:B------:R-:W-:Y:S01]  /*6d50*/  IMAD.MOV.U32 R0, RZ, RZ, R72 ;  /* 0x000000ffff007224 */ /* 0x000fe200078e0048 */
[----:B------:R-:W-:Y:S01]  /*6d60*/  MOV R84, R71 ;  /* 0x0000004700547202 */ /* 0x000fe20000000f00 */
[----:B------:R-:W-:Y:S01]  /*6d70*/  IMAD.MOV.U32 R85, RZ, RZ, R70 ;  /* 0x000000ffff557224 */ /* 0x000fe200078e0046 */
[----:B------:R-:W-:-:S02]  /*6d80*/  MOV R86, R9 ;  /* 0x0000000900567202 */ /* 0x000fc40000000f00 */
.L_x_88:
[----:B------:R-:W2:Y:S01]  /*6d90*/  LDL.64 R8, [R1+0x28] ;  /* 0x0000280001087983 */ /* 0x000ea20000100a00 */
[----:B------:R-:W-:Y:S04]  /*6da0*/  DEPBAR.LE SB0, 0x0 ;  /* 0x000080000000791a */ /* 0x000fe80000000000 */
[----:B------:R-:W3:Y:S04]  /*6db0*/  LDL R6, [R1+0x38] ;  /* 0x0000380001067983 */ /* 0x000ee80000100800 */
[----:B------:R-:W-:Y:S01]  /*6dc0*/  BAR.SYNC.DEFER_BLOCKING 0x0 ;  /* 0x0000000000007b1d */ /* 0x000fe20000010000 */
[----:B------:R-:W-:Y:S01]  /*6dd0*/  R2P PR, R244, 0x6 ;  /* 0x00000006f4007804 */ /* 0x000fe20000000000 */
[----:B-1----:R-:W-:Y:S01]  /*6de0*/  IMAD.WIDE.U32 R4, R220, c[0x0][0x208], RZ ;  /* 0x00008200dc047a25 */ /* 0x002fe200078e00ff */
[C---:B------:R-:W-:Y:S02]  /*6df0*/  IADD3 R2, R184.reuse, 0x20, RZ ;  /* 0x00000020b8027810 */ /* 0x040fe40007ffe0ff */
[----:B------:R-:W-:Y:S01]  /*6e00*/  SHF.R.S32.HI R3, RZ, 0x1f, R220 ;  /* 0x0000001fff037819 */ /* 0x000fe200000114dc */
[----:B------:R-:W-:Y:S01]  /*6e10*/  IMAD.SHL.U32 R59, R231, 0x2, RZ ;  /* 0x00000002e73b7824 */ /* 0x000fe200078e00ff */
[C---:B------:R-:W-:Y:S03]  /*6e20*/  IADD3 R87, R184.reuse, 0x40, RZ ;  /* 0x00000040b8577810 */ /* 0x040fe60007ffe0ff */
[----:B------:R-:W-:Y:S04]  /*6e30*/  IMAD R3, R3, c[0x0][0x208], RZ ;  /* 0x0000820003037a24 */ /* 0x000fe800078e02ff */
[----:B------:R-:W-:Y:S01]  /*6e40*/  @P1 IADD3 R2, R184, -0x20, RZ ;  /* 0xffffffe0b8021810 */ /* 0x000fe20007ffe0ff */
[----:B------:R-:W-:Y:S01]  /*6e50*/  IMAD R3, R220, c[0x0][0x20c], R3 ;  /* 0x00008300dc037a24 */ /* 0x000fe200078e0203 */
[----:B------:R-:W-:Y:S03]  /*6e60*/  @P2 IADD3 R87, R184, -0x40, RZ ;  /* 0xffffffc0b8572810 */ /* 0x000fe60007ffe0ff */
[----:B------:R-:W-:Y:S01]  /*6e70*/  IMAD.IADD R3, R5, 0x1, R3 ;  /* 0x0000000105037824 */ /* 0x000fe200078e0203 */
[----:B------:R-:W-:Y:S02]  /*6e80*/  SHF.R.S32.HI R5, RZ, 0x1f, R201 ;  /* 0x0000001fff057819 */ /* 0x000fe400000114c9 */
[C---:B------:R-:W-:Y:S01]  /*6e90*/  IADD3 R188, R87.reuse, 0x2000, RZ ;  /* 0x0000200057bc7810 */ /* 0x040fe20007ffe0ff */
[----:B------:R-:W1:Y:S01]  /*6ea0*/  LDSM.16.M88.4 R160, [R2] ;  /* 0x0000000002a0783b */ /* 0x000e620000000200 */
[C---:B------:R-:W-:Y:S02]  /*6eb0*/  IADD3 R187, R87.reuse, 0x1800, RZ ;  /* 0x0000180057bb7810 */ /* 0x040fe40007ffe0ff */
[C---:B------:R-:W-:Y:S01]  /*6ec0*/  IADD3 R186, R87.reuse, 0x1000, RZ ;  /* 0x0000100057ba7810 */ /* 0x040fe20007ffe0ff */
[----:B------:R-:W4:Y:S01]  /*6ed0*/  LDSM.16.M88.4 R168, [R2+0x800] ;  /* 0x0008000002a8783b */ /* 0x000f220000000200 */
[----:B------:R-:W-:Y:S03]  /*6ee0*/  IADD3 R185, R87, 0x800, RZ ;  /* 0x0000080057b97810 */ /* 0x000fe60007ffe0ff */
[----:B------:R-:W1:Y:S04]  /*6ef0*/  LDSM.16.M88.4 R172, [R2+0x1000] ;  /* 0x0010000002ac783b */ /* 0x000e680000000200 */
[----:B------:R-:W1:Y:S04]  /*6f00*/  LDSM.16.M88.4 R176, [R2+0x1800] ;  /* 0x0018000002b0783b */ /* 0x000e680000000200 */
[----:B------:R5:W1:Y:S04]  /*6f10*/  LDSM.16.M88.4 R180, [R2+0x2000] ;  /* 0x0020000002b4783b */ /* 0x000a680000000200 */
[----:B------:R1:W1:Y:S04]  /*6f20*/  LDSM.16.M88.4 R80, [R194] ;  /* 0x00000000c250783b */ /* 0x0002680000000200 */
[----:B------:R1:W1:Y:S04]  /*6f30*/  LDSM.16.M88.4 R76, [R194+0x2000] ;  /* 0x00200000c24c783b */ /* 0x0002680000000200 */
[----:B------:R1:W1:Y:S04]  /*6f40*/  LDSM.16.M88.4 R16, [R184] ;  /* 0x00000000b810783b */ /* 0x0002680000000200 */
[----:B------:R1:W1:Y:S04]  /*6f50*/  LDSM.16.M88.4 R32, [R184+0x800] ;  /* 0x00080000b820783b */ /* 0x0002680000000200 */
[----:B------:R1:W1:Y:S01]  /*6f60*/  LDSM.16.M88.4 R48, [R184+0x1000] ;  /* 0x00100000b830783b */ /* 0x0002620000000200 */
[----:B-----5:R-:W-:Y:S03]  /*6f70*/  IMAD.MOV.U32 R2, RZ, RZ, R4 ;  /* 0x000000ffff027224 */ /* 0x020fe600078e0004 */
[----:B------:R1:W1:Y:S01]  /*6f80*/  LDSM.16.M88.4 R64, [R184+0x1800] ;  /* 0x00180000b840783b */ /* 0x0002620000000200 */
[----:B------:R-:W-:Y:S02]  /*6f90*/  IMAD R4, R5, c[0x0][0x218], RZ ;  /* 0x0000860005047a24 */ /* 0x000fe400078e02ff */
[C---:B------:R-:W-:Y:S01]  /*6fa0*/  IMAD.WIDE.U32 R2, R201.reuse, c[0x0][0x218], R2 ;  /* 0x00008600c9027a25 */ /* 0x040fe200078e0002 */
[----:B------:R1:W1:Y:S03]  /*6fb0*/  LDSM.16.M88.4 R152, [R184+0x2000] ;  /* 0x00200000b898783b */ /* 0x0002660000000200 */
[----:B------:R-:W-:Y:S01]  /*6fc0*/  IMAD R4, R201, c[0x0][0x21c], R4 ;  /* 0x00008700c9047a24 */ /* 0x000fe200078e0204 */
[----:B------:R1:W1:Y:S04]  /*6fd0*/  LDSM.16.M88.4 R156, [R197] ;  /* 0x00000000c59c783b */ /* 0x0002680000000200 */
[----:B------:R1:W1:Y:S01]  /*6fe0*/  LDSM.16.M88.4 R164, [R197+0x2000] ;  /* 0x00200000c5a4783b */ /* 0x0002620000000200 */
[----:B--2---:R-:W-:Y:S04]  /*6ff0*/  IADD3 R2, P1, R8, R2, RZ ;  /* 0x0000000208027210 */ /* 0x004fe80007f3e0ff */
[----:B---3--:R-:W-:Y:S02]  /*7000*/  IADD3.X R3, R6, R3, R4, P1, !PT ;  /* 0x0000000306037210 */ /* 0x008fe40000ffe404 */
[----:B------:R-:W-:Y:S02]  /*7010*/  SHF.R.S32.HI R6, RZ, 0x1f, R231 ;  /* 0x0000001fff067819 */ /* 0x000fe400000114e7 */
[C---:B------:R-:W-:Y:S02]  /*7020*/  LEA R40, P1, R2.reuse, c[0x0][0x1f8], 0x1 ;  /* 0x00007e0002287a11 */ /* 0x040fe400078208ff */
[----:B------:R-:W-:Y:S02]  /*7030*/  SHF.L.U64.HI R68, R231, 0x1, R6 ;  /* 0x00000001e7447819 */ /* 0x000fe40000010206 */
[----:B------:R-:W-:Y:S01]  /*7040*/  LEA.HI.X R56, R2, c[0x0][0x1fc], R3, 0x1, P1 ;  /* 0x00007f0002387a11 */ /* 0x000fe200008f0c03 */
[----:B------:R-:W-:-:S06]  /*7050*/  BRA.DIV ~URZ, `(.L_x_82) ;  /* 0x000094327f007947 */ /* 0x000fcc000b800000 */
[----:B-1--4-:R1:W2:Y:S02]  /*7060*/  SHFL.IDX PT, R58, R56, RZ, 0x181f ;  /* 0x00181fff383a7589 */ /* 0x0122a400000e0000 */
.L_x_175:
[-C--:B------:R-:W-:Y:S01]  /*7070*/  HMMA.16816.F32.BF16 R4, R80, R16.reuse, RZ ;  /* 0x000000105004723c */ /* 0x080fe200000418ff */
[----:B------:R-:W3:Y:S01]  /*7080*/  SHFL.IDX PT, R2, R40, RZ, 0x181f ;  /* 0x00181fff28027589 */ /* 0x000ee200000e0000 */
[----:B------:R-:W-:Y:S01]  /*7090*/  BSSY B0, `(.L_x_83) ;  /* 0x000016d000007945 */ /* 0x000fe20003800000 */
[----:B------:R-:W-:Y:S04]  /*70a0*/  ISETP.GE.AND P1, PT, R231, c[0x0][0x1d4], PT ;  /* 0x00007500e7007a0c */ /* 0x000fe80003f26270 */
[----:B------:R-:W-:Y:S01]  /*70b0*/  SEL R198, RZ, 0x10, P1 ;  /* 0x00000010ffc67807 */ /* 0x000fe20000800000 */
[C---:B------:R-:W-:Y:S01]  /*70c0*/  HMMA.16816.F32.BF16 R8, R76.reuse, R16, RZ ;  /* 0x000000104c08723c */ /* 0x040fe200000418ff */
[----:B------:R-:W4:Y:S03]  /*70d0*/  SHFL.IDX PT, R3, R40, 0x1, 0x181f ;  /* 0x00381f0028037f89 */ /* 0x000f2600000e0000 */
[----:B------:R-:W-:Y:S04]  /*70e0*/  IADD3 R52, -R198, 0x10, RZ ;  /* 0x00000010c6347810 */ /* 0x000fe80007ffe1ff */
[-C--:B------:R-:W-:Y:S01]  /*70f0*/  HMMA.16816.F32.BF16 R12, R76, R18.reuse, RZ ;  /* 0x000000124c0c723c */ /* 0x080fe200000418ff */
[----:B------:R-:W5:Y:S03]  /*7100*/  SHFL.IDX PT, R57, R56, 0x1, 0x181f ;  /* 0x00381f0038397f89 */ /* 0x000f6600000e0000 */
[----:B------:R-:W-:Y:S04]  /*7110*/  LOP3.LUT R52, R52, 0xf, RZ, 0xc0, !PT ;  /* 0x0000000f34347812 */ /* 0x000fe800078ec0ff */
[C---:B------:R-:W-:Y:S01]  /*7120*/  HMMA.16816.F32.BF16 R16, R80.reuse, R18, RZ ;  /* 0x000000125010723c */ /* 0x040fe200000418ff */
[----:B------:R-:W1:Y:S07]  /*7130*/  SHFL.IDX PT, R53, R40, 0x2, 0x181f ;  /* 0x00581f0028357f89 */ /* 0x000e6e00000e0000 */
[-C--:B------:R-:W-:Y:S01]  /*7140*/  HMMA.16816.F32.BF16 R20, R80, R32.reuse, RZ ;  /* 0x000000205014723c */ /* 0x080fe200000418ff */
[----:B------:R-:W3:Y:S07]  /*7150*/  SHFL.IDX PT, R54, R40, 0x3, 0x181f ;  /* 0x00781f0028367f89 */ /* 0x000eee00000e0000 */
[C---:B------:R-:W-:Y:S01]  /*7160*/  HMMA.16816.F32.BF16 R24, R76.reuse, R32, RZ ;  /* 0x000000204c18723c */ /* 0x040fe200000418ff */
[----:B------:R1:W-:Y:S07]  /*7170*/  SHFL.IDX PT, R55, R40, 0x4, 0x181f ;  /* 0x00981f0028377f89 */ /* 0x0003ee00000e0000 */
[-C--:B------:R-:W-:Y:S01]  /*7180*/  HMMA.16816.F32.BF16 R28, R76, R34.reuse, RZ ;  /* 0x000000224c1c723c */ /* 0x080fe200000418ff */
[----:B------:R-:W3:Y:S07]  /*7190*/  SHFL.IDX PT, R61, R56, 0x2, 0x181f ;  /* 0x00581f00383d7f89 */ /* 0x000eee00000e0000 */
[C---:B------:R-:W-:Y:S01]  /*71a0*/  HMMA.16816.F32.BF16 R32, R80.reuse, R34, RZ ;  /* 0x000000225020723c */ /* 0x040fe200000418ff */
[----:B------:R-:W3:Y:S07]  /*71b0*/  SHFL.IDX PT, R71, R56, 0x3, 0x181f ;  /* 0x00781f0038477f89 */ /* 0x000eee00000e0000 */
[-C--:B------:R-:W-:Y:S01]  /*71c0*/  HMMA.16816.F32.BF16 R36, R80, R48.reuse, RZ ;  /* 0x000000305024723c */ /* 0x080fe200000418ff */
[----:B------:R-:W3:Y:S07]  /*71d0*/  SHFL.IDX PT, R69, R56, 0x4, 0x181f ;  /* 0x00981f0038457f89 */ /* 0x000eee00000e0000 */
[C---:B-1----:R-:W-:Y:S01]  /*71e0*/  HMMA.16816.F32.BF16 R40, R76.reuse, R48, RZ ;  /* 0x000000304c28723c */ /* 0x042fe200000418ff */
[----:B------:R-:W2:Y:S07]  /*71f0*/  LDL R232, [R1+0x10] ;  /* 0x0000100001e87983 */ /* 0x000eae0000100800 */
[-C--:B------:R-:W-:Y:S08]  /*7200*/  HMMA.16816.F32.BF16 R44, R76, R50.reuse, RZ ;  /* 0x000000324c2c723c */ /* 0x080ff000000418ff */
[C---:B------:R-:W-:Y:S04]  /*7210*/  HMMA.16816.F32.BF16 R48, R80.reuse, R50, RZ ;  /* 0x000000325030723c */ /* 0x040fe800000418ff */
[-C--:B---3--:R-:W-:Y:S02]  /*7220*/  IADD3 R2, P2, R2, R59.reuse, RZ ;  /* 0x0000003b02027210 */ /* 0x088fe40007f5e0ff */
[-C--:B----4-:R-:W-:Y:S02]  /*7230*/  IADD3 R62, P6, R3, R59.reuse, RZ ;  /* 0x0000003b033e7210 */ /* 0x090fe40007fde0ff */
[-C--:B--2---:R-:W-:Y:S04]  /*7240*/  IADD3.X R3, R58, R68.reuse, RZ, P2, !PT ;  /* 0x000000443a037210 */ /* 0x084fe800017fe4ff */
[-C--:B-----5:R-:W-:Y:S01]  /*7250*/  IADD3.X R63, R57, R68.reuse, RZ, P6, !PT ;  /* 0x00000044393f7210 */ /* 0x0a0fe200037fe4ff */
[----:B------:R1:W-:Y:S01]  /*7260*/  LDGSTS.E.BYPASS.LTC128B.128 [R204+0x100], [R2.64], !P1 ;  /* 0x0010000002cc7fae */ /* 0x0003e2000c901d46 */
[-C--:B------:R-:W-:Y:S02]  /*7270*/  IADD3 R60, P5, R53, R59.reuse, RZ ;  /* 0x0000003b353c7210 */ /* 0x080fe40007fbe0ff */
[----:B------:R-:W-:Y:S02]  /*7280*/  IADD3 R70, P4, R54, R59, RZ ;  /* 0x0000003b36467210 */ /* 0x000fe40007f9e0ff */
[-C--:B------:R-:W-:Y:S02]  /*7290*/  IADD3.X R61, R61, R68.reuse, RZ, P5, !PT ;  /* 0x000000443d3d7210 */ /* 0x080fe40002ffe4ff */
[----:B------:R-:W-:Y:S01]  /*72a0*/  IADD3 R72, P3, P2, R52, R55, R59 ;  /* 0x0000003734487210 */ /* 0x000fe20007a7e03b */
[----:B------:R2:W-:Y:S01]  /*72b0*/  LDGSTS.E.BYPASS.LTC128B.128 [R204+0x900], [R62.64], !P1 ;  /* 0x009000003ecc7fae */ /* 0x0005e2000c901d46 */
[----:B------:R-:W-:Y:S01]  /*72c0*/  IADD3.X R71, R71, R68, RZ, P4, !PT ;  /* 0x0000004447477210 */ /* 0x000fe200027fe4ff */
[-C--:B------:R-:W-:Y:S01]  /*72d0*/  HMMA.16816.F32.BF16 R52, R80, R64.reuse, RZ ;  /* 0x000000405034723c */ /* 0x080fe200000418ff */
[----:B------:R-:W-:Y:S02]  /*72e0*/  ISETP.NE.U32.AND P4, PT, R198, RZ, PT ;  /* 0x000000ffc600720c */ /* 0x000fe40003f85070 */
[----:B------:R-:W-:Y:S03]  /*72f0*/  IADD3.X R73, RZ, R69, R68, P3, P2 ;  /* 0x00000045ff497210 */ /* 0x000fe60001fe4444 */
[----:B------:R2:W-:Y:S02]  /*7300*/  LDGSTS.E.BYPASS.LTC128B.128 [R204+0x1100], [R60.64], !P1 ;  /* 0x011000003ccc7fae */ /* 0x0005e4000c901d46 */
[C---:B------:R-:W-:Y:S06]  /*7310*/  HMMA.16816.F32.BF16 R56, R76.reuse, R64, RZ ;  /* 0x000000404c38723c */ /* 0x040fec00000418ff */
[----:B------:R3:W-:Y:S08]  /*7320*/  LDGSTS.E.BYPASS.LTC128B.128 [R204+0x1900], [R70.64], !P1 ;  /* 0x0190000046cc7fae */ /* 0x0007f0000c901d46 */
[----:B------:R4:W-:Y:S08]  /*7330*/  LDGSTS.E.BYPASS.LTC128B.128.ZFILL [R204+0x2100], [R72.64], P4 ;  /* 0x0210000048cc7fae */ /* 0x0009f0000a141d46 */
[----:B------:R-:W0:Y:S01]  /*7340*/  LDGDEPBAR ;  /* 0x00000000000079af */ /* 0x000e220000000000 */
[-C--:B--2---:R-:W-:Y:S08]  /*7350*/  HMMA.16816.F32.BF16 R60, R76, R66.reuse, RZ ;  /* 0x000000424c3c723c */ /* 0x084ff000000418ff */
[C---:B------:R-:W-:Y:S08]  /*7360*/  HMMA.16816.F32.BF16 R64, R80.reuse, R66, RZ ;  /* 0x000000425040723c */ /* 0x040ff000000418ff */
[-C--:B---3--:R-:W-:Y:S08]  /*7370*/  HMMA.16816.F32.BF16 R68, R80, R152.reuse, RZ ;  /* 0x000000985044723c */ /* 0x088ff000000418ff */
[C---:B----4-:R-:W-:Y:S08]  /*7380*/  HMMA.16816.F32.BF16 R72, R76.reuse, R152, RZ ;  /* 0x000000984c48723c */ /* 0x050ff000000418ff */
[-C--:B------:R-:W-:Y:S08]  /*7390*/  HMMA.16816.F32.BF16 R76, R76, R154.reuse, RZ ;  /* 0x0000009a4c4c723c */ /* 0x080ff000000418ff */
[----:B------:R-:W-:Y:S01]  /*73a0*/  HMMA.16816.F32.BF16 R80, R80, R154, RZ ;  /* 0x0000009a5050723c */ /* 0x000fe200000418ff */
[----:B------:R-:W-:Y:S07]  /*73b0*/  LDSM.16.M88.4 R152, [R195] ;  /* 0x00000000c398783b */ /* 0x000fee0000000200 */
[-C--:B------:R-:W-:Y:S08]  /*73c0*/  HMMA.16816.F32.BF16 R4, R156, R160.reuse, R4 ;  /* 0x000000a09c04723c */ /* 0x080ff00000041804 */
[C---:B------:R-:W-:Y:S08]  /*73d0*/  HMMA.16816.F32.BF16 R8, R164.reuse, R160, R8 ;  /* 0x000000a0a408723c */ /* 0x040ff00000041808 */
[-C--:B------:R-:W-:Y:S08]  /*73e0*/  HMMA.16816.F32.BF16 R12, R164, R162.reuse, R12 ;  /* 0x000000a2a40c723c */ /* 0x080ff0000004180c */
[C---:B------:R-:W-:Y:S01]  /*73f0*/  HMMA.16816.F32.BF16 R16, R156.reuse, R162, R16 ;  /* 0x000000a29c10723c */ /* 0x040fe20000041810 */
[----:B------:R-:W2:Y:S07]  /*7400*/  LDSM.16.M88.4 R160, [R87] ;  /* 0x0000000057a0783b */ /* 0x000eae0000000200 */
        /* <DEDUP_REMOVED lines=9> */
[----:B------:R-:W4:Y:S07]  /*74a0*/  LDSM.16.M88.4 R172, [R185] ;  /* 0x00000000b9ac783b */ /* 0x000f2e0000000200 */
[-C--:B------:R-:W-:Y:S08]  /*74b0*/  HMMA.16816.F32.BF16 R52, R156, R176.reuse, R52 ;  /* 0x000000b09c34723c */ /* 0x080ff00000041834 */
[C---:B------:R-:W-:Y:S08]  /*74c0*/  HMMA.16816.F32.BF16 R56, R164.reuse, R176, R56 ;  /* 0x000000b0a438723c */ /* 0x040ff00000041838 */
[-C--:B------:R-:W-:Y:S08]  /*74d0*/  HMMA.16816.F32.BF16 R60, R164, R178.reuse, R60 ;  /* 0x000000b2a43c723c */ /* 0x080ff0000004183c */
[C---:B------:R-:W-:Y:S01]  /*74e0*/  HMMA.16816.F32.BF16 R64, R156.reuse, R178, R64 ;  /* 0x000000b29c40723c */ /* 0x040fe20000041840 */
[----:B------:R-:W-:Y:S07]  /*74f0*/  LDSM.16.M88.4 R176, [R188] ;  /* 0x00000000bcb0783b */ /* 0x000fee0000000200 */
[-C--:B------:R-:W-:Y:S08]  /*7500*/  HMMA.16816.F32.BF16 R68, R156, R180.reuse, R68 ;  /* 0x000000b49c44723c */ /* 0x080ff00000041844 */
[C---:B------:R-:W-:Y:S08]  /*7510*/  HMMA.16816.F32.BF16 R72, R164.reuse, R180, R72 ;  /* 0x000000b4a448723c */ /* 0x040ff00000041848 */
[-C--:B------:R-:W-:Y:S01]  /*7520*/  HMMA.16816.F32.BF16 R76, R164, R182.reuse, R76 ;  /* 0x000000b6a44c723c */ /* 0x080fe2000004184c */
[----:B------:R-:W-:Y:S07]  /*7530*/  LDSM.16.M88.4 R164, [R187] ;  /* 0x00000000bba4783b */ /* 0x000fee0000000200 */
[----:B------:R-:W-:Y:S01]  /*7540*/  HMMA.16816.F32.BF16 R80, R156, R182, R80 ;  /* 0x000000b69c50723c */ /* 0x000fe20000041850 */
[----:B------:R-:W5:Y:S07]  /*7550*/  LDSM.16.M88.4 R156, [R186] ;  /* 0x00000000ba9c783b */ /* 0x000f6e0000000200 */
[-C--:B--2---:R-:W-:Y:S01]  /*7560*/  HMMA.16816.F32.BF16 R4, R152, R160.reuse, R4 ;  /* 0x000000a09804723c */ /* 0x084fe20000041804 */
[----:B------:R-:W-:Y:S07]  /*7570*/  LDSM.16.M88.4 R180, [R189] ;  /* 0x00000000bdb4783b */ /* 0x000fee0000000200 */
[C---:B---3--:R-:W-:Y:S08]  /*7580*/  HMMA.16816.F32.BF16 R8, R168.reuse, R160, R8 ;  /* 0x000000a0a808723c */ /* 0x048ff00000041808 */
[-C--:B------:R-:W-:Y:S03]  /*7590*/  HMMA.16816.F32.BF16 R12, R168, R162.reuse, R12 ;  /* 0x000000a2a80c723c */ /* 0x080fe6000004180c */
[----:B------:R-:W-:Y:S05]  /*75a0*/  ISETP.GT.AND P1, PT, R230, R232, PT ;  /* 0x000000e8e600720c */ /* 0x000fea0003f24270 */
[C---:B------:R-:W-:Y:S01]  /*75b0*/  HMMA.16816.F32.BF16 R16, R152.reuse, R162, R16 ;  /* 0x000000a29810723c */ /* 0x040fe20000041810 */
[----:B------:R-:W2:Y:S07]  /*75c0*/  LDSM.16.M88.4 R160, [R196] ;  /* 0x00000000c4a0783b */ /* 0x000eae0000000200 */
[-C--:B----4-:R-:W-:Y:S08]  /*75d0*/  HMMA.16816.F32.BF16 R20, R152, R172.reuse, R20 ;  /* 0x000000ac9814723c */ /* 0x090ff00000041814 */
[C---:B------:R-:W-:Y:S08]  /*75e0*/  HMMA.16816.F32.BF16 R24, R168.reuse, R172, R24 ;  /* 0x000000aca818723c */ /* 0x040ff00000041818 */
[-C--:B------:R-:W-:Y:S08]  /*75f0*/  HMMA.16816.F32.BF16 R28, R168, R174.reuse, R28 ;  /* 0x000000aea81c723c */ /* 0x080ff0000004181c */
[C---:B------:R-:W-:Y:S01]  /*7600*/  HMMA.16816.F32.BF16 R32, R152.reuse, R174, R32 ;  /* 0x000000ae9820723c */ /* 0x040fe20000041820 */
[----:B------:R-:W3:Y:S07]  /*7610*/  LDSM.16.M88.4 R172, [R196+0x2000] ;  /* 0x00200000c4ac783b */ /* 0x000eee0000000200 */
        /* <DEDUP_REMOVED lines=12> */
[-C--:B--2---:R-:W-:Y:S08]  /*76e0*/  HMMA.16816.F32.BF16 R4, R160, R180.reuse, R4 ;  /* 0x000000b4a004723c */ /* 0x084ff00000041804 */
[C---:B---3--:R-:W-:Y:S08]  /*76f0*/  HMMA.16816.F32.BF16 R8, R172.reuse, R180, R8 ;  /* 0x000000b4ac08723c */ /* 0x048ff00000041808 */
[-C--:B------:R-:W-:Y:S08]  /*7700*/  HMMA.16816.F32.BF16 R12, R172, R182.reuse, R12 ;  /* 0x000000b6ac0c723c */ /* 0x080ff0000004180c */
[----:B-1----:R-:W-:Y:S01]  /*7710*/  FMUL.FTZ R2, R4, c[0x0][0x320] ;  /* 0x0000c80004027a20 */ /* 0x002fe20000410000 */
[C---:B------:R-:W-:Y:S03]  /*7720*/  HMMA.16816.F32.BF16 R16, R160.reuse, R182, R16 ;  /* 0x000000b6a010723c */ /* 0x040fe60000041810 */
[----:B------:R1:W2:Y:S04]  /*7730*/  MUFU.TANH R155, R2 ;  /* 0x00000002009b7308 */ /* 0x0002a80000002400 */
[----:B------:R-:W-:Y:S02]  /*7740*/  FMUL.FTZ R10, R10, c[0x0][0x320] ;  /* 0x0000c8000a0a7a20 */ /* 0x000fe40000410000 */
[----:B------:R-:W-:Y:S04]  /*7750*/  FMUL.FTZ R3, R11, c[0x0][0x320] ;  /* 0x0000c8000b037a20 */ /* 0x000fe80000410000 */
[----:B------:R-:W3:Y:S10]  /*7760*/  MUFU.TANH R176, R10 ;  /* 0x0000000a00b07308 */ /* 0x000ef40000002400 */
[----:B------:R-:W4:Y:S01]  /*7770*/  MUFU.TANH R181, R3 ;  /* 0x0000000300b57308 */ /* 0x000f220000002400 */
[----:B-1----:R-:W-:Y:S09]  /*7780*/  FMUL.FTZ R2, R5, c[0x0][0x320] ;  /* 0x0000c80005027a20 */ /* 0x002ff20000410000 */
[----:B------:R1:W1:Y:S02]  /*7790*/  MUFU.TANH R170, R2 ;  /* 0x0000000200aa7308 */ /* 0x0002640000002400 */
[----:B-1----:R-:W-:Y:S08]  /*77a0*/  FMUL.FTZ R2, R6, c[0x0][0x320] ;  /* 0x0000c80006027a20 */ /* 0x002ff00000410000 */
[----:B------:R1:W1:Y:S02]  /*77b0*/  MUFU.TANH R164, R2 ;  /* 0x0000000200a47308 */ /* 0x0002640000002400 */
[----:B-1----:R-:W-:Y:S02]  /*77c0*/  FMUL.FTZ R2, R7, c[0x0][0x320] ;  /* 0x0000c80007027a20 */ /* 0x002fe40000410000 */
[----:B------:R-:W1:Y:S06]  /*77d0*/  LDSM.16.M88.4 R4, [R189+0x800] ;  /* 0x00080000bd04783b */ /* 0x000e6c0000000200 */
[----:B------:R5:W1:Y:S02]  /*77e0*/  MUFU.TANH R169, R2 ;  /* 0x0000000200a97308 */ /* 0x000a640000002400 */
[----:B-----5:R-:W-:Y:S08]  /*77f0*/  FMUL.FTZ R2, R8, c[0x0][0x320] ;  /* 0x0000c80008027a20 */ /* 0x020ff00000410000 */
[----:B------:R5:W2:Y:S01]  /*7800*/  MUFU.TANH R168, R2 ;  /* 0x0000000200a87308 */ /* 0x000aa20000002400 */
[-C--:B-1----:R-:W-:Y:S08]  /*7810*/  HMMA.16816.F32.BF16 R20, R160, R4.reuse, R20 ;  /* 0x00000004a014723c */ /* 0x082ff00000041814 */
[C---:B------:R-:W-:Y:S04]  /*7820*/  HMMA.16816.F32.BF16 R24, R172.reuse, R4, R24 ;  /* 0x00000004ac18723c */ /* 0x040fe80000041818 */
[----:B-----5:R-:W-:Y:S02]  /*7830*/  FMUL.FTZ R2, R9, c[0x0][0x320] ;  /* 0x0000c80009027a20 */ /* 0x020fe40000410000 */
[----:B------:R-:W1:Y:S02]  /*7840*/  LDSM.16.M88.4 R8, [R189+0x1000] ;  /* 0x00100000bd08783b */ /* 0x000e640000000200 */
[-C--:B------:R-:W-:Y:S01]  /*7850*/  HMMA.16816.F32.BF16 R28, R172, R6.reuse, R28 ;  /* 0x00000006ac1c723c */ /* 0x080fe2000004181c */
[----:B------:R5:W1:Y:S07]  /*7860*/  MUFU.TANH R171, R2 ;  /* 0x0000000200ab7308 */ /* 0x000a6e0000002400 */
[C---:B------:R-:W-:Y:S08]  /*7870*/  HMMA.16816.F32.BF16 R32, R160.reuse, R6, R32 ;  /* 0x00000006a020723c */ /* 0x040ff00000041820 */
[----:B------:R-:W-:Y:S04]  /*7880*/  FMUL.FTZ R4, R26, c[0x0][0x320] ;  /* 0x0000c8001a047a20 */ /* 0x000fe80000410000 */
[----:B------:R-:W-:Y:S01]  /*7890*/  FMUL.FTZ R3, R27, c[0x0][0x320] ;  /* 0x0000c8001b037a20 */ /* 0x000fe20000410000 */
[----:B------:R2:W2:Y:S01]  /*78a0*/  MUFU.TANH R216, R4 ;  /* 0x0000000400d87308 */ /* 0x0004a20000002400 */
[----:B-----5:R-:W-:Y:S09]  /*78b0*/  FMUL.FTZ R2, R12, c[0x0][0x320] ;  /* 0x0000c8000c027a20 */ /* 0x020ff20000410000 */
[----:B------:R5:W3:Y:S10]  /*78c0*/  MUFU.TANH R167, R2 ;  /* 0x0000000200a77308 */ /* 0x000af40000002400 */
[----:B------:R3:W3:Y:S01]  /*78d0*/  MUFU.TANH R218, R3 ;  /* 0x0000000300da7308 */ /* 0x0006e20000002400 */
[-C--:B-1----:R-:W-:Y:S01]  /*78e0*/  HMMA.16816.F32.BF16 R36, R160, R8.reuse, R36 ;  /* 0x00000008a024723c */ /* 0x082fe20000041824 */
[----:B--2---:R-:W1:Y:S07]  /*78f0*/  LDSM.16.M88.4 R4, [R189+0x1800] ;  /* 0x00180000bd04783b */ /* 0x004e6e0000000200 */
[C---:B------:R-:W-:Y:S04]  /*7900*/  HMMA.16816.F32.BF16 R40, R172.reuse, R8, R40 ;  /* 0x00000008ac28723c */ /* 0x040fe80000041828 */
[----:B-----5:R-:W-:Y:S04]  /*7910*/  FMUL.FTZ R2, R13, c[0x0][0x320] ;  /* 0x0000c8000d027a20 */ /* 0x020fe80000410000 */
[-C--:B------:R-:W-:Y:S01]  /*7920*/  HMMA.16816.F32.BF16 R44, R172, R10.reuse, R44 ;  /* 0x0000000aac2c723c */ /* 0x080fe2000004182c */
[----:B------:R2:W1:Y:S07]  /*7930*/  MUFU.TANH R165, R2 ;  /* 0x0000000200a57308 */ /* 0x00046e0000002400 */
[C---:B------:R-:W-:Y:S08]  /*7940*/  HMMA.16816.F32.BF16 R48, R160.reuse, R10, R48 ;  /* 0x0000000aa030723c */ /* 0x040ff00000041830 */
[----:B------:R-:W-:Y:S04]  /*7950*/  FMUL.FTZ R8, R42, c[0x0][0x320] ;  /* 0x0000c8002a087a20 */ /* 0x000fe80000410000 */
[----:B------:R5:W4:Y:S01]  /*7960*/  MUFU.TANH R226, R8 ;  /* 0x0000000800e27308 */ /* 0x000b220000002400 */
[----:B---3--:R-:W-:Y:S02]  /*7970*/  FMUL.FTZ R3, R43, c[0x0][0x320] ;  /* 0x0000c8002b037a20 */ /* 0x008fe40000410000 */
[----:B--2---:R-:W-:Y:S01]  /*7980*/  FMUL.FTZ R2, R14, c[0x0][0x320] ;  /* 0x0000c8000e027a20 */ /* 0x004fe20000410000 */
[-C--:B-1----:R-:W-:Y:S06]  /*7990*/  HMMA.16816.F32.BF16 R52, R160, R4.reuse, R52 ;  /* 0x00000004a034723c */ /* 0x082fec0000041834 */
[----:B------:R1:W2:Y:S02]  /*79a0*/  MUFU.TANH R178, R2 ;  /* 0x0000000200b27308 */ /* 0x0002a40000002400 */
[C---:B------:R-:W-:Y:S08]  /*79b0*/  HMMA.16816.F32.BF16 R56, R172.reuse, R4, R56 ;  /* 0x00000004ac38723c */ /* 0x040ff00000041838 */
[----:B------:R3:W2:Y:S01]  /*79c0*/  MUFU.TANH R228, R3 ;  /* 0x0000000300e47308 */ /* 0x0006a20000002400 */
[-C--:B------:R-:W-:Y:S01]  /*79d0*/  HMMA.16816.F32.BF16 R60, R172, R6.reuse, R60 ;  /* 0x00000006ac3c723c */ /* 0x080fe2000004183c */
[----:B-----5:R-:W5:Y:S01]  /*79e0*/  LDSM.16.M88.4 R8, [R189+0x2000] ;  /* 0x00200000bd08783b */ /* 0x020f620000000200 */
[----:B------:R-:W-:Y:S06]  /*79f0*/  DEPBAR.LE SB0, 0x0 ;  /* 0x000080000000791a */ /* 0x000fec0000000000 */
[C---:B------:R-:W-:Y:S01]  /*7a00*/  HMMA.16816.F32.BF16 R64, R160.reuse, R6, R64 ;  /* 0x00000006a040723c */ /* 0x040fe20000041840 */
[----:B------:R-:W-:Y:S04]  /*7a10*/  BAR.SYNC.DEFER_BLOCKING 0x0 ;  /* 0x0000000000007b1d */ /* 0x000fe80000010000 */
[----:B-1----:R-:W-:Y:S02]  /*7a20*/  FMUL.FTZ R2, R15, c[0x0][0x320] ;  /* 0x0000c8000f027a20 */ /* 0x002fe40000410000 */
[----:B------:R-:W-:Y:S02]  /*7a30*/  FMUL.FTZ R4, R58, c[0x0][0x320] ;  /* 0x0000c8003a047a20 */ /* 0x000fe40000410000 */
[----:B------:R1:W1:Y:S03]  /*7a40*/  MUFU.TANH R177, R2 ;  /* 0x0000000200b17308 */ /* 0x0002660000002400 */
[----:B---3--:R-:W-:Y:S07]  /*7a50*/  FMUL.FTZ R3, R59, c[0x0][0x320] ;  /* 0x0000c8003b037a20 */ /* 0x008fee0000410000 */
[----:B------:R-:W3:Y:S10]  /*7a60*/  MUFU.TANH R225, R4 ;  /* 0x0000000400e17308 */ /* 0x000ef40000002400 */
[----:B------:R-:W2:Y:S01]  /*7a70*/  MUFU.TANH R224, R3 ;  /* 0x0000000300e07308 */ /* 0x000ea20000002400 */
[----:B-1----:R-:W-:Y:S01]  /*7a80*/  FMUL.FTZ R2, R16, c[0x0][0x320] ;  /* 0x0000c80010027a20 */ /* 0x002fe20000410000 */
[-C--:B-----5:R-:W-:Y:S08]  /*7a90*/  HMMA.16816.F32.BF16 R68, R160, R8.reuse, R68 ;  /* 0x00000008a044723c */ /* 0x0a0ff00000041844 */
[----:B------:R1:W1:Y:S01]  /*7aa0*/  MUFU.TANH R159, R2 ;  /* 0x00000002009f7308 */ /* 0x0002620000002400 */
[C---:B------:R-:W-:Y:S08]  /*7ab0*/  HMMA.16816.F32.BF16 R72, R172.reuse, R8, R72 ;  /* 0x00000008ac48723c */ /* 0x040ff00000041848 */
[-C--:B------:R-:W-:Y:S08]  /*7ac0*/  HMMA.16816.F32.BF16 R76, R172, R10.reuse, R76 ;  /* 0x0000000aac4c723c */ /* 0x080ff0000004184c */
[----:B------:R-:W-:Y:S04]  /*7ad0*/  HMMA.16816.F32.BF16 R80, R160, R10, R80 ;  /* 0x0000000aa050723c */ /* 0x000fe80000041850 */
[----:B-1----:R-:W-:Y:S04]  /*7ae0*/  FMUL.FTZ R2, R17, c[0x0][0x320] ;  /* 0x0000c80011027a20 */ /* 0x002fe80000410000 */
[----:B------:R1:W1:Y:S04]  /*7af0*/  MUFU.TANH R158, R2 ;  /* 0x00000002009e7308 */ /* 0x0002680000002400 */
[----:B-1----:R-:W-:Y:S06]  /*7b00*/  FMUL.FTZ R2, R18, c[0x0][0x320] ;  /* 0x0000c80012027a20 */ /* 0x002fec0000410000 */
[----:B------:R1:W1:Y:S02]  /*7b10*/  MUFU.TANH R157, R2 ;  /* 0x00000002009d7308 */ /* 0x0002640000002400 */
[----:B-1----:R-:W-:Y:S08]  /*7b20*/  FMUL.FTZ R2, R19, c[0x0][0x320] ;  /* 0x0000c80013027a20 */ /* 0x002ff00000410000 */
        /* <DEDUP_REMOVED lines=116> */
[----:B------:R1:W1:Y:S01]  /*8270*/  MUFU.TANH R162, R2 ;  /* 0x0000000200a27308 */ /* 0x0002620000002400 */
[----:B------:R-:W-:-:S05]  /*8280*/  @!P1 BRA `(.L_x_84) ;  /* 0x000004d000009947 */ /* 0x000fca0003800000 */
[----:B-1234-:R-:W-:Y:S01]  /*8290*/  IMAD.MOV.U32 R2, RZ, RZ, 0x1 ;  /* 0x00000001ff027424 */ /* 0x01efe200078e00ff */
[----:B------:R-:W-:Y:S01]  /*82a0*/  SHF.R.S32.HI R7, RZ, 0x1f, R231 ;  /* 0x0000001fff077819 */ /* 0x000fe200000114e7 */
[----:B------:R-:W-:Y:S01]  /*82b0*/  IMAD.MOV.U32 R201, RZ, RZ, RZ ;  /* 0x000000ffffc97224 */ /* 0x000fe200078e00ff */
[----:B------:R-:W2:Y:S01]  /*82c0*/  LDL R238, [R1+0x14] ;  /* 0x0000140001ee7983 */ /* 0x000ea20000100800 */
[----:B------:R-:W-:Y:S01]  /*82d0*/  IMAD.SHL.U32 R17, R231, 0x2, RZ ;  /* 0x00000002e7117824 */ /* 0x000fe200078e00ff */
[----:B------:R-:W-:Y:S02]  /*82e0*/  ISETP.NE.AND P1, PT, R2, c[0x0][0x2b8], PT ;  /* 0x0000ae0002007a0c */ /* 0x000fe40003f25270 */
[----:B------:R-:W3:Y:S04]  /*82f0*/  LDL.64 R236, [R1+0x20] ;  /* 0x0000200001ec7983 */ /* 0x000ee80000100a00 */
[----:B------:R-:W4:Y:S04]  /*8300*/  LDL R234, [R1+0x34] ;  /* 0x0000340001ea7983 */ /* 0x000f280000100800 */
[----:B------:R-:W1:Y:S04]  /*8310*/  S2R R239, SR_TID.X ;  /* 0x0000000000ef7919 */ /* 0x000e680000002100 */
[----:B------:R-:W5:Y:S04]  /*8320*/  LDL.64 R232, [R1+0x18] ;  /* 0x0000180001e87983 */ /* 0x000f680000100a00 */
[----:B------:R-:W4:Y:S01]  /*8330*/  LDL R8, [R1+0x30] ;  /* 0x0000300001087983 */ /* 0x000f220000100800 */
[----:B-1----:R-:W-:Y:S04]  /*8340*/  SHF.R.S32.HI R235, RZ, 0x1f, R239 ;  /* 0x0000001fffeb7819 */ /* 0x002fe800000114ef */
[----:B------:R-:W-:Y:S04]  /*8350*/  LEA.HI R235, R235, R239, RZ, 0x3 ;  /* 0x000000efebeb7211 */ /* 0x000fe800078f18ff */
[----:B------:R-:W-:Y:S05]  /*8360*/  SHF.R.S32.HI R235, RZ, 0x3, R235 ;  /* 0x00000003ffeb7819 */ /* 0x000fea00000114eb */
[----:B------:R-:W-:Y:S02]  /*8370*/  IMAD R2, R244, 0x10, R235 ;  /* 0x00000010f4027824 */ /* 0x000fe400078e02eb */
[----:B--2---:R-:W-:Y:S05]  /*8380*/  IMAD R3, R230, 0x50, R238 ;  /* 0x00000050e6037824 */ /* 0x004fea00078e02ee */
[----:B------:R-:W-:Y:S05]  /*8390*/  IADD3 R3, R3, -0x50, R2 ;  /* 0xffffffb003037810 */ /* 0x000fea0007ffe002 */
[----:B------:R-:W-:Y:S04]  /*83a0*/  @P1 IMAD.HI.U32 R4, R3, c[0x0][0x2bc], RZ ;  /* 0x0000af0003041a27 */ /* 0x000fe800078e00ff */
[--C-:B------:R-:W-:Y:S01]  /*83b0*/  IMAD.MOV.U32 R2, RZ, RZ, R3.reuse ;  /* 0x000000ffff027224 */ /* 0x100fe200078e0003 */
[----:B------:R-:W-:Y:S04]  /*83c0*/  @P1 SHF.R.U32.HI R2, RZ, c[0x0][0x2c0], R4 ;  /* 0x0000b000ff021a19 */ /* 0x000fe80000011604 */
[C---:B---3--:R-:W-:Y:S04]  /*83d0*/  @!P0 IADD3 R5, P1, R2.reuse, R236, RZ ;  /* 0x000000ec02058210 */ /* 0x048fe80007f3e0ff */
[----:B----4-:R-:W-:Y:S01]  /*83e0*/  @!P0 LEA.HI.X.SX32 R6, R2, R234, 0x1, P1 ;  /* 0x000000ea02068211 */ /* 0x010fe200008f0eff */
[----:B------:R-:W-:Y:S01]  /*83f0*/  IMAD.MOV R2, RZ, RZ, -R2 ;  /* 0x000000ffff027224 */ /* 0x000fe200078e0a02 */
[C---:B------:R-:W-:Y:S03]  /*8400*/  @!P0 LEA R4, P1, R5.reuse, c[0x0][0x2a0], 0x2 ;  /* 0x0000a80005048a11 */ /* 0x040fe600078210ff */
[----:B------:R-:W-:Y:S01]  /*8410*/  IMAD R220, R2, c[0x0][0x2b8], R3 ;  /* 0x0000ae0002dc7a24 */ /* 0x000fe200078e0203 */
[----:B------:R-:W-:Y:S02]  /*8420*/  @!P0 LEA.HI.X R5, R5, c[0x0][0x2a4], R6, 0x2, P1 ;  /* 0x0000a90005058a11 */ /* 0x000fe400008f1406 */
[----:B------:R-:W-:Y:S02]  /*8430*/  SHF.L.U64.HI R6, R231, 0x1, R7 ;  /* 0x00000001e7067819 */ /* 0x000fe40000010207 */
[----:B------:R-:W-:Y:S01]  /*8440*/  SHF.R.S32.HI R2, RZ, 0x1f, R220 ;  /* 0x0000001fff027819 */ /* 0x000fe200000114dc */
[----:B------:R1:W2:Y:S04]  /*8450*/  @!P0 LDG.E R201, [R4.64] ;  /* 0x0000000604c98981 */ /* 0x0002a8000c1e1900 */
[----:B-1----:R-:W-:Y:S02]  /*8460*/  IMAD R4, R2, c[0x0][0x1e0], RZ ;  /* 0x0000780002047a24 */ /* 0x002fe400078e02ff */
[C---:B------:R-:W-:Y:S04]  /*8470*/  IMAD.WIDE.U32 R2, R220.reuse, c[0x0][0x1e0], RZ ;  /* 0x00007800dc027a25 */ /* 0x040fe800078e00ff */
[----:B------:R-:W-:Y:S04]  /*8480*/  IMAD R4, R220, c[0x0][0x1e4], R4 ;  /* 0x00007900dc047a24 */ /* 0x000fe800078e0204 */
[----:B------:R-:W-:Y:S01]  /*8490*/  IMAD.IADD R3, R3, 0x1, R4 ;  /* 0x0000000103037824 */ /* 0x000fe200078e0204 */
[----:B--2---:R-:W-:Y:S03]  /*84a0*/  SHF.R.S32.HI R4, RZ, 0x1f, R201 ;  /* 0x0000001fff047819 */ /* 0x004fe600000114c9 */
[C---:B------:R-:W-:Y:S04]  /*84b0*/  IMAD.WIDE.U32 R2, R201.reuse, c[0x0][0x1f0], R2 ;  /* 0x00007c00c9027a25 */ /* 0x040fe800078e0002 */
[----:B------:R-:W-:Y:S01]  /*84c0*/  IMAD R4, R4, c[0x0][0x1f0], RZ ;  /* 0x00007c0004047a24 */ /* 0x000fe200078e02ff */
[----:B-----5:R-:W-:Y:S03]  /*84d0*/  IADD3 R2, P2, R232, R2, RZ ;  /* 0x00000002e8027210 */ /* 0x020fe60007f5e0ff */
[----:B------:R-:W-:Y:S01]  /*84e0*/  IMAD R5, R201, c[0x0][0x1f4], R4 ;  /* 0x00007d00c9057a24 */ /* 0x000fe200078e0204 */
[----:B------:R-:W-:Y:S04]  /*84f0*/  LEA R4, P1, R2, c[0x0][0x1c8], 0x1 ;  /* 0x0000720002047a11 */ /* 0x000fe800078208ff */
[----:B------:R-:W-:Y:S04]  /*8500*/  IADD3.X R3, R8, R3, R5, P2, !PT ;  /* 0x0000000308037210 */ /* 0x000fe800017fe405 */
[----:B------:R-:W-:Y:S01]  /*8510*/  LEA.HI.X R5, R2, c[0x0][0x1cc], R3, 0x1, P1 ;  /* 0x0000730002057a11 */ /* 0x000fe200008f0c03 */
[----:B------:R-:W-:-:S05]  /*8520*/  BRA.DIV ~URZ, `(.L_x_85) ;  /* 0x00007fb27f007947 */ /* 0x000fca000b800000 */
[----:B------:R1:W2:Y:S02]  /*8530*/  SHFL.IDX PT, R9, R5, RZ, 0x181f ;  /* 0x00181fff05097589 */ /* 0x0002a400000e0000 */
.L_x_176:
[----:B------:R-:W-:-:S05]  /*8540*/  BRA.DIV ~URZ, `(.L_x_86) ;  /* 0x000080027f007947 */ /* 0x000fca000b800000 */
[----:B------:R-:W3:Y:S01]  /*8550*/  SHFL.IDX PT, R3, R4, RZ, 0x181f ;  /* 0x00181fff04037589 */ /* 0x000ee200000e0000 */
[C---:B------:R-:W-:Y:S02]  /*8560*/  ISETP.NE.U32.AND P1, PT, R198.reuse, RZ, PT ;  /* 0x000000ffc600720c */ /* 0x040fe40003f25070 */
[----:B------:R-:W-:Y:S01]  /*8570*/  IADD3 R2, -R198, 0x10, RZ ;  /* 0x00000010c6027810 */ /* 0x000fe20007ffe1ff */
[----:B------:R-:W4:Y:S03]  /*8580*/  SHFL.IDX PT, R7, R4, 0x1, 0x181f ;  /* 0x00381f0004077f89 */ /* 0x000f2600000e0000 */
[----:B------:R-:W-:Y:S01]  /*8590*/  LOP3.LUT R2, R2, 0xf, RZ, 0xc0, !PT ;  /* 0x0000000f02027812 */ /* 0x000fe200078ec0ff */
[----:B------:R-:W5:Y:S04]  /*85a0*/  SHFL.IDX PT, R8, R4, 0x2, 0x181f ;  /* 0x00581f0004087f89 */ /* 0x000f6800000e0000 */
[----:B------:R-:W1:Y:S04]  /*85b0*/  SHFL.IDX PT, R11, R5, 0x1, 0x181f ;  /* 0x00381f00050b7f89 */ /* 0x000e6800000e0000 */
[----:B------:R-:W2:Y:S04]  /*85c0*/  SHFL.IDX PT, R14, R4, 0x3, 0x181f ;  /* 0x00781f00040e7f89 */ /* 0x000ea800000e0000 */
[----:B------:R-:W2:Y:S04]  /*85d0*/  SHFL.IDX PT, R16, R5, 0x2, 0x181f ;  /* 0x00581f0005107f89 */ /* 0x000ea800000e0000 */
[----:B------:R-:W2:Y:S04]  /*85e0*/  SHFL.IDX PT, R15, R5, 0x3, 0x181f ;  /* 0x00781f00050f7f89 */ /* 0x000ea800000e0000 */
[----:B-1----:R-:W1:Y:S04]  /*85f0*/  SHFL.IDX PT, R5, R5, 0x4, 0x181f ;  /* 0x00981f0005057f89 */ /* 0x002e6800000e0000 */
[----:B------:R-:W1:Y:S01]  /*8600*/  SHFL.IDX PT, R4, R4, 0x4, 0x181f ;  /* 0x00981f0004047f89 */ /* 0x000e6200000e0000 */
[C-C-:B---3--:R-:W-:Y:S02]  /*8610*/  IADD3 R12, P5, P4, R2.reuse, R3, R17.reuse ;  /* 0x00000003020c7210 */ /* 0x148fe40007cbe011 */
[C-C-:B----4-:R-:W-:Y:S02]  /*8620*/  IADD3 R10, P3, P2, R2.reuse, R7, R17.reuse ;  /* 0x00000007020a7210 */ /* 0x150fe40007a7e011 */
[--C-:B--2---:R-:W-:Y:S02]  /*8630*/  IADD3.X R13, RZ, R9, R6.reuse, P5, P4 ;  /* 0x00000009ff0d7210 */ /* 0x104fe40002fe8406 */
[C-C-:B-----5:R-:W-:Y:S02]  /*8640*/  IADD3 R8, P5, P4, R2.reuse, R8, R17.reuse ;  /* 0x0000000802087210 */ /* 0x160fe40007cbe011 */
[--C-:B------:R-:W-:Y:S01]  /*8650*/  IADD3.X R11, RZ, R11, R6.reuse, P3, P2 ;  /* 0x0000000bff0b7210 */ /* 0x100fe20001fe4406 */
[----:B------:R2:W-:Y:S01]  /*8660*/  LDGSTS.E.BYPASS.LTC128B.128.ZFILL [R204+0x2900], [R12.64], P1 ;  /* 0x029000000ccc7fae */ /* 0x0005e20008941d46 */
[----:B------:R-:W-:Y:S02]  /*8670*/  IADD3 R2, P3, P2, R2, R14, R17 ;  /* 0x0000000e02027210 */ /* 0x000fe40007a7e011 */
[--C-:B------:R-:W-:Y:S01]  /*8680*/  IADD3.X R9, RZ, R16, R6.reuse, P5, P4 ;  /* 0x00000010ff097210 */ /* 0x100fe20002fe8406 */
[----:B------:R2:W-:Y:S01]  /*8690*/  LDGSTS.E.BYPASS.LTC128B.128.ZFILL [R204+0x3100], [R10.64], P1 ;  /* 0x031000000acc7fae */ /* 0x0005e20008941d46 */
[----:B------:R-:W-:Y:S03]  /*86a0*/  IADD3.X R3, RZ, R15, R6, P3, P2 ;  /* 0x0000000fff037210 */ /* 0x000fe60001fe4406 */
[----:B------:R2:W-:Y:S04]  /*86b0*/  LDGSTS.E.BYPASS.LTC128B.128.ZFILL [R204+0x3900], [R8.64], P1 ;  /* 0x0390000008cc7fae */ /* 0x0005e80008941d46 */
[----:B------:R2:W-:Y:S02]  /*86c0*/  LDGSTS.E.BYPASS.LTC128B.128.ZFILL [R204+0x4100], [R2.64], P1 ;  /* 0x0410000002cc7fae */ /* 0x0005e40008941d46 */
.L_x_177:
[C---:B--2---:R-:W-:Y:S02]  /*86d0*/  IADD3 R2, -R198.reuse, 0x10, RZ ;  /* 0x00000010c6027810 */ /* 0x044fe40007ffe1ff */
[----:B------:R-:W-:Y:S02]  /*86e0*/  ISETP.NE.U32.AND P1, PT, R198, RZ, PT ;  /* 0x000000ffc600720c */ /* 0x000fe40003f25070 */
[----:B------:R-:W-:Y:S04]  /*86f0*/  LOP3.LUT R2, R2, 0xf, RZ, 0xc0, !PT ;  /* 0x0000000f02027812 */ /* 0x000fe800078ec0ff */
[----:B-1----:R-:W-:Y:S04]  /*8700*/  IADD3 R2, P3, P2, R2, R4, R17 ;  /* 0x0000000402027210 */ /* 0x002fe80007a7e011 */
[----:B------:R-:W-:Y:S05]  /*8710*/  IADD3.X R3, RZ, R5, R6, P3, P2 ;  /* 0x00000005ff037210 */ /* 0x000fea0001fe4406 */
[----:B------:R-:W-:Y:S01]  /*8720*/  @!PT LDS RZ, [RZ] ;  /* 0x00000000fffff984 */ /* 0x000fe20000000800 */
[----:B------:R-:W-:Y:S01]  /*8730*/  @!PT LDS RZ, [RZ] ;  /* 0x00000000fffff984 */ /* 0x000fe20000000800 */
[----:B------:R-:W-:Y:S01]  /*8740*/  @!PT LDS RZ, [RZ] ;  /* 0x00000000fffff984 */ /* 0x000fe20000000800 */
[----:B------:R1:W-:Y:S04]  /*8750*/  LDGSTS.E.BYPASS.LTC128B.128.ZFILL [R204+0x4900], [R2.64], P1 ;  /* 0x0490000002cc7fae */ /* 0x0003e80008941d46 */
.L_x_84:
[----:B--234-:R-:W-:Y:S05]  /*8760*/  BSYNC B0 ;  /* 0x0000000000007941 */ /* 0x01cfea0003800000 */
.L_x_83:
[----:B-1----:R-:W-:Y:S01]  /*8770*/  FMNMX.FTZ R3, R155, R0, !PT ;  /* 0x000000009b037209 */ /* 0x002fe20007810000 */
[----:B------:R-:W0:Y:S01]  /*8780*/  LDGDEPBAR ;  /* 0x00000000000079af */ /* 0x000e220000000000 */
        /* <DEDUP_REMOVED lines=79> */
[----:B------:R-:W-:-:S05]  /*8c80*/  BRA.DIV ~URZ, `(.L_x_87) ;  /* 0x00007e327f007947 */ /* 0x000fca000b800000 */
[----:B------:R-:W1:Y:S04]  /*8c90*/  SHFL.BFLY PT, R3, R4, 0x2, 0x1f ;  /* 0x0c401f0004037f89 */ /* 0x000e6800000e0000 */
[----:B------:R-:W2:Y:S04]  /*8ca0*/  SHFL.BFLY PT, R2, R5, 0x2, 0x1f ;  /* 0x0c401f0005027f89 */ /* 0x000ea800000e0000 */
[----:B------:R-:W3:Y:S04]  /*8cb0*/  SHFL.BFLY PT, R8, R6, 0x2, 0x1f ;  /* 0x0c401f0006087f89 */ /* 0x000ee800000e0000 */
[----:B------:R-:W4:Y:S01]  /*8cc0*/  SHFL.BFLY PT, R11, R7, 0x2, 0x1f ;  /* 0x0c401f00070b7f89 */ /* 0x000f2200000e0000 */
[----:B-1----:R-:W-:Y:S02]  /*8cd0*/  FMNMX.FTZ R3, R4, R3, !PT ;  /* 0x0000000304037209 */ /* 0x002fe40007810000 */
[----:B--2---:R-:W-:Y:S02]  /*8ce0*/  FMNMX.FTZ R5, R5, R2, !PT ;  /* 0x0000000205057209 */ /* 0x004fe40007810000 */
[----:B---3--:R-:W-:Y:S03]  /*8cf0*/  FMNMX.FTZ R6, R6, R8, !PT ;  /* 0x0000000806067209 */ /* 0x008fe60007810000 */
[----:B------:R-:W1:Y:S01]  /*8d00*/  SHFL.BFLY PT, R9, R5, 0x1, 0x1f ;  /* 0x0c201f0005097f89 */ /* 0x000e6200000e0000 */
[----:B----4-:R-:W-:Y:S03]  /*8d10*/  FMNMX.FTZ R4, R7, R11, !PT ;  /* 0x0000000b07047209 */ /* 0x010fe60007810000 */
[----:B------:R-:W2:Y:S04]  /*8d20*/  SHFL.BFLY PT, R8, R3, 0x1, 0x1f ;  /* 0x0c201f0003087f89 */ /* 0x000ea800000e0000 */
[----:B------:R-:W3:Y:S04]  /*8d30*/  SHFL.BFLY PT, R10, R6, 0x1, 0x1f ;  /* 0x0c201f00060a7f89 */ /* 0x000ee800000e0000 */
[----:B------:R4:W4:Y:S01]  /*8d40*/  SHFL.BFLY PT, R2, R4, 0x1, 0x1f ;  /* 0x0c201f0004027f89 */ /* 0x00092200000e0000 */
[----:B-1----:R-:W-:Y:S02]  /*8d50*/  FMNMX.FTZ R71, R5, R9, !PT ;  /* 0x0000000905477209 */ /* 0x002fe40007810000 */
[----:B--2---:R-:W-:Y:S02]  /*8d60*/  FMNMX.FTZ R72, R3, R8, !PT ;  /* 0x0000000803487209 */ /* 0x004fe40007810000 */
[----:B---3--:R-:W-:Y:S03]  /*8d70*/  FMNMX.FTZ R70, R6, R10, !PT ;  /* 0x0000000a06467209 */ /* 0x008fe60007810000 */
.L_x_178:
[----:B------:R-:W-:Y:S01]  /*8d80*/  FADD.FTZ R0, -R72, R0 ;  /* 0x0000000048007221 */ /* 0x000fe20000010100 */
[----:B----4-:R-:W-:Y:S01]  /*8d90*/  FMNMX.FTZ R2, R2, R4, !PT ;  /* 0x0000000402027209 */ /* 0x010fe20007810000 */
[----:B------:R-:W-:Y:S01]  /*8da0*/  FMUL.FTZ R152, R72, c[0x0][0x2d0] ;  /* 0x0000b40048987a20 */ /* 0x000fe20000410000 */
[----:B------:R-:W-:Y:S01]  /*8db0*/  WARPSYNC 0xffffffff ;  /* 0xffffffff00007948 */ /* 0x000fe20003800000 */
[----:B------:R-:W-:Y:S01]  /*8dc0*/  FMUL.FTZ R0, R0, c[0x0][0x2d0] ;  /* 0x0000b40000007a20 */ /* 0x000fe20000410000 */
[----:B------:R-:W-:Y:S01]  /*8dd0*/  LDSM.16.MT88.4 R36, [R193] ;  /* 0x00000000c124783b */ /* 0x000fe20000004200 */
[--C-:B------:R-:W-:Y:S02]  /*8de0*/  FFMA.FTZ R7, R155, c[0x0][0x2d0], -R152.reuse ;  /* 0x0000b4009b077a23 */ /* 0x100fe40000010898 */
[----:B------:R1:W-:Y:S01]  /*8df0*/  MUFU.EX2 R69, R0 ;  /* 0x0000000000457308 */ /* 0x0003e20000000800 */
[----:B------:R-:W-:Y:S02]  /*8e00*/  FMUL.FTZ R155, R71, c[0x0][0x2d0] ;  /* 0x0000b400479b7a20 */ /* 0x000fe40000410000 */
[--C-:B------:R-:W-:Y:S02]  /*8e10*/  FFMA.FTZ R5, R158, c[0x0][0x2d0], -R152.reuse ;  /* 0x0000b4009e057a23 */ /* 0x100fe40000010898 */
[--C-:B------:R-:W-:Y:S01]  /*8e20*/  FFMA.FTZ R3, R170, c[0x0][0x2d0], -R152.reuse ;  /* 0x0000b400aa037a23 */ /* 0x100fe20000010898 */
[----:B------:R-:W-:Y:S01]  /*8e30*/  LDSM.16.MT88.4 R52, [R191] ;  /* 0x00000000bf34783b */ /* 0x000fe20000004200 */
[--C-:B------:R-:W-:Y:S02]  /*8e40*/  FFMA.FTZ R8, R153, c[0x0][0x2d0], -R152.reuse ;  /* 0x0000b40099087a23 */ /* 0x100fe40000010898 */
[----:B------:R-:W-:Y:S01]  /*8e50*/  FMUL.FTZ R153, R2, c[0x0][0x2d0] ;  /* 0x0000b40002997a20 */ /* 0x000fe20000410000 */
[----:B------:R-:W-:Y:S01]  /*8e60*/  MUFU.EX2 R170, R3 ;  /* 0x0000000300aa7308 */ /* 0x000fe20000000800 */
[--C-:B------:R-:W-:Y:S02]  /*8e70*/  FFMA.FTZ R9, R156, c[0x0][0x2d0], -R152.reuse ;  /* 0x0000b4009c097a23 */ /* 0x100fe40000010898 */
[----:B------:R-:W-:Y:S01]  /*8e80*/  FFMA.FTZ R4, R176, c[0x0][0x2d0], -R153 ;  /* 0x0000b400b0047a23 */ /* 0x000fe20000010899 */
[----:B------:R-:W-:Y:S01]  /*8e90*/  LDSM.16.MT88.4 R80, [R192] ;  /* 0x00000000c050783b */ /* 0x000fe20000004200 */
[--C-:B------:R-:W-:Y:S02]  /*8ea0*/  FFMA.FTZ R6, R159, c[0x0][0x2d0], -R152.reuse ;  /* 0x0000b4009f067a23 */ /* 0x100fe40000010898 */
[--C-:B------:R-:W-:Y:S02]  /*8eb0*/  FFMA.FTZ R16, R24, c[0x0][0x2d0], -R152.reuse ;  /* 0x0000b40018107a23 */ /* 0x100fe40000010898 */
[----:B------:R-:W-:Y:S01]  /*8ec0*/  FFMA.FTZ R24, R27, c[0x0][0x2d0], -R155 ;  /* 0x0000b4001b187a23 */ /* 0x000fe2000001089b */
[----:B------:R2:W-:Y:S01]  /*8ed0*/  MUFU.EX2 R156, R4 ;  /* 0x00000004009c7308 */ /* 0x0005e20000000800 */
[--C-:B------:R-:W-:Y:S02]  /*8ee0*/  FFMA.FTZ R32, R29, c[0x0][0x2d0], -R152.reuse ;  /* 0x0000b4001d207a23 */ /* 0x100fe40000010898 */
[----:B------:R-:W-:Y:S02]  /*8ef0*/  FFMA.FTZ R74, R199, c[0x0][0x2d0], -R152 ;  /* 0x0000b400c74a7a23 */ /* 0x000fe40000010898 */
[----:B-1----:R-:W-:Y:S02]  /*8f00*/  FADD.FTZ R0, -R71, R84 ;  /* 0x0000005447007221 */ /* 0x002fe40000010100 */
[--C-:B------:R-:W-:Y:S02]  /*8f10*/  FFMA.FTZ R75, R183, c[0x0][0x2d0], -R152.reuse ;  /* 0x0000b400b74b7a23 */ /* 0x100fe40000010898 */
[----:B------:R-:W-:Y:S01]  /*8f20*/  FMUL.FTZ R0, R0, c[0x0][0x2d0] ;  /* 0x0000b40000007a20 */ /* 0x000fe20000410000 */
[----:B------:R1:W-:Y:S01]  /*8f30*/  MUFU.EX2 R198, R7 ;  /* 0x0000000700c67308 */ /* 0x0003e20000000800 */
[--C-:B------:R-:W-:Y:S09]  /*8f40*/  FFMA.FTZ R73, R219, c[0x0][0x2d0], -R153.reuse ;  /* 0x0000b400db497a23 */ /* 0x100ff20000010899 */
[----:B------:R3:W4:Y:S01]  /*8f50*/  MUFU.EX2 R68, R0 ;  /* 0x0000000000447308 */ /* 0x0007220000000800 */
[----:B--2---:R-:W-:Y:S09]  /*8f60*/  FFMA.FTZ R4, R181, c[0x0][0x2d0], -R153 ;  /* 0x0000b400b5047a23 */ /* 0x004ff20000010899 */
[----:B------:R2:W-:Y:S01]  /*8f70*/  MUFU.EX2 R159, R4 ;  /* 0x00000004009f7308 */ /* 0x0005e20000000800 */
[--C-:B-1----:R-:W-:Y:S09]  /*8f80*/  FFMA.FTZ R7, R21, c[0x0][0x2d0], -R152.reuse ;  /* 0x0000b40015077a23 */ /* 0x102ff20000010898 */
[----:B------:R1:W-:Y:S01]  /*8f90*/  MUFU.EX2 R237, R6 ;  /* 0x0000000600ed7308 */ /* 0x0003e20000000800 */
[----:B---3--:R-:W-:Y:S09]  /*8fa0*/  FFMA.FTZ R0, R164, c[0x0][0x2d0], -R155 ;  /* 0x0000b400a4007a23 */ /* 0x008ff2000001089b */
[----:B------:R3:W-:Y:S01]  /*8fb0*/  MUFU.EX2 R164, R0 ;  /* 0x0000000000a47308 */ /* 0x0007e20000000800 */
[----:B--2---:R-:W-:Y:S09]  /*8fc0*/  FFMA.FTZ R4, R178, c[0x0][0x2d0], -R153 ;  /* 0x0000b400b2047a23 */ /* 0x004ff20000010899 */
[----:B------:R2:W-:Y:S01]  /*8fd0*/  MUFU.EX2 R232, R4 ;  /* 0x0000000400e87308 */ /* 0x0005e20000000800 */
[----:B-1----:R-:W-:Y:S09]  /*8fe0*/  FFMA.FTZ R6, R20, c[0x0][0x2d0], -R152 ;  /* 0x0000b40014067a23 */ /* 0x002ff20000010898 */
[----:B------:R1:W-:Y:S01]  /*8ff0*/  MUFU.EX2 R238, R5 ;  /* 0x0000000500ee7308 */ /* 0x0003e20000000800 */
[----:B---3--:R-:W-:Y:S09]  /*9000*/  FFMA.FTZ R0, R169, c[0x0][0x2d0], -R155 ;  /* 0x0000b400a9007a23 */ /* 0x008ff2000001089b */
[----:B------:R3:W-:Y:S01]  /*9010*/  MUFU.EX2 R236, R0 ;  /* 0x0000000000ec7308 */ /* 0x0007e20000000800 */
[----:B--2---:R-:W-:Y:S09]  /*9020*/  FFMA.FTZ R4, R177, c[0x0][0x2d0], -R153 ;  /* 0x0000b400b1047a23 */ /* 0x004ff20000010899 */
[----:B------:R-:W-:Y:S01]  /*9030*/  MUFU.EX2 R245, R4 ;  /* 0x0000000400f57308 */ /* 0x000fe20000000800 */
[--C-:B-1----:R-:W-:Y:S09]  /*9040*/  FFMA.FTZ R5, R87, c[0x0][0x2d0], -R155.reuse ;  /* 0x0000b40057057a23 */ /* 0x102ff2000001089b */
[----:B------:R-:W-:Y:S01]  /*9050*/  MUFU.EX2 R51, R5 ;  /* 0x0000000500337308 */ /* 0x000fe20000000800 */
[--C-:B---3--:R-:W-:Y:S09]  /*9060*/  FFMA.FTZ R0, R157, c[0x0][0x2d0], -R155.reuse ;  /* 0x0000b4009d007a23 */ /* 0x108ff2000001089b */
[----:B------:R1:W-:Y:S10]  /*9070*/  MUFU.EX2 R235, R0 ;  /* 0x0000000000eb7308 */ /* 0x0003f40000000800 */
[----:B------:R-:W-:Y:S10]  /*9080*/  MUFU.EX2 R59, R7 ;  /* 0x00000007003b7308 */ /* 0x000ff40000000800 */
[----:B------:R-:W-:Y:S01]  /*9090*/  MUFU.EX2 R60, R6 ;  /* 0x00000006003c7308 */ /* 0x000fe20000000800 */
[--C-:B-1----:R-:W-:Y:S02]  /*90a0*/  FFMA.FTZ R0, R154, c[0x0][0x2d0], -R155.reuse ;  /* 0x0000b4009a007a23 */ /* 0x102fe4000001089b */
[----:B------:R-:W-:Y:S07]  /*90b0*/  FMUL.FTZ R154, R70, c[0x0][0x2d0] ;  /* 0x0000b400469a7a20 */ /* 0x000fee0000410000 */
[----:B------:R1:W2:Y:S01]  /*90c0*/  MUFU.EX2 R158, R0 ;  /* 0x00000000009e7308 */ /* 0x0002a20000000800 */
[--C-:B------:R-:W-:Y:S02]  /*90d0*/  FFMA.FTZ R4, R25, c[0x0][0x2d0], -R154.reuse ;  /* 0x0000b40019047a23 */ /* 0x100fe4000001089a */
[--C-:B------:R-:W-:Y:S02]  /*90e0*/  FFMA.FTZ R12, R28, c[0x0][0x2d0], -R154.reuse ;  /* 0x0000b4001c0c7a23 */ /* 0x100fe4000001089a */
[--C-:B------:R-:W-:Y:S02]  /*90f0*/  FFMA.FTZ R48, R185, c[0x0][0x2d0], -R154.reuse ;  /* 0x0000b400b9307a23 */ /* 0x100fe4000001089a */
[----:B------:R-:W-:Y:S02]  /*9100*/  FFMA.FTZ R28, R31, c[0x0][0x2d0], -R155 ;  /* 0x0000b4001f1c7a23 */ /* 0x000fe4000001089b */
[--C-:B------:R-:W-:Y:S01]  /*9110*/  FFMA.FTZ R44, R186, c[0x0][0x2d0], -R154.reuse ;  /* 0x0000b400ba2c7a23 */ /* 0x100fe2000001089a */
[----:B------:R-:W-:Y:S10]  /*9120*/  MUFU.EX2 R252, R4 ;  /* 0x0000000400fc7308 */ /* 0x000ff40000000800 */
[----:B------:R3:W-:Y:S01]  /*9130*/  MUFU.EX2 R251, R12 ;  /* 0x0000000c00fb7308 */ /* 0x0007e20000000800 */
[----:B-1----:R-:W-:Y:S04]  /*9140*/  FADD.FTZ R0, -R70, R85 ;  /* 0x0000005546007221 */ /* 0x002fe80000010100 */
[----:B------:R-:W-:Y:S05]  /*9150*/  FMUL.FTZ R0, R0, c[0x0][0x2d0] ;  /* 0x0000b40000007a20 */ /* 0x000fea0000410000 */
[----:B------:R-:W-:Y:S10]  /*9160*/  MUFU.EX2 R50, R9 ;  /* 0x0000000900327308 */ /* 0x000ff40000000800 */
[----:B------:R1:W5:Y:S01]  /*9170*/  MUFU.EX2 R3, R0 ;  /* 0x0000000000037308 */ /* 0x0003620000000800 */
[--C-:B---3--:R-:W-:Y:S09]  /*9180*/  FFMA.FTZ R12, R166, c[0x0][0x2d0], -R154.reuse ;  /* 0x0000b400a60c7a23 */ /* 0x108ff2000001089a */
[----:B------:R-:W-:Y:S10]  /*9190*/  MUFU.EX2 R57, R8 ;  /* 0x0000000800397308 */ /* 0x000ff40000000800 */
[----:B------:R-:W-:Y:S01]  /*91a0*/  MUFU.EX2 R249, R12 ;  /* 0x0000000c00f97308 */ /* 0x000fe20000000800 */
[--C-:B-1----:R-:W-:Y:S09]  /*91b0*/  FFMA.FTZ R0, R168, c[0x0][0x2d0], -R154.reuse ;  /* 0x0000b400a8007a23 */ /* 0x102ff2000001089a */
[----:B------:R1:W-:Y:S10]  /*91c0*/  MUFU.EX2 R157, R0 ;  /* 0x00000000009d7308 */ /* 0x0003f40000000800 */
[----:B------:R-:W-:Y:S10]  /*91d0*/  MUFU.EX2 R250, R16 ;  /* 0x0000001000fa7308 */ /* 0x000ff40000000800 */
[----:B------:R-:W-:Y:S01]  /*91e0*/  MUFU.EX2 R247, R24 ;  /* 0x0000001800f77308 */ /* 0x000fe20000000800 */
[--C-:B-1----:R-:W-:Y:S09]  /*91f0*/  FFMA.FTZ R0, R171, c[0x0][0x2d0], -R154.reuse ;  /* 0x0000b400ab007a23 */ /* 0x102ff2000001089a */
[----:B------:R1:W3:Y:S10]  /*9200*/  MUFU.EX2 R233, R0 ;  /* 0x0000000000e97308 */ /* 0x0002f40000000800 */
[----:B------:R2:W-:Y:S10]  /*9210*/  MUFU.EX2 R246, R28 ;  /* 0x0000001c00f67308 */ /* 0x0005f40000000800 */
[----:B------:R-:W-:Y:S01]  /*9220*/  MUFU.EX2 R243, R32 ;  /* 0x0000002000f37308 */ /* 0x000fe20000000800 */
[----:B-1----:R-:W-:Y:S09]  /*9230*/  FFMA.FTZ R0, R167, c[0x0][0x2d0], -R154 ;  /* 0x0000b400a7007a23 */ /* 0x002ff2000001089a */
[----:B------:R1:W-:Y:S01]  /*9240*/  MUFU.EX2 R234, R0 ;  /* 0x0000000000ea7308 */ /* 0x0003e20000000800 */
[----:B--2---:R-:W-:Y:S09]  /*9250*/  FFMA.FTZ R28, R30, c[0x0][0x2d0], -R152 ;  /* 0x0000b4001e1c7a23 */ /* 0x004ff20000010898 */
[----:B------:R-:W-:Y:S10]  /*9260*/  MUFU.EX2 R242, R28 ;  /* 0x0000001c00f27308 */ /* 0x000ff40000000800 */
[----:B------:R2:W-:Y:S01]  /*9270*/  MUFU.EX2 R186, R44 ;  /* 0x0000002c00ba7308 */ /* 0x0005e20000000800 */
[--C-:B-1----:R-:W-:Y:S09]  /*9280*/  FFMA.FTZ R0, R165, c[0x0][0x2d0], -R154.reuse ;  /* 0x0000b400a5007a23 */ /* 0x102ff2000001089a */
[----:B------:R1:W1:Y:S10]  /*9290*/  MUFU.EX2 R49, R0 ;  /* 0x0000000000317308 */ /* 0x0002740000000800 */
[----:B------:R-:W-:Y:S01]  /*92a0*/  MUFU.EX2 R239, R48 ;  /* 0x0000003000ef7308 */ /* 0x000fe20000000800 */
[----:B--2---:R-:W-:Y:S09]  /*92b0*/  FFMA.FTZ R44, R188, c[0x0][0x2d0], -R154 ;  /* 0x0000b400bc2c7a23 */ /* 0x004ff2000001089a */
[----:B------:R-:W-:Y:S01]  /*92c0*/  MUFU.EX2 R188, R44 ;  /* 0x0000002c00bc7308 */ /* 0x000fe20000000800 */
[--C-:B-1----:R-:W-:Y:S09]  /*92d0*/  FFMA.FTZ R0, R22, c[0x0][0x2d0], -R155.reuse ;  /* 0x0000b40016007a23 */ /* 0x102ff2000001089b */
[----:B------:R1:W-:Y:S10]  /*92e0*/  MUFU.EX2 R58, R0 ;  /* 0x00000000003a7308 */ /* 0x0003f40000000800 */
[----:B------:R2:W-:Y:S10]  /*92f0*/  MUFU.EX2 R181, R74 ;  /* 0x0000004a00b57308 */ /* 0x0005f40000000800 */
[----:B------:R3:W-:Y:S01]  /*9300*/  MUFU.EX2 R177, R75 ;  /* 0x0000004b00b17308 */ /* 0x0007e20000000800 */
[--C-:B-1----:R-:W-:Y:S09]  /*9310*/  FFMA.FTZ R0, R19, c[0x0][0x2d0], -R155.reuse ;  /* 0x0000b40013007a23 */ /* 0x102ff2000001089b */
[----:B------:R1:W-:Y:S01]  /*9320*/  MUFU.EX2 R47, R0 ;  /* 0x00000000002f7308 */ /* 0x0003e20000000800 */
[----:B--2---:R-:W-:Y:S09]  /*9330*/  FFMA.FTZ R74, R182, c[0x0][0x2d0], -R152 ;  /* 0x0000b400b64a7a23 */ /* 0x004ff20000010898 */
[----:B------:R2:W-:Y:S01]  /*9340*/  MUFU.EX2 R176, R74 ;  /* 0x0000004a00b07308 */ /* 0x0005e20000000800 */
[--C-:B---3--:R-:W-:Y:S02]  /*9350*/  FFMA.FTZ R75, R210, c[0x0][0x2d0], -R155.reuse ;  /* 0x0000b400d24b7a23 */ /* 0x108fe4000001089b */
[--C-:B-1----:R-:W-:Y:S07]  /*9360*/  FFMA.FTZ R0, R18, c[0x0][0x2d0], -R155.reuse ;  /* 0x0000b40012007a23 */ /* 0x102fee000001089b */
[----:B------:R1:W-:Y:S01]  /*9370*/  MUFU.EX2 R61, R0 ;  /* 0x00000000003d7308 */ /* 0x0003e20000000800 */
[--C-:B--2---:R-:W-:Y:S09]  /*9380*/  FFMA.FTZ R74, R203, c[0x0][0x2d0], -R155.reuse ;  /* 0x0000b400cb4a7a23 */ /* 0x104ff2000001089b */
[----:B------:R2:W-:Y:S01]  /*9390*/  MUFU.EX2 R169, R74 ;  /* 0x0000004a00a97308 */ /* 0x0005e20000000800 */
[----:B-1----:R-:W-:Y:S02]  /*93a0*/  FFMA.FTZ R0, R23, c[0x0][0x2d0], -R154 ;  /* 0x0000b40017007a23 */ /* 0x002fe4000001089a */
[----:B------:R-:W1:Y:S07]  /*93b0*/  LDSM.16.MT88.4 R20, [R190] ;  /* 0x00000000be14783b */ /* 0x000e6e0000004200 */
[----:B------:R3:W-:Y:S01]  /*93c0*/  MUFU.EX2 R56, R0 ;  /* 0x0000000000387308 */ /* 0x0007e20000000800 */
[----:B--2---:R-:W-:Y:S02]  /*93d0*/  FFMA.FTZ R74, R211, c[0x0][0x2d0], -R155 ;  /* 0x0000b400d34a7a23 */ /* 0x004fe4000001089b */
[----:B---3--:R-:W-:Y:S02]  /*93e0*/  FADD.FTZ R0, -R2, R86 ;  /* 0x0000005602007221 */ /* 0x008fe40000010100 */
[----:B------:R-:W2:Y:S02]  /*93f0*/  LDSM.16.MT88.4 R84, [R190+0x800] ;  /* 0x00080000be54783b */ /* 0x000ea40000004200 */
[----:B------:R-:W-:Y:S06]  /*9400*/  FMUL.FTZ R0, R0, c[0x0][0x2d0] ;  /* 0x0000b40000007a20 */ /* 0x000fec0000410000 */
[----:B------:R-:W3:Y:S01]  /*9410*/  MUFU.EX2 R0, R0 ;  /* 0x0000000000007308 */ /* 0x000ee20000000800 */
[----:B----4-:R-:W-:Y:S01]  /*9420*/  FMUL.FTZ R6, R68, R94 ;  /* 0x0000005e44067220 */ /* 0x010fe20000410000 */
[----:B------:R-:W-:Y:S01]  /*9430*/  F2FP.BF16.PACK_AB R79, R158, R235 ;  /* 0x000000eb9e4f723e */ /* 0x000fe200000010ff */
[----:B------:R-:W-:Y:S01]  /*9440*/  FMUL.FTZ R7, R68, R95 ;  /* 0x0000005f44077220 */ /* 0x000fe20000410000 */
[----:B------:R-:W-:Y:S01]  /*9450*/  F2FP.BF16.PACK_AB R76, R170, R198 ;  /* 0x000000c6aa4c723e */ /* 0x000fe200000010ff */
[C---:B------:R-:W-:Y:S01]  /*9460*/  FMUL.FTZ R4, R69.reuse, R92 ;  /* 0x0000005c45047220 */ /* 0x040fe20000410000 */
[----:B------:R-:W-:Y:S01]  /*9470*/  F2FP.BF16.PACK_AB R77, R236, R164 ;  /* 0x000000a4ec4d723e */ /* 0x000fe200000010ff */
[----:B------:R-:W-:Y:S01]  /*9480*/  FMUL.FTZ R5, R69, R93 ;  /* 0x0000005d45057220 */ /* 0x000fe20000410000 */
[----:B------:R-:W-:Y:S01]  /*9490*/  F2FP.BF16.PACK_AB R78, R238, R237 ;  /* 0x000000edee4e723e */ /* 0x000fe200000010ff */
[----:B-----5:R-:W-:Y:S01]  /*94a0*/  FMUL.FTZ R8, R3, R88 ;  /* 0x0000005803087220 */ /* 0x020fe20000410000 */
[----:B------:R-:W-:Y:S01]  /*94b0*/  F2FP.BF16.PACK_AB R64, R233, R157 ;  /* 0x0000009de940723e */ /* 0x000fe200000010ff */
[----:B------:R-:W-:Y:S01]  /*94c0*/  FMUL.FTZ R9, R3, R89 ;  /* 0x0000005903097220 */ /* 0x000fe20000410000 */
[----:B------:R-:W-:Y:S01]  /*94d0*/  F2FP.BF16.PACK_AB R66, R49, R234 ;  /* 0x000000ea3142723e */ /* 0x000fe200000010ff */
[----:B------:R-:W-:Y:S01]  /*94e0*/  FMUL.FTZ R12, R3, R96 ;  /* 0x00000060030c7220 */ /* 0x000fe20000410000 */
[----:B------:R-:W-:Y:S01]  /*94f0*/  F2FP.BF16.PACK_AB R65, R159, R156 ;  /* 0x0000009c9f41723e */ /* 0x000fe200000010ff */
[-C--:B-1----:R-:W-:Y:S05]  /*9500*/  HMMA.16816.F32.BF16 R4, R76, R20.reuse, R4 ;  /* 0x000000144c04723c */ /* 0x082fea0000041804 */
[----:B------:R-:W-:Y:S01]  /*9510*/  F2FP.BF16.PACK_AB R67, R245, R232 ;  /* 0x000000e8f543723e */ /* 0x000fe200000010ff */
[----:B------:R-:W-:Y:S02]  /*9520*/  FMUL.FTZ R13, R3, R97 ;  /* 0x00000061030d7220 */ /* 0x000fe40000410000 */
[C---:B------:R-:W-:Y:S04]  /*9530*/  FMUL.FTZ R16, R69.reuse, R100 ;  /* 0x0000006445107220 */ /* 0x040fe80000410000 */
[C---:B---3--:R-:W-:Y:S02]  /*9540*/  FMUL.FTZ R10, R0.reuse, R90 ;  /* 0x0000005a000a7220 */ /* 0x048fe40000410000 */
[C---:B------:R-:W-:Y:S02]  /*9550*/  FMUL.FTZ R11, R0.reuse, R91 ;  /* 0x0000005b000b7220 */ /* 0x040fe40000410000 */
[----:B------:R-:W1:Y:S01]  /*9560*/  LDSM.16.MT88.4 R88, [R193+0x800] ;  /* 0x00080000c158783b */ /* 0x000e620000004200 */
[C---:B------:R-:W-:Y:S02]  /*9570*/  FMUL.FTZ R14, R0.reuse, R98 ;  /* 0x00000062000e7220 */ /* 0x040fe40000410000 */
[----:B------:R-:W-:Y:S02]  /*9580*/  FMUL.FTZ R15, R0, R99 ;  /* 0x00000063000f7220 */ /* 0x000fe40000410000 */
[C---:B------:R-:W-:Y:S03]  /*9590*/  HMMA.16816.F32.BF16 R8, R64.reuse, R20, R8 ;  /* 0x000000144008723c */ /* 0x040fe60000041808 */
[----:B------:R-:W-:Y:S01]  /*95a0*/  LDSM.16.MT88.4 R96, [R191+0x1000] ;  /* 0x00100000bf60783b */ /* 0x000fe20000004200 */
[C---:B------:R-:W-:Y:S02]  /*95b0*/  FMUL.FTZ R33, R69.reuse, R117 ;  /* 0x0000007545217220 */ /* 0x040fe40000410000 */
[----:B------:R-:W-:Y:S02]  /*95c0*/  FMUL.FTZ R34, R68, R118 ;  /* 0x0000007644227220 */ /* 0x000fe40000410000 */
[-C--:B------:R-:W-:Y:S04]  /*95d0*/  HMMA.16816.F32.BF16 R12, R64, R22.reuse, R12 ;  /* 0x00000016400c723c */ /* 0x080fe8000004180c */
[--C-:B------:R-:W-:Y:S02]  /*95e0*/  FFMA.FTZ R20, R26, c[0x0][0x2d0], -R152.reuse ;  /* 0x0000b4001a147a23 */ /* 0x100fe40000010898 */
[----:B------:R-:W-:Y:S02]  /*95f0*/  FMUL.FTZ R17, R69, R101 ;  /* 0x0000006545117220 */ /* 0x000fe40000410000 */
[----:B------:R3:W-:Y:S01]  /*9600*/  MUFU.EX2 R248, R20 ;  /* 0x0000001400f87308 */ /* 0x0007e20000000800 */
[C---:B------:R-:W-:Y:S03]  /*9610*/  FMUL.FTZ R18, R68.reuse, R102 ;  /* 0x0000006644127220 */ /* 0x040fe60000410000 */
[C---:B------:R-:W-:Y:S02]  /*9620*/  FMUL.FTZ R19, R68.reuse, R103 ;  /* 0x0000006744137220 */ /* 0x040fe40000410000 */
[C---:B------:R-:W-:Y:S02]  /*9630*/  FMUL.FTZ R35, R68.reuse, R119 ;  /* 0x0000007744237220 */ /* 0x040fe40000410000 */
[--C-:B------:R-:W-:Y:S02]  /*9640*/  FFMA.FTZ R93, R179, c[0x0][0x2d0], -R152.reuse ;  /* 0x0000b400b35d7a23 */ /* 0x100fe40000010898 */
[C---:B------:R-:W-:Y:S01]  /*9650*/  FMUL.FTZ R48, R69.reuse, R132 ;  /* 0x0000008445307220 */ /* 0x040fe20000410000 */
[C---:B------:R-:W-:Y:S01]  /*9660*/  HMMA.16816.F32.BF16 R16, R76.reuse, R22, R16 ;  /* 0x000000164c10723c */ /* 0x040fe20000041810 */
[----:B------:R-:W-:Y:S03]  /*9670*/  MUFU.EX2 R165, R93 ;  /* 0x0000005d00a57308 */ /* 0x000fe60000000800 */
[----:B------:R-:W-:Y:S02]  /*9680*/  FMUL.FTZ R21, R69, R105 ;  /* 0x0000006945157220 */ /* 0x000fe40000410000 */
[----:B------:R-:W-:Y:S02]  /*9690*/  FMUL.FTZ R24, R3, R108 ;  /* 0x0000006c03187220 */ /* 0x000fe40000410000 */
[C---:B------:R-:W-:Y:S04]  /*96a0*/  FMUL.FTZ R22, R68.reuse, R106 ;  /* 0x0000006a44167220 */ /* 0x040fe80000410000 */
[----:B------:R-:W-:Y:S02]  /*96b0*/  FMUL.FTZ R23, R68, R107 ;  /* 0x0000006b44177220 */ /* 0x000fe40000410000 */
[----:B---3--:R-:W-:Y:S02]  /*96c0*/  FMUL.FTZ R20, R69, R104 ;  /* 0x0000006845147220 */ /* 0x008fe40000410000 */
[----:B------:R-:W-:Y:S02]  /*96d0*/  FFMA.FTZ R92, R180, c[0x0][0x2d0], -R152 ;  /* 0x0000b400b45c7a23 */ /* 0x000fe40000010898 */
[--C-:B------:R-:W-:Y:S02]  /*96e0*/  FFMA.FTZ R101, R225, c[0x0][0x2d0], -R153.reuse ;  /* 0x0000b400e1657a23 */ /* 0x100fe40000010899 */
[----:B------:R3:W-:Y:S01]  /*96f0*/  MUFU.EX2 R168, R92 ;  /* 0x0000005c00a87308 */ /* 0x0007e20000000800 */
[-C--:B------:R-:W-:Y:S03]  /*9700*/  HMMA.16816.F32.BF16 R20, R76, R36.reuse, R20 ;  /* 0x000000244c14723c */ /* 0x080fe60000041814 */
[----:B------:R-:W-:Y:S02]  /*9710*/  FMUL.FTZ R25, R3, R109 ;  /* 0x0000006d03197220 */ /* 0x000fe40000410000 */
[C---:B------:R-:W-:Y:S02]  /*9720*/  FMUL.FTZ R26, R0.reuse, R110 ;  /* 0x0000006e001a7220 */ /* 0x040fe40000410000 */
[----:B------:R-:W-:Y:S02]  /*9730*/  FMUL.FTZ R27, R0, R111 ;  /* 0x0000006f001b7220 */ /* 0x000fe40000410000 */
[--C-:B------:R-:W-:Y:S03]  /*9740*/  FFMA.FTZ R102, R223, c[0x0][0x2d0], -R153.reuse ;  /* 0x0000b400df667a23 */ /* 0x100fe60000010899 */
[----:B------:R-:W-:Y:S02]  /*9750*/  FFMA.FTZ R103, R222, c[0x0][0x2d0], -R153 ;  /* 0x0000b400de677a23 */ /* 0x000fe40000010899 */
[C---:B------:R-:W-:Y:S04]  /*9760*/  HMMA.16816.F32.BF16 R24, R64.reuse, R36, R24 ;  /* 0x000000244018723c */ /* 0x040fe80000041818 */
[C---:B------:R-:W-:Y:S01]  /*9770*/  FMUL.FTZ R28, R3.reuse, R112 ;  /* 0x00000070031c7220 */ /* 0x040fe20000410000 */
[----:B------:R-:W-:Y:S01]  /*9780*/  MOV R112, R57 ;  /* 0x0000003900707202 */ /* 0x000fe20000000f00 */
[----:B------:R-:W-:Y:S01]  /*9790*/  FMUL.FTZ R29, R3, R113 ;  /* 0x00000071031d7220 */ /* 0x000fe20000410000 */
[----:B------:R-:W-:Y:S01]  /*97a0*/  MOV R113, R56 ;  /* 0x0000003800717202 */ /* 0x000fe20000000f00 */
[--C-:B------:R-:W-:Y:S01]  /*97b0*/  FFMA.FTZ R36, R40, c[0x0][0x2d0], -R155.reuse ;  /* 0x0000b40028247a23 */ /* 0x100fe2000001089b */
[----:B---3--:R-:W-:Y:S03]  /*97c0*/  LDSM.16.MT88.4 R92, [R193+0x1000] ;  /* 0x00100000c15c783b */ /* 0x008fe60000004200 */
[--C-:B------:R-:W-:Y:S01]  /*97d0*/  FFMA.FTZ R40, R41, c[0x0][0x2d0], -R155.reuse ;  /* 0x0000b40029287a23 */ /* 0x100fe2000001089b */
[----:B------:R3:W-:Y:S01]  /*97e0*/  MUFU.EX2 R241, R36 ;  /* 0x0000002400f17308 */ /* 0x0007e20000000800 */
[C---:B------:R-:W-:Y:S01]  /*97f0*/  FMUL.FTZ R30, R0.reuse, R114 ;  /* 0x00000072001e7220 */ /* 0x040fe20000410000 */
[----:B------:R-:W-:Y:S01]  /*9800*/  MOV R114, R51 ;  /* 0x0000003300727202 */ /* 0x000fe20000000f00 */
[----:B------:R-:W-:Y:S01]  /*9810*/  FMUL.FTZ R31, R0, R115 ;  /* 0x00000073001f7220 */ /* 0x000fe20000410000 */
[----:B------:R-:W-:Y:S01]  /*9820*/  MOV R115, R50 ;  /* 0x0000003200737202 */ /* 0x000fe20000000f00 */
[----:B------:R-:W-:Y:S02]  /*9830*/  FMUL.FTZ R45, R3, R129 ;  /* 0x00000081032d7220 */ /* 0x000fe40000410000 */
[C---:B------:R-:W-:Y:S02]  /*9840*/  FMUL.FTZ R37, R69.reuse, R121 ;  /* 0x0000007945257220 */ /* 0x040fe40000410000 */
[----:B------:R-:W4:Y:S01]  /*9850*/  LDL.LU R121, [R1] ;  /* 0x0000000001797983 */ /* 0x000f220000300800 */
[-C--:B------:R-:W-:Y:S01]  /*9860*/  HMMA.16816.F32.BF16 R28, R64, R38.reuse, R28 ;  /* 0x00000026401c723c */ /* 0x080fe2000004181c */
[----:B------:R5:W-:Y:S02]  /*9870*/  MUFU.EX2 R240, R40 ;  /* 0x0000002800f07308 */ /* 0x000be40000000800 */
[C---:B------:R-:W-:Y:S01]  /*9880*/  FMUL.FTZ R32, R69.reuse, R116 ;  /* 0x0000007445207220 */ /* 0x040fe20000410000 */
[----:B------:R-:W4:Y:S01]  /*9890*/  LDL.LU R119, [R1+0x4] ;  /* 0x0000040001777983 */ /* 0x000f220000300800 */
[----:B------:R-:W-:Y:S01]  /*98a0*/  MOV R116, R49 ;  /* 0x0000003100747202 */ /* 0x000fe20000000f00 */
[C---:B------:R-:W-:Y:S02]  /*98b0*/  FMUL.FTZ R49, R69.reuse, R133 ;  /* 0x0000008545317220 */ /* 0x040fe40000410000 */
[----:B------:R-:W4:Y:S01]  /*98c0*/  LDL.LU R118, [R1+0x8] ;  /* 0x0000080001767983 */ /* 0x000f220000300800 */
[C---:B------:R-:W-:Y:S01]  /*98d0*/  FMUL.FTZ R50, R68.reuse, R134 ;  /* 0x0000008644327220 */ /* 0x040fe20000410000 */
[C---:B------:R-:W-:Y:S02]  /*98e0*/  HMMA.16816.F32.BF16 R32, R76.reuse, R38, R32 ;  /* 0x000000264c20723c */ /* 0x040fe40000041820 */
[----:B------:R-:W4:Y:S02]  /*98f0*/  LDL.LU R117, [R1+0xc] ;  /* 0x00000c0001757983 */ /* 0x000f240000300800 */
[----:B---3--:R-:W-:Y:S01]  /*9900*/  FMUL.FTZ R36, R69, R120 ;  /* 0x0000007845247220 */ /* 0x008fe20000410000 */
[----:B------:R-:W-:Y:S01]  /*9910*/  MOV R120, R58 ;  /* 0x0000003a00787202 */ /* 0x000fe20000000f00 */
[C---:B------:R-:W-:Y:S02]  /*9920*/  FMUL.FTZ R41, R3.reuse, R125 ;  /* 0x0000007d03297220 */ /* 0x040fe40000410000 */
[C---:B------:R-:W-:Y:S01]  /*9930*/  FMUL.FTZ R38, R68.reuse, R122 ;  /* 0x0000007a44267220 */ /* 0x040fe20000410000 */
[----:B------:R-:W-:Y:S02]  /*9940*/  MOV R122, R158 ;  /* 0x0000009e007a7202 */ /* 0x000fe40000000f00 */
[----:B------:R-:W-:Y:S01]  /*9950*/  MUFU.EX2 R158, R102 ;  /* 0x00000066009e7308 */ /* 0x000fe20000000800 */
[C---:B------:R-:W-:Y:S02]  /*9960*/  FMUL.FTZ R39, R68.reuse, R123 ;  /* 0x0000007b44277220 */ /* 0x040fe40000410000 */
[----:B------:R-:W-:Y:S02]  /*9970*/  FMUL.FTZ R51, R68, R135 ;  /* 0x0000008744337220 */ /* 0x000fe40000410000 */
[----:B-----5:R-:W-:Y:S01]  /*9980*/  FMUL.FTZ R40, R3, R124 ;  /* 0x0000007c03287220 */ /* 0x020fe20000410000 */
[----:B------:R-:W-:Y:S01]  /*9990*/  LDSM.16.MT88.4 R132, [R191+0x2000] ;  /* 0x00200000bf84783b */ /* 0x000fe20000004200 */
[----:B------:R-:W-:Y:S01]  /*99a0*/  FFMA.FTZ R100, R163, c[0x0][0x2d0], -R155 ;  /* 0x0000b400a3647a23 */ /* 0x000fe2000001089b */
[-C--:B------:R-:W-:Y:S02]  /*99b0*/  HMMA.16816.F32.BF16 R36, R76, R52.reuse, R36 ;  /* 0x000000344c24723c */ /* 0x080fe40000041824 */
[----:B------:R3:W-:Y:S01]  /*99c0*/  MUFU.EX2 R124, R73 ;  /* 0x00000049007c7308 */ /* 0x0007e20000000800 */
[C---:B------:R-:W-:Y:S01]  /*99d0*/  FMUL.FTZ R42, R0.reuse, R126 ;  /* 0x0000007e002a7220 */ /* 0x040fe20000410000 */
[----:B------:R-:W-:Y:S01]  /*99e0*/  MOV R126, R60 ;  /* 0x0000003c007e7202 */ /* 0x000fe20000000f00 */
[C---:B------:R-:W-:Y:S01]  /*99f0*/  FMUL.FTZ R43, R0.reuse, R127 ;  /* 0x0000007f002b7220 */ /* 0x040fe20000410000 */
[----:B------:R-:W-:Y:S01]  /*9a00*/  MOV R127, R47 ;  /* 0x0000002f007f7202 */ /* 0x000fe20000000f00 */
[C---:B------:R-:W-:Y:S02]  /*9a10*/  FMUL.FTZ R44, R3.reuse, R128 ;  /* 0x00000080032c7220 */ /* 0x040fe40000410000 */
[C---:B------:R-:W-:Y:S03]  /*9a20*/  FMUL.FTZ R46, R0.reuse, R130 ;  /* 0x00000082002e7220 */ /* 0x040fe60000410000 */
[C---:B------:R-:W-:Y:S01]  /*9a30*/  HMMA.16816.F32.BF16 R40, R64.reuse, R52, R40 ;  /* 0x000000344028723c */ /* 0x040fe20000041828 */
[----:B------:R-:W-:Y:S03]  /*9a40*/  MUFU.EX2 R163, R75 ;  /* 0x0000004b00a37308 */ /* 0x000fe60000000800 */
[C---:B------:R-:W-:Y:S01]  /*9a50*/  FMUL.FTZ R47, R0.reuse, R131 ;  /* 0x00000083002f7220 */ /* 0x040fe20000410000 */
[----:B------:R-:W-:Y:S01]  /*9a60*/  MOV R131, R59 ;  /* 0x0000003b00837202 */ /* 0x000fe20000000f00 */
[----:B------:R-:W-:Y:S01]  /*9a70*/  FMUL.FTZ R59, R0, R143 ;  /* 0x0000008f003b7220 */ /* 0x000fe20000410000 */
[----:B------:R-:W-:Y:S01]  /*9a80*/  MOV R130, R61 ;  /* 0x0000003d00827202 */ /* 0x000fe20000000f00 */
[----:B------:R-:W-:Y:S03]  /*9a90*/  FMUL.FTZ R56, R3, R140 ;  /* 0x0000008c03387220 */ /* 0x000fe60000410000 */
[-C--:B------:R-:W-:Y:S03]  /*9aa0*/  HMMA.16816.F32.BF16 R44, R64, R54.reuse, R44 ;  /* 0x00000036402c723c */ /* 0x080fe6000004182c */
[--C-:B---3--:R-:W-:Y:S02]  /*9ab0*/  FFMA.FTZ R73, R221, c[0x0][0x2d0], -R153.reuse ;  /* 0x0000b400dd497a23 */ /* 0x108fe40000010899 */
[----:B------:R-:W-:Y:S02]  /*9ac0*/  FMUL.FTZ R57, R3, R141 ;  /* 0x0000008d03397220 */ /* 0x000fe40000410000 */
[----:B------:R3:W-:Y:S01]  /*9ad0*/  MUFU.EX2 R129, R73 ;  /* 0x0000004900817308 */ /* 0x0007e20000000800 */
[C---:B------:R-:W-:Y:S04]  /*9ae0*/  HMMA.16816.F32.BF16 R48, R76.reuse, R54, R48 ;  /* 0x000000364c30723c */ /* 0x040fe80000041830 */
[--C-:B------:R-:W-:Y:S02]  /*9af0*/  FFMA.FTZ R58, R216, c[0x0][0x2d0], -R153.reuse ;  /* 0x0000b400d83a7a23 */ /* 0x100fe40000010899 */
[----:B------:R-:W-:Y:S02]  /*9b00*/  FFMA.FTZ R52, R187, c[0x0][0x2d0], -R154 ;  /* 0x0000b400bb347a23 */ /* 0x000fe4000001089a */
[----:B------:R-:W-:Y:S01]  /*9b10*/  FMUL.FTZ R55, R68, R139 ;  /* 0x0000008b44377220 */ /* 0x000fe20000410000 */
[----:B------:R5:W-:Y:S03]  /*9b20*/  MUFU.EX2 R111, R58 ;  /* 0x0000003a006f7308 */ /* 0x000be60000000800 */
[--C-:B------:R-:W-:Y:S02]  /*9b30*/  FFMA.FTZ R60, R218, c[0x0][0x2d0], -R153.reuse ;  /* 0x0000b400da3c7a23 */ /* 0x100fe40000010899 */
[----:B------:R-:W-:Y:S02]  /*9b40*/  FMUL.FTZ R54, R68, R138 ;  /* 0x0000008a44367220 */ /* 0x000fe40000410000 */
[----:B------:R-:W-:Y:S02]  /*9b50*/  FMUL.FTZ R53, R69, R137 ;  /* 0x0000008945357220 */ /* 0x000fe40000410000 */
[----:B------:R-:W-:Y:S01]  /*9b60*/  FMUL.FTZ R61, R3, R145 ;  /* 0x00000091033d7220 */ /* 0x000fe20000410000 */
[----:B------:R1:W-:Y:S01]  /*9b70*/  MUFU.EX2 R185, R52 ;  /* 0x0000003400b97308 */ /* 0x0003e20000000800 */
[C---:B------:R-:W-:Y:S02]  /*9b80*/  FMUL.FTZ R62, R0.reuse, R146 ;  /* 0x00000092003e7220 */ /* 0x040fe40000410000 */
[----:B------:R-:W-:Y:S02]  /*9b90*/  FMUL.FTZ R63, R0, R147 ;  /* 0x00000093003f7220 */ /* 0x000fe40000410000 */
[--C-:B---3--:R-:W-:Y:S02]  /*9ba0*/  FFMA.FTZ R73, R200, c[0x0][0x2d0], -R152.reuse ;  /* 0x0000b400c8497a23 */ /* 0x108fe40000010898 */
[--C-:B------:R-:W-:Y:S02]  /*9bb0*/  FFMA.FTZ R105, R161, c[0x0][0x2d0], -R152.reuse ;  /* 0x0000b400a1697a23 */ /* 0x100fe40000010898 */
[----:B------:R-:W-:Y:S01]  /*9bc0*/  FFMA.FTZ R152, R160, c[0x0][0x2d0], -R152 ;  /* 0x0000b400a0987a23 */ /* 0x000fe20000010898 */
[----:B------:R3:W-:Y:S01]  /*9bd0*/  MUFU.EX2 R179, R73 ;  /* 0x0000004900b37308 */ /* 0x0007e20000000800 */
[--C-:B------:R-:W-:Y:S02]  /*9be0*/  FFMA.FTZ R104, R207, c[0x0][0x2d0], -R154.reuse ;  /* 0x0000b400cf687a23 */ /* 0x100fe4000001089a */
[--C-:B------:R-:W-:Y:S02]  /*9bf0*/  FFMA.FTZ R106, R174, c[0x0][0x2d0], -R154.reuse ;  /* 0x0000b400ae6a7a23 */ /* 0x100fe4000001089a */
[----:B-----5:R-:W-:Y:S02]  /*9c00*/  FMUL.FTZ R58, R0, R142 ;  /* 0x0000008e003a7220 */ /* 0x020fe40000410000 */
[--C-:B------:R-:W-:Y:S02]  /*9c10*/  FFMA.FTZ R107, R173, c[0x0][0x2d0], -R154.reuse ;  /* 0x0000b400ad6b7a23 */ /* 0x100fe4000001089a */
[--C-:B------:R-:W-:Y:S01]  /*9c20*/  FFMA.FTZ R108, R215, c[0x0][0x2d0], -R153.reuse ;  /* 0x0000b400d76c7a23 */ /* 0x100fe20000010899 */
[----:B------:R5:W2:Y:S01]  /*9c30*/  MUFU.EX2 R125, R60 ;  /* 0x0000003c007d7308 */ /* 0x000aa20000000800 */
[--C-:B------:R-:W-:Y:S02]  /*9c40*/  FFMA.FTZ R109, R213, c[0x0][0x2d0], -R153.reuse ;  /* 0x0000b400d56d7a23 */ /* 0x100fe40000010899 */
[----:B------:R-:W-:Y:S02]  /*9c50*/  FFMA.FTZ R110, R208, c[0x0][0x2d0], -R153 ;  /* 0x0000b400d06e7a23 */ /* 0x000fe40000010899 */
[----:B-1----:R-:W-:Y:S05]  /*9c60*/  FMUL.FTZ R52, R69, R136 ;  /* 0x0000008845347220 */ /* 0x002fea0000410000 */
[----:B------:R-:W-:Y:S02]  /*9c70*/  MUFU.EX2 R141, R101 ;  /* 0x00000065008d7308 */ /* 0x000fe40000000800 */
[-C--:B------:R-:W-:Y:S03]  /*9c80*/  HMMA.16816.F32.BF16 R52, R76, R80.reuse, R52 ;  /* 0x000000504c34723c */ /* 0x080fe60000041834 */
[--C-:B---3--:R-:W-:Y:S05]  /*9c90*/  FFMA.FTZ R73, R205, c[0x0][0x2d0], -R155.reuse ;  /* 0x0000b400cd497a23 */ /* 0x108fea000001089b */
[C---:B------:R-:W-:Y:S01]  /*9ca0*/  HMMA.16816.F32.BF16 R56, R64.reuse, R80, R56 ;  /* 0x000000504038723c */ /* 0x040fe20000041838 */
[----:B------:R1:W-:Y:S03]  /*9cb0*/  MUFU.EX2 R139, R73 ;  /* 0x00000049008b7308 */ /* 0x0003e60000000800 */
[----:B-----5:R-:W-:Y:S03]  /*9cc0*/  FMUL.FTZ R60, R3, R144 ;  /* 0x00000090033c7220 */ /* 0x020fe60000410000 */
[----:B------:R-:W-:Y:S02]  /*9cd0*/  F2FP.BF16.PACK_AB R80, R252, R113 ;  /* 0x00000071fc50723e */ /* 0x000fe400000010ff */
[----:B--2---:R-:W-:Y:S02]  /*9ce0*/  F2FP.BF16.PACK_AB R81, R125, R111 ;  /* 0x0000006f7d51723e */ /* 0x004fe400000010ff */
[-C--:B------:R-:W-:Y:S01]  /*9cf0*/  HMMA.16816.F32.BF16 R60, R64, R82.reuse, R60 ;  /* 0x00000052403c723c */ /* 0x080fe2000004183c */
[----:B------:R-:W-:Y:S06]  /*9d00*/  MUFU.EX2 R160, R100 ;  /* 0x0000006400a07308 */ /* 0x000fec0000000800 */
[C---:B------:R-:W-:Y:S02]  /*9d10*/  FMUL.FTZ R66, R68.reuse, R150 ;  /* 0x0000009644427220 */ /* 0x040fe40000410000 */
[----:B------:R-:W-:Y:S02]  /*9d20*/  FMUL.FTZ R67, R68, R151 ;  /* 0x0000009744437220 */ /* 0x000fe40000410000 */
[----:B------:R-:W-:Y:S01]  /*9d30*/  MUFU.EX2 R161, R152 ;  /* 0x0000009800a17308 */ /* 0x000fe20000000800 */
[----:B------:R-:W-:Y:S01]  /*9d40*/  FMUL.FTZ R64, R69, R148 ;  /* 0x0000009445407220 */ /* 0x000fe20000410000 */
[----:B------:R-:W-:Y:S01]  /*9d50*/  F2FP.BF16.PACK_AB R148, R165, R168 ;  /* 0x000000a8a594723e */ /* 0x000fe200000010ff */
[--C-:B-1----:R-:W-:Y:S02]  /*9d60*/  FFMA.FTZ R73, R206, c[0x0][0x2d0], -R155.reuse ;  /* 0x0000b400ce497a23 */ /* 0x102fe4000001089b */
[----:B------:R-:W-:Y:S05]  /*9d70*/  FMUL.FTZ R65, R69, R149 ;  /* 0x0000009545417220 */ /* 0x000fea0000410000 */
[----:B------:R1:W-:Y:S02]  /*9d80*/  MUFU.EX2 R178, R73 ;  /* 0x0000004900b27308 */ /* 0x0003e40000000800 */
[----:B------:R-:W-:Y:S07]  /*9d90*/  HMMA.16816.F32.BF16 R64, R76, R82, R64 ;  /* 0x000000524c40723c */ /* 0x000fee0000041840 */
[----:B------:R-:W-:Y:S01]  /*9da0*/  F2FP.BF16.PACK_AB R76, R112, R115 ;  /* 0x00000073704c723e */ /* 0x000fe200000010ff */
[----:B------:R-:W-:Y:S01]  /*9db0*/  MUFU.EX2 R152, R107 ;  /* 0x0000006b00987308 */ /* 0x000fe20000000800 */
[----:B------:R-:W-:Y:S03]  /*9dc0*/  F2FP.BF16.PACK_AB R77, R120, R114 ;  /* 0x00000072784d723e */ /* 0x000fe600000010ff */
[----:B------:R-:W-:Y:S02]  /*9dd0*/  F2FP.BF16.PACK_AB R78, R126, R131 ;  /* 0x000000837e4e723e */ /* 0x000fe400000010ff */
[----:B------:R-:W-:Y:S02]  /*9de0*/  F2FP.BF16.PACK_AB R79, R130, R127 ;  /* 0x0000007f824f723e */ /* 0x000fe400000010ff */
[----:B------:R-:W-:Y:S02]  /*9df0*/  F2FP.BF16.PACK_AB R82, R249, R251 ;  /* 0x000000fbf952723e */ /* 0x000fe400000010ff */
[----:B------:R-:W-:Y:S03]  /*9e00*/  F2FP.BF16.PACK_AB R83, R129, R124 ;  /* 0x0000007c8153723e */ /* 0x000fe600000010ff */
[-C--:B------:R-:W-:Y:S03]  /*9e10*/  HMMA.16816.F32.BF16 R4, R76, R84.reuse, R4 ;  /* 0x000000544c04723c */ /* 0x080fe60000041804 */
[--C-:B-1----:R-:W-:Y:S02]  /*9e20*/  FFMA.FTZ R73, R202, c[0x0][0x2d0], -R155.reuse ;  /* 0x0000b400ca497a23 */ /* 0x102fe4000001089b */
[----:B------:R-:W-:Y:S02]  /*9e30*/  FFMA.FTZ R155, R162, c[0x0][0x2d0], -R155 ;  /* 0x0000b400a29b7a23 */ /* 0x000fe4000001089b */
[----:B------:R1:W-:Y:S01]  /*9e40*/  MUFU.EX2 R171, R73 ;  /* 0x0000004900ab7308 */ /* 0x0003e20000000800 */
[C---:B------:R-:W-:Y:S08]  /*9e50*/  HMMA.16816.F32.BF16 R8, R80.reuse, R84, R8 ;  /* 0x000000545008723c */ /* 0x040ff00000041808 */
[-C--:B------:R-:W-:Y:S01]  /*9e60*/  HMMA.16816.F32.BF16 R12, R80, R86.reuse, R12 ;  /* 0x00000056500c723c */ /* 0x080fe2000004180c */
[----:B------:R-:W2:Y:S07]  /*9e70*/  MUFU.EX2 R162, R105 ;  /* 0x0000006900a27308 */ /* 0x000eae0000000800 */
[C---:B------:R-:W-:Y:S01]  /*9e80*/  HMMA.16816.F32.BF16 R16, R76.reuse, R86, R16 ;  /* 0x000000564c10723c */ /* 0x040fe20000041810 */
[----:B------:R-:W3:Y:S03]  /*9e90*/  LDSM.16.MT88.4 R84, [R191+0x800] ;  /* 0x00080000bf54783b */ /* 0x000ee60000004200 */
[--C-:B-1----:R-:W-:Y:S04]  /*9ea0*/  FFMA.FTZ R73, R217, c[0x0][0x2d0], -R154.reuse ;  /* 0x0000b400d9497a23 */ /* 0x102fe8000001089a */
[-C--:B------:R-:W-:Y:S01]  /*9eb0*/  HMMA.16816.F32.BF16 R20, R76, R88.reuse, R20 ;  /* 0x000000584c14723c */ /* 0x080fe20000041814 */
[----:B------:R1:W-:Y:S07]  /*9ec0*/  MUFU.EX2 R142, R73 ;  /* 0x00000049008e7308 */ /* 0x0003ee0000000800 */
[C---:B------:R-:W-:Y:S04]  /*9ed0*/  HMMA.16816.F32.BF16 R24, R80.reuse, R88, R24 ;  /* 0x000000585018723c */ /* 0x040fe80000041818 */
[----:B--2---:R-:W-:Y:S04]  /*9ee0*/  F2FP.BF16.PACK_AB R150, R161, R162 ;  /* 0x000000a2a196723e */ /* 0x004fe800000010ff */
[-C--:B------:R-:W-:Y:S08]  /*9ef0*/  HMMA.16816.F32.BF16 R28, R80, R90.reuse, R28 ;  /* 0x0000005a501c723c */ /* 0x080ff0000004181c */
[C---:B------:R-:W-:Y:S01]  /*9f00*/  HMMA.16816.F32.BF16 R32, R76.reuse, R90, R32 ;  /* 0x0000005a4c20723c */ /* 0x040fe20000041820 */
[----:B------:R-:W2:Y:S03]  /*9f10*/  LDSM.16.MT88.4 R88, [R192+0x800] ;  /* 0x00080000c058783b */ /* 0x000ea60000004200 */
[--C-:B-1----:R-:W-:Y:S04]  /*9f20*/  FFMA.FTZ R73, R214, c[0x0][0x2d0], -R154.reuse ;  /* 0x0000b400d6497a23 */ /* 0x102fe8000001089a */
[----:B------:R1:W-:Y:S01]  /*9f30*/  MUFU.EX2 R143, R73 ;  /* 0x00000049008f7308 */ /* 0x0003e20000000800 */
[-C--:B---3--:R-:W-:Y:S08]  /*9f40*/  HMMA.16816.F32.BF16 R36, R76, R84.reuse, R36 ;  /* 0x000000544c24723c */ /* 0x088ff00000041824 */
[C---:B------:R-:W-:Y:S08]  /*9f50*/  HMMA.16816.F32.BF16 R40, R80.reuse, R84, R40 ;  /* 0x000000545028723c */ /* 0x040ff00000041828 */
[-C--:B------:R-:W-:Y:S04]  /*9f60*/  HMMA.16816.F32.BF16 R44, R80, R86.reuse, R44 ;  /* 0x00000056502c723c */ /* 0x080fe8000004182c */
[--C-:B-1----:R-:W-:Y:S04]  /*9f70*/  FFMA.FTZ R73, R212, c[0x0][0x2d0], -R154.reuse ;  /* 0x0000b400d4497a23 */ /* 0x102fe8000001089a */
[C---:B------:R-:W-:Y:S01]  /*9f80*/  HMMA.16816.F32.BF16 R48, R76.reuse, R86, R48 ;  /* 0x000000564c30723c */ /* 0x040fe20000041830 */
[----:B------:R-:W1:Y:S01]  /*9f90*/  LDSM.16.MT88.4 R84, [R190+0x1000] ;  /* 0x00100000be54783b */ /* 0x000e620000004200 */
[----:B------:R3:W-:Y:S06]  /*9fa0*/  MUFU.EX2 R166, R73 ;  /* 0x0000004900a67308 */ /* 0x0007ec0000000800 */
[-C--:B--2---:R-:W-:Y:S08]  /*9fb0*/  HMMA.16816.F32.BF16 R52, R76, R88.reuse, R52 ;  /* 0x000000584c34723c */ /* 0x084ff00000041834 */
[C---:B------:R-:W-:Y:S08]  /*9fc0*/  HMMA.16816.F32.BF16 R56, R80.reuse, R88, R56 ;  /* 0x000000585038723c */ /* 0x040ff00000041838 */
[-C--:B------:R-:W-:Y:S04]  /*9fd0*/  HMMA.16816.F32.BF16 R60, R80, R90.reuse, R60 ;  /* 0x0000005a503c723c */ /* 0x080fe8000004183c */
[--C-:B---3--:R-:W-:Y:S02]  /*9fe0*/  FFMA.FTZ R73, R209, c[0x0][0x2d0], -R154.reuse ;  /* 0x0000b400d1497a23 */ /* 0x108fe4000001089a */
[----:B------:R-:W-:Y:S01]  /*9ff0*/  FFMA.FTZ R154, R172, c[0x0][0x2d0], -R154 ;  /* 0x0000b400ac9a7a23 */ /* 0x000fe2000001089a */
[----:B------:R-:W-:Y:S01]  /*a000*/  F2FP.BF16.PACK_AB R80, R188, R186 ;  /* 0x000000babc50723e */ /* 0x000fe200000010ff */
[----:B------:R-:W-:Y:S01]  /*a010*/  HMMA.16816.F32.BF16 R64, R76, R90, R64 ;  /* 0x0000005a4c40723c */ /* 0x000fe20000041840 */
[----:B------:R2:W-:Y:S01]  /*a020*/  MUFU.EX2 R167, R73 ;  /* 0x0000004900a77308 */ /* 0x0005e20000000800 */
[----:B------:R-:W3:Y:S02]  /*a030*/  LDSM.16.MT88.4 R88, [R192+0x1000] ;  /* 0x00100000c058783b */ /* 0x000ee40000004200 */
[----:B------:R-:W-:Y:S01]  /*a040*/  F2FP.BF16.PACK_AB R82, R185, R239 ;  /* 0x000000efb952723e */ /* 0x000fe200000010ff */
[----:B----4-:R-:W-:Y:S01]  /*a050*/  FFMA.FTZ R69, R69, R121, R198 ;  /* 0x0000007945457223 */ /* 0x010fe200000100c6 */
[----:B------:R-:W-:Y:S02]  /*a060*/  MOV R121, R116 ;  /* 0x0000007400797202 */ /* 0x000fe40000000f00 */
[----:B------:R-:W-:Y:S01]  /*a070*/  F2FP.BF16.PACK_AB R76, R248, R250 ;  /* 0x000000faf84c723e */ /* 0x000fe200000010ff */
[----:B------:R-:W-:Y:S02]  /*a080*/  FFMA.FTZ R68, R68, R119, R164 ;  /* 0x0000007744447223 */ /* 0x000fe400000100a4 */
[----:B------:R-:W4:Y:S01]  /*a090*/  MUFU.EX2 R164, R74 ;  /* 0x0000004a00a47308 */ /* 0x000f220000000800 */
[----:B------:R-:W-:Y:S01]  /*a0a0*/  F2FP.BF16.PACK_AB R77, R246, R247 ;  /* 0x000000f7f64d723e */ /* 0x000fe200000010ff */
[----:B------:R-:W-:Y:S01]  /*a0b0*/  FFMA.FTZ R3, R3, R118, R157 ;  /* 0x0000007603037223 */ /* 0x000fe2000001009d */
[----:B------:R-:W-:Y:S01]  /*a0c0*/  F2FP.BF16.PACK_AB R78, R243, R242 ;  /* 0x000000f2f34e723e */ /* 0x000fe200000010ff */
[----:B------:R-:W-:Y:S01]  /*a0d0*/  FADD.FTZ R68, R236, R68 ;  /* 0x00000044ec447221 */ /* 0x000fe20000010000 */
[----:B------:R-:W-:Y:S01]  /*a0e0*/  F2FP.BF16.PACK_AB R79, R240, R241 ;  /* 0x000000f1f04f723e */ /* 0x000fe200000010ff */
[----:B------:R-:W-:Y:S02]  /*a0f0*/  FFMA.FTZ R0, R0, R117, R156 ;  /* 0x0000007500007223 */ /* 0x000fe4000001009c */
[----:B------:R-:W-:Y:S01]  /*a100*/  LDSM.16.MT88.4 R116, [R193+0x2000] ;  /* 0x00200000c174783b */ /* 0x000fe20000004200 */
[----:B------:R-:W-:Y:S01]  /*a110*/  FADD.FTZ R3, R233, R3 ;  /* 0x00000003e9037221 */ /* 0x000fe20000010000 */
[----:B------:R5:W-:Y:S02]  /*a120*/  MUFU.EX2 R157, R103 ;  /* 0x00000067009d7308 */ /* 0x000be40000000800 */
[-C--:B-1----:R-:W-:Y:S03]  /*a130*/  HMMA.16816.F32.BF16 R4, R76, R84.reuse, R4 ;  /* 0x000000544c04723c */ /* 0x082fe60000041804 */
[----:B--2---:R-:W-:Y:S05]  /*a140*/  FFMA.FTZ R73, R226, c[0x0][0x2d0], -R153 ;  /* 0x0000b400e2497a23 */ /* 0x004fea0000010899 */
[----:B------:R1:W-:Y:S01]  /*a150*/  MUFU.EX2 R128, R73 ;  /* 0x0000004900807308 */ /* 0x0003e20000000800 */
[----:B----4-:R-:W-:Y:S03]  /*a160*/  F2FP.BF16.PACK_AB R149, R163, R164 ;  /* 0x000000a4a395723e */ /* 0x010fe600000010ff */
[----:B------:R-:W-:Y:S02]  /*a170*/  FADD.FTZ R74, R170, R69 ;  /* 0x00000045aa4a7221 */ /* 0x000fe40000010000 */
[----:B------:R-:W-:Y:S02]  /*a180*/  FADD.FTZ R69, R159, R0 ;  /* 0x000000009f457221 */ /* 0x000fe40000010000 */
[----:B------:R-:W-:Y:S02]  /*a190*/  FADD.FTZ R0, R237, R74 ;  /* 0x0000004aed007221 */ /* 0x000fe40000010000 */
[----:B------:R-:W2:Y:S01]  /*a1a0*/  MUFU.EX2 R159, R155 ;  /* 0x0000009b009f7308 */ /* 0x000ea20000000800 */
[----:B------:R-:W-:Y:S02]  /*a1b0*/  FADD.FTZ R74, R235, R68 ;  /* 0x00000044eb4a7221 */ /* 0x000fe40000010000 */
[----:B------:R-:W-:Y:S01]  /*a1c0*/  FADD.FTZ R68, R232, R69 ;  /* 0x00000045e8447221 */ /* 0x000fe20000010000 */
[----:B-----5:R-:W-:Y:S03]  /*a1d0*/  LDSM.16.MT88.4 R100, [R190+0x2000] ;  /* 0x00200000be64783b */ /* 0x020fe60000004200 */
[----:B------:R-:W-:Y:S03]  /*a1e0*/  FADD.FTZ R68, R245, R68 ;  /* 0x00000044f5447221 */ /* 0x000fe60000010000 */
[----:B------:R-:W-:Y:S01]  /*a1f0*/  MUFU.EX2 R156, R104 ;  /* 0x00000068009c7308 */ /* 0x000fe20000000800 */
[----:B------:R-:W-:Y:S02]  /*a200*/  FADD.FTZ R68, R111, R68 ;  /* 0x000000446f447221 */ /* 0x000fe40000010000 */
[--C-:B-1----:R-:W-:Y:S07]  /*a210*/  FFMA.FTZ R73, R228, c[0x0][0x2d0], -R153.reuse ;  /* 0x0000b400e4497a23 */ /* 0x102fee0000010899 */
[----:B------:R1:W4:Y:S01]  /*a220*/  MUFU.EX2 R138, R73 ;  /* 0x00000049008a7308 */ /* 0x0003220000000800 */
[----:B--2---:R-:W-:Y:S09]  /*a230*/  F2FP.BF16.PACK_AB R151, R159, R160 ;  /* 0x000000a09f97723e */ /* 0x004ff200000010ff */
[----:B------:R-:W2:Y:S01]  /*a240*/  MUFU.EX2 R155, R106 ;  /* 0x0000006a009b7308 */ /* 0x000ea20000000800 */
[--C-:B-1----:R-:W-:Y:S01]  /*a250*/  FFMA.FTZ R73, R227, c[0x0][0x2d0], -R153.reuse ;  /* 0x0000b400e3497a23 */ /* 0x102fe20000010899 */
[----:B----4-:R-:W-:Y:S08]  /*a260*/  F2FP.BF16.PACK_AB R81, R138, R128 ;  /* 0x000000808a51723e */ /* 0x010ff000000010ff */
[----:B------:R1:W-:Y:S01]  /*a270*/  MUFU.EX2 R137, R73 ;  /* 0x0000004900897308 */ /* 0x0003e20000000800 */
[----:B--2---:R-:W-:Y:S01]  /*a280*/  F2FP.BF16.PACK_AB R144, R155, R156 ;  /* 0x0000009c9b90723e */ /* 0x004fe200000010ff */
[--C-:B-1----:R-:W-:Y:S08]  /*a290*/  FFMA.FTZ R73, R229, c[0x0][0x2d0], -R153.reuse ;  /* 0x0000b400e5497a23 */ /* 0x102ff00000010899 */
[----:B------:R-:W1:Y:S02]  /*a2a0*/  MUFU.EX2 R136, R73 ;  /* 0x0000004900887308 */ /* 0x000e640000000800 */
[----:B-1----:R-:W-:Y:S01]  /*a2b0*/  F2FP.BF16.PACK_AB R83, R136, R137 ;  /* 0x000000898853723e */ /* 0x002fe200000010ff */
[--C-:B------:R-:W-:Y:S02]  /*a2c0*/  FFMA.FTZ R73, R224, c[0x0][0x2d0], -R153.reuse ;  /* 0x0000b400e0497a23 */ /* 0x100fe40000010899 */
[----:B------:R-:W-:Y:S05]  /*a2d0*/  FFMA.FTZ R153, R175, c[0x0][0x2d0], -R153 ;  /* 0x0000b400af997a23 */ /* 0x000fea0000010899 */
[----:B------:R1:W2:Y:S01]  /*a2e0*/  MUFU.EX2 R140, R73 ;  /* 0x00000049008c7308 */ /* 0x0002a20000000800 */
[C---:B------:R-:W-:Y:S08]  /*a2f0*/  HMMA.16816.F32.BF16 R8, R80.reuse, R84, R8 ;  /* 0x000000545008723c */ /* 0x040ff00000041808 */
[-C--:B------:R-:W-:Y:S01]  /*a300*/  HMMA.16816.F32.BF16 R12, R80, R86.reuse, R12 ;  /* 0x00000056500c723c */ /* 0x080fe2000004180c */
[----:B------:R-:W-:Y:S07]  /*a310*/  MUFU.EX2 R75, R153 ;  /* 0x00000099004b7308 */ /* 0x000fee0000000800 */
[C---:B------:R-:W-:Y:S01]  /*a320*/  HMMA.16816.F32.BF16 R16, R76.reuse, R86, R16 ;  /* 0x000000564c10723c */ /* 0x040fe20000041810 */
[----:B------:R-:W4:Y:S03]  /*a330*/  LDSM.16.MT88.4 R84, [R190+0x1800] ;  /* 0x00180000be54783b */ /* 0x000f260000004200 */
[----:B-1----:R-:W-:Y:S04]  /*a340*/  FADD.FTZ R73, R234, R3 ;  /* 0x00000003ea497221 */ /* 0x002fe80000010000 */
[-C--:B------:R-:W-:Y:S04]  /*a350*/  HMMA.16816.F32.BF16 R20, R76, R92.reuse, R20 ;  /* 0x0000005c4c14723c */ /* 0x080fe80000041814 */
[----:B------:R-:W-:Y:S02]  /*a360*/  FADD.FTZ R69, R121, R73 ;  /* 0x0000004979457221 */ /* 0x000fe40000010000 */
[----:B------:R-:W-:Y:S02]  /*a370*/  FADD.FTZ R3, R238, R0 ;  /* 0x00000000ee037221 */ /* 0x000fe40000010000 */
[C---:B------:R-:W-:Y:S04]  /*a380*/  HMMA.16816.F32.BF16 R24, R80.reuse, R92, R24 ;  /* 0x0000005c5018723c */ /* 0x040fe80000041818 */
[----:B------:R-:W-:Y:S02]  /*a390*/  FADD.FTZ R0, R122, R74 ;  /* 0x0000004a7a007221 */ /* 0x000fe40000010000 */
[----:B------:R-:W-:Y:S02]  /*a3a0*/  FADD.FTZ R3, R115, R3 ;  /* 0x0000000373037221 */ /* 0x000fe40000010000 */
[-C--:B------:R-:W-:Y:S04]  /*a3b0*/  HMMA.16816.F32.BF16 R28, R80, R94.reuse, R28 ;  /* 0x0000005e501c723c */ /* 0x080fe8000004181c */
[----:B------:R-:W-:Y:S02]  /*a3c0*/  FADD.FTZ R73, R114, R0 ;  /* 0x0000000072497221 */ /* 0x000fe40000010000 */
[----:B------:R-:W-:Y:S02]  /*a3d0*/  FADD.FTZ R69, R113, R69 ;  /* 0x0000004571457221 */ /* 0x000fe40000010000 */
[C---:B------:R-:W-:Y:S01]  /*a3e0*/  HMMA.16816.F32.BF16 R32, R76.reuse, R94, R32 ;  /* 0x0000005e4c20723c */ /* 0x040fe20000041820 */
[----:B------:R-:W1:Y:S03]  /*a3f0*/  LDSM.16.MT88.4 R92, [R193+0x1800] ;  /* 0x00180000c15c783b */ /* 0x000e660000004200 */
[----:B------:R-:W-:Y:S02]  /*a400*/  FADD.FTZ R0, R112, R3 ;  /* 0x0000000370007221 */ /* 0x000fe40000010000 */
[----:B------:R-:W-:Y:S02]  /*a410*/  FADD.FTZ R3, R125, R68 ;  /* 0x000000447d037221 */ /* 0x000fe40000010000 */
[-C--:B------:R-:W-:Y:S04]  /*a420*/  HMMA.16816.F32.BF16 R36, R76, R96.reuse, R36 ;  /* 0x000000604c24723c */ /* 0x080fe80000041824 */
[----:B------:R-:W-:Y:S04]  /*a430*/  FADD.FTZ R0, R131, R0 ;  /* 0x0000000083007221 */ /* 0x000fe80000010000 */
[C---:B------:R-:W-:Y:S08]  /*a440*/  HMMA.16816.F32.BF16 R40, R80.reuse, R96, R40 ;  /* 0x000000605028723c */ /* 0x040ff00000041828 */
[-C--:B------:R-:W-:Y:S08]  /*a450*/  HMMA.16816.F32.BF16 R44, R80, R98.reuse, R44 ;  /* 0x00000062502c723c */ /* 0x080ff0000004182c */
[C---:B------:R-:W-:Y:S01]  /*a460*/  HMMA.16816.F32.BF16 R48, R76.reuse, R98, R48 ;  /* 0x000000624c30723c */ /* 0x040fe20000041830 */
[----:B------:R-:W5:Y:S07]  /*a470*/  LDSM.16.MT88.4 R96, [R191+0x1800] ;  /* 0x00180000bf60783b */ /* 0x000f6e0000004200 */
[-C--:B---3--:R-:W-:Y:S08]  /*a480*/  HMMA.16816.F32.BF16 R52, R76, R88.reuse, R52 ;  /* 0x000000584c34723c */ /* 0x088ff00000041834 */
[C---:B------:R-:W-:Y:S08]  /*a490*/  HMMA.16816.F32.BF16 R56, R80.reuse, R88, R56 ;  /* 0x000000585038723c */ /* 0x040ff00000041838 */
[-C--:B------:R-:W-:Y:S07]  /*a4a0*/  HMMA.16816.F32.BF16 R60, R80, R90.reuse, R60 ;  /* 0x0000005a503c723c */ /* 0x080fee000004183c */
[----:B------:R-:W-:Y:S01]  /*a4b0*/  F2FP.BF16.PACK_AB R80, R143, R142 ;  /* 0x0000008e8f50723e */ /* 0x000fe200000010ff */
[----:B------:R-:W-:Y:S01]  /*a4c0*/  HMMA.16816.F32.BF16 R64, R76, R90, R64 ;  /* 0x0000005a4c40723c */ /* 0x000fe20000041840 */
[----:B------:R-:W3:Y:S03]  /*a4d0*/  LDSM.16.MT88.4 R88, [R192+0x1800] ;  /* 0x00180000c058783b */ /* 0x000ee60000004200 */
[----:B------:R-:W-:Y:S02]  /*a4e0*/  F2FP.BF16.PACK_AB R82, R167, R166 ;  /* 0x000000a6a752723e */ /* 0x000fe400000010ff */
[----:B--2---:R-:W-:Y:S02]  /*a4f0*/  F2FP.BF16.PACK_AB R81, R140, R141 ;  /* 0x0000008d8c51723e */ /* 0x004fe400000010ff */
[----:B------:R-:W-:Y:S04]  /*a500*/  F2FP.BF16.PACK_AB R76, R179, R181 ;  /* 0x000000b5b34c723e */ /* 0x000fe800000010ff */
[----:B------:R-:W-:Y:S02]  /*a510*/  F2FP.BF16.PACK_AB R77, R178, R139 ;  /* 0x0000008bb24d723e */ /* 0x000fe400000010ff */
[----:B------:R-:W-:Y:S02]  /*a520*/  F2FP.BF16.PACK_AB R78, R176, R177 ;  /* 0x000000b1b04e723e */ /* 0x000fe400000010ff */
[----:B------:R-:W-:Y:S02]  /*a530*/  F2FP.BF16.PACK_AB R79, R169, R171 ;  /* 0x000000aba94f723e */ /* 0x000fe400000010ff */
[----:B------:R-:W-:Y:S05]  /*a540*/  F2FP.BF16.PACK_AB R83, R157, R158 ;  /* 0x0000009e9d53723e */ /* 0x000fea00000010ff */
[-C--:B----4-:R-:W-:Y:S08]  /*a550*/  HMMA.16816.F32.BF16 R4, R76, R84.reuse, R4 ;  /* 0x000000544c04723c */ /* 0x090ff00000041804 */
[C---:B------:R-:W-:Y:S01]  /*a560*/  HMMA.16816.F32.BF16 R8, R80.reuse, R84, R8 ;  /* 0x000000545008723c */ /* 0x040fe20000041808 */
[----:B------:R-:W-:Y:S07]  /*a570*/  MUFU.EX2 R85, R109 ;  /* 0x0000006d00557308 */ /* 0x000fee0000000800 */
[-C--:B------:R-:W-:Y:S03]  /*a580*/  HMMA.16816.F32.BF16 R12, R80, R86.reuse, R12 ;  /* 0x00000056500c723c */ /* 0x080fe6000004180c */
[----:B------:R-:W2:Y:S05]  /*a590*/  MUFU.EX2 R84, R110 ;  /* 0x0000006e00547308 */ /* 0x000eaa0000000800 */
[C---:B------:R-:W-:Y:S05]  /*a5a0*/  HMMA.16816.F32.BF16 R16, R76.reuse, R86, R16 ;  /* 0x000000564c10723c */ /* 0x040fea0000041810 */
[----:B------:R-:W4:Y:S03]  /*a5b0*/  MUFU.EX2 R87, R154 ;  /* 0x0000009a00577308 */ /* 0x000f260000000800 */
[-C--:B-1----:R-:W-:Y:S07]  /*a5c0*/  HMMA.16816.F32.BF16 R20, R76, R92.reuse, R20 ;  /* 0x0000005c4c14723c */ /* 0x082fee0000041814 */
[----:B------:R-:W1:Y:S01]  /*a5d0*/  MUFU.EX2 R86, R108 ;  /* 0x0000006c00567308 */ /* 0x000e620000000800 */
[C---:B------:R-:W-:Y:S04]  /*a5e0*/  HMMA.16816.F32.BF16 R24, R80.reuse, R92, R24 ;  /* 0x0000005c5018723c */ /* 0x040fe80000041818 */
[----:B--2---:R-:W-:Y:S04]  /*a5f0*/  F2FP.BF16.PACK_AB R147, R75, R84 ;  /* 0x000000544b93723e */ /* 0x004fe800000010ff */
[-C--:B------:R-:W-:Y:S04]  /*a600*/  HMMA.16816.F32.BF16 R28, R80, R94.reuse, R28 ;  /* 0x0000005e501c723c */ /* 0x080fe8000004181c */
[----:B----4-:R-:W-:Y:S04]  /*a610*/  F2FP.BF16.PACK_AB R146, R87, R152 ;  /* 0x000000985792723e */ /* 0x010fe800000010ff */
[C---:B------:R-:W-:Y:S04]  /*a620*/  HMMA.16816.F32.BF16 R32, R76.reuse, R94, R32 ;  /* 0x0000005e4c20723c */ /* 0x040fe80000041820 */
[----:B-1----:R-:W-:Y:S04]  /*a630*/  F2FP.BF16.PACK_AB R145, R85, R86 ;  /* 0x000000565591723e */ /* 0x002fe800000010ff */
[-C--:B-----5:R-:W-:Y:S08]  /*a640*/  HMMA.16816.F32.BF16 R36, R76, R96.reuse, R36 ;  /* 0x000000604c24723c */ /* 0x0a0ff00000041824 */
[C---:B------:R-:W-:Y:S08]  /*a650*/  HMMA.16816.F32.BF16 R40, R80.reuse, R96, R40 ;  /* 0x000000605028723c */ /* 0x040ff00000041828 */
[-C--:B------:R-:W-:Y:S08]  /*a660*/  HMMA.16816.F32.BF16 R44, R80, R98.reuse, R44 ;  /* 0x00000062502c723c */ /* 0x080ff0000004182c */
[C---:B------:R-:W-:Y:S08]  /*a670*/  HMMA.16816.F32.BF16 R48, R76.reuse, R98, R48 ;  /* 0x000000624c30723c */ /* 0x040ff00000041830 */
[-C--:B---3--:R-:W-:Y:S08]  /*a680*/  HMMA.16816.F32.BF16 R52, R76, R88.reuse, R52 ;  /* 0x000000584c34723c */ /* 0x088ff00000041834 */
[C---:B------:R-:W-:Y:S08]  /*a690*/  HMMA.16816.F32.BF16 R56, R80.reuse, R88, R56 ;  /* 0x000000585038723c */ /* 0x040ff00000041838 */
[-C--:B------:R-:W-:Y:S08]  /*a6a0*/  HMMA.16816.F32.BF16 R60, R80, R90.reuse, R60 ;  /* 0x0000005a503c723c */ /* 0x080ff0000004183c */
[----:B------:R-:W-:Y:S08]  /*a6b0*/  HMMA.16816.F32.BF16 R64, R76, R90, R64 ;  /* 0x0000005a4c40723c */ /* 0x000ff00000041840 */
[-C--:B------:R-:W-:Y:S01]  /*a6c0*/  HMMA.16816.F32.BF16 R92, R148, R100.reuse, R4 ;  /* 0x00000064945c723c */ /* 0x080fe20000041804 */
[----:B------:R-:W1:Y:S07]  /*a6d0*/  LDSM.16.MT88.4 R4, [R192+0x2000] ;  /* 0x00200000c004783b */ /* 0x000e6e0000004200 */
[C---:B------:R-:W-:Y:S07]  /*a6e0*/  HMMA.16816.F32.BF16 R88, R144.reuse, R100, R8 ;  /* 0x000000649058723c */ /* 0x040fee0000041808 */
[----:B------:R-:W-:Y:S01]  /*a6f0*/  FADD.FTZ R9, R120, R73 ;  /* 0x0000004978097221 */ /* 0x000fe20000010000 */
[-C--:B------:R-:W-:Y:S01]  /*a700*/  HMMA.16816.F32.BF16 R96, R144, R102.reuse, R12 ;  /* 0x000000669060723c */ /* 0x080fe2000004180c */
[----:B------:R-:W2:Y:S03]  /*a710*/  LDL R13, [R1+0x10] ;  /* 0x00001000010d7983 */ /* 0x000ea60000100800 */
        /* <DEDUP_REMOVED lines=39> */
[-C--:B-1----:R-:W-:Y:S03]  /*a990*/  HMMA.16816.F32.BF16 R136, R148, R4.reuse, R52 ;  /* 0x000000049488723c */ /* 0x082fe60000041834 */
        /* <DEDUP_REMOVED lines=11> */
[----:B------:R-:W-:Y:S04]  /*aa50*/  HMMA.16816.F32.BF16 R148, R148, R6, R64 ;  /* 0x000000069494723c */ /* 0x000fe80000041840 */
[----:B------:R-:W-:Y:S02]  /*aa60*/  FADD.FTZ R4, R165, R4 ;  /* 0x00000004a5047221 */ /* 0x000fe40000010000 */
[----:B------:R-:W-:Y:S02]  /*aa70*/  FADD.FTZ R8, R167, R3 ;  /* 0x00000003a7087221 */ /* 0x000fe40000010000 */
[----:B------:R-:W-:Y:S04]  /*aa80*/  FADD.FTZ R4, R162, R4 ;  /* 0x00000004a2047221 */ /* 0x000fe80000010000 */
[----:B------:R-:W-:Y:S02]  /*aa90*/  FADD.FTZ R4, R161, R4 ;  /* 0x00000004a1047221 */ /* 0x000fe40000010000 */
[----:B------:R-:W-:Y:S02]  /*aaa0*/  FADD.FTZ R5, R157, R0 ;  /* 0x000000009d057221 */ /* 0x000fe40000010000 */
[----:B------:R-:W-:Y:S01]  /*aab0*/  FADD.FTZ R3, R164, R9 ;  /* 0x00000009a4037221 */ /* 0x000fe20000010000 */
[----:B------:R1:W-:Y:S01]  /*aac0*/  STL [R1], R4 ;  /* 0x0000000401007387 */ /* 0x0003e20000100800 */
[----:B------:R-:W-:Y:S01]  /*aad0*/  FADD.FTZ R0, R156, R8 ;  /* 0x000000089c007221 */ /* 0x000fe20000010000 */
[-C--:B------:R-:W-:Y:S01]  /*aae0*/  MOV R9, R2.reuse ;  /* 0x0000000200097202 */ /* 0x080fe20000000f00 */
[----:B------:R-:W-:Y:S01]  /*aaf0*/  FADD.FTZ R8, R86, R5 ;  /* 0x0000000556087221 */ /* 0x000fe20000010000 */
[----:B------:R-:W-:Y:S01]  /*ab00*/  MOV R86, R2 ;  /* 0x0000000200567202 */ /* 0x000fe20000000f00 */
[----:B------:R-:W-:Y:S02]  /*ab10*/  FADD.FTZ R5, R163, R3 ;  /* 0x00000003a3057221 */ /* 0x000fe40000010000 */
[----:B------:R-:W-:Y:S02]  /*ab20*/  FADD.FTZ R3, R155, R0 ;  /* 0x000000009b037221 */ /* 0x000fe40000010000 */
[----:B------:R-:W-:Y:S02]  /*ab30*/  FADD.FTZ R6, R160, R5 ;  /* 0x00000005a0067221 */ /* 0x000fe40000010000 */
[----:B------:R-:W-:Y:S02]  /*ab40*/  FADD.FTZ R5, R152, R3 ;  /* 0x0000000398057221 */ /* 0x000fe40000010000 */
[----:B------:R-:W-:Y:S02]  /*ab50*/  FADD.FTZ R6, R159, R6 ;  /* 0x000000069f067221 */ /* 0x000fe40000010000 */
[----:B------:R-:W-:Y:S01]  /*ab60*/  FADD.FTZ R0, R85, R8 ;  /* 0x0000000855007221 */ /* 0x000fe20000010000 */
[----:B------:R-:W-:Y:S02]  /*ab70*/  MOV R85, R70 ;  /* 0x0000004600557202 */ /* 0x000fe40000000f00 */
[----:B------:R3:W-:Y:S01]  /*ab80*/  STL [R1+0x4], R6 ;  /* 0x0000040601007387 */ /* 0x0007e20000100800 */
[----:B------:R-:W-:Y:S01]  /*ab90*/  FADD.FTZ R3, R84, R0 ;  /* 0x0000000054037221 */ /* 0x000fe20000010000 */
[C---:B------:R-:W-:Y:S02]  /*aba0*/  IADD3 R0, R230.reuse, -0x1, RZ ;  /* 0xffffffffe6007810 */ /* 0x040fe40007ffe0ff */
[----:B------:R-:W-:Y:S01]  /*abb0*/  MOV R84, R71 ;  /* 0x0000004700547202 */ /* 0x000fe20000000f00 */
[----:B------:R-:W-:Y:S02]  /*abc0*/  FADD.FTZ R3, R75, R3 ;  /* 0x000000034b037221 */ /* 0x000fe40000010000 */
[----:B-1----:R-:W-:Y:S05]  /*abd0*/  FADD.FTZ R4, R87, R5 ;  /* 0x0000000557047221 */ /* 0x002fea0000010000 */
[----:B------:R3:W-:Y:S04]  /*abe0*/  STL [R1+0x8], R4 ;  /* 0x0000080401007387 */ /* 0x0007e80000100800 */
[----:B------:R3:W-:Y:S01]  /*abf0*/  STL [R1+0xc], R3 ;  /* 0x00000c0301007387 */ /* 0x0007e20000100800 */
[----:B--2---:R-:W-:Y:S02]  /*ac00*/  ISETP.GT.AND P1, PT, R230, R13, PT ;  /* 0x0000000de600720c */ /* 0x004fe40003f24270 */
[----:B------:R-:W-:Y:S02]  /*ac10*/  MOV R230, R0 ;  /* 0x0000000000e67202 */ /* 0x000fe40000000f00 */
[----:B------:R-:W-:Y:S09]  /*ac20*/  MOV R0, R72 ;  /* 0x0000004800007202 */ /* 0x000ff20000000f00 */
[----:B---3--:R-:W-:-:S05]  /*ac30*/  @P1 BRA `(.L_x_88) ;  /* 0xffffc15000001947 */ /* 0x008fca000383ffff */
.L_x_81:
[----:B------:R-:W-:Y:S05]  /*ac40*/  BRA.DIV ~URZ, `(.L_x_89) ;  /* 0x000060b27f007947 */ /* 0x000fea000b800000 */
[----:B------:R-:W2:Y:S04]  /*ac50*/  LDL.LU R13, [R1] ;  /* 0x00000000010d7983 */ /* 0x000ea80000300800 */
[----:B------:R-:W3:Y:S04]  /*ac60*/  LDL.LU R12, [R1+0x4] ;  /* 0x00000400010c7983 */ /* 0x000ee80000300800 */
[----:B------:R-:W4:Y:S04]  /*ac70*/  LDL.LU R11, [R1+0x8] ;  /* 0x00000800010b7983 */ /* 0x000f280000300800 */
[----:B------:R-:W5:Y:S04]  /*ac80*/  LDL.LU R10, [R1+0xc] ;  /* 0x00000c00010a7983 */ /* 0x000f680000300800 */
[----:B--2---:R-:W2:Y:S04]  /*ac90*/  SHFL.BFLY PT, R0, R13, 0x2, 0x1f ;  /* 0x0c401f000d007f89 */ /* 0x004ea800000e0000 */
[----:B-1-3--:R-:W1:Y:S04]  /*aca0*/  SHFL.BFLY PT, R2, R12, 0x2, 0x1f ;  /* 0x0c401f000c027f89 */ /* 0x00ae6800000e0000 */
[----:B----4-:R-:W3:Y:S04]  /*acb0*/  SHFL.BFLY PT, R3, R11, 0x2, 0x1f ;  /* 0x0c401f000b037f89 */ /* 0x010ee800000e0000 */
[----:B-----5:R-:W4:Y:S01]  /*acc0*/  SHFL.BFLY PT, R4, R10, 0x2, 0x1f ;  /* 0x0c401f000a047f89 */ /* 0x020f2200000e0000 */
[----:B--2---:R-:W-:-:S02]  /*acd0*/  FADD.FTZ R0, R0, R13 ;  /* 0x0000000d00007221 */ /* 0x004fc40000010000 */
[----:B-1----:R-:W-:-:S03]  /*ace0*/  FADD.FTZ R2, R2, R12 ;  /* 0x0000000c02027221 */ /* 0x002fc60000010000 */
[----:B------:R-:W1:Y:S01]  /*acf0*/  SHFL.BFLY PT, R5, R0, 0x1, 0x1f ;  /* 0x0c201f0000057f89 */ /* 0x000e6200000e0000 */
[----:B---3--:R-:W-:-:S03]  /*ad00*/  FADD.FTZ R3, R3, R11 ;  /* 0x0000000b03037221 */ /* 0x008fc60000010000 */
[----:B------:R-:W2:Y:S01]  /*ad10*/  SHFL.BFLY PT, R6, R2, 0x1, 0x1f ;  /* 0x0c201f0002067f89 */ /* 0x000ea200000e0000 */
[----:B----4-:R-:W-:-:S03]  /*ad20*/  FADD.FTZ R4, R4, R10 ;  /* 0x0000000a04047221 */ /* 0x010fc60000010000 */
[----:B------:R-:W3:Y:S04]  /*ad30*/  SHFL.BFLY PT, R7, R3, 0x1, 0x1f ;  /* 0x0c201f0003077f89 */ /* 0x000ee800000e0000 */
[----:B------:R4:W4:Y:S01]  /*ad40*/  SHFL.BFLY PT, R8, R4, 0x1, 0x1f ;  /* 0x0c201f0004087f89 */ /* 0x00092200000e0000 */
[----:B-1----:R-:W-:Y:S02]  /*ad50*/  FADD.FTZ R5, R0, R5 ;  /* 0x0000000500057221 */ /* 0x002fe40000010000 */
[----:B--2---:R-:W-:Y:S02]  /*ad60*/  FADD.FTZ R6, R2, R6 ;  /* 0x0000000602067221 */ /* 0x004fe40000010000 */
[----:B---3--:R-:W-:Y:S02]  /*ad70*/  FADD.FTZ R7, R3, R7 ;  /* 0x0000000703077221 */ /* 0x008fe40000010000 */
.L_x_179:
[----:B------:R-:W-:Y:S01]  /*ad80*/  FSETP.NE.FTZ.AND P3, PT, R5, RZ, PT ;  /* 0x000000ff0500720b */ /* 0x000fe20003f75000 */
[----:B------:R-:W-:Y:S01]  /*ad90*/  CS2R R2, SRZ ;  /* 0x0000000000027805 */ /* 0x000fe2000001ff00 */
[----:B------:R-:W-:Y:S01]  /*ada0*/  MOV R0, RZ ;  /* 0x000000ff00007202 */ /* 0x000fe20000000f00 */
[----:B----4-:R-:W-:Y:S01]  /*adb0*/  FADD.FTZ R4, R8, R4 ;  /* 0x0000000408047221 */ /* 0x010fe20000010000 */
[----:B------:R-:W-:-:S02]  /*adc0*/  FSETP.NE.FTZ.AND P1, PT, R7, RZ, PT ;  /* 0x000000ff0700720b */ /* 0x000fc40003f35000 */
[----:B------:R-:W-:Y:S02]  /*add0*/  FSETP.NE.FTZ.AND P2, PT, R6, RZ, PT ;  /* 0x000000ff0600720b */ /* 0x000fe40003f55000 */
[----:B------:R-:W-:Y:S02]  /*ade0*/  FSETP.NE.FTZ.AND P0, PT, R4, RZ, PT ;  /* 0x000000ff0400720b */ /* 0x000fe40003f15000 */
[----:B------:R-:W-:Y:S02]  /*adf0*/  MOV R24, 0xff800000 ;  /* 0xff80000000187802 */ /* 0x000fe40000000f00 */
[----:B------:R-:W-:Y:S01]  /*ae00*/  MOV R22, 0xff800000 ;  /* 0xff80000000167802 */ /* 0x000fe20000000f00 */
[----:B------:R-:W1:Y:S01]  /*ae10*/  @P3 MUFU.RCP R0, R5 ;  /* 0x0000000500003308 */ /* 0x000e620000001000 */
[----:B------:R-:W-:Y:S02]  /*ae20*/  MOV R23, 0xff800000 ;  /* 0xff80000000177802 */ /* 0x000fe40000000f00 */
[----:B------:R-:W-:-:S02]  /*ae30*/  MOV R19, 0xff800000 ;  /* 0xff80000000137802 */ /* 0x000fc40000000f00 */
[----:B------:R-:W-:-:S03]  /*ae40*/  @P1 MOV R11, 0x3f317218 ;  /* 0x3f317218000b1802 */ /* 0x000fc60000000f00 */
[----:B------:R-:W2:Y:S01]  /*ae50*/  @P2 MUFU.RCP R3, R6 ;  /* 0x0000000600032308 */ /* 0x000ea20000001000 */
[----:B-1----:R-:W-:-:S07]  /*ae60*/  FMUL.FTZ R68, R0, R92 ;  /* 0x0000005c00447220 */ /* 0x002fce0000410000 */
[----:B------:R-:W-:Y:S01]  /*ae70*/  @P1 MUFU.RCP R2, R7 ;  /* 0x0000000700021308 */ /* 0x000fe20000001000 */
[C---:B------:R-:W-:Y:S02]  /*ae80*/  FMUL.FTZ R69, R0.reuse, R93 ;  /* 0x0000005d00457220 */ /* 0x040fe40000410000 */
[C---:B------:R-:W-:Y:S02]  /*ae90*/  FMUL.FTZ R74, R0.reuse, R100 ;  /* 0x00000064004a7220 */ /* 0x040fe40000410000 */
[C---:B------:R-:W-:Y:S02]  /*aea0*/  FMUL.FTZ R75, R0.reuse, R101 ;  /* 0x00000065004b7220 */ /* 0x040fe40000410000 */
[C---:B------:R-:W-:Y:S01]  /*aeb0*/  FMUL.FTZ R76, R0.reuse, R104 ;  /* 0x00000068004c7220 */ /* 0x040fe20000410000 */
[----:B------:R1:W-:Y:S01]  /*aec0*/  @P3 MUFU.LG2 R10, R5 ;  /* 0x00000005000a3308 */ /* 0x0003e20000000c00 */
        /* <DEDUP_REMOVED lines=9> */
[----:B-1----:R-:W-:Y:S01]  /*af60*/  @P2 MOV R5, 0x3f317218 ;  /* 0x3f31721800052802 */ /* 0x002fe20000000f00 */
[----:B------:R-:W-:-:S02]  /*af70*/  FMUL.FTZ R81, R0, R137 ;  /* 0x0000008900517220 */ /* 0x000fc40000410000 */
[C---:B------:R-:W-:Y:S02]  /*af80*/  FMUL.FTZ R62, R0.reuse, R148 ;  /* 0x00000094003e7220 */ /* 0x040fe40000410000 */
[----:B------:R-:W-:Y:S02]  /*af90*/  FMUL.FTZ R63, R0, R149 ;  /* 0x00000095003f7220 */ /* 0x000fe40000410000 */
[----:B------:R-:W1:Y:S01]  /*afa0*/  @P1 MUFU.LG2 R0, R7 ;  /* 0x0000000700001308 */ /* 0x000e620000000c00 */
[C---:B--2---:R-:W-:Y:S02]  /*afb0*/  FMUL.FTZ R86, R3.reuse, R94 ;  /* 0x0000005e03567220 */ /* 0x044fe40000410000 */
[C---:B------:R-:W-:Y:S02]  /*afc0*/  FMUL.FTZ R87, R3.reuse, R95 ;  /* 0x0000005f03577220 */ /* 0x040fe40000410000 */
[C---:B------:R-:W-:Y:S02]  /*afd0*/  FMUL.FTZ R92, R3.reuse, R102 ;  /* 0x00000066035c7220 */ /* 0x040fe40000410000 */
[----:B------:R-:W-:-:S02]  /*afe0*/  FMUL.FTZ R93, R3, R103 ;  /* 0x00000067035d7220 */ /* 0x000fc40000410000 */
[C---:B------:R-:W-:Y:S02]  /*aff0*/  FMUL.FTZ R94, R3.reuse, R106 ;  /* 0x0000006a035e7220 */ /* 0x040fe40000410000 */
[C---:B------:R-:W-:Y:S02]  /*b000*/  FMUL.FTZ R95, R3.reuse, R107 ;  /* 0x0000006b035f7220 */ /* 0x040fe40000410000 */
[C---:B------:R-:W-:Y:S02]  /*b010*/  FMUL.FTZ R100, R3.reuse, R118 ;  /* 0x0000007603647220 */ /* 0x040fe40000410000 */
[C---:B------:R-:W-:Y:S02]  /*b020*/  FMUL.FTZ R101, R3.reuse, R119 ;  /* 0x0000007703657220 */ /* 0x040fe40000410000 */
[----:B-1----:R-:W-:Y:S01]  /*b030*/  @P1 FMUL.FTZ R7, R0, 0.69314718246459960938 ;  /* 0x3f31721800071820 */ /* 0x002fe20000410000 */
[----:B------:R-:W-:Y:S01]  /*b040*/  MOV R0, RZ ;  /* 0x000000ff00007202 */ /* 0x000fe20000000f00 */
[----:B------:R-:W-:-:S02]  /*b050*/  FMUL.FTZ R104, R3, R122 ;  /* 0x0000007a03687220 */ /* 0x000fc40000410000 */
[C---:B------:R-:W-:Y:S02]  /*b060*/  FMUL.FTZ R105, R3.reuse, R123 ;  /* 0x0000007b03697220 */ /* 0x040fe40000410000 */
[C---:B------:R-:W-:Y:S01]  /*b070*/  FMUL.FTZ R102, R3.reuse, R134 ;  /* 0x0000008603667220 */ /* 0x040fe20000410000 */
[----:B------:R-:W1:Y:S01]  /*b080*/  @P0 MUFU.RCP R0, R4 ;  /* 0x0000000400000308 */ /* 0x000e620000001000 */
[C---:B------:R-:W-:Y:S02]  /*b090*/  FMUL.FTZ R103, R3.reuse, R135 ;  /* 0x0000008703677220 */ /* 0x040fe40000410000 */
[C---:B------:R-:W-:Y:S02]  /*b0a0*/  FMUL.FTZ R84, R3.reuse, R138 ;  /* 0x0000008a03547220 */ /* 0x040fe40000410000 */
[C---:B------:R-:W-:Y:S02]  /*b0b0*/  FMUL.FTZ R85, R3.reuse, R139 ;  /* 0x0000008b03557220 */ /* 0x040fe40000410000 */
[----:B------:R-:W-:-:S02]  /*b0c0*/  FMUL.FTZ R66, R3, R150 ;  /* 0x0000009603427220 */ /* 0x000fc40000410000 */
[----:B------:R-:W-:Y:S01]  /*b0d0*/  FMUL.FTZ R67, R3, R151 ;  /* 0x0000009703437220 */ /* 0x000fe20000410000 */
[----:B------:R-:W-:Y:S01]  /*b0e0*/  @P3 MOV R3, 0x3f317218 ;  /* 0x3f31721800033802 */ /* 0x000fe20000000f00 */
        /* <DEDUP_REMOVED lines=15> */
[----:B------:R-:W-:Y:S02]  /*b1e0*/  FMUL.FTZ R27, R2, R145 ;  /* 0x00000091021b7220 */ /* 0x000fe40000410000 */
[----:B------:R2:W3:Y:S01]  /*b1f0*/  @P0 MUFU.LG2 R2, R4 ;  /* 0x0000000400020308 */ /* 0x0004e20000000c00 */
[----:B------:R-:W-:-:S02]  /*b200*/  @P3 FMUL.FTZ R6, R3, c[0x0][0x2d0] ;  /* 0x0000b40003063a20 */ /* 0x000fc40000410000 */
[----:B------:R-:W-:Y:S02]  /*b210*/  @P1 FMUL.FTZ R3, R11, c[0x0][0x2d0] ;  /* 0x0000b4000b031a20 */ /* 0x000fe40000410000 */
[----:B------:R-:W-:Y:S02]  /*b220*/  @P3 FMUL.FTZ R10, R10, 0.69314718246459960938 ;  /* 0x3f3172180a0a3820 */ /* 0x000fe40000410000 */
[----:B------:R-:W-:Y:S01]  /*b230*/  @P1 FFMA.FTZ R24, R3, R70, R7 ;  /* 0x0000004603181223 */ /* 0x000fe20000010007 */
[----:B------:R-:W-:Y:S01]  /*b240*/  @P0 MOV R3, 0x3f317218 ;  /* 0x3f31721800030802 */ /* 0x000fe20000000f00 */
[----:B------:R-:W-:Y:S02]  /*b250*/  @P2 FMUL.FTZ R8, R8, 0.69314718246459960938 ;  /* 0x3f31721808082820 */ /* 0x000fe40000410000 */
[----:B------:R-:W-:Y:S02]  /*b260*/  @P2 FMUL.FTZ R5, R5, c[0x0][0x2d0] ;  /* 0x0000b40005052a20 */ /* 0x000fe40000410000 */
[----:B------:R-:W-:-:S02]  /*b270*/  @P0 FMUL.FTZ R3, R3, c[0x0][0x2d0] ;  /* 0x0000b40003030a20 */ /* 0x000fc40000410000 */
[----:B-1----:R-:W-:Y:S01]  /*b280*/  FMUL.FTZ R30, R0, R90 ;  /* 0x0000005a001e7220 */ /* 0x002fe20000410000 */
[----:B--2---:R-:W-:Y:S01]  /*b290*/  MOV R4, 0x1 ;  /* 0x0000000100047802 */ /* 0x004fe20000000f00 */
[----:B---3--:R-:W-:Y:S02]  /*b2a0*/  @P0 FMUL.FTZ R2, R2, 0.69314718246459960938 ;  /* 0x3f31721802020820 */ /* 0x008fe40000410000 */
        /* <DEDUP_REMOVED lines=14> */
[----:B------:R-:W-:Y:S01]  /*b390*/  FMUL.FTZ R29, R0, R147 ;  /* 0x00000093001d7220 */ /* 0x000fe20000410000 */
[----:B------:R-:W-:Y:S01]  /*b3a0*/  PRMT R0, R4, 0x7610, R0 ;  /* 0x0000761004007816 */ /* 0x000fe20000000000 */
[----:B------:R-:W-:-:S02]  /*b3b0*/  @P3 FFMA.FTZ R22, R6, R72, R10 ;  /* 0x0000004806163223 */ /* 0x000fc4000001000a */
[----:B------:R-:W-:Y:S02]  /*b3c0*/  @P2 FFMA.FTZ R23, R5, R71, R8 ;  /* 0x0000004705172223 */ /* 0x000fe40000010008 */
[----:B------:R-:W-:Y:S02]  /*b3d0*/  @P0 FFMA.FTZ R19, R3, R9, R2 ;  /* 0x0000000903130223 */ /* 0x000fe40000010002 */
.L_x_48:
[----:B-1----:R1:W5:Y:S04]  /*b3e0*/  LDL R6, [R1+0x40] ;  /* 0x0000400001067983 */ /* 0x0023680000100800 */
[----:B------:R-:W2:Y:S01]  /*b3f0*/  S2R R2, SR_TID.X ;  /* 0x0000000000027919 */ /* 0x000ea20000002100 */
[----:B------:R-:W-:Y:S01]  /*b400*/  BSSY B0, `(.L_x_90) ;  /* 0x0000011000007945 */ /* 0x000fe20003800000 */
[----:B--2---:R-:W-:-:S13]  /*b410*/  LOP3.LUT P0, RZ, R2, 0x7f, RZ, 0xc0, !PT ;  /* 0x0000007f02ff7812 */ /* 0x004fda000780c0ff */
[----:B------:R-:W-:Y:S05]  /*b420*/  @P0 BRA `(.L_x_91) ;  /* 0x000000e000000947 */ /* 0x000fea0003800000 */
[----:B-1----:R-:W1:Y:S01]  /*b430*/  S2R R4, SR_LANEID ;  /* 0x0000000000047919 */ /* 0x002e620000000000 */
[----:B------:R-:W-:Y:S01]  /*b440*/  VOTEU.ANY UR4, UPT, PT ;  /* 0x0000000000047886 */ /* 0x000fe200038e0100 */
[----:B------:R-:W-:Y:S01]  /*b450*/  IMAD.MOV.U32 R5, RZ, RZ, c[0x0][0x564] ;  /* 0x00015900ff057624 */ /* 0x000fe200078e00ff */
[----:B------:R-:W1:Y:S08]  /*b460*/  FLO.U32 R3, UR4 ;  /* 0x0000000400037d00 */ /* 0x000e7000080e0000 */
[----:B------:R-:W2:Y:S01]  /*b470*/  POPC R2, UR4 ;  /* 0x0000000400027d09 */ /* 0x000ea20008000000 */
[----:B-1----:R-:W-:Y:S01]  /*b480*/  ISETP.EQ.U32.AND P0, PT, R3, R4, PT ;  /* 0x000000040300720c */ /* 0x002fe20003f02070 */
[----:B------:R-:W-:-:S12]  /*b490*/  IMAD.MOV.U32 R4, RZ, RZ, c[0x0][0x560] ;  /* 0x00015800ff047624 */ /* 0x000fd800078e00ff */
[----:B--2---:R1:W2:Y:S04]  /*b4a0*/  @P0 ATOMG.E.ADD.STRONG.GPU PT, R2, [R4.64], R2 ;  /* 0x00000002040209a8 */ /* 0x0042a800081ee1c6 */
[----:B-1----:R-:W1:Y:S04]  /*b4b0*/  S2R R4, SR_LTMASK ;  /* 0x0000000000047919 */ /* 0x002e680000003900 */
[----:B--2---:R1:W2:Y:S02]  /*b4c0*/  SHFL.IDX PT, R3, R2, R3, 0x1f ;  /* 0x00001f0302037589 */ /* 0x0042a400000e0000 */
[----:B-1----:R-:W-:-:S06]  /*b4d0*/  LOP3.LUT R2, R4, UR4, RZ, 0xc0, !PT ;  /* 0x0000000404027c12 */ /* 0x002fcc000f8ec0ff */
[----:B------:R-:W2:Y:S02]  /*b4e0*/  POPC R2, R2 ;  /* 0x0000000200027309 */ /* 0x000ea40000000000 */
[----:B--2--5:R-:W-:-:S05]  /*b4f0*/  IADD3 R6, R3, c[0x0][0xc], R2 ;  /* 0x0000030003067a10 */ /* 0x024fca0007ffe002 */
[----:B------:R1:W-:Y:S02]  /*b500*/  STL [R1+0x40], R6 ;  /* 0x0000400601007387 */ /* 0x0003e40000100800 */
.L_x_91:
[----:B-1----:R-:W-:Y:S05]  /*b510*/  BSYNC B0 ;  /* 0x0000000000007941 */ /* 0x002fea0003800000 */
.L_x_90:
[----:B------:R-:W-:Y:S01]  /*b520*/  PRMT R0, R0, 0x9910, RZ ;  /* 0x0000991000007816 */ /* 0x000fe200000000ff */
[----:B------:R-:W-:Y:S01]  /*b530*/  BSSY B1, `(.L_x_92) ;  /* 0x0000303000017945 */ /* 0x000fe20003800000 */
[----:B-----5:R-:W-:Y:S02]  /*b540*/  IMAD.MOV.U32 R57, RZ, RZ, R6 ;  /* 0x000000ffff397224 */ /* 0x020fe400078e0006 */
[----:B------:R-:W-:-:S13]  /*b550*/  ISETP.NE.AND P0, PT, R0, RZ, PT ;  /* 0x000000ff0000720c */ /* 0x000fda0003f05270 */
[----:B------:R-:W-:Y:S05]  /*b560*/  @!P0 BRA `(.L_x_93) ;  /* 0x0000232000008947 */ /* 0x000fea0003800000 */
[----:B------:R-:W2:Y:S04]  /*b570*/  LDL R6, [R1+0x84] ;  /* 0x0000840001067983 */ /* 0x000ea80000100800 */
[----:B------:R-:W3:Y:S04]  /*b580*/  LDL R5, [R1+0x94] ;  /* 0x0000940001057983 */ /* 0x000ee80000100800 */
[----:B------:R-:W4:Y:S04]  /*b590*/  LDL R9, [R1+0xb8] ;  /* 0x0000b80001097983 */ /* 0x000f280000100800 */
[----:B------:R-:W4:Y:S01]  /*b5a0*/  LDL R8, [R1+0xb4] ;  /* 0x0000b40001087983 */ /* 0x000f220000100800 */
[----:B------:R-:W-:Y:S01]  /*b5b0*/  WARPSYNC 0xffffffff ;  /* 0xffffffff00007948 */ /* 0x000fe20003800000 */
[----:B------:R-:W-:-:S02]  /*b5c0*/  F2FP.BF16.PACK_AB R0, R69, R68 ;  /* 0x000000444500723e */ /* 0x000fc400000010ff */
[----:B------:R-:W-:Y:S01]  /*b5d0*/  BAR.SYNC.DEFER_BLOCKING 0x1, 0x80 ;  /* 0x0042000000007b1d */ /* 0x000fe20000010000 */
[----:B------:R-:W-:Y:S02]  /*b5e0*/  F2FP.BF16.PACK_AB R3, R87, R86 ;  /* 0x000000565703723e */ /* 0x000fe400000010ff */
[----:B------:R-:W-:-:S03]  /*b5f0*/  F2FP.BF16.PACK_AB R2, R75, R74 ;  /* 0x0000004a4b02723e */ /* 0x000fc600000010ff */
[----:B------:R-:W4:Y:S01]  /*b600*/  LDL R7, [R1+0x88] ;  /* 0x0000880001077983 */ /* 0x000f220000100800 */
[----:B------:R-:W-:-:S03]  /*b610*/  F2FP.BF16.PACK_AB R4, R45, R44 ;  /* 0x0000002c2d04723e */ /* 0x000fc600000010ff */
[----:B------:R-:W4:Y:S04]  /*b620*/  LDL R13, [R1+0x8c] ;  /* 0x00008c00010d7983 */ /* 0x000f280000100800 */
[----:B------:R-:W4:Y:S04]  /*b630*/  LDL R12, [R1+0xbc] ;  /* 0x0000bc00010c7983 */ /* 0x000f280000100800 */
[----:B------:R-:W4:Y:S04]  /*b640*/  LDL R10, [R1+0xc0] ;  /* 0x0000c000010a7983 */ /* 0x000f280000100800 */
[----:B--2---:R1:W-:Y:S04]  /*b650*/  STS [R6], R0 ;  /* 0x0000000006007388 */ /* 0x0043e80000000800 */
[----:B------:R2:W-:Y:S04]  /*b660*/  STS [R6+0x400], R3 ;  /* 0x0004000306007388 */ /* 0x0005e80000000800 */
[----:B---3--:R3:W-:Y:S01]  /*b670*/  STS [R5], R2 ;  /* 0x0000000205007388 */ /* 0x0087e20000000800 */
[----:B-1----:R-:W-:-:S02]  /*b680*/  F2FP.BF16.PACK_AB R0, R93, R92 ;  /* 0x0000005c5d00723e */ /* 0x002fc400000010ff */
[----:B--2---:R-:W-:-:S03]  /*b690*/  F2FP.BF16.PACK_AB R3, R43, R42 ;  /* 0x0000002a2b03723e */ /* 0x004fc600000010ff */
[----:B------:R1:W-:Y:S01]  /*b6a0*/  STS [R5+0x400], R0 ;  /* 0x0004000005007388 */ /* 0x0003e20000000800 */
[----:B---3--:R-:W-:-:S03]  /*b6b0*/  F2FP.BF16.PACK_AB R2, R31, R30 ;  /* 0x0000001e1f02723e */ /* 0x008fc600000010ff */
[----:B------:R-:W-:Y:S04]  /*b6c0*/  STS [R6+0x2000], R3 ;  /* 0x0020000306007388 */ /* 0x000fe80000000800 */
[----:B------:R2:W-:Y:S01]  /*b6d0*/  STS [R6+0x2400], R2 ;  /* 0x0024000206007388 */ /* 0x0005e20000000800 */
[----:B-1----:R-:W-:-:S03]  /*b6e0*/  F2FP.BF16.PACK_AB R0, R33, R32 ;  /* 0x000000202100723e */ /* 0x002fc600000010ff */
[----:B--2---:R-:W2:Y:S01]  /*b6f0*/  LDL R6, [R1+0x90] ;  /* 0x0000900001067983 */ /* 0x004ea20000100800 */
[----:B------:R-:W-:Y:S02]  /*b700*/  F2FP.BF16.PACK_AB R3, R77, R76 ;  /* 0x0000004c4d03723e */ /* 0x000fe400000010ff */
[----:B------:R-:W-:Y:S01]  /*b710*/  F2FP.BF16.PACK_AB R2, R95, R94 ;  /* 0x0000005e5f02723e */ /* 0x000fe200000010ff */
[----:B------:R1:W-:Y:S04]  /*b720*/  STS [R5+0x2000], R0 ;  /* 0x0020000005007388 */ /* 0x0003e80000000800 */
[----:B------:R3:W-:Y:S04]  /*b730*/  STS [R5+0x2400], R4 ;  /* 0x0024000405007388 */ /* 0x0007e80000000800 */
[----:B----4-:R4:W-:Y:S04]  /*b740*/  STS [R9], R3 ;  /* 0x0000000309007388 */ /* 0x0109e80000000800 */
[----:B------:R4:W-:Y:S04]  /*b750*/  STS [R9+0x400], R2 ;  /* 0x0004000209007388 */ /* 0x0009e80000000800 */
[----:B------:R-:W2:Y:S01]  /*b760*/  LDL.LU R11, [R1+0x6c] ;  /* 0x00006c00010b7983 */ /* 0x000ea20000300800 */
[----:B-1----:R-:W-:-:S02]  /*b770*/  F2FP.BF16.PACK_AB R0, R79, R78 ;  /* 0x0000004e4f00723e */ /* 0x002fc400000010ff */
[----:B---3--:R-:W-:-:S03]  /*b780*/  F2FP.BF16.PACK_AB R4, R35, R34 ;  /* 0x000000222304723e */ /* 0x008fc600000010ff */
[----:B------:R1:W-:Y:S01]  /*b790*/  STS [R8], R0 ;  /* 0x0000000008007388 */ /* 0x0003e20000000800 */
[----:B------:R-:W-:Y:S02]  /*b7a0*/  F2FP.BF16.PACK_AB R5, R61, R60 ;  /* 0x0000003c3d05723e */ /* 0x000fe400000010ff */
[----:B----4-:R-:W-:Y:S02]  /*b7b0*/  F2FP.BF16.PACK_AB R3, R101, R100 ;  /* 0x000000646503723e */ /* 0x010fe400000010ff */
[----:B------:R-:W-:-:S03]  /*b7c0*/  F2FP.BF16.PACK_AB R2, R47, R46 ;  /* 0x0000002e2f02723e */ /* 0x000fc600000010ff */
[----:B------:R-:W-:Y:S04]  /*b7d0*/  STS [R8+0x400], R3 ;  /* 0x0004000308007388 */ /* 0x000fe80000000800 */
[----:B------:R-:W-:Y:S04]  /*b7e0*/  STS [R9+0x2000], R4 ;  /* 0x0020000409007388 */ /* 0x000fe80000000800 */
[----:B------:R3:W-:Y:S01]  /*b7f0*/  STS [R9+0x2400], R2 ;  /* 0x0024000209007388 */ /* 0x0007e20000000800 */
[----:B-1----:R-:W-:-:S03]  /*b800*/  F2FP.BF16.PACK_AB R0, R37, R36 ;  /* 0x000000242500723e */ /* 0x002fc600000010ff */
[----:B---3--:R-:W3:Y:S01]  /*b810*/  LDL.LU R9, [R1+0x70] ;  /* 0x0000700001097983 */ /* 0x008ee20000300800 */
[----:B------:R-:W-:Y:S02]  /*b820*/  F2FP.BF16.PACK_AB R4, R65, R64 ;  /* 0x000000404104723e */ /* 0x000fe400000010ff */
[----:B------:R-:W-:Y:S01]  /*b830*/  F2FP.BF16.PACK_AB R3, R105, R104 ;  /* 0x000000686903723e */ /* 0x000fe200000010ff */
[----:B------:R1:W-:Y:S01]  /*b840*/  STS [R8+0x2000], R0 ;  /* 0x0020000008007388 */ /* 0x0003e20000000800 */
[----:B------:R-:W-:-:S03]  /*b850*/  F2FP.BF16.PACK_AB R2, R83, R82 ;  /* 0x000000525302723e */ /* 0x000fc600000010ff */
[----:B------:R4:W-:Y:S04]  /*b860*/  STS [R8+0x2400], R5 ;  /* 0x0024000508007388 */ /* 0x0009e80000000800 */
[----:B------:R4:W-:Y:S04]  /*b870*/  STS [R7], R4 ;  /* 0x0000000407007388 */ /* 0x0009e80000000800 */
[----:B------:R4:W-:Y:S01]  /*b880*/  STS [R7+0x400], R3 ;  /* 0x0004000307007388 */ /* 0x0009e20000000800 */
[----:B-1----:R-:W-:Y:S02]  /*b890*/  F2FP.BF16.PACK_AB R0, R103, R102 ;  /* 0x000000666700723e */ /* 0x002fe400000010ff */
[----:B------:R-:W-:-:S02]  /*b8a0*/  ISETP.NE.U32.AND P3, PT, RZ, c[0x0][0x508], PT ;  /* 0x00014200ff007a0c */ /* 0x000fc40003f65070 */
[----:B------:R-:W-:Y:S01]  /*b8b0*/  ISETP.NE.U32.AND P2, PT, RZ, c[0x0][0x500], PT ;  /* 0x00014000ff007a0c */ /* 0x000fe20003f45070 */
[----:B----4-:R-:W4:Y:S01]  /*b8c0*/  LDL.LU R8, [R1+0x78] ;  /* 0x0000780001087983 */ /* 0x010f220000300800 */
[----:B------:R-:W-:Y:S02]  /*b8d0*/  F2FP.BF16.PACK_AB R4, R53, R52 ;  /* 0x000000343504723e */ /* 0x000fe400000010ff */
[----:B------:R-:W-:Y:S02]  /*b8e0*/  F2FP.BF16.PACK_AB R3, R55, R54 ;  /* 0x000000363703723e */ /* 0x000fe400000010ff */
[----:B------:R-:W-:Y:S02]  /*b8f0*/  ISETP.NE.AND.EX P3, PT, RZ, c[0x0][0x50c], PT, P3 ;  /* 0x00014300ff007a0c */ /* 0x000fe40003f65330 */
[----:B------:R-:W-:Y:S01]  /*b900*/  ISETP.NE.AND.EX P2, PT, RZ, c[0x0][0x504], PT, P2 ;  /* 0x00014100ff007a0c */ /* 0x000fe20003f45320 */
[----:B--2---:R1:W-:Y:S04]  /*b910*/  STS [R6], R2 ;  /* 0x0000000206007388 */ /* 0x0043e80000000800 */
[----:B------:R2:W-:Y:S04]  /*b920*/  STS [R6+0x400], R0 ;  /* 0x0004000006007388 */ /* 0x0005e80000000800 */
[----:B------:R2:W-:Y:S04]  /*b930*/  STS [R7+0x2000], R4 ;  /* 0x0020000407007388 */ /* 0x0005e80000000800 */
[----:B------:R2:W-:Y:S01]  /*b940*/  STS [R7+0x2400], R3 ;  /* 0x0024000307007388 */ /* 0x0005e20000000800 */
[----:B-1----:R-:W-:-:S02]  /*b950*/  F2FP.BF16.PACK_AB R2, R49, R48 ;  /* 0x000000303102723e */ /* 0x002fc400000010ff */
[----:B--2---:R-:W-:-:S03]  /*b960*/  F2FP.BF16.PACK_AB R0, R51, R50 ;  /* 0x000000323300723e */ /* 0x004fc600000010ff */
[----:B------:R-:W-:Y:S04]  /*b970*/  STS [R6+0x2000], R2 ;  /* 0x0020000206007388 */ /* 0x000fe80000000800 */
[----:B------:R1:W-:Y:S01]  /*b980*/  STS [R6+0x2400], R0 ;  /* 0x0024000006007388 */ /* 0x0003e20000000800 */
[----:B------:R-:W-:Y:S02]  /*b990*/  F2FP.BF16.PACK_AB R4, R85, R84 ;  /* 0x000000545504723e */ /* 0x000fe400000010ff */
[----:B------:R-:W-:Y:S02]  /*b9a0*/  F2FP.BF16.PACK_AB R3, R63, R62 ;  /* 0x0000003e3f03723e */ /* 0x000fe400000010ff */
[----:B-1----:R-:W-:Y:S02]  /*b9b0*/  F2FP.BF16.PACK_AB R0, R81, R80 ;  /* 0x000000505100723e */ /* 0x002fe400000010ff */
[----:B------:R-:W-:-:S03]  /*b9c0*/  F2FP.BF16.PACK_AB R2, R67, R66 ;  /* 0x000000424302723e */ /* 0x000fc600000010ff */
[----:B------:R1:W-:Y:S04]  /*b9d0*/  STS [R13], R0 ;  /* 0x000000000d007388 */ /* 0x0003e80000000800 */
[----:B------:R-:W-:Y:S04]  /*b9e0*/  STS [R13+0x400], R4 ;  /* 0x000400040d007388 */ /* 0x000fe80000000800 */
[----:B------:R2:W-:Y:S04]  /*b9f0*/  STS [R12], R3 ;  /* 0x000000030c007388 */ /* 0x0005e80000000800 */
[----:B------:R3:W-:Y:S01]  /*ba00*/  STS [R10+0x400], R2 ;  /* 0x000400020a007388 */ /* 0x0007e20000000800 */
[----:B-1----:R-:W-:-:S05]  /*ba10*/  F2FP.BF16.PACK_AB R0, R39, R38 ;  /* 0x000000262700723e */ /* 0x002fca00000010ff */
[----:B------:R1:W-:Y:S01]  /*ba20*/  STS [R13+0x2000], R0 ;  /* 0x002000000d007388 */ /* 0x0003e20000000800 */
[----:B--2---:R-:W-:Y:S02]  /*ba30*/  F2FP.BF16.PACK_AB R3, R29, R28 ;  /* 0x0000001c1d03723e */ /* 0x004fe400000010ff */
[----:B---3--:R-:W-:-:S05]  /*ba40*/  F2FP.BF16.PACK_AB R2, R41, R40 ;  /* 0x000000282902723e */ /* 0x008fca00000010ff */
[----:B------:R2:W-:Y:S01]  /*ba50*/  STS [R13+0x2400], R2 ;  /* 0x002400020d007388 */ /* 0x0005e20000000800 */
[----:B-1----:R-:W-:-:S05]  /*ba60*/  F2FP.BF16.PACK_AB R0, R27, R26 ;  /* 0x0000001a1b00723e */ /* 0x002fca00000010ff */
[----:B------:R-:W-:Y:S04]  /*ba70*/  STS [R12+0x2000], R0 ;  /* 0x002000000c007388 */ /* 0x000fe80000000800 */
[----:B------:R1:W-:Y:S04]  /*ba80*/  STS [R10+0x2400], R3 ;  /* 0x002400030a007388 */ /* 0x0003e80000000800 */
[----:B------:R-:W-:Y:S01]  /*ba90*/  BAR.SYNC.DEFER_BLOCKING 0x1, 0x80 ;  /* 0x0042000000007b1d */ /* 0x000fe20000010000 */
[C---:B------:R-:W-:Y:S02]  /*baa0*/  @P3 IADD3 R6, P0, R11.reuse, c[0x0][0x508], RZ ;  /* 0x000142000b063a10 */ /* 0x040fe40007f1e0ff */
[----:B------:R-:W-:Y:S01]  /*bab0*/  IADD3 R4, P1, R11, c[0x0][0x500], RZ ;  /* 0x000140000b047a10 */ /* 0x000fe20007f3e0ff */
[----:B------:R-:W-:Y:S01]  /*bac0*/  IMAD.MOV.U32 R11, RZ, RZ, c[0x0][0x388] ;  /* 0x0000e200ff0b7624 */ /* 0x000fe200078e00ff */
[C---:B------:R-:W-:Y:S01]  /*bad0*/  @P3 IADD3.X R7, R9.reuse, c[0x0][0x50c], RZ, P0, !PT ;  /* 0x0001430009073a10 */ /* 0x040fe200007fe4ff */
[----:B--2---:R-:W-:Y:S01]  /*bae0*/  IMAD.MOV.U32 R2, RZ, RZ, RZ ;  /* 0x000000ffff027224 */ /* 0x004fe200078e00ff */
[----:B------:R-:W-:-:S03]  /*baf0*/  IADD3.X R5, R9, c[0x0][0x504], RZ, P1, !PT ;  /* 0x0001410009057a10 */ /* 0x000fc60000ffe4ff */
[----:B------:R2:W5:Y:S04]  /*bb00*/  @P3 LDG.E R11, [R6.64] ;  /* 0x00000006060b3981 */ /* 0x000568000c1e1900 */
[----:B------:R2:W5:Y:S01]  /*bb10*/  @P2 LDG.E R2, [R4.64] ;  /* 0x0000000604022981 */ /* 0x000562000c1e1900 */
[----:B----4-:R-:W-:-:S04]  /*bb20*/  ISETP.NE.AND P0, PT, R8, RZ, PT ;  /* 0x000000ff0800720c */ /* 0x010fc80003f05270 */
[----:B-1----:R-:W-:Y:S01]  /*bb30*/  SEL R3, R8, c[0x0][0x3d4], P0 ;  /* 0x0000f50008037a07 */ /* 0x002fe20000000000 */
[----:B------:R-:W-:Y:S05]  /*bb40*/  @P3 BRA `(.L_x_94) ;  /* 0x0000004000003947 */ /* 0x000fea0003800000 */
[----:B------:R-:W-:Y:S05]  /*bb50*/  @!P2 BRA `(.L_x_94) ;  /* 0x000000300000a947 */ /* 0x000fea0003800000 */
[----:B------:R1:W3:Y:S04]  /*bb60*/  LDG.E R0, [R4.64] ;  /* 0x0000000604007981 */ /* 0x0002e8000c1e1900 */
[----:B-12---:R-:W3:Y:S02]  /*bb70*/  LDG.E R4, [R4.64+0x4] ;  /* 0x0000040604047981 */ /* 0x006ee4000c1e1900 */
[----:B---3-5:R-:W-:Y:S02]  /*bb80*/  IADD3 R11, -R0, R4, RZ ;  /* 0x00000004000b7210 */ /* 0x028fe40007ffe1ff */
.L_x_94:
[----:B------:R-:W3:Y:S04]  /*bb90*/  LDL.LU R8, [R1+0x3c] ;  /* 0x00003c0001087983 */ /* 0x000ee80000300800 */
[----:B------:R-:W4:Y:S04]  /*bba0*/  LDL R10, [R1+0xcc] ;  /* 0x0000cc00010a7983 */ /* 0x000f280000100800 */
[----:B--2---:R-:W2:Y:S04]  /*bbb0*/  LDL.LU R7, [R1+0x7c] ;  /* 0x00007c0001077983 */ /* 0x004ea80000300800 */
[----:B------:R-:W4:Y:S04]  /*bbc0*/  LDL.LU R6, [R1+0x48] ;  /* 0x0000480001067983 */ /* 0x000f280000300800 */
[----:B------:R-:W4:Y:S04]  /*bbd0*/  LDL R25, [R1+0x44] ;  /* 0x0000440001197983 */ /* 0x000f280000100800 */
[----:B------:R-:W4:Y:S04]  /*bbe0*/  LDL R18, [R1+0x80] ;  /* 0x0000800001127983 */ /* 0x000f280000100800 */
[----:B------:R-:W4:Y:S01]  /*bbf0*/  LDL R59, [R1+0xc8] ;  /* 0x0000c800013b7983 */ /* 0x000f220000100800 */
[----:B------:R-:W-:Y:S01]  /*bc00*/  IMAD.MOV.U32 R9, RZ, RZ, 0x368 ;  /* 0x00000368ff097424 */ /* 0x000fe200078e00ff */
[----:B------:R-:W-:-:S04]  /*bc10*/  ISETP.GT.AND P3, PT, R3, 0x1, PT ;  /* 0x000000010300780c */ /* 0x000fc80003f64270 */
[----:B------:R-:W-:-:S04]  /*bc20*/  SEL R9, R9, 0x328, P3 ;  /* 0x0000032809097807 */ /* 0x000fc80001800000 */
[----:B------:R-:W1:Y:S08]  /*bc30*/  LDC.64 R4, c[0x0][R9+0x170] ;  /* 0x00005c0009047b82 */ /* 0x000e700000000a00 */
[----:B------:R-:W1:Y:S08]  /*bc40*/  LDC.64 R12, c[0x0][R9+0x168] ;  /* 0x00005a00090c7b82 */ /* 0x000e700000000a00 */
[----:B------:R1:W1:Y:S08]  /*bc50*/  LDC.64 R14, c[0x0][R9+0x178] ;  /* 0x00005e00090e7b82 */ /* 0x0002700000000a00 */
[----:B------:R1:W1:Y:S01]  /*bc60*/  LDC.64 R20, c[0x0][R9+0x160] ;  /* 0x0000580009147b82 */ /* 0x0002620000000a00 */
[----:B------:R-:W-:Y:S01]  /*bc70*/  ISETP.NE.U32.AND P0, PT, RZ, c[0x0][0x500], PT ;  /* 0x00014000ff007a0c */ /* 0x000fe20003f05070 */
[----:B------:R-:W-:-:S03]  /*bc80*/  IMAD.MOV.U32 R0, RZ, RZ, c[0x0][0x4e8] ;  /* 0x00013a00ff007624 */ /* 0x000fc600078e00ff */
[----:B------:R-:W-:Y:S02]  /*bc90*/  ISETP.NE.AND.EX P0, PT, RZ, c[0x0][0x504], PT, P0 ;  /* 0x00014100ff007a0c */ /* 0x000fe40003f05300 */
[----:B------:R-:W-:Y:S01]  /*bca0*/  ISETP.NE.AND P2, PT, R0, 0x1, PT ;  /* 0x000000010000780c */ /* 0x000fe20003f45270 */
[----:B------:R-:W1:Y:S02]  /*bcb0*/  S2R R70, SR_TID.X ;  /* 0x0000000000467919 */ /* 0x000e640000002100 */
[----:B-1----:R-:W-:-:S04]  /*bcc0*/  SHF.R.S32.HI R56, RZ, 0x1f, R70 ;  /* 0x0000001fff387819 */ /* 0x002fc80000011446 */
[----:B------:R-:W-:-:S04]  /*bcd0*/  LEA.HI R56, R56, R70, RZ, 0x5 ;  /* 0x0000004638387211 */ /* 0x000fc800078f28ff */
[----:B------:R-:W-:-:S05]  /*bce0*/  LOP3.LUT R56, R56, 0xffffffe0, RZ, 0xc0, !PT ;  /* 0xffffffe038387812 */ /* 0x000fca00078ec0ff */
[----:B------:R-:W-:Y:S01]  /*bcf0*/  IMAD.IADD R56, R70, 0x1, -R56 ;  /* 0x0000000146387824 */ /* 0x000fe200078e0a38 */
[----:B---3--:R-:W-:-:S05]  /*bd00*/  SEL R8, R8, RZ, !P0 ;  /* 0x000000ff08087207 */ /* 0x008fca0004000000 */
[----:B------:R-:W-:Y:S01]  /*bd10*/  IMAD R0, R5, R8, RZ ;  /* 0x0000000805007224 */ /* 0x000fe200078e02ff */
[----:B--2---:R-:W-:Y:S02]  /*bd20*/  SEL R3, R7, RZ, !P0 ;  /* 0x000000ff07037207 */ /* 0x004fe40004000000 */
[----:B----4-:R-:W-:Y:S01]  /*bd30*/  LOP3.LUT R16, R6, 0xffff, RZ, 0xc0, !PT ;  /* 0x0000ffff06107812 */ /* 0x010fe200078ec0ff */
[----:B------:R-:W-:Y:S02]  /*bd40*/  IMAD R17, R25, 0x80, R10 ;  /* 0x0000008019117824 */ /* 0x000fe400078e020a */
[----:B------:R-:W-:Y:S02]  /*bd50*/  IMAD R10, R4, R3, R0 ;  /* 0x00000003040a7224 */ /* 0x000fe400078e0200 */
[----:B------:R-:W-:-:S04]  /*bd60*/  @P2 IMAD.HI.U32 R3, R17, c[0x0][0x4ec], RZ ;  /* 0x00013b0011032a27 */ /* 0x000fc800078e00ff */
[----:B------:R-:W-:-:S04]  /*bd70*/  IMAD.WIDE.U32 R4, R4, R8, RZ ;  /* 0x0000000804047225 */ /* 0x000fc800078e00ff */
[----:B------:R-:W-:-:S04]  /*bd80*/  IMAD.WIDE.U32 R6, R12, R16, RZ ;  /* 0x000000100c067225 */ /* 0x000fc800078e00ff */
[----:B------:R-:W-:Y:S01]  /*bd90*/  IMAD.MOV.U32 R0, RZ, RZ, R17 ;  /* 0x000000ffff007224 */ /* 0x000fe200078e0011 */
[----:B------:R-:W-:Y:S01]  /*bda0*/  @P2 SHF.R.U32.HI R0, RZ, c[0x0][0x4f0], R3 ;  /* 0x00013c00ff002a19 */ /* 0x000fe20000011603 */
[----:B------:R-:W-:Y:S01]  /*bdb0*/  IMAD R9, R13, R16, RZ ;  /* 0x000000100d097224 */ /* 0x000fe200078e02ff */
[----:B------:R-:W-:Y:S01]  /*bdc0*/  SEL R3, R18, RZ, P3 ;  /* 0x000000ff12037207 */ /* 0x000fe20001800000 */
[----:B------:R-:W-:Y:S01]  /*bdd0*/  IMAD.IADD R10, R5, 0x1, R10 ;  /* 0x00000001050a7824 */ /* 0x000fe200078e020a */
[--C-:B-----5:R-:W-:Y:S01]  /*bde0*/  IADD3 R12, P1, P0, R4, R6, R2.reuse ;  /* 0x00000006040c7210 */ /* 0x120fe2000783e002 */
[----:B------:R-:W-:Y:S01]  /*bdf0*/  IMAD.IADD R6, R7, 0x1, R9 ;  /* 0x0000000107067824 */ /* 0x000fe200078e0209 */
[----:B------:R-:W-:Y:S01]  /*be00*/  SHF.R.S32.HI R18, RZ, 0x1f, R2 ;  /* 0x0000001fff127819 */ /* 0x000fe20000011402 */
[----:B------:R-:W-:Y:S02]  /*be10*/  IMAD.MOV R7, RZ, RZ, -R0 ;  /* 0x000000ffff077224 */ /* 0x000fe400078e0a00 */
[----:B------:R-:W-:-:S02]  /*be20*/  IMAD R9, R15, R3, RZ ;  /* 0x000000030f097224 */ /* 0x000fc400078e02ff */
[----:B------:R-:W-:Y:S01]  /*be30*/  IMAD.WIDE.U32 R4, R14, R3, RZ ;  /* 0x000000030e047225 */ /* 0x000fe200078e00ff */
[----:B------:R-:W-:-:S03]  /*be40*/  IADD3.X R10, R10, R6, R18, P1, P0 ;  /* 0x000000060a0a7210 */ /* 0x000fc60000fe0412 */
[----:B------:R-:W-:Y:S01]  /*be50*/  IMAD R6, R7, c[0x0][0x4e8], R17 ;  /* 0x00013a0007067a24 */ /* 0x000fe200078e0211 */
[----:B------:R-:W-:Y:S01]  /*be60*/  IADD3 R4, P1, P0, R0, R12, R4 ;  /* 0x0000000c00047210 */ /* 0x000fe2000783e004 */
[----:B------:R-:W-:Y:S01]  /*be70*/  IMAD.IADD R9, R5, 0x1, R9 ;  /* 0x0000000105097824 */ /* 0x000fe200078e0209 */
[----:B------:R-:W-:Y:S01]  /*be80*/  SHF.R.S32.HI R3, RZ, 0x1f, R0 ;  /* 0x0000001fff037819 */ /* 0x000fe20000011400 */
[----:B------:R-:W-:Y:S01]  /*be90*/  IMAD R0, R21, R6, RZ ;  /* 0x0000000615007224 */ /* 0x000fe200078e02ff */
[----:B------:R-:W-:Y:S02]  /*bea0*/  SHF.R.S32.HI R7, RZ, 0x1f, R6 ;  /* 0x0000001fff077819 */ /* 0x000fe40000011406 */
[----:B------:R-:W-:Y:S01]  /*beb0*/  IADD3.X R5, R3, R10, R9, P1, P0 ;  /* 0x0000000a03057210 */ /* 0x000fe20000fe0409 */
[----:B------:R-:W-:Y:S02]  /*bec0*/  IMAD.MOV.U32 R3, RZ, RZ, c[0x0][0x4a8] ;  /* 0x00012a00ff037624 */ /* 0x000fe400078e00ff */
[----:B------:R-:W-:-:S02]  /*bed0*/  IMAD R0, R20, R7, R0 ;  /* 0x0000000714007224 */ /* 0x000fc400078e0200 */
[----:B------:R-:W-:Y:S01]  /*bee0*/  IMAD.WIDE.U32 R6, R20, R6, R4 ;  /* 0x0000000614067225 */ /* 0x000fe200078e0004 */
[----:B------:R-:W-:-:S03]  /*bef0*/  SEL R4, R3, c[0x0][0x450], P3 ;  /* 0x0001140003047a07 */ /* 0x000fc60001800000 */
[----:B------:R-:W-:Y:S01]  /*bf00*/  IMAD.MOV.U32 R5, RZ, RZ, c[0x0][0x4ac] ;  /* 0x00012b00ff057624 */ /* 0x000fe200078e00ff */
[----:B------:R-:W-:Y:S01]  /*bf10*/  LEA R4, P0, R6, R4, 0x2 ;  /* 0x0000000406047211 */ /* 0x000fe200078010ff */
[----:B------:R-:W-:-:S03]  /*bf20*/  IMAD.IADD R3, R7, 0x1, R0 ;  /* 0x0000000107037824 */ /* 0x000fc600078e0200 */
[----:B------:R-:W-:-:S04]  /*bf30*/  SEL R5, R5, c[0x0][0x454], P3 ;  /* 0x0001150005057a07 */ /* 0x000fc80001800000 */
[----:B------:R-:W-:Y:S01]  /*bf40*/  LEA.HI.X R3, R6, R5, R3, 0x2, P0 ;  /* 0x0000000506037211 */ /* 0x000fe200000f1403 */
[----:B------:R-:W-:Y:S01]  /*bf50*/  IMAD R0, R11, c[0x0][0x4e8], RZ ;  /* 0x00013a000b007a24 */ /* 0x000fe200078e02ff */
[----:B------:R-:W-:Y:S04]  /*bf60*/  SHFL.IDX PT, R12, R4, RZ, 0x1c1f ;  /* 0x001c1fff040c7589 */ /* 0x000fe800000e0000 */
[----:B------:R-:W1:Y:S04]  /*bf70*/  SHFL.IDX PT, R13, R3, RZ, 0x1c1f ;  /* 0x001c1fff030d7589 */ /* 0x000e6800000e0000 */
[----:B------:R-:W-:Y:S04]  /*bf80*/  SHFL.IDX PT, R10, R4, 0x1, 0x1c1f ;  /* 0x003c1f00040a7f89 */ /* 0x000fe800000e0000 */
[----:B------:R-:W2:Y:S04]  /*bf90*/  SHFL.IDX PT, R11, R3, 0x1, 0x1c1f ;  /* 0x003c1f00030b7f89 */ /* 0x000ea800000e0000 */
[----:B------:R-:W-:Y:S04]  /*bfa0*/  SHFL.IDX PT, R6, R4, 0x2, 0x1c1f ;  /* 0x005c1f0004067f89 */ /* 0x000fe800000e0000 */
[----:B------:R-:W3:Y:S04]  /*bfb0*/  SHFL.IDX PT, R7, R3, 0x2, 0x1c1f ;  /* 0x005c1f0003077f89 */ /* 0x000ee800000e0000 */
[----:B------:R4:W-:Y:S04]  /*bfc0*/  SHFL.IDX PT, R5, R3, 0x3, 0x1c1f ;  /* 0x007c1f0003057f89 */ /* 0x0009e800000e0000 */
[----:B------:R-:W1:Y:S01]  /*bfd0*/  SHFL.IDX PT, R4, R4, 0x3, 0x1c1f ;  /* 0x007c1f0004047f89 */ /* 0x000e6200000e0000 */
[----:B------:R-:W-:Y:S01]  /*bfe0*/  LOP3.LUT P0, RZ, R56, 0x3, RZ, 0xc0, !PT ;  /* 0x0000000338ff7812 */ /* 0x000fe2000780c0ff */
[----:B----4-:R-:W-:-:S05]  /*bff0*/  IMAD R3, R25, 0x80, R59 ;  /* 0x0000008019037824 */ /* 0x010fca00078e023b */
[C---:B------:R-:W-:Y:S02]  /*c000*/  IADD3 R15, R3.reuse, 0x8, RZ ;  /* 0x00000008030f7810 */ /* 0x040fe40007ffe0ff */
[C---:B------:R-:W-:Y:S02]  /*c010*/  IADD3 R14, R3.reuse, 0x40, RZ ;  /* 0x00000040030e7810 */ /* 0x040fe40007ffe0ff */
[C---:B------:R-:W-:Y:S02]  /*c020*/  IADD3 R9, R3.reuse, 0x48, RZ ;  /* 0x0000004803097810 */ /* 0x040fe40007ffe0ff */
[-C--:B------:R-:W-:Y:S02]  /*c030*/  ISETP.GE.OR P5, PT, R3, R0.reuse, P0 ;  /* 0x000000000300720c */ /* 0x080fe400007a6670 */
[-C--:B------:R-:W-:Y:S02]  /*c040*/  ISETP.GE.OR P4, PT, R15, R0.reuse, P0 ;  /* 0x000000000f00720c */ /* 0x080fe40000786670 */
[----:B------:R-:W-:-:S02]  /*c050*/  ISETP.GE.OR P1, PT, R14, R0, P0 ;  /* 0x000000000e00720c */ /* 0x000fc40000726670 */
[----:B------:R-:W-:-:S07]  /*c060*/  ISETP.GE.OR P0, PT, R9, R0, P0 ;  /* 0x000000000900720c */ /* 0x000fce0000706670 */
[----:B-1----:R1:W-:Y:S01]  /*c070*/  @!P5 ST.E [R12.64], R22 ;  /* 0x000000160c00d985 */ /* 0x0023e2000c101906 */
[----:B------:R-:W-:-:S03]  /*c080*/  ISETP.GE.AND P5, PT, R9, R0, PT ;  /* 0x000000000900720c */ /* 0x000fc60003fa6270 */
[----:B--2---:R1:W-:Y:S01]  /*c090*/  @!P4 ST.E [R10.64], R23 ;  /* 0x000000170a00c985 */ /* 0x0043e2000c101906 */
[----:B------:R-:W-:-:S03]  /*c0a0*/  ISETP.GE.AND P4, PT, R14, R0, PT ;  /* 0x000000000e00720c */ /* 0x000fc60003f86270 */
[----:B---3--:R1:W-:Y:S01]  /*c0b0*/  @!P1 ST.E [R6.64], R24 ;  /* 0x0000001806009985 */ /* 0x0083e2000c101906 */
[----:B------:R-:W-:-:S03]  /*c0c0*/  ISETP.GE.AND P1, PT, R3, R0, PT ;  /* 0x000000000300720c */ /* 0x000fc60003f26270 */
[----:B------:R1:W-:Y:S01]  /*c0d0*/  @!P0 ST.E [R4.64], R19 ;  /* 0x0000001304008985 */ /* 0x0003e2000c101906 */
[----:B------:R-:W-:Y:S01]  /*c0e0*/  ISETP.GE.AND P0, PT, R15, R0, PT ;  /* 0x000000000f00720c */ /* 0x000fe20003f06270 */
[----:B------:R-:W-:Y:S05]  /*c0f0*/  @P3 BRA `(.L_x_95) ;  /* 0x000007f000003947 */ /* 0x000fea0003800000 */
[----:B------:R-:W2:Y:S01]  /*c100*/  S2R R59, SR_TID.X ;  /* 0x00000000003b7919 */ /* 0x000ea20000002100 */
[----:B------:R-:W-:Y:S01]  /*c110*/  IMAD R3, R18, c[0x0][0x3a0], RZ ;  /* 0x0000e80012037a24 */ /* 0x000fe200078e02ff */
[----:B-1----:R-:W-:Y:S01]  /*c120*/  SHF.R.S32.HI R7, RZ, 0x1f, R8 ;  /* 0x0000001fff077819 */ /* 0x002fe20000011408 */
[C---:B------:R-:W-:Y:S01]  /*c130*/  IMAD.WIDE.U32 R4, R2.reuse, c[0x0][0x3a0], RZ ;  /* 0x0000e80002047a25 */ /* 0x040fe200078e00ff */
[----:B------:R1:W3:Y:S03]  /*c140*/  LDS.128 R12, [R204+0x80] ;  /* 0x00008000cc0c7984 */ /* 0x0002e60000000c00 */
[----:B------:R-:W-:Y:S01]  /*c150*/  IMAD R2, R2, c[0x0][0x3a4], R3 ;  /* 0x0000e90002027a24 */ /* 0x000fe200078e0203 */
[----:B------:R1:W4:Y:S04]  /*c160*/  LDS.128 R20, [R204+0x1080] ;  /* 0x00108000cc147984 */ /* 0x0003280000000c00 */
[----:B------:R-:W-:Y:S01]  /*c170*/  IADD3 R3, R5, R2, RZ ;  /* 0x0000000205037210 */ /* 0x000fe20007ffe0ff */
[----:B------:R1:W1:Y:S01]  /*c180*/  LDS.128 R28, [R204+0x2080] ;  /* 0x00208000cc1c7984 */ /* 0x0002620000000c00 */
[----:B------:R-:W-:-:S03]  /*c190*/  MOV R2, R4 ;  /* 0x0000000400027202 */ /* 0x000fc60000000f00 */
[----:B------:R1:W1:Y:S02]  /*c1a0*/  LDS.128 R32, [R204+0x2880] ;  /* 0x00288000cc207984 */ /* 0x0002640000000c00 */
[C---:B------:R-:W-:Y:S02]  /*c1b0*/  IMAD.WIDE.U32 R4, R16.reuse, c[0x0][0x3e8], R2 ;  /* 0x0000fa0010047a25 */ /* 0x040fe400078e0002 */
[----:B------:R1:W1:Y:S02]  /*c1c0*/  LDS.128 R36, [R204+0x3080] ;  /* 0x00308000cc247984 */ /* 0x0002640000000c00 */
[----:B------:R-:W-:Y:S01]  /*c1d0*/  IMAD R3, R7, c[0x0][0x3f0], RZ ;  /* 0x0000fc0007037a24 */ /* 0x000fe200078e02ff */
[----:B--2---:R-:W-:Y:S01]  /*c1e0*/  SHF.R.S32.HI R56, RZ, 0x1f, R59 ;  /* 0x0000001fff387819 */ /* 0x004fe2000001143b */
[----:B------:R-:W-:Y:S01]  /*c1f0*/  IMAD R5, R16, c[0x0][0x3ec], R5 ;  /* 0x0000fb0010057a24 */ /* 0x000fe200078e0205 */
[----:B------:R2:W1:Y:S01]  /*c200*/  LDS.128 R40, [R204+0x3880] ;  /* 0x00388000cc287984 */ /* 0x0004620000000c00 */
[----:B------:R-:W-:Y:S01]  /*c210*/  IMAD R9, R8, c[0x0][0x3f4], R3 ;  /* 0x0000fd0008097a24 */ /* 0x000fe200078e0203 */
[----:B------:R-:W-:Y:S01]  /*c220*/  LEA.HI R56, R56, R59, RZ, 0x3 ;  /* 0x0000003b38387211 */ /* 0x000fe200078f18ff */
[----:B------:R-:W-:Y:S01]  /*c230*/  IMAD.WIDE.U32 R4, R8, c[0x0][0x3f0], R4 ;  /* 0x0000fc0008047a25 */ /* 0x000fe200078e0004 */
[----:B------:R2:W1:Y:S02]  /*c240*/  LDS.128 R16, [R204+0x880] ;  /* 0x00088000cc107984 */ /* 0x0004640000000c00 */
[----:B------:R-:W-:-:S02]  /*c250*/  SHF.R.S32.HI R56, RZ, 0x3, R56 ;  /* 0x00000003ff387819 */ /* 0x000fc40000011438 */
[----:B------:R-:W-:Y:S02]  /*c260*/  IADD3 R5, R5, R9, RZ ;  /* 0x0000000905057210 */ /* 0x000fe40007ffe0ff */
[----:B------:R-:W-:-:S04]  /*c270*/  LEA R6, R244, R56, 0x4 ;  /* 0x00000038f4067211 */ /* 0x000fc800078e20ff */
[----:B------:R-:W-:Y:S02]  /*c280*/  LEA R6, R25, R6, 0x7 ;  /* 0x0000000619067211 */ /* 0x000fe400078e38ff */
[----:B------:R2:W1:Y:S02]  /*c290*/  LDS.128 R24, [R204+0x1880] ;  /* 0x00188000cc187984 */ /* 0x0004640000000c00 */
[----:B------:R-:W-:Y:S01]  /*c2a0*/  MOV R2, R6 ;  /* 0x0000000600027202 */ /* 0x000fe20000000f00 */
[----:B------:R-:W-:-:S05]  /*c2b0*/  @P2 IMAD.HI.U32 R7, R6, c[0x0][0x4ec], RZ ;  /* 0x00013b0006072a27 */ /* 0x000fca00078e00ff */
[----:B------:R-:W-:Y:S02]  /*c2c0*/  @P2 SHF.R.U32.HI R2, RZ, c[0x0][0x4f0], R7 ;  /* 0x00013c00ff022a19 */ /* 0x000fe40000011607 */
[----:B------:R-:W-:Y:S02]  /*c2d0*/  ISETP.GE.AND P2, PT, R231, c[0x0][0x3c8], PT ;  /* 0x0000f200e7007a0c */ /* 0x000fe40003f46270 */
[----:B------:R-:W-:Y:S02]  /*c2e0*/  SHF.R.S32.HI R7, RZ, 0x1f, R2 ;  /* 0x0000001fff077819 */ /* 0x000fe40000011402 */
[----:B------:R-:W-:-:S03]  /*c2f0*/  IADD3 R3, -R2, RZ, RZ ;  /* 0x000000ff02037210 */ /* 0x000fc60007ffe1ff */
[----:B------:R-:W-:Y:S02]  /*c300*/  IMAD R7, R7, c[0x0][0x3e0], RZ ;  /* 0x0000f80007077a24 */ /* 0x000fe400078e02ff */
[----:B------:R-:W-:Y:S02]  /*c310*/  IMAD R6, R3, c[0x0][0x4e8], R6 ;  /* 0x00013a0003067a24 */ /* 0x000fe400078e0206 */
[C---:B------:R-:W-:Y:S02]  /*c320*/  IMAD R7, R2.reuse, c[0x0][0x3e4], R7 ;  /* 0x0000f90002077a24 */ /* 0x040fe400078e0207 */
[----:B------:R-:W-:Y:S01]  /*c330*/  IMAD.WIDE.U32 R2, R2, c[0x0][0x3e0], R4 ;  /* 0x0000f80002027a25 */ /* 0x000fe200078e0004 */
[----:B------:R-:W-:-:S04]  /*c340*/  SHF.R.S32.HI R4, RZ, 0x1f, R6 ;  /* 0x0000001fff047819 */ /* 0x000fc80000011406 */
[----:B------:R-:W-:Y:S01]  /*c350*/  IADD3 R3, R3, R7, RZ ;  /* 0x0000000703037210 */ /* 0x000fe20007ffe0ff */
[----:B------:R-:W-:-:S04]  /*c360*/  IMAD R4, R4, c[0x0][0x3d8], RZ ;  /* 0x0000f60004047a24 */ /* 0x000fc800078e02ff */
[----:B------:R-:W-:-:S04]  /*c370*/  IMAD.WIDE.U32 R2, R6, c[0x0][0x3d8], R2 ;  /* 0x0000f60006027a25 */ /* 0x000fc800078e0002 */
[----:B------:R-:W-:Y:S01]  /*c380*/  IMAD R4, R6, c[0x0][0x3dc], R4 ;  /* 0x0000f70006047a24 */ /* 0x000fe200078e0204 */
[----:B------:R-:W-:-:S04]  /*c390*/  LEA R6, P0, R2, c[0x0][0x380], 0x1 ;  /* 0x0000e00002067a11 */ /* 0x000fc800078008ff */
[----:B------:R-:W-:-:S04]  /*c3a0*/  IADD3 R3, R3, R4, RZ ;  /* 0x0000000403037210 */ /* 0x000fc80007ffe0ff */
[----:B------:R-:W-:Y:S01]  /*c3b0*/  LEA.HI.X R5, R2, c[0x0][0x384], R3, 0x1, P0 ;  /* 0x0000e10002057a11 */ /* 0x000fe200000f0c03 */
[----:B------:R-:W-:Y:S05]  /*c3c0*/  BRA.DIV ~URZ, `(.L_x_96) ;  /* 0x00004be27f007947 */ /* 0x000fea000b800000 */
[----:B-1234-:R1:W2:Y:S02]  /*c3d0*/  SHFL.IDX PT, R7, R5, RZ, 0x181f ;  /* 0x00181fff05077589 */ /* 0x01e2a400000e0000 */
.L_x_180:
[----:B------:R-:W-:Y:S05]  /*c3e0*/  BRA.DIV ~URZ, `(.L_x_97) ;  /* 0x00004c327f007947 */ /* 0x000fea000b800000 */
[----:B------:R3:W4:Y:S02]  /*c3f0*/  SHFL.IDX PT, R2, R6, RZ, 0x181f ;  /* 0x00181fff06027589 */ /* 0x00072400000e0000 */
.L_x_181:
[----:B------:R-:W5:Y:S02]  /*c400*/  S2R R3, SR_TID.X ;  /* 0x0000000000037919 */ /* 0x000f640000002100 */
[----:B-----5:R-:W-:-:S04]  /*c410*/  SHF.R.S32.HI R4, RZ, 0x1f, R3 ;  /* 0x0000001fff047819 */ /* 0x020fc80000011403 */
[----:B------:R-:W-:Y:S02]  /*c420*/  LEA.HI R4, R4, R3, RZ, 0x3 ;  /* 0x0000000304047211 */ /* 0x000fe400078f18ff */
[----:B------:R-:W5:Y:S02]  /*c430*/  LDL.LU R3, [R1+0x44] ;  /* 0x0000440001037983 */ /* 0x000f640000300800 */
[----:B------:R-:W-:Y:S02]  /*c440*/  SHF.R.S32.HI R4, RZ, 0x3, R4 ;  /* 0x00000003ff047819 */ /* 0x000fe40000011404 */
[----:B------:R-:W-:-:S03]  /*c450*/  SHF.R.S32.HI R8, RZ, 0x1f, R231 ;  /* 0x0000001fff087819 */ /* 0x000fc600000114e7 */
[----:B-----5:R-:W-:-:S05]  /*c460*/  IMAD R4, R3, 0x80, R4 ;  /* 0x0000008003047824 */ /* 0x020fca00078e0204 */
[----:B------:R-:W-:-:S13]  /*c470*/  ISETP.GE.OR P1, PT, R4, R0, P2 ;  /* 0x000000000400720c */ /* 0x000fda0001726670 */
[----:B----4-:R-:W-:-:S04]  /*c480*/  @!P1 LEA R2, P0, R231, R2, 0x1 ;  /* 0x00000002e7029211 */ /* 0x010fc800078008ff */
[----:B--2---:R-:W-:-:S05]  /*c490*/  @!P1 LEA.HI.X R3, R231, R7, R8, 0x1, P0 ;  /* 0x00000007e7039211 */ /* 0x004fca00000f0c08 */
[----:B------:R2:W-:Y:S01]  /*c4a0*/  @!P1 ST.E.128 [R2.64], R12 ;  /* 0x0000000c02009985 */ /* 0x0005e2000c101d06 */
[----:B------:R-:W-:Y:S05]  /*c4b0*/  BRA.DIV ~URZ, `(.L_x_98) ;  /* 0x00004bd27f007947 */ /* 0x000fea000b800000 */
[----:B------:R4:W1:Y:S04]  /*c4c0*/  SHFL.IDX PT, R7, R5, 0x1, 0x181f ;  /* 0x00381f0005077f89 */ /* 0x00086800000e0000 */
[----:B--2---:R4:W2:Y:S02]  /*c4d0*/  SHFL.IDX PT, R2, R6, 0x1, 0x181f ;  /* 0x00381f0006027f89 */ /* 0x0048a400000e0000 */
.L_x_182:
[----:B------:R-:W-:Y:S02]  /*c4e0*/  IADD3 R3, R4, 0x10, RZ ;  /* 0x0000001004037810 */ /* 0x000fe40007ffe0ff */
[----:B------:R-:W-:Y:S02]  /*c4f0*/  SHF.R.S32.HI R8, RZ, 0x1f, R231 ;  /* 0x0000001fff087819 */ /* 0x000fe400000114e7 */
[----:B------:R-:W-:-:S13]  /*c500*/  ISETP.GE.OR P1, PT, R3, R0, P2 ;  /* 0x000000000300720c */ /* 0x000fda0001726670 */
[----:B--2---:R-:W-:-:S04]  /*c510*/  @!P1 LEA R2, P0, R231, R2, 0x1 ;  /* 0x00000002e7029211 */ /* 0x004fc800078008ff */
[----:B-1----:R-:W-:-:S05]  /*c520*/  @!P1 LEA.HI.X R3, R231, R7, R8, 0x1, P0 ;  /* 0x00000007e7039211 */ /* 0x002fca00000f0c08 */
[----:B------:R1:W-:Y:S01]  /*c530*/  @!P1 ST.E.128 [R2.64], R16 ;  /* 0x0000001002009985 */ /* 0x0003e2000c101d06 */
[----:B------:R-:W-:Y:S05]  /*c540*/  BRA.DIV ~URZ, `(.L_x_99) ;  /* 0x00004c127f007947 */ /* 0x000fea000b800000 */
[----:B------:R2:W1:Y:S02]  /*c550*/  SHFL.IDX PT, R7, R5, 0x2, 0x181f ;  /* 0x00581f0005077f89 */ /* 0x00046400000e0000 */
.L_x_183:
[----:B------:R-:W-:Y:S05]  /*c560*/  BRA.DIV ~URZ, `(.L_x_100) ;  /* 0x00004c627f007947 */ /* 0x000fea000b800000 */
[----:B-1----:R1:W2:Y:S02]  /*c570*/  SHFL.IDX PT, R2, R6, 0x2, 0x181f ;  /* 0x00581f0006027f89 */ /* 0x0022a400000e0000 */
.L_x_184:
[----:B------:R-:W-:Y:S02]  /*c580*/  IADD3 R3, R4, 0x20, RZ ;  /* 0x0000002004037810 */ /* 0x000fe40007ffe0ff */
[----:B------:R-:W-:Y:S02]  /*c590*/  SHF.R.S32.HI R8, RZ, 0x1f, R231 ;  /* 0x0000001fff087819 */ /* 0x000fe400000114e7 */
[----:B------:R-:W-:-:S13]  /*c5a0*/  ISETP.GE.OR P1, PT, R3, R0, P2 ;  /* 0x000000000300720c */ /* 0x000fda0001726670 */
[----:B--2---:R-:W-:-:S04]  /*c5b0*/  @!P1 LEA R2, P0, R231, R2, 0x1 ;  /* 0x00000002e7029211 */ /* 0x004fc800078008ff */
[----:B------:R-:W-:-:S05]  /*c5c0*/  @!P1 LEA.HI.X R3, R231, R7, R8, 0x1, P0 ;  /* 0x00000007e7039211 */ /* 0x000fca00000f0c08 */
[----:B------:R2:W-:Y:S01]  /*c5d0*/  @!P1 ST.E.128 [R2.64], R20 ;  /* 0x0000001402009985 */ /* 0x0005e2000c101d06 */
[----:B------:R-:W-:Y:S05]  /*c5e0*/  BRA.DIV ~URZ, `(.L_x_101) ;  /* 0x00004c527f007947 */ /* 0x000fea000b800000 */
[----:B------:R1:W2:Y:S04]  /*c5f0*/  SHFL.IDX PT, R7, R5, 0x3, 0x181f ;  /* 0x00781f0005077f89 */ /* 0x0002a800000e0000 */
[----:B--2---:R1:W2:Y:S02]  /*c600*/  SHFL.IDX PT, R2, R6, 0x3, 0x181f ;  /* 0x00781f0006027f89 */ /* 0x0042a400000e0000 */
.L_x_185:
[----:B------:R-:W-:Y:S02]  /*c610*/  IADD3 R3, R4, 0x30, RZ ;  /* 0x0000003004037810 */ /* 0x000fe40007ffe0ff */
[----:B------:R-:W-:Y:S02]  /*c620*/  SHF.R.S32.HI R8, RZ, 0x1f, R231 ;  /* 0x0000001fff087819 */ /* 0x000fe400000114e7 */
[----:B------:R-:W-:-:S13]  /*c630*/  ISETP.GE.OR P1, PT, R3, R0, P2 ;  /* 0x000000000300720c */ /* 0x000fda0001726670 */
[----:B--2---:R-:W-:-:S04]  /*c640*/  @!P1 LEA R2, P0, R231, R2, 0x1 ;  /* 0x00000002e7029211 */ /* 0x004fc800078008ff */
[----:B------:R-:W-:-:S05]  /*c650*/  @!P1 LEA.HI.X R3, R231, R7, R8, 0x1, P0 ;  /* 0x00000007e7039211 */ /* 0x000fca00000f0c08 */
[----:B------:R2:W-:Y:S01]  /*c660*/  @!P1 ST.E.128 [R2.64], R24 ;  /* 0x0000001802009985 */ /* 0x0005e2000c101d06 */
[----:B------:R-:W-:Y:S05]  /*c670*/  BRA.DIV ~URZ, `(.L_x_102) ;  /* 0x00004c927f007947 */ /* 0x000fea000b800000 */
[----:B------:R1:W2:Y:S02]  /*c680*/  SHFL.IDX PT, R7, R5, 0x4, 0x181f ;  /* 0x00981f0005077f89 */ /* 0x0002a400000e0000 */
.L_x_186:
[----:B------:R-:W-:Y:S05]  /*c690*/  BRA.DIV ~URZ, `(.L_x_103) ;  /* 0x00004ce27f007947 */ /* 0x000fea000b800000 */
[----:B--2---:R2:W1:Y:S02]  /*c6a0*/  SHFL.IDX PT, R2, R6, 0x4, 0x181f ;  /* 0x00981f0006027f89 */ /* 0x00446400000e0000 */
.L_x_187:
[----:B------:R-:W-:Y:S02]  /*c6b0*/  IADD3 R3, R4, 0x40, RZ ;  /* 0x0000004004037810 */ /* 0x000fe40007ffe0ff */
[----:B------:R-:W-:Y:S02]  /*c6c0*/  SHF.R.S32.HI R8, RZ, 0x1f, R231 ;  /* 0x0000001fff087819 */ /* 0x000fe400000114e7 */
[----:B------:R-:W-:-:S13]  /*c6d0*/  ISETP.GE.OR P1, PT, R3, R0, P2 ;  /* 0x000000000300720c */ /* 0x000fda0001726670 */
[----:B-1----:R-:W-:-:S04]  /*c6e0*/  @!P1 LEA R2, P0, R231, R2, 0x1 ;  /* 0x00000002e7029211 */ /* 0x002fc800078008ff */
[----:B------:R-:W-:-:S05]  /*c6f0*/  @!P1 LEA.HI.X R3, R231, R7, R8, 0x1, P0 ;  /* 0x00000007e7039211 */ /* 0x000fca00000f0c08 */
[----:B------:R1:W-:Y:S01]  /*c700*/  @!P1 ST.E.128 [R2.64], R28 ;  /* 0x0000001c02009985 */ /* 0x0003e2000c101d06 */
[----:B------:R-:W-:Y:S05]  /*c710*/  BRA.DIV ~URZ, `(.L_x_104) ;  /* 0x00004cd27f007947 */ /* 0x000fea000b800000 */
[----:B------:R1:W2:Y:S04]  /*c720*/  SHFL.IDX PT, R7, R5, 0x5, 0x181f ;  /* 0x00b81f0005077f89 */ /* 0x0002a800000e0000 */
[----:B-1----:R1:W3:Y:S02]  /*c730*/  SHFL.IDX PT, R2, R6, 0x5, 0x181f ;  /* 0x00b81f0006027f89 */ /* 0x0022e400000e0000 */
.L_x_188:
[----:B------:R-:W-:Y:S02]  /*c740*/  IADD3 R3, R4, 0x50, RZ ;  /* 0x0000005004037810 */ /* 0x000fe40007ffe0ff */
[----:B------:R-:W-:Y:S02]  /*c750*/  SHF.R.S32.HI R8, RZ, 0x1f, R231 ;  /* 0x0000001fff087819 */ /* 0x000fe400000114e7 */
[----:B------:R-:W-:-:S13]  /*c760*/  ISETP.GE.OR P1, PT, R3, R0, P2 ;  /* 0x000000000300720c */ /* 0x000fda0001726670 */
[----:B---3--:R-:W-:-:S04]  /*c770*/  @!P1 LEA R2, P0, R231, R2, 0x1 ;  /* 0x00000002e7029211 */ /* 0x008fc800078008ff */
[----:B--2---:R-:W-:-:S05]  /*c780*/  @!P1 LEA.HI.X R3, R231, R7, R8, 0x1, P0 ;  /* 0x00000007e7039211 */ /* 0x004fca00000f0c08 */
[----:B------:R2:W-:Y:S01]  /*c790*/  @!P1 ST.E.128 [R2.64], R32 ;  /* 0x0000002002009985 */ /* 0x0005e2000c101d06 */
[----:B------:R-:W-:Y:S05]  /*c7a0*/  BRA.DIV ~URZ, `(.L_x_105) ;  /* 0x00004d127f007947 */ /* 0x000fea000b800000 */
[----:B------:R3:W1:Y:S02]  /*c7b0*/  SHFL.IDX PT, R7, R5, 0x6, 0x181f ;  /* 0x00d81f0005077f89 */ /* 0x00066400000e0000 */
.L_x_189:
[----:B------:R-:W-:Y:S05]  /*c7c0*/  BRA.DIV ~URZ, `(.L_x_106) ;  /* 0x00004d627f007947 */ /* 0x000fea000b800000 */
[----:B--2---:R2:W3:Y:S02]  /*c7d0*/  SHFL.IDX PT, R2, R6, 0x6, 0x181f ;  /* 0x00d81f0006027f89 */ /* 0x0044e400000e0000 */
.L_x_190:
[----:B------:R-:W-:Y:S02]  /*c7e0*/  IADD3 R3, R4, 0x60, RZ ;  /* 0x0000006004037810 */ /* 0x000fe40007ffe0ff */
[----:B------:R-:W-:Y:S02]  /*c7f0*/  SHF.R.S32.HI R8, RZ, 0x1f, R231 ;  /* 0x0000001fff087819 */ /* 0x000fe400000114e7 */
[----:B------:R-:W-:-:S13]  /*c800*/  ISETP.GE.OR P1, PT, R3, R0, P2 ;  /* 0x000000000300720c */ /* 0x000fda0001726670 */
[----:B---3--:R-:W-:-:S04]  /*c810*/  @!P1 LEA R2, P0, R231, R2, 0x1 ;  /* 0x00000002e7029211 */ /* 0x008fc800078008ff */
[----:B-1----:R-:W-:-:S05]  /*c820*/  @!P1 LEA.HI.X R3, R231, R7, R8, 0x1, P0 ;  /* 0x00000007e7039211 */ /* 0x002fca00000f0c08 */
[----:B------:R1:W-:Y:S01]  /*c830*/  @!P1 ST.E.128 [R2.64], R36 ;  /* 0x0000002402009985 */ /* 0x0003e2000c101d06 */
[----:B------:R-:W-:Y:S05]  /*c840*/  BRA.DIV ~URZ, `(.L_x_107) ;  /* 0x00004d527f007947 */ /* 0x000fea000b800000 */
[----:B----4-:R-:W3:Y:S04]  /*c850*/  SHFL.IDX PT, R5, R5, 0x7, 0x181f ;  /* 0x00f81f0005057f89 */ /* 0x010ee800000e0000 */
[----:B-1----:R1:W4:Y:S02]  /*c860*/  SHFL.IDX PT, R3, R6, 0x7, 0x181f ;  /* 0x00f81f0006037f89 */ /* 0x00232400000e0000 */
.L_x_191:
[----:B------:R-:W-:-:S04]  /*c870*/  IADD3 R2, R4, 0x70, RZ ;  /* 0x0000007004027810 */ /* 0x000fc80007ffe0ff */
[----:B------:R-:W-:-:S13]  /*c880*/  ISETP.GE.OR P2, PT, R2, R0, P2 ;  /* 0x000000000200720c */ /* 0x000fda0001746670 */
[----:B------:R-:W-:Y:S05]  /*c890*/  @P2 BRA `(.L_x_108) ;  /* 0x00001cc000002947 */ /* 0x000fea0003800000 */
[----:B-12---:R-:W-:Y:S02]  /*c8a0*/  SHF.R.S32.HI R6, RZ, 0x1f, R231 ;  /* 0x0000001fff067819 */ /* 0x006fe400000114e7 */
[----:B----4-:R-:W-:-:S04]  /*c8b0*/  LEA R2, P0, R231, R3, 0x1 ;  /* 0x00000003e7027211 */ /* 0x010fc800078008ff */
[----:B---3--:R-:W-:-:S05]  /*c8c0*/  LEA.HI.X R3, R231, R5, R6, 0x1, P0 ;  /* 0x00000005e7037211 */ /* 0x008fca00000f0c06 */
[----:B------:R1:W-:Y:S01]  /*c8d0*/  ST.E.128 [R2.64], R40 ;  /* 0x0000002802007985 */ /* 0x0003e2000c101d06 */
[----:B------:R-:W-:Y:S05]  /*c8e0*/  BRA `(.L_x_108) ;  /* 0x00001c7000007947 */ /* 0x000fea0003800000 */
.L_x_95:
[----:B-1----:R-:W2:Y:S01]  /*c8f0*/  LDL.LU R6, [R1+0x80] ;  /* 0x0000800001067983 */ /* 0x002ea20000300800 */
[----:B------:R-:W-:Y:S02]  /*c900*/  IMAD R0, R18, c[0x0][0x408], RZ ;  /* 0x0001020012007a24 */ /* 0x000fe400078e02ff */
[----:B------:R-:W-:-:S04]  /*c910*/  IMAD.WIDE.U32 R4, R2, c[0x0][0x408], RZ ;  /* 0x0001020002047a25 */ /* 0x000fc800078e00ff */
[----:B------:R-:W-:Y:S01]  /*c920*/  IMAD R2, R2, c[0x0][0x40c], R0 ;  /* 0x0001030002027a24 */ /* 0x000fe200078e0200 */
[----:B------:R-:W-:-:S04]  /*c930*/  SHF.R.S32.HI R0, RZ, 0x1f, R8 ;  /* 0x0000001fff007819 */ /* 0x000fc80000011408 */
[----:B------:R-:W-:Y:S01]  /*c940*/  IADD3 R3, R5, R2, RZ ;  /* 0x0000000205037210 */ /* 0x000fe20007ffe0ff */
[----:B------:R-:W-:Y:S01]  /*c950*/  IMAD R0, R0, c[0x0][0x440], RZ ;  /* 0x0001100000007a24 */ /* 0x000fe200078e02ff */
[----:B------:R-:W-:Y:S01]  /*c960*/  MOV R2, R4 ;  /* 0x0000000400027202 */ /* 0x000fe20000000f00 */
[----:B------:R-:W-:-:S04]  /*c970*/  @P2 IMAD.HI.U32 R5, R17, c[0x0][0x4ec], RZ ;  /* 0x00013b0011052a27 */ /* 0x000fc800078e00ff */
[----:B------:R-:W-:-:S04]  /*c980*/  IMAD.WIDE.U32 R2, R16, c[0x0][0x438], R2 ;  /* 0x00010e0010027a25 */ /* 0x000fc800078e0002 */
[----:B------:R-:W-:Y:S02]  /*c990*/  IMAD R3, R16, c[0x0][0x43c], R3 ;  /* 0x00010f0010037a24 */ /* 0x000fe400078e0203 */
[C---:B------:R-:W-:Y:S01]  /*c9a0*/  IMAD R4, R8.reuse, c[0x0][0x444], R0 ;  /* 0x0001110008047a24 */ /* 0x040fe200078e0200 */
[----:B------:R-:W-:Y:S01]  /*c9b0*/  MOV R0, R17 ;  /* 0x0000001100007202 */ /* 0x000fe20000000f00 */
[----:B------:R-:W-:Y:S01]  /*c9c0*/  IMAD.WIDE.U32 R2, R8, c[0x0][0x440], R2 ;  /* 0x0001100008027a25 */ /* 0x000fe200078e0002 */
[----:B------:R-:W-:-:S04]  /*c9d0*/  @P2 SHF.R.U32.HI R0, RZ, c[0x0][0x4f0], R5 ;  /* 0x00013c00ff002a19 */ /* 0x000fc80000011605 */
[----:B------:R-:W-:Y:S02]  /*c9e0*/  IADD3 R3, R3, R4, RZ ;  /* 0x0000000403037210 */ /* 0x000fe40007ffe0ff */
[----:B------:R-:W-:Y:S02]  /*c9f0*/  SHF.R.S32.HI R5, RZ, 0x1f, R0 ;  /* 0x0000001fff057819 */ /* 0x000fe40000011400 */
[----:B------:R-:W-:-:S03]  /*ca00*/  IADD3 R4, -R0, RZ, RZ ;  /* 0x000000ff00047210 */ /* 0x000fc60007ffe1ff */
[----:B------:R-:W-:Y:S02]  /*ca10*/  IMAD R5, R5, c[0x0][0x430], RZ ;  /* 0x00010c0005057a24 */ /* 0x000fe400078e02ff */
[----:B------:R-:W-:Y:S02]  /*ca20*/  IMAD R4, R4, c[0x0][0x4e8], R17 ;  /* 0x00013a0004047a24 */ /* 0x000fe400078e0211 */
[----:B------:R-:W-:Y:S02]  /*ca30*/  IMAD R5, R0, c[0x0][0x434], R5 ;  /* 0x00010d0000057a24 */ /* 0x000fe400078e0205 */
[----:B--2---:R-:W-:-:S04]  /*ca40*/  IMAD.WIDE.U32 R2, R6, c[0x0][0x448], R2 ;  /* 0x0001120006027a25 */ /* 0x004fc800078e0002 */
[----:B------:R-:W-:-:S04]  /*ca50*/  IMAD R3, R6, c[0x0][0x44c], R3 ;  /* 0x0001130006037a24 */ /* 0x000fc800078e0203 */
        /* <DEDUP_REMOVED lines=10> */
[----:B------:R1:W2:Y:S02]  /*cb00*/  SHFL.IDX PT, R4, R5, RZ, 0x1c1f ;  /* 0x001c1fff05047589 */ /* 0x0002a400000e0000 */
.L_x_192:
[----:B------:R-:W-:Y:S05]  /*cb10*/  BRA.DIV ~URZ, `(.L_x_110) ;  /* 0x00004bc27f007947 */ /* 0x000fea000b800000 */
[----:B------:R3:W4:Y:S02]  /*cb20*/  SHFL.IDX PT, R0, R12, RZ, 0x1c1f ;  /* 0x001c1fff0c007589 */ /* 0x00072400000e0000 */
.L_x_193:
[----:B------:R-:W-:Y:S01]  /*cb30*/  BSSY B0, `(.L_x_111) ;  /* 0x0000032000007945 */ /* 0x000fe20003800000 */
[----:B------:R-:W-:Y:S05]  /*cb40*/  @P1 BRA `(.L_x_112) ;  /* 0x0000030000001947 */ /* 0x000fea0003800000 */
[----:B------:R-:W5:Y:S04]  /*cb50*/  LDL R6, [R1+0x74] ;  /* 0x0000740001067983 */ /* 0x000f680000100800 */
[----:B---3--:R-:W3:Y:S04]  /*cb60*/  LDL R8, [R1+0x68] ;  /* 0x0000680001087983 */ /* 0x008ee80000100800 */
[----:B----4-:R-:W4:Y:S04]  /*cb70*/  LDL R21, [R1+0x64] ;  /* 0x0000640001157983 */ /* 0x010f280000100800 */
[----:B--2---:R-:W2:Y:S04]  /*cb80*/  LDL R19, [R1+0x60] ;  /* 0x0000600001137983 */ /* 0x004ea80000100800 */
[----:B------:R-:W2:Y:S04]  /*cb90*/  LDL R9, [R1+0xb0] ;  /* 0x0000b00001097983 */ /* 0x000ea80000100800 */
        /* <DEDUP_REMOVED lines=9> */
[----:B------:R-:W2:Y:S01]  /*cc30*/  LDL R11, [R1+0x98] ;  /* 0x00009800010b7983 */ /* 0x000ea20000100800 */
[----:B-----5:R-:W-:-:S02]  /*cc40*/  ISETP.GE.AND P3, PT, R6, c[0x0][0x3c8], PT ;  /* 0x0000f20006007a0c */ /* 0x020fc40003f66270 */
[----:B---3--:R-:W-:Y:S02]  /*cc50*/  ISETP.GE.AND P1, PT, R8, c[0x0][0x3c8], PT ;  /* 0x0000f20008007a0c */ /* 0x008fe40003f26270 */
[----:B----4-:R-:W-:-:S09]  /*cc60*/  ISETP.GE.AND P6, PT, R21, c[0x0][0x3c8], PT ;  /* 0x0000f20015007a0c */ /* 0x010fd20003fc6270 */
[----:B------:R-:W-:Y:S02]  /*cc70*/  @!P3 IMAD.MOV.U32 R2, RZ, RZ, R0 ;  /* 0x000000ffff02b224 */ /* 0x000fe400078e0000 */
[----:B------:R-:W-:-:S04]  /*cc80*/  @!P3 IMAD.MOV.U32 R3, RZ, RZ, R4 ;  /* 0x000000ffff03b224 */ /* 0x000fc800078e0004 */
[----:B------:R-:W-:Y:S01]  /*cc90*/  @!P3 IMAD.WIDE R6, R6, 0x4, R2 ;  /* 0x000000040606b825 */ /* 0x000fe200078e0202 */
[----:B------:R-:W-:-:S04]  /*cca0*/  @!P1 LEA R2, P2, R8, R0, 0x2 ;  /* 0x0000000008029211 */ /* 0x000fc800078410ff */
[----:B------:R3:W-:Y:S01]  /*ccb0*/  @!P3 ST.E.64 [R6.64], R68 ;  /* 0x000000440600b985 */ /* 0x0007e2000c101b06 */
[----:B--2---:R-:W-:Y:S02]  /*ccc0*/  ISETP.GE.AND P3, PT, R19, c[0x0][0x3c8], PT ;  /* 0x0000f20013007a0c */ /* 0x004fe40003f66270 */
[----:B------:R-:W-:Y:S02]  /*ccd0*/  @!P1 LEA.HI.X R3, R8, R4, R9, 0x2, P2 ;  /* 0x0000000408039211 */ /* 0x000fe400010f1409 */
[----:B------:R-:W-:-:S03]  /*cce0*/  @!P6 LEA R8, P2, R21, R0, 0x2 ;  /* 0x000000001508e211 */ /* 0x000fc600078410ff */
[----:B------:R2:W-:Y:S01]  /*ccf0*/  @!P1 ST.E.64 [R2.64], R74 ;  /* 0x0000004a02009985 */ /* 0x0005e2000c101b06 */
[----:B------:R-:W-:Y:S02]  /*cd00*/  ISETP.GE.AND P1, PT, R17, c[0x0][0x3c8], PT ;  /* 0x0000f20011007a0c */ /* 0x000fe40003f26270 */
[----:B------:R-:W-:-:S05]  /*cd10*/  @!P6 LEA.HI.X R9, R21, R4, R22, 0x2, P2 ;  /* 0x000000041509e211 */ /* 0x000fca00010f1416 */
[----:B------:R4:W-:Y:S01]  /*cd20*/  @!P6 ST.E.64 [R8.64], R76 ;  /* 0x0000004c0800e985 */ /* 0x0009e2000c101b06 */
[----:B------:R-:W-:Y:S02]  /*cd30*/  ISETP.GE.AND P6, PT, R15, c[0x0][0x3c8], PT ;  /* 0x0000f2000f007a0c */ /* 0x000fe40003fc6270 */
[----:B---3--:R-:W-:-:S04]  /*cd40*/  @!P3 LEA R6, P2, R19, R0, 0x2 ;  /* 0x000000001306b211 */ /* 0x008fc800078410ff */
[----:B------:R-:W-:Y:S02]  /*cd50*/  @!P3 LEA.HI.X R7, R19, R4, R20, 0x2, P2 ;  /* 0x000000041307b211 */ /* 0x000fe400010f1414 */
[----:B--2---:R-:W-:-:S03]  /*cd60*/  @!P1 LEA R2, P2, R17, R0, 0x2 ;  /* 0x0000000011029211 */ /* 0x004fc600078410ff */
[----:B------:R2:W-:Y:S01]  /*cd70*/  @!P3 ST.E.64 [R6.64], R78 ;  /* 0x0000004e0600b985 */ /* 0x0005e2000c101b06 */
[----:B------:R-:W-:Y:S02]  /*cd80*/  ISETP.GE.AND P3, PT, R13, c[0x0][0x3c8], PT ;  /* 0x0000f2000d007a0c */ /* 0x000fe40003f66270 */
[----:B------:R-:W-:Y:S02]  /*cd90*/  @!P1 LEA.HI.X R3, R17, R4, R18, 0x2, P2 ;  /* 0x0000000411039211 */ /* 0x000fe400010f1412 */
[----:B------:R-:W-:-:S03]  /*cda0*/  ISETP.GE.AND P2, PT, R10, c[0x0][0x3c8], PT ;  /* 0x0000f2000a007a0c */ /* 0x000fc60003f46270 */
[----:B------:R3:W-:Y:S01]  /*cdb0*/  @!P1 ST.E.64 [R2.64], R64 ;  /* 0x0000004002009985 */ /* 0x0007e2000c101b06 */
[----:B----4-:R-:W-:-:S04]  /*cdc0*/  @!P6 LEA R8, P1, R15, R0, 0x2 ;  /* 0x000000000f08e211 */ /* 0x010fc800078210ff */
[----:B------:R-:W-:Y:S02]  /*cdd0*/  @!P6 LEA.HI.X R9, R15, R4, R16, 0x2, P1 ;  /* 0x000000040f09e211 */ /* 0x000fe400008f1410 */
[----:B--2---:R-:W-:-:S04]  /*cde0*/  @!P3 LEA R6, P1, R13, R0, 0x2 ;  /* 0x000000000d06b211 */ /* 0x004fc800078210ff */
[----:B------:R-:W-:Y:S02]  /*cdf0*/  @!P3 LEA.HI.X R7, R13, R4, R14, 0x2, P1 ;  /* 0x000000040d07b211 */ /* 0x000fe400008f140e */
[C---:B---3--:R-:W-:Y:S01]  /*ce00*/  @!P2 LEA R2, P1, R10.reuse, R0, 0x2 ;  /* 0x000000000a02a211 */ /* 0x048fe200078210ff */
[----:B------:R2:W-:Y:S03]  /*ce10*/  @!P6 ST.E.64 [R8.64], R82 ;  /* 0x000000520800e985 */ /* 0x0005e6000c101b06 */
[----:B------:R-:W-:Y:S01]  /*ce20*/  @!P2 LEA.HI.X R3, R10, R4, R11, 0x2, P1 ;  /* 0x000000040a03a211 */ /* 0x000fe200008f140b */
[----:B------:R2:W-:Y:S04]  /*ce30*/  @!P3 ST.E.64 [R6.64], R80 ;  /* 0x000000500600b985 */ /* 0x0005e8000c101b06 */
[----:B------:R2:W-:Y:S04]  /*ce40*/  @!P2 ST.E.64 [R2.64], R62 ;  /* 0x0000003e0200a985 */ /* 0x0005e8000c101b06 */
.L_x_112:
[----:B------:R-:W-:Y:S05]  /*ce50*/  BSYNC B0 ;  /* 0x0000000000007941 */ /* 0x000fea0003800000 */
.L_x_111:
[----:B------:R-:W-:Y:S05]  /*ce60*/  BRA.DIV ~URZ, `(.L_x_113) ;  /* 0x000048e27f007947 */ /* 0x000fea000b800000 */
[----:B--2---:R2:W1:Y:S04]  /*ce70*/  SHFL.IDX PT, R4, R5, 0x1, 0x1c1f ;  /* 0x003c1f0005047f89 */ /* 0x00446800000e0000 */
[----:B----4-:R2:W4:Y:S02]  /*ce80*/  SHFL.IDX PT, R0, R12, 0x1, 0x1c1f ;  /* 0x003c1f000c007f89 */ /* 0x01052400000e0000 */
.L_x_194:
[----:B------:R-:W-:Y:S01]  /*ce90*/  BSSY B0, `(.L_x_114) ;  /* 0x0000032000007945 */ /* 0x000fe20003800000 */
[----:B------:R-:W-:Y:S05]  /*cea0*/  @P0 BRA `(.L_x_115) ;  /* 0x0000030000000947 */ /* 0x000fea0003800000 */
[----:B------:R-:W5:Y:S04]  /*ceb0*/  LDL R23, [R1+0x74] ;  /* 0x0000740001177983 */ /* 0x000f680000100800 */
[----:B--2---:R-:W2:Y:S04]  /*cec0*/  LDL R21, [R1+0x68] ;  /* 0x0000680001157983 */ /* 0x004ea80000100800 */
[----:B---3--:R-:W3:Y:S04]  /*ced0*/  LDL R19, [R1+0x64] ;  /* 0x0000640001137983 */ /* 0x008ee80000100800 */
[----:B----4-:R-:W4:Y:S04]  /*cee0*/  LDL R10, [R1+0x60] ;  /* 0x00006000010a7983 */ /* 0x010f280000100800 */
[----:B------:R-:W4:Y:S04]  /*cef0*/  LDL R22, [R1+0xb0] ;  /* 0x0000b00001167983 */ /* 0x000f280000100800 */
        /* <DEDUP_REMOVED lines=9> */
[----:B------:R-:W4:Y:S01]  /*cf90*/  LDL R14, [R1+0x98] ;  /* 0x00009800010e7983 */ /* 0x000f220000100800 */
[----:B-----5:R-:W-:-:S02]  /*cfa0*/  ISETP.GE.AND P2, PT, R23, c[0x0][0x3c8], PT ;  /* 0x0000f20017007a0c */ /* 0x020fc40003f46270 */
[----:B--2---:R-:W-:Y:S02]  /*cfb0*/  ISETP.GE.AND P6, PT, R21, c[0x0][0x3c8], PT ;  /* 0x0000f20015007a0c */ /* 0x004fe40003fc6270 */
[----:B---3--:R-:W-:-:S09]  /*cfc0*/  ISETP.GE.AND P1, PT, R19, c[0x0][0x3c8], PT ;  /* 0x0000f20013007a0c */ /* 0x008fd20003f26270 */
[----:B------:R-:W-:Y:S02]  /*cfd0*/  @!P2 IMAD.MOV.U32 R6, RZ, RZ, R0 ;  /* 0x000000ffff06a224 */ /* 0x000fe400078e0000 */
[----:B-1----:R-:W-:Y:S01]  /*cfe0*/  @!P2 IMAD.MOV.U32 R7, RZ, RZ, R4 ;  /* 0x000000ffff07a224 */ /* 0x002fe200078e0004 */
[----:B----4-:R-:W-:Y:S02]  /*cff0*/  ISETP.GE.AND P0, PT, R10, c[0x0][0x3c8], PT ;  /* 0x0000f2000a007a0c */ /* 0x010fe40003f06270 */
[----:B------:R-:W-:Y:S01]  /*d000*/  @!P6 LEA R2, P3, R21, R0, 0x2 ;  /* 0x000000001502e211 */ /* 0x000fe200078610ff */
[----:B------:R-:W-:-:S03]  /*d010*/  @!P2 IMAD.WIDE R6, R23, 0x4, R6 ;  /* 0x000000041706a825 */ /* 0x000fc600078e0206 */
[----:B------:R-:W-:Y:S02]  /*d020*/  @!P6 LEA.HI.X R3, R21, R4, R22, 0x2, P3 ;  /* 0x000000041503e211 */ /* 0x000fe400018f1416 */
[----:B------:R1:W-:Y:S01]  /*d030*/  @!P2 ST.E.64 [R6.64], R86 ;  /* 0x000000560600a985 */ /* 0x0003e2000c101b06 */
[----:B------:R-:W-:-:S03]  /*d040*/  ISETP.GE.AND P3, PT, R8, c[0x0][0x3c8], PT ;  /* 0x0000f20008007a0c */ /* 0x000fc60003f66270 */
[----:B------:R2:W-:Y:S01]  /*d050*/  @!P6 ST.E.64 [R2.64], R92 ;  /* 0x0000005c0200e985 */ /* 0x0005e2000c101b06 */
[----:B-1----:R-:W-:-:S04]  /*d060*/  @!P1 LEA R6, P2, R19, R0, 0x2 ;  /* 0x0000000013069211 */ /* 0x002fc800078410ff */
[----:B------:R-:W-:Y:S02]  /*d070*/  @!P1 LEA.HI.X R7, R19, R4, R20, 0x2, P2 ;  /* 0x0000000413079211 */ /* 0x000fe400010f1414 */
[C---:B--2---:R-:W-:Y:S02]  /*d080*/  @!P0 LEA R2, P6, R10.reuse, R0, 0x2 ;  /* 0x000000000a028211 */ /* 0x044fe400078c10ff */
[----:B------:R-:W-:Y:S01]  /*d090*/  ISETP.GE.AND P2, PT, R17, c[0x0][0x3c8], PT ;  /* 0x0000f20011007a0c */ /* 0x000fe20003f46270 */
[----:B------:R1:W-:Y:S01]  /*d0a0*/  @!P1 ST.E.64 [R6.64], R94 ;  /* 0x0000005e06009985 */ /* 0x0003e2000c101b06 */
[----:B------:R-:W-:Y:S02]  /*d0b0*/  @!P0 LEA.HI.X R3, R10, R4, R11, 0x2, P6 ;  /* 0x000000040a038211 */ /* 0x000fe400030f140b */
[----:B------:R-:W-:Y:S02]  /*d0c0*/  ISETP.GE.AND P1, PT, R15, c[0x0][0x3c8], PT ;  /* 0x0000f2000f007a0c */ /* 0x000fe40003f26270 */
[----:B------:R-:W-:Y:S01]  /*d0d0*/  @!P3 LEA R10, P6, R8, R0, 0x2 ;  /* 0x00000000080ab211 */ /* 0x000fe200078c10ff */
[----:B------:R2:W-:Y:S01]  /*d0e0*/  @!P0 ST.E.64 [R2.64], R100 ;  /* 0x0000006402008985 */ /* 0x0005e2000c101b06 */
[----:B------:R-:W-:-:S02]  /*d0f0*/  ISETP.GE.AND P0, PT, R13, c[0x0][0x3c8], PT ;  /* 0x0000f2000d007a0c */ /* 0x000fc40003f06270 */
[----:B------:R-:W-:-:S03]  /*d100*/  @!P3 LEA.HI.X R11, R8, R4, R9, 0x2, P6 ;  /* 0x00000004080bb211 */ /* 0x000fc600030f1409 */
[----:B------:R-:W-:-:S04]  /*d110*/  @!P2 LEA R8, P6, R17, R0, 0x2 ;  /* 0x000000001108a211 */ /* 0x000fc800078c10ff */
[----:B------:R-:W-:Y:S01]  /*d120*/  @!P2 LEA.HI.X R9, R17, R4, R18, 0x2, P6 ;  /* 0x000000041109a211 */ /* 0x000fe200030f1412 */
[----:B------:R3:W-:Y:S01]  /*d130*/  @!P3 ST.E.64 [R10.64], R104 ;  /* 0x000000680a00b985 */ /* 0x0007e2000c101b06 */
[----:B-1----:R-:W-:-:S04]  /*d140*/  @!P1 LEA R6, P6, R15, R0, 0x2 ;  /* 0x000000000f069211 */ /* 0x002fc800078c10ff */
[----:B------:R-:W-:Y:S02]  /*d150*/  @!P1 LEA.HI.X R7, R15, R4, R16, 0x2, P6 ;  /* 0x000000040f079211 */ /* 0x000fe400030f1410 */
[C---:B--2---:R-:W-:Y:S01]  /*d160*/  @!P0 LEA R2, P6, R13.reuse, R0, 0x2 ;  /* 0x000000000d028211 */ /* 0x044fe200078c10ff */
[----:B------:R3:W-:Y:S03]  /*d170*/  @!P2 ST.E.64 [R8.64], R102 ;  /* 0x000000660800a985 */ /* 0x0007e6000c101b06 */
[----:B------:R-:W-:Y:S01]  /*d180*/  @!P0 LEA.HI.X R3, R13, R4, R14, 0x2, P6 ;  /* 0x000000040d038211 */ /* 0x000fe200030f140e */
[----:B------:R3:W-:Y:S04]  /*d190*/  @!P1 ST.E.64 [R6.64], R84 ;  /* 0x0000005406009985 */ /* 0x0007e8000c101b06 */
[----:B------:R3:W-:Y:S04]  /*d1a0*/  @!P0 ST.E.64 [R2.64], R66 ;  /* 0x0000004202008985 */ /* 0x0007e8000c101b06 */
.L_x_115:
[----:B------:R-:W-:Y:S05]  /*d1b0*/  BSYNC B0 ;  /* 0x0000000000007941 */ /* 0x000fea0003800000 */
.L_x_114:
[----:B------:R-:W-:Y:S05]  /*d1c0*/  BRA.DIV ~URZ, `(.L_x_116) ;  /* 0x000046527f007947 */ /* 0x000fea000b800000 */
[----:B-1----:R1:W2:Y:S02]  /*d1d0*/  SHFL.IDX PT, R4, R5, 0x2, 0x1c1f ;  /* 0x005c1f0005047f89 */ /* 0x0022a400000e0000 */
.L_x_195:
[----:B------:R-:W-:Y:S05]  /*d1e0*/  BRA.DIV ~URZ, `(.L_x_117) ;  /* 0x000046a27f007947 */ /* 0x000fea000b800000 */
[----:B----4-:R4:W1:Y:S02]  /*d1f0*/  SHFL.IDX PT, R0, R12, 0x2, 0x1c1f ;  /* 0x005c1f000c007f89 */ /* 0x01086400000e0000 */
.L_x_196:
[----:B------:R-:W-:Y:S01]  /*d200*/  BSSY B0, `(.L_x_118) ;  /* 0x0000032000007945 */ /* 0x000fe20003800000 */
[----:B------:R-:W-:Y:S05]  /*d210*/  @P4 BRA `(.L_x_119) ;  /* 0x0000030000004947 */ /* 0x000fea0003800000 */
[----:B---3--:R-:W3:Y:S04]  /*d220*/  LDL R8, [R1+0x74] ;  /* 0x0000740001087983 */ /* 0x008ee80000100800 */
[----:B------:R-:W5:Y:S04]  /*d230*/  LDL R23, [R1+0x68] ;  /* 0x0000680001177983 */ /* 0x000f680000100800 */
        /* <DEDUP_REMOVED lines=13> */
[----:B---3--:R-:W-:-:S02]  /*d310*/  ISETP.GE.AND P3, PT, R8, c[0x0][0x3c8], PT ;  /* 0x0000f20008007a0c */ /* 0x008fc40003f66270 */
[----:B-----5:R-:W-:Y:S02]  /*d320*/  ISETP.GE.AND P1, PT, R23, c[0x0][0x3c8], PT ;  /* 0x0000f20017007a0c */ /* 0x020fe40003f26270 */
[----:B----4-:R-:W-:Y:S02]  /*d330*/  ISETP.GE.AND P0, PT, R21, c[0x0][0x3c8], PT ;  /* 0x0000f20015007a0c */ /* 0x010fe40003f06270 */
[----:B--2---:R-:W-:-:S07]  /*d340*/  ISETP.GE.AND P4, PT, R10, c[0x0][0x3c8], PT ;  /* 0x0000f2000a007a0c */ /* 0x004fce0003f86270 */
[----:B-1----:R-:W-:Y:S02]  /*d350*/  @!P3 IMAD.MOV.U32 R6, RZ, RZ, R0 ;  /* 0x000000ffff06b224 */ /* 0x002fe400078e0000 */
[----:B------:R-:W-:Y:S01]  /*d360*/  @!P3 IMAD.MOV.U32 R7, RZ, RZ, R4 ;  /* 0x000000ffff07b224 */ /* 0x000fe200078e0004 */
[----:B------:R-:W-:-:S03]  /*d370*/  @!P1 LEA R2, P6, R23, R0, 0x2 ;  /* 0x0000000017029211 */ /* 0x000fc600078c10ff */
[----:B------:R-:W-:Y:S01]  /*d380*/  @!P3 IMAD.WIDE R8, R8, 0x4, R6 ;  /* 0x000000040808b825 */ /* 0x000fe200078e0206 */
[----:B------:R-:W-:Y:S02]  /*d390*/  @!P0 LEA R6, P2, R21, R0, 0x2 ;  /* 0x0000000015068211 */ /* 0x000fe400078410ff */
[-C--:B------:R-:W-:Y:S02]  /*d3a0*/  @!P1 LEA.HI.X R3, R23, R4.reuse, R24, 0x2, P6 ;  /* 0x0000000417039211 */ /* 0x080fe400030f1418 */
[----:B------:R-:W-:Y:S01]  /*d3b0*/  @!P3 ST.E.64 [R8.64], R42 ;  /* 0x0000002a0800b985 */ /* 0x000fe2000c101b06 */
[----:B------:R-:W-:Y:S02]  /*d3c0*/  ISETP.GE.AND P3, PT, R19, c[0x0][0x3c8], PT ;  /* 0x0000f20013007a0c */ /* 0x000fe40003f66270 */
[----:B------:R-:W-:Y:S02]  /*d3d0*/  @!P0 LEA.HI.X R7, R21, R4, R22, 0x2, P2 ;  /* 0x0000000415078211 */ /* 0x000fe400010f1416 */
[----:B------:R-:W-:Y:S01]  /*d3e0*/  ISETP.GE.AND P2, PT, R17, c[0x0][0x3c8], PT ;  /* 0x0000f20011007a0c */ /* 0x000fe20003f46270 */
[----:B------:R1:W-:Y:S01]  /*d3f0*/  @!P1 ST.E.64 [R2.64], R32 ;  /* 0x0000002002009985 */ /* 0x0003e2000c101b06 */
[----:B------:R-:W-:-:S03]  /*d400*/  ISETP.GE.AND P1, PT, R15, c[0x0][0x3c8], PT ;  /* 0x0000f2000f007a0c */ /* 0x000fc60003f26270 */
[----:B------:R2:W-:Y:S01]  /*d410*/  @!P0 ST.E.64 [R6.64], R34 ;  /* 0x0000002206008985 */ /* 0x0005e2000c101b06 */
[----:B------:R-:W-:Y:S02]  /*d420*/  ISETP.GE.AND P0, PT, R13, c[0x0][0x3c8], PT ;  /* 0x0000f2000d007a0c */ /* 0x000fe40003f06270 */
[----:B-1----:R-:W-:-:S04]  /*d430*/  @!P4 LEA R2, P6, R10, R0, 0x2 ;  /* 0x000000000a02c211 */ /* 0x002fc800078c10ff */
[----:B------:R-:W-:Y:S02]  /*d440*/  @!P4 LEA.HI.X R3, R10, R4, R11, 0x2, P6 ;  /* 0x000000040a03c211 */ /* 0x000fe400030f140b */
[----:B------:R-:W-:-:S03]  /*d450*/  @!P3 LEA R10, P6, R19, R0, 0x2 ;  /* 0x00000000130ab211 */ /* 0x000fc600078c10ff */
[----:B------:R1:W-:Y:S01]  /*d460*/  @!P4 ST.E.64 [R2.64], R36 ;  /* 0x000000240200c985 */ /* 0x0003e2000c101b06 */
[----:B------:R-:W-:Y:S02]  /*d470*/  @!P2 LEA R8, P4, R17, R0, 0x2 ;  /* 0x000000001108a211 */ /* 0x000fe400078810ff */
[----:B------:R-:W-:Y:S02]  /*d480*/  @!P3 LEA.HI.X R11, R19, R4, R20, 0x2, P6 ;  /* 0x00000004130bb211 */ /* 0x000fe400030f1414 */
[----:B--2---:R-:W-:Y:S02]  /*d490*/  @!P1 LEA R6, P6, R15, R0, 0x2 ;  /* 0x000000000f069211 */ /* 0x004fe400078c10ff */
[-C--:B------:R-:W-:Y:S02]  /*d4a0*/  @!P2 LEA.HI.X R9, R17, R4.reuse, R18, 0x2, P4 ;  /* 0x000000041109a211 */ /* 0x080fe400020f1412 */
[----:B------:R-:W-:Y:S01]  /*d4b0*/  @!P1 LEA.HI.X R7, R15, R4, R16, 0x2, P6 ;  /* 0x000000040f079211 */ /* 0x000fe200030f1410 */
[----:B------:R2:W-:Y:S04]  /*d4c0*/  @!P3 ST.E.64 [R10.64], R52 ;  /* 0x000000340a00b985 */ /* 0x0005e8000c101b06 */
[----:B------:R2:W-:Y:S04]  /*d4d0*/  @!P2 ST.E.64 [R8.64], R48 ;  /* 0x000000300800a985 */ /* 0x0005e8000c101b06 */
[----:B------:R2:W-:Y:S01]  /*d4e0*/  @!P1 ST.E.64 [R6.64], R38 ;  /* 0x0000002606009985 */ /* 0x0005e2000c101b06 */
[----:B-1----:R-:W-:-:S04]  /*d4f0*/  @!P0 LEA R2, P4, R13, R0, 0x2 ;  /* 0x000000000d028211 */ /* 0x002fc800078810ff */
[----:B------:R-:W-:-:S05]  /*d500*/  @!P0 LEA.HI.X R3, R13, R4, R14, 0x2, P4 ;  /* 0x000000040d038211 */ /* 0x000fca00020f140e */
[----:B------:R2:W-:Y:S04]  /*d510*/  @!P0 ST.E.64 [R2.64], R26 ;  /* 0x0000001a02008985 */ /* 0x0005e8000c101b06 */
.L_x_119:
[----:B------:R-:W-:Y:S05]  /*d520*/  BSYNC B0 ;  /* 0x0000000000007941 */ /* 0x000fea0003800000 */
.L_x_118:
[----:B------:R-:W-:Y:S05]  /*d530*/  BRA.DIV ~URZ, `(.L_x_120) ;  /* 0x000043c27f007947 */ /* 0x000fea000b800000 */
[----:B--2---:R2:W3:Y:S04]  /*d540*/  SHFL.IDX PT, R4, R5, 0x3, 0x1c1f ;  /* 0x007c1f0005047f89 */ /* 0x0044e800000e0000 */
[----:B-1----:R2:W1:Y:S02]  /*d550*/  SHFL.IDX PT, R0, R12, 0x3, 0x1c1f ;  /* 0x007c1f000c007f89 */ /* 0x00246400000e0000 */
.L_x_197:
[----:B------:R-:W-:Y:S05]  /*d560*/  @P5 BRA `(.L_x_108) ;  /* 0x00000ff000005947 */ /* 0x000fea0003800000 */
[----:B---3--:R-:W3:Y:S04]  /*d570*/  LDL R6, [R1+0x74] ;  /* 0x0000740001067983 */ /* 0x008ee80000100800 */
[----:B------:R-:W5:Y:S04]  /*d580*/  LDL R10, [R1+0x68] ;  /* 0x00006800010a7983 */ /* 0x000f680000100800 */
[----:B--2---:R-:W2:Y:S04]  /*d590*/  LDL R8, [R1+0x64] ;  /* 0x0000640001087983 */ /* 0x004ea80000100800 */
        /* <DEDUP_REMOVED lines=11> */
[----:B---3--:R-:W-:-:S02]  /*d650*/  ISETP.GE.AND P0, PT, R6, c[0x0][0x3c8], PT ;  /* 0x0000f20006007a0c */ /* 0x008fc40003f06270 */
[----:B-----5:R-:W-:Y:S02]  /*d660*/  ISETP.GE.AND P4, PT, R10, c[0x0][0x3c8], PT ;  /* 0x0000f2000a007a0c */ /* 0x020fe40003f86270 */
[----:B--2---:R-:W-:-:S09]  /*d670*/  ISETP.GE.AND P5, PT, R8, c[0x0][0x3c8], PT ;  /* 0x0000f20008007a0c */ /* 0x004fd20003fa6270 */
[----:B-1----:R-:W-:Y:S02]  /*d680*/  @!P0 IMAD.MOV.U32 R2, RZ, RZ, R0 ;  /* 0x000000ffff028224 */ /* 0x002fe400078e0000 */
[----:B------:R-:W-:-:S04]  /*d690*/  @!P0 IMAD.MOV.U32 R3, RZ, RZ, R4 ;  /* 0x000000ffff038224 */ /* 0x000fc800078e0004 */
[----:B------:R-:W-:Y:S01]  /*d6a0*/  @!P0 IMAD.WIDE R2, R6, 0x4, R2 ;  /* 0x0000000406028825 */ /* 0x000fe200078e0202 */
[----:B----4-:R-:W-:-:S04]  /*d6b0*/  ISETP.GE.AND P3, PT, R18, c[0x0][0x3c8], PT ;  /* 0x0000f20012007a0c */ /* 0x010fc80003f66270 */
[----:B------:R1:W-:Y:S01]  /*d6c0*/  @!P0 ST.E.64 [R2.64], R30 ;  /* 0x0000001e02008985 */ /* 0x0003e2000c101b06 */
[----:B------:R-:W-:Y:S02]  /*d6d0*/  @!P4 LEA R6, P0, R10, R0, 0x2 ;  /* 0x000000000a06c211 */ /* 0x000fe400078010ff */
[----:B------:R-:W-:Y:S02]  /*d6e0*/  ISETP.GE.AND P2, PT, R16, c[0x0][0x3c8], PT ;  /* 0x0000f20010007a0c */ /* 0x000fe40003f46270 */
[----:B------:R-:W-:Y:S02]  /*d6f0*/  ISETP.GE.AND P1, PT, R14, c[0x0][0x3c8], PT ;  /* 0x0000f2000e007a0c */ /* 0x000fe40003f26270 */
[----:B------:R-:W-:Y:S02]  /*d700*/  @!P4 LEA.HI.X R7, R10, R4, R11, 0x2, P0 ;  /* 0x000000040a07c211 */ /* 0x000fe400000f140b */
[----:B------:R-:W-:-:S03]  /*d710*/  ISETP.GE.AND P0, PT, R12, c[0x0][0x3c8], PT ;  /* 0x0000f2000c007a0c */ /* 0x000fc60003f06270 */
[----:B------:R2:W-:Y:S01]  /*d720*/  @!P4 ST.E.64 [R6.64], R44 ;  /* 0x0000002c0600c985 */ /* 0x0005e2000c101b06 */
[----:B------:R-:W-:-:S04]  /*d730*/  @!P3 LEA R10, P4, R18, R0, 0x2 ;  /* 0x00000000120ab211 */ /* 0x000fc800078810ff */
[----:B------:R-:W-:Y:S02]  /*d740*/  @!P3 LEA.HI.X R11, R18, R4, R19, 0x2, P4 ;  /* 0x00000004120bb211 */ /* 0x000fe400020f1413 */
[----:B-1----:R-:W-:-:S04]  /*d750*/  @!P5 LEA R2, P6, R8, R0, 0x2 ;  /* 0x000000000802d211 */ /* 0x002fc800078c10ff */
[----:B------:R-:W-:Y:S02]  /*d760*/  @!P5 LEA.HI.X R3, R8, R4, R9, 0x2, P6 ;  /* 0x000000040803d211 */ /* 0x000fe400030f1409 */
[----:B------:R-:W-:-:S03]  /*d770*/  @!P2 LEA R8, P6, R16, R0, 0x2 ;  /* 0x000000001008a211 */ /* 0x000fc600078c10ff */
[----:B------:R1:W-:Y:S01]  /*d780*/  @!P5 ST.E.64 [R2.64], R46 ;  /* 0x0000002e0200d985 */ /* 0x0003e2000c101b06 */
        /* <DEDUP_REMOVED lines=8> */
[----:B------:R2:W-:Y:S01]  /*d810*/  @!P0 ST.E.64 [R2.64], R40 ;  /* 0x0000002802008985 */ /* 0x0005e2000c101b06 */
[----:B------:R-:W-:-:S13]  /*d820*/  ISETP.GE.AND P0, PT, R5, c[0x0][0x3c8], PT ;  /* 0x0000f20005007a0c */ /* 0x000fda0003f06270 */
[----:B------:R-:W-:Y:S05]  /*d830*/  @P0 BRA `(.L_x_108) ;  /* 0x00000d2000000947 */ /* 0x000fea0003800000 */
[----:B------:R-:W3:Y:S01]  /*d840*/  LDL R12, [R1+0x98] ;  /* 0x00009800010c7983 */ /* 0x000ee20000100800 */
[----:B--2---:R-:W-:-:S04]  /*d850*/  LEA R2, P0, R5, R0, 0x2 ;  /* 0x0000000005027211 */ /* 0x004fc800078010ff */
[----:B---3--:R-:W-:-:S05]  /*d860*/  LEA.HI.X R3, R5, R4, R12, 0x2, P0 ;  /* 0x0000000405037211 */ /* 0x008fca00000f140c */
[----:B------:R1:W-:Y:S01]  /*d870*/  ST.E.64 [R2.64], R28 ;  /* 0x0000001c02007985 */ /* 0x0003e2000c101b06 */
[----:B------:R-:W-:Y:S05]  /*d880*/  BRA `(.L_x_108) ;  /* 0x00000cd000007947 */ /* 0x000fea0003800000 */
.L_x_93:
[----:B------:R-:W2:Y:S04]  /*d890*/  LDL.LU R4, [R1+0x6c] ;  /* 0x00006c0001047983 */ /* 0x000ea80000300800 */
[----:B------:R-:W3:Y:S01]  /*d8a0*/  LDL.LU R6, [R1+0x70] ;  /* 0x0000700001067983 */ /* 0x000ee20000300800 */
[----:B------:R-:W-:Y:S02]  /*d8b0*/  ISETP.NE.U32.AND P1, PT, RZ, c[0x0][0x508], PT ;  /* 0x00014200ff007a0c */ /* 0x000fe40003f25070 */
[----:B------:R-:W-:Y:S01]  /*d8c0*/  ISETP.NE.U32.AND P3, PT, RZ, c[0x0][0x500], PT ;  /* 0x00014000ff007a0c */ /* 0x000fe20003f65070 */
[----:B------:R-:W4:Y:S01]  /*d8d0*/  LDL.LU R0, [R1+0x78] ;  /* 0x0000780001007983 */ /* 0x000f220000300800 */
[----:B------:R-:W-:Y:S01]  /*d8e0*/  ISETP.NE.AND.EX P1, PT, RZ, c[0x0][0x50c], PT, P1 ;  /* 0x00014300ff007a0c */ /* 0x000fe20003f25310 */
[----:B------:R-:W-:Y:S01]  /*d8f0*/  IMAD.MOV.U32 R8, RZ, RZ, RZ ;  /* 0x000000ffff087224 */ /* 0x000fe200078e00ff */
[----:B------:R-:W-:Y:S01]  /*d900*/  ISETP.NE.AND.EX P3, PT, RZ, c[0x0][0x504], PT, P3 ;  /* 0x00014100ff007a0c */ /* 0x000fe20003f65330 */
[----:B------:R-:W-:Y:S01]  /*d910*/  IMAD.MOV.U32 R20, RZ, RZ, c[0x0][0x388] ;  /* 0x0000e200ff147624 */ /* 0x000fe200078e00ff */
[----:B--2---:R-:W-:-:S09]  /*d920*/  IADD3 R2, P2, R4, c[0x0][0x500], RZ ;  /* 0x0001400004027a10 */ /* 0x004fd20007f5e0ff */
[----:B------:R-:W-:Y:S02]  /*d930*/  @P1 IADD3 R4, P0, R4, c[0x0][0x508], RZ ;  /* 0x0001420004041a10 */ /* 0x000fe40007f1e0ff */
[C---:B---3--:R-:W-:Y:S02]  /*d940*/  IADD3.X R3, R6.reuse, c[0x0][0x504], RZ, P2, !PT ;  /* 0x0001410006037a10 */ /* 0x048fe400017fe4ff */
[----:B------:R-:W-:-:S03]  /*d950*/  @P1 IADD3.X R5, R6, c[0x0][0x50c], RZ, P0, !PT ;  /* 0x0001430006051a10 */ /* 0x000fc600007fe4ff */
[----:B------:R1:W5:Y:S04]  /*d960*/  @P3 LDG.E R8, [R2.64] ;  /* 0x0000000602083981 */ /* 0x000368000c1e1900 */
[----:B------:R1:W5:Y:S01]  /*d970*/  @P1 LDG.E R20, [R4.64] ;  /* 0x0000000604141981 */ /* 0x000362000c1e1900 */
[----:B----4-:R-:W-:-:S04]  /*d980*/  ISETP.NE.AND P0, PT, R0, RZ, PT ;  /* 0x000000ff0000720c */ /* 0x010fc80003f05270 */
[----:B------:R-:W-:Y:S01]  /*d990*/  SEL R19, R0, c[0x0][0x3d4], P0 ;  /* 0x0000f50000137a07 */ /* 0x000fe20000000000 */
[----:B------:R-:W-:Y:S05]  /*d9a0*/  @P1 BRA `(.L_x_121) ;  /* 0x0000004000001947 */ /* 0x000fea0003800000 */
[----:B------:R-:W-:Y:S05]  /*d9b0*/  @!P3 BRA `(.L_x_121) ;  /* 0x000000300000b947 */ /* 0x000fea0003800000 */
[----:B------:R2:W3:Y:S04]  /*d9c0*/  LDG.E R0, [R2.64] ;  /* 0x0000000602007981 */ /* 0x0004e8000c1e1900 */
[----:B-12---:R-:W3:Y:S02]  /*d9d0*/  LDG.E R2, [R2.64+0x4] ;  /* 0x0000040602027981 */ /* 0x006ee4000c1e1900 */
[----:B---3-5:R-:W-:Y:S02]  /*d9e0*/  IADD3 R20, -R0, R2, RZ ;  /* 0x0000000200147210 */ /* 0x028fe40007ffe1ff */
.L_x_121:
[----:B-1----:R-:W2:Y:S04]  /*d9f0*/  LDL.LU R4, [R1+0x48] ;  /* 0x0000480001047983 */ /* 0x002ea80000300800 */
[----:B------:R-:W3:Y:S04]  /*da00*/  LDL.LU R2, [R1+0x3c] ;  /* 0x00003c0001027983 */ /* 0x000ee80000300800 */
[----:B------:R-:W4:Y:S01]  /*da10*/  LDL.LU R0, [R1+0x7c] ;  /* 0x00007c0001007983 */ /* 0x000f220000300800 */
[----:B------:R-:W-:Y:S01]  /*da20*/  BSSY B0, `(.L_x_122) ;  /* 0x0000039000007945 */ /* 0x000fe20003800000 */
[----:B-----5:R-:W-:-:S02]  /*da30*/  SHF.R.S32.HI R18, RZ, 0x1f, R8 ;  /* 0x0000001fff127819 */ /* 0x020fc40000011408 */
[----:B------:R-:W1:Y:S02]  /*da40*/  S2R R3, SR_TID.X ;  /* 0x0000000000037919 */ /* 0x000e640000002100 */
[----:B-1----:R-:W-:Y:S02]  /*da50*/  ISETP.GT.AND P0, PT, R3, 0x7f, PT ;  /* 0x0000007f0300780c */ /* 0x002fe40003f04270 */
[----:B--2---:R-:W-:Y:S02]  /*da60*/  LOP3.LUT R14, R4, 0xffff, RZ, 0xc0, !PT ;  /* 0x0000ffff040e7812 */ /* 0x004fe400078ec0ff */
[----:B---3--:R-:W-:Y:S02]  /*da70*/  SEL R15, R2, RZ, !P3 ;  /* 0x000000ff020f7207 */ /* 0x008fe40005800000 */
[----:B----4-:R-:W-:-:S07]  /*da80*/  SEL R21, R0, RZ, !P3 ;  /* 0x000000ff00157207 */ /* 0x010fce0005800000 */
[----:B------:R-:W-:Y:S05]  /*da90*/  @P0 BRA `(.L_x_123) ;  /* 0x0000031000000947 */ /* 0x000fea0003800000 */
[----:B------:R-:W2:Y:S01]  /*daa0*/  LDL R2, [R1+0x44] ;  /* 0x0000440001027983 */ /* 0x000ea20000100800 */
[----:B------:R-:W-:Y:S01]  /*dab0*/  IMAD R0, R20, c[0x0][0x4e8], RZ ;  /* 0x00013a0014007a24 */ /* 0x000fe200078e02ff */
[----:B--2---:R-:W-:-:S04]  /*dac0*/  LEA R9, R2, R3, 0x7 ;  /* 0x0000000302097211 */ /* 0x004fc800078e38ff */
[----:B------:R-:W-:-:S13]  /*dad0*/  ISETP.GE.AND P0, PT, R9, R0, PT ;  /* 0x000000000900720c */ /* 0x000fda0003f06270 */
[----:B------:R-:W-:Y:S05]  /*dae0*/  @P0 BRA `(.L_x_123) ;  /* 0x000002c000000947 */ /* 0x000fea0003800000 */
[----:B------:R-:W2:Y:S01]  /*daf0*/  LDL.LU R22, [R1+0x80] ;  /* 0x0000800001167983 */ /* 0x000ea20000300800 */
[----:B------:R-:W-:Y:S01]  /*db00*/  IMAD.MOV.U32 R0, RZ, RZ, 0x368 ;  /* 0x00000368ff007424 */ /* 0x000fe200078e00ff */
[----:B------:R-:W-:-:S04]  /*db10*/  ISETP.GT.AND P2, PT, R19, 0x1, PT ;  /* 0x000000011300780c */ /* 0x000fc80003f44270 */
[----:B------:R-:W-:-:S04]  /*db20*/  SEL R0, R0, 0x328, P2 ;  /* 0x0000032800007807 */ /* 0x000fc80001000000 */
[----:B------:R1:W3:Y:S08]  /*db30*/  LDC.64 R6, c[0x0][R0+0x170] ;  /* 0x00005c0000067b82 */ /* 0x0002f00000000a00 */
[----:B------:R1:W4:Y:S08]  /*db40*/  LDC.64 R4, c[0x0][R0+0x168] ;  /* 0x00005a0000047b82 */ /* 0x0003300000000a00 */
[----:B------:R1:W5:Y:S08]  /*db50*/  LDC.64 R12, c[0x0][R0+0x178] ;  /* 0x00005e00000c7b82 */ /* 0x0003700000000a00 */
[----:B------:R1:W2:Y:S02]  /*db60*/  LDC.64 R10, c[0x0][R0+0x160] ;  /* 0x00005800000a7b82 */ /* 0x0002a40000000a00 */
[----:B-1----:R-:W-:-:S02]  /*db70*/  IMAD.MOV.U32 R0, RZ, RZ, c[0x0][0x4e8] ;  /* 0x00013a00ff007624 */ /* 0x002fc400078e00ff */
[-C--:B---3--:R-:W-:Y:S02]  /*db80*/  IMAD R7, R7, R15.reuse, RZ ;  /* 0x0000000f07077224 */ /* 0x088fe400078e02ff */
[----:B------:R-:W-:Y:S01]  /*db90*/  IMAD.WIDE.U32 R2, R6, R15, RZ ;  /* 0x0000000f06027225 */ /* 0x000fe200078e00ff */
[----:B------:R-:W-:Y:S02]  /*dba0*/  ISETP.NE.AND P0, PT, R0, 0x1, PT ;  /* 0x000000010000780c */ /* 0x000fe40003f05270 */
[----:B------:R-:W-:Y:S01]  /*dbb0*/  MOV R0, R9 ;  /* 0x0000000900007202 */ /* 0x000fe20000000f00 */
[----:B------:R-:W-:Y:S02]  /*dbc0*/  IMAD R7, R6, R21, R7 ;  /* 0x0000001506077224 */ /* 0x000fe400078e0207 */
[-C--:B----4-:R-:W-:Y:S02]  /*dbd0*/  IMAD R16, R5, R14.reuse, RZ ;  /* 0x0000000e05107224 */ /* 0x090fe400078e02ff */
[----:B------:R-:W-:Y:S01]  /*dbe0*/  IMAD.WIDE.U32 R4, R4, R14, RZ ;  /* 0x0000000e04047225 */ /* 0x000fe200078e00ff */
[----:B------:R-:W-:-:S03]  /*dbf0*/  IADD3 R3, R3, R7, RZ ;  /* 0x0000000703037210 */ /* 0x000fc60007ffe0ff */
[----:B------:R-:W-:Y:S02]  /*dc00*/  IMAD.IADD R16, R5, 0x1, R16 ;  /* 0x0000000105107824 */ /* 0x000fe400078e0210 */
[----:B------:R-:W-:-:S05]  /*dc10*/  @P0 IMAD.HI.U32 R17, R9, c[0x0][0x4ec], RZ ;  /* 0x00013b0009110a27 */ /* 0x000fca00078e00ff */
[----:B------:R-:W-:Y:S02]  /*dc20*/  @P0 SHF.R.U32.HI R0, RZ, c[0x0][0x4f0], R17 ;  /* 0x00013c00ff000a19 */ /* 0x000fe40000011611 */
[----:B------:R-:W-:-:S03]  /*dc30*/  IADD3 R17, P1, P0, R2, R4, R8 ;  /* 0x0000000402117210 */ /* 0x000fc6000783e008 */
[----:B------:R-:W-:-:S04]  /*dc40*/  IMAD.MOV R2, RZ, RZ, -R0 ;  /* 0x000000ffff027224 */ /* 0x000fc800078e0a00 */
[----:B------:R-:W-:Y:S01]  /*dc50*/  IMAD R2, R2, c[0x0][0x4e8], R9 ;  /* 0x00013a0002027a24 */ /* 0x000fe200078e0209 */
[----:B------:R-:W-:Y:S02]  /*dc60*/  IADD3.X R9, R3, R16, R18, P1, P0 ;  /* 0x0000001003097210 */ /* 0x000fe40000fe0412 */
[----:B------:R-:W-:Y:S02]  /*dc70*/  SHF.R.S32.HI R3, RZ, 0x1f, R0 ;  /* 0x0000001fff037819 */ /* 0x000fe40000011400 */
[----:B--2---:R-:W-:-:S05]  /*dc80*/  SEL R6, R22, RZ, P2 ;  /* 0x000000ff16067207 */ /* 0x004fca0001000000 */
[-C--:B-----5:R-:W-:Y:S02]  /*dc90*/  IMAD R7, R13, R6.reuse, RZ ;  /* 0x000000060d077224 */ /* 0x0a0fe400078e02ff */
[----:B------:R-:W-:Y:S01]  /*dca0*/  IMAD.WIDE.U32 R4, R12, R6, RZ ;  /* 0x000000060c047225 */ /* 0x000fe200078e00ff */
[----:B------:R-:W-:-:S04]  /*dcb0*/  SHF.R.S32.HI R6, RZ, 0x1f, R2 ;  /* 0x0000001fff067819 */ /* 0x000fc80000011402 */
[----:B------:R-:W-:Y:S01]  /*dcc0*/  IADD3 R5, R5, R7, RZ ;  /* 0x0000000705057210 */ /* 0x000fe20007ffe0ff */
[----:B------:R-:W-:Y:S01]  /*dcd0*/  IMAD.MOV.U32 R7, RZ, RZ, c[0x0][0x4a8] ;  /* 0x00012a00ff077624 */ /* 0x000fe200078e00ff */
[----:B------:R-:W-:Y:S01]  /*dce0*/  IADD3 R4, P1, P0, R0, R17, R4 ;  /* 0x0000001100047210 */ /* 0x000fe2000783e004 */
[----:B------:R-:W-:-:S03]  /*dcf0*/  IMAD R0, R11, R2, RZ ;  /* 0x000000020b007224 */ /* 0x000fc600078e02ff */
[----:B------:R-:W-:Y:S01]  /*dd00*/  IADD3.X R5, R3, R9, R5, P1, P0 ;  /* 0x0000000903057210 */ /* 0x000fe20000fe0405 */
[----:B------:R-:W-:-:S04]  /*dd10*/  IMAD R0, R10, R6, R0 ;  /* 0x000000060a007224 */ /* 0x000fc800078e0200 */
[----:B------:R-:W-:Y:S01]  /*dd20*/  IMAD.WIDE.U32 R2, R10, R2, R4 ;  /* 0x000000020a027225 */ /* 0x000fe200078e0004 */
[----:B------:R-:W-:Y:S02]  /*dd30*/  MOV R5, c[0x0][0x4ac] ;  /* 0x00012b0000057a02 */ /* 0x000fe40000000f00 */
[----:B------:R-:W-:Y:S01]  /*dd40*/  SEL R4, R7, c[0x0][0x450], P2 ;  /* 0x0001140007047a07 */ /* 0x000fe20001000000 */
[----:B------:R-:W-:Y:S01]  /*dd50*/  IMAD.IADD R0, R3, 0x1, R0 ;  /* 0x0000000103007824 */ /* 0x000fe200078e0200 */
[----:B------:R-:W-:Y:S02]  /*dd60*/  SEL R5, R5, c[0x0][0x454], P2 ;  /* 0x0001150005057a07 */ /* 0x000fe40001000000 */
[----:B------:R-:W-:-:S04]  /*dd70*/  LEA R4, P0, R2, R4, 0x2 ;  /* 0x0000000402047211 */ /* 0x000fc800078010ff */
[----:B------:R-:W-:Y:S02]  /*dd80*/  LEA.HI.X R5, R2, R5, R0, 0x2, P0 ;  /* 0x0000000502057211 */ /* 0x000fe400000f1400 */
[----:B------:R-:W-:-:S05]  /*dd90*/  MOV R0, 0xff800000 ;  /* 0xff80000000007802 */ /* 0x000fca0000000f00 */
[----:B------:R1:W-:Y:S02]  /*dda0*/  STG.E [R4.64], R0 ;  /* 0x0000000004007986 */ /* 0x0003e4000c101906 */
.L_x_123:
[----:B------:R-:W-:Y:S05]  /*ddb0*/  BSYNC B0 ;  /* 0x0000000000007941 */ /* 0x000fea0003800000 */
.L_x_122:
[----:B------:R-:W-:-:S13]  /*ddc0*/  ISETP.GT.AND P0, PT, R19, 0x1, PT ;  /* 0x000000011300780c */ /* 0x000fda0003f04270 */
[----:B------:R-:W-:Y:S05]  /*ddd0*/  @P0 BRA `(.L_x_108) ;  /* 0x0000078000000947 */ /* 0x000fea0003800000 */
[----:B-1----:R-:W2:Y:S01]  /*dde0*/  LDL R0, [R1+0x44] ;  /* 0x0000440001007983 */ /* 0x002ea20000100800 */
[----:B------:R-:W-:-:S03]  /*ddf0*/  MOV R2, c[0x0][0x4e8] ;  /* 0x00013a0000027a02 */ /* 0x000fc60000000f00 */
[----:B------:R-:W1:Y:S01]  /*de00*/  S2R R3, SR_TID.X ;  /* 0x0000000000037919 */ /* 0x000e620000002100 */
[----:B------:R-:W-:Y:S02]  /*de10*/  ISETP.NE.AND P0, PT, R2, 0x1, PT ;  /* 0x000000010200780c */ /* 0x000fe40003f05270 */
[----:B-1----:R-:W-:-:S04]  /*de20*/  SHF.R.S32.HI R4, RZ, 0x1f, R3 ;  /* 0x0000001fff047819 */ /* 0x002fc80000011403 */
[----:B------:R-:W-:Y:S01]  /*de30*/  LEA.HI R4, R4, R3, RZ, 0x3 ;  /* 0x0000000304047211 */ /* 0x000fe200078f18ff */
[----:B------:R-:W-:-:S03]  /*de40*/  IMAD.WIDE.U32 R2, R8, c[0x0][0x3a0], RZ ;  /* 0x0000e80008027a25 */ /* 0x000fc600078e00ff */
[----:B------:R-:W-:-:S04]  /*de50*/  SHF.R.S32.HI R4, RZ, 0x3, R4 ;  /* 0x00000003ff047819 */ /* 0x000fc80000011404 */
[----:B------:R-:W-:Y:S02]  /*de60*/  LEA R4, R244, R4, 0x4 ;  /* 0x00000004f4047211 */ /* 0x000fe400078e20ff */
[----:B--2---:R-:W-:Y:S01]  /*de70*/  MOV R5, R0 ;  /* 0x0000000000057202 */ /* 0x004fe20000000f00 */
[----:B------:R-:W-:-:S03]  /*de80*/  IMAD R0, R18, c[0x0][0x3a0], RZ ;  /* 0x0000e80012007a24 */ /* 0x000fc600078e02ff */
[----:B------:R-:W-:Y:S01]  /*de90*/  LEA R4, R5, R4, 0x7 ;  /* 0x0000000405047211 */ /* 0x000fe200078e38ff */
[----:B------:R-:W-:Y:S02]  /*dea0*/  IMAD R0, R8, c[0x0][0x3a4], R0 ;  /* 0x0000e90008007a24 */ /* 0x000fe400078e0200 */
[----:B------:R-:W-:Y:S02]  /*deb0*/  IMAD R5, R21, c[0x0][0x3f0], RZ ;  /* 0x0000fc0015057a24 */ /* 0x000fe400078e02ff */
[----:B------:R-:W-:Y:S01]  /*dec0*/  IMAD.IADD R3, R3, 0x1, R0 ;  /* 0x0000000103037824 */ /* 0x000fe200078e0200 */
[----:B------:R-:W-:Y:S01]  /*ded0*/  MOV R0, R4 ;  /* 0x0000000400007202 */ /* 0x000fe20000000f00 */
[----:B------:R-:W-:-:S04]  /*dee0*/  @P0 IMAD.HI.U32 R6, R4, c[0x0][0x4ec], RZ ;  /* 0x00013b0004060a27 */ /* 0x000fc800078e00ff */
[C---:B------:R-:W-:Y:S01]  /*def0*/  IMAD.WIDE.U32 R2, R14.reuse, c[0x0][0x3e8], R2 ;  /* 0x0000fa000e027a25 */ /* 0x040fe200078e0002 */
[----:B------:R-:W-:Y:S02]  /*df00*/  @P0 SHF.R.U32.HI R0, RZ, c[0x0][0x4f0], R6 ;  /* 0x00013c00ff000a19 */ /* 0x000fe40000011606 */
[----:B------:R-:W-:Y:S01]  /*df10*/  ISETP.GE.AND P0, PT, R231, c[0x0][0x3c8], PT ;  /* 0x0000f200e7007a0c */ /* 0x000fe20003f06270 */
[----:B------:R-:W-:Y:S01]  /*df20*/  IMAD R3, R14, c[0x0][0x3ec], R3 ;  /* 0x0000fb000e037a24 */ /* 0x000fe200078e0203 */
[----:B------:R-:W-:Y:S01]  /*df30*/  SHF.R.S32.HI R6, RZ, 0x1f, R0 ;  /* 0x0000001fff067819 */ /* 0x000fe20000011400 */
[C---:B------:R-:W-:Y:S01]  /*df40*/  IMAD R7, R15.reuse, c[0x0][0x3f4], R5 ;  /* 0x0000fd000f077a24 */ /* 0x040fe200078e0205 */
[----:B------:R-:W-:Y:S01]  /*df50*/  IADD3 R5, -R0, RZ, RZ ;  /* 0x000000ff00057210 */ /* 0x000fe20007ffe1ff */
[----:B------:R-:W-:-:S04]  /*df60*/  IMAD.WIDE.U32 R2, R15, c[0x0][0x3f0], R2 ;  /* 0x0000fc000f027a25 */ /* 0x000fc800078e0002 */
[----:B------:R-:W-:Y:S02]  /*df70*/  IMAD R6, R6, c[0x0][0x3e0], RZ ;  /* 0x0000f80006067a24 */ /* 0x000fe400078e02ff */
[----:B------:R-:W-:Y:S02]  /*df80*/  IMAD.IADD R3, R3, 0x1, R7 ;  /* 0x0000000103037824 */ /* 0x000fe400078e0207 */
        /* <DEDUP_REMOVED lines=13> */
.L_x_198:
[----:B------:R-:W-:Y:S05]  /*e060*/  BRA.DIV ~URZ, `(.L_x_125) ;  /* 0x000039d27f007947 */ /* 0x000fea000b800000 */
[----:B------:R3:W4:Y:S02]  /*e070*/  SHFL.IDX PT, R2, R6, RZ, 0x181f ;  /* 0x00181fff06027589 */ /* 0x00072400000e0000 */
.L_x_199:
[----:B------:R-:W5:Y:S02]  /*e080*/  S2R R0, SR_TID.X ;  /* 0x0000000000007919 */ /* 0x000f640000002100 */
[----:B-----5:R-:W-:-:S04]  /*e090*/  SHF.R.S32.HI R3, RZ, 0x1f, R0 ;  /* 0x0000001fff037819 */ /* 0x020fc80000011400 */
[----:B------:R-:W-:Y:S02]  /*e0a0*/  LEA.HI R3, R3, R0, RZ, 0x3 ;  /* 0x0000000003037211 */ /* 0x000fe400078f18ff */
[----:B------:R-:W5:Y:S02]  /*e0b0*/  LDL.LU R0, [R1+0x44] ;  /* 0x0000440001007983 */ /* 0x000f640000300800 */
[----:B------:R-:W-:Y:S01]  /*e0c0*/  SHF.R.S32.HI R3, RZ, 0x3, R3 ;  /* 0x00000003ff037819 */ /* 0x000fe20000011403 */
[----:B------:R-:W-:Y:S01]  /*e0d0*/  IMAD R4, R20, c[0x0][0x4e8], RZ ;  /* 0x00013a0014047a24 */ /* 0x000fe200078e02ff */
[----:B------:R-:W-:-:S03]  /*e0e0*/  SHF.R.S32.HI R8, RZ, 0x1f, R231 ;  /* 0x0000001fff087819 */ /* 0x000fc600000114e7 */
[----:B-----5:R-:W-:-:S05]  /*e0f0*/  IMAD R0, R0, 0x80, R3 ;  /* 0x0000008000007824 */ /* 0x020fca00078e0203 */
[----:B------:R-:W-:-:S13]  /*e100*/  ISETP.GE.OR P2, PT, R0, R4, P0 ;  /* 0x000000040000720c */ /* 0x000fda0000746670 */
[----:B----4-:R-:W-:-:S04]  /*e110*/  @!P2 LEA R2, P1, R231, R2, 0x1 ;  /* 0x00000002e702a211 */ /* 0x010fc800078208ff */
[----:B--2---:R-:W-:-:S05]  /*e120*/  @!P2 LEA.HI.X R3, R231, R7, R8, 0x1, P1 ;  /* 0x00000007e703a211 */ /* 0x004fca00008f0c08 */
[----:B------:R2:W-:Y:S01]  /*e130*/  @!P2 ST.E.128 [R2.64], RZ ;  /* 0x000000ff0200a985 */ /* 0x0005e2000c101d06 */
[----:B------:R-:W-:Y:S05]  /*e140*/  BRA.DIV ~URZ, `(.L_x_126) ;  /* 0x000039627f007947 */ /* 0x000fea000b800000 */
[----:B------:R4:W1:Y:S04]  /*e150*/  SHFL.IDX PT, R7, R5, 0x1, 0x181f ;  /* 0x00381f0005077f89 */ /* 0x00086800000e0000 */
[----:B--2---:R4:W2:Y:S02]  /*e160*/  SHFL.IDX PT, R2, R6, 0x1, 0x181f ;  /* 0x00381f0006027f89 */ /* 0x0048a400000e0000 */
.L_x_200:
[----:B------:R-:W-:Y:S02]  /*e170*/  IADD3 R3, R0, 0x10, RZ ;  /* 0x0000001000037810 */ /* 0x000fe40007ffe0ff */
[----:B------:R-:W-:Y:S02]  /*e180*/  SHF.R.S32.HI R8, RZ, 0x1f, R231 ;  /* 0x0000001fff087819 */ /* 0x000fe400000114e7 */
[----:B------:R-:W-:-:S13]  /*e190*/  ISETP.GE.OR P2, PT, R3, R4, P0 ;  /* 0x000000040300720c */ /* 0x000fda0000746670 */
[----:B--2---:R-:W-:-:S04]  /*e1a0*/  @!P2 LEA R2, P1, R231, R2, 0x1 ;  /* 0x00000002e702a211 */ /* 0x004fc800078208ff */
[----:B-1----:R-:W-:-:S05]  /*e1b0*/  @!P2 LEA.HI.X R3, R231, R7, R8, 0x1, P1 ;  /* 0x00000007e703a211 */ /* 0x002fca00008f0c08 */
[----:B------:R1:W-:Y:S01]  /*e1c0*/  @!P2 ST.E.128 [R2.64], RZ ;  /* 0x000000ff0200a985 */ /* 0x0003e2000c101d06 */
[----:B------:R-:W-:Y:S05]  /*e1d0*/  BRA.DIV ~URZ, `(.L_x_127) ;  /* 0x000039a27f007947 */ /* 0x000fea000b800000 */
[----:B------:R2:W1:Y:S02]  /*e1e0*/  SHFL.IDX PT, R7, R5, 0x2, 0x181f ;  /* 0x00581f0005077f89 */ /* 0x00046400000e0000 */
.L_x_201:
[----:B------:R-:W-:Y:S05]  /*e1f0*/  BRA.DIV ~URZ, `(.L_x_128) ;  /* 0x000039f27f007947 */ /* 0x000fea000b800000 */
[----:B-1----:R1:W2:Y:S02]  /*e200*/  SHFL.IDX PT, R2, R6, 0x2, 0x181f ;  /* 0x00581f0006027f89 */ /* 0x0022a400000e0000 */
.L_x_202:
[----:B------:R-:W-:Y:S02]  /*e210*/  IADD3 R3, R0, 0x20, RZ ;  /* 0x0000002000037810 */ /* 0x000fe40007ffe0ff */
[----:B------:R-:W-:Y:S02]  /*e220*/  SHF.R.S32.HI R8, RZ, 0x1f, R231 ;  /* 0x0000001fff087819 */ /* 0x000fe400000114e7 */
[----:B------:R-:W-:-:S13]  /*e230*/  ISETP.GE.OR P2, PT, R3, R4, P0 ;  /* 0x000000040300720c */ /* 0x000fda0000746670 */
[----:B--2---:R-:W-:-:S04]  /*e240*/  @!P2 LEA R2, P1, R231, R2, 0x1 ;  /* 0x00000002e702a211 */ /* 0x004fc800078208ff */
[----:B------:R-:W-:-:S05]  /*e250*/  @!P2 LEA.HI.X R3, R231, R7, R8, 0x1, P1 ;  /* 0x00000007e703a211 */ /* 0x000fca00008f0c08 */
[----:B------:R2:W-:Y:S01]  /*e260*/  @!P2 ST.E.128 [R2.64], RZ ;  /* 0x000000ff0200a985 */ /* 0x0005e2000c101d06 */
[----:B------:R-:W-:Y:S05]  /*e270*/  BRA.DIV ~URZ, `(.L_x_129) ;  /* 0x000039e27f007947 */ /* 0x000fea000b800000 */
[----:B------:R1:W2:Y:S04]  /*e280*/  SHFL.IDX PT, R7, R5, 0x3, 0x181f ;  /* 0x00781f0005077f89 */ /* 0x0002a800000e0000 */
[----:B--2---:R1:W2:Y:S02]  /*e290*/  SHFL.IDX PT, R2, R6, 0x3, 0x181f ;  /* 0x00781f0006027f89 */ /* 0x0042a400000e0000 */
.L_x_203:
[----:B------:R-:W-:Y:S02]  /*e2a0*/  IADD3 R3, R0, 0x30, RZ ;  /* 0x0000003000037810 */ /* 0x000fe40007ffe0ff */
[----:B------:R-:W-:Y:S02]  /*e2b0*/  SHF.R.S32.HI R8, RZ, 0x1f, R231 ;  /* 0x0000001fff087819 */ /* 0x000fe400000114e7 */
[----:B------:R-:W-:-:S13]  /*e2c0*/  ISETP.GE.OR P2, PT, R3, R4, P0 ;  /* 0x000000040300720c */ /* 0x000fda0000746670 */
[----:B--2---:R-:W-:-:S04]  /*e2d0*/  @!P2 LEA R2, P1, R231, R2, 0x1 ;  /* 0x00000002e702a211 */ /* 0x004fc800078208ff */
[----:B------:R-:W-:-:S05]  /*e2e0*/  @!P2 LEA.HI.X R3, R231, R7, R8, 0x1, P1 ;  /* 0x00000007e703a211 */ /* 0x000fca00008f0c08 */
[----:B------:R2:W-:Y:S01]  /*e2f0*/  @!P2 ST.E.128 [R2.64], RZ ;  /* 0x000000ff0200a985 */ /* 0x0005e2000c101d06 */
[----:B------:R-:W-:Y:S05]  /*e300*/  BRA.DIV ~URZ, `(.L_x_130) ;  /* 0x00003a227f007947 */ /* 0x000fea000b800000 */
[----:B------:R1:W2:Y:S02]  /*e310*/  SHFL.IDX PT, R7, R5, 0x4, 0x181f ;  /* 0x00981f0005077f89 */ /* 0x0002a400000e0000 */
.L_x_204:
[----:B------:R-:W-:Y:S05]  /*e320*/  BRA.DIV ~URZ, `(.L_x_131) ;  /* 0x00003a727f007947 */ /* 0x000fea000b800000 */
[----:B--2---:R2:W1:Y:S02]  /*e330*/  SHFL.IDX PT, R2, R6, 0x4, 0x181f ;  /* 0x00981f0006027f89 */ /* 0x00446400000e0000 */
.L_x_205:
[----:B------:R-:W-:Y:S02]  /*e340*/  IADD3 R3, R0, 0x40, RZ ;  /* 0x0000004000037810 */ /* 0x000fe40007ffe0ff */
[----:B------:R-:W-:Y:S02]  /*e350*/  SHF.R.S32.HI R8, RZ, 0x1f, R231 ;  /* 0x0000001fff087819 */ /* 0x000fe400000114e7 */
[----:B------:R-:W-:-:S13]  /*e360*/  ISETP.GE.OR P2, PT, R3, R4, P0 ;  /* 0x000000040300720c */ /* 0x000fda0000746670 */
[----:B-1----:R-:W-:-:S04]  /*e370*/  @!P2 LEA R2, P1, R231, R2, 0x1 ;  /* 0x00000002e702a211 */ /* 0x002fc800078208ff */
[----:B------:R-:W-:-:S05]  /*e380*/  @!P2 LEA.HI.X R3, R231, R7, R8, 0x1, P1 ;  /* 0x00000007e703a211 */ /* 0x000fca00008f0c08 */
[----:B------:R1:W-:Y:S01]  /*e390*/  @!P2 ST.E.128 [R2.64], RZ ;  /* 0x000000ff0200a985 */ /* 0x0003e2000c101d06 */
[----:B------:R-:W-:Y:S05]  /*e3a0*/  BRA.DIV ~URZ, `(.L_x_132) ;  /* 0x00003a627f007947 */ /* 0x000fea000b800000 */
[----:B------:R1:W2:Y:S04]  /*e3b0*/  SHFL.IDX PT, R7, R5, 0x5, 0x181f ;  /* 0x00b81f0005077f89 */ /* 0x0002a800000e0000 */
[----:B-1----:R1:W3:Y:S02]  /*e3c0*/  SHFL.IDX PT, R2, R6, 0x5, 0x181f ;  /* 0x00b81f0006027f89 */ /* 0x0022e400000e0000 */
.L_x_206:
[----:B------:R-:W-:Y:S02]  /*e3d0*/  IADD3 R3, R0, 0x50, RZ ;  /* 0x0000005000037810 */ /* 0x000fe40007ffe0ff */
[----:B------:R-:W-:Y:S02]  /*e3e0*/  SHF.R.S32.HI R8, RZ, 0x1f, R231 ;  /* 0x0000001fff087819 */ /* 0x000fe400000114e7 */
[----:B------:R-:W-:-:S13]  /*e3f0*/  ISETP.GE.OR P2, PT, R3, R4, P0 ;  /* 0x000000040300720c */ /* 0x000fda0000746670 */
[----:B---3--:R-:W-:-:S04]  /*e400*/  @!P2 LEA R2, P1, R231, R2, 0x1 ;  /* 0x00000002e702a211 */ /* 0x008fc800078208ff */
[----:B--2---:R-:W-:-:S05]  /*e410*/  @!P2 LEA.HI.X R3, R231, R7, R8, 0x1, P1 ;  /* 0x00000007e703a211 */ /* 0x004fca00008f0c08 */
[----:B------:R2:W-:Y:S01]  /*e420*/  @!P2 ST.E.128 [R2.64], RZ ;  /* 0x000000ff0200a985 */ /* 0x0005e2000c101d06 */
[----:B------:R-:W-:Y:S05]  /*e430*/  BRA.DIV ~URZ, `(.L_x_133) ;  /* 0x00003aa27f007947 */ /* 0x000fea000b800000 */
[----:B------:R3:W1:Y:S02]  /*e440*/  SHFL.IDX PT, R7, R5, 0x6, 0x181f ;  /* 0x00d81f0005077f89 */ /* 0x00066400000e0000 */
.L_x_207:
[----:B------:R-:W-:Y:S05]  /*e450*/  BRA.DIV ~URZ, `(.L_x_134) ;  /* 0x00003af27f007947 */ /* 0x000fea000b800000 */
[----:B--2---:R2:W3:Y:S02]  /*e460*/  SHFL.IDX PT, R2, R6, 0x6, 0x181f ;  /* 0x00d81f0006027f89 */ /* 0x0044e400000e0000 */
.L_x_208:
[----:B------:R-:W-:Y:S02]  /*e470*/  IADD3 R3, R0, 0x60, RZ ;  /* 0x0000006000037810 */ /* 0x000fe40007ffe0ff */
[----:B------:R-:W-:Y:S02]  /*e480*/  SHF.R.S32.HI R8, RZ, 0x1f, R231 ;  /* 0x0000001fff087819 */ /* 0x000fe400000114e7 */
[----:B------:R-:W-:-:S13]  /*e490*/  ISETP.GE.OR P2, PT, R3, R4, P0 ;  /* 0x000000040300720c */ /* 0x000fda0000746670 */
[----:B---3--:R-:W-:-:S04]  /*e4a0*/  @!P2 LEA R2, P1, R231, R2, 0x1 ;  /* 0x00000002e702a211 */ /* 0x008fc800078208ff */
[----:B-1----:R-:W-:-:S05]  /*e4b0*/  @!P2 LEA.HI.X R3, R231, R7, R8, 0x1, P1 ;  /* 0x00000007e703a211 */ /* 0x002fca00008f0c08 */
[----:B------:R1:W-:Y:S01]  /*e4c0*/  @!P2 ST.E.128 [R2.64], RZ ;  /* 0x000000ff0200a985 */ /* 0x0003e2000c101d06 */
[----:B------:R-:W-:Y:S05]  /*e4d0*/  BRA.DIV ~URZ, `(.L_x_135) ;  /* 0x00003ae27f007947 */ /* 0x000fea000b800000 */
[----:B----4-:R-:W3:Y:S04]  /*e4e0*/  SHFL.IDX PT, R5, R5, 0x7, 0x181f ;  /* 0x00f81f0005057f89 */ /* 0x010ee800000e0000 */
[----:B-1----:R1:W4:Y:S02]  /*e4f0*/  SHFL.IDX PT, R2, R6, 0x7, 0x181f ;  /* 0x00f81f0006027f89 */ /* 0x00232400000e0000 */
.L_x_209:
[----:B------:R-:W-:Y:S02]  /*e500*/  IADD3 R0, R0, 0x70, RZ ;  /* 0x0000007000007810 */ /* 0x000fe40007ffe0ff */
[----:B-12---:R-:W-:Y:S02]  /*e510*/  SHF.R.S32.HI R6, RZ, 0x1f, R231 ;  /* 0x0000001fff067819 */ /* 0x006fe400000114e7 */
[----:B------:R-:W-:-:S13]  /*e520*/  ISETP.GE.OR P1, PT, R0, R4, P0 ;  /* 0x000000040000720c */ /* 0x000fda0000726670 */
[----:B----4-:R-:W-:-:S04]  /*e530*/  @!P1 LEA R2, P0, R231, R2, 0x1 ;  /* 0x00000002e7029211 */ /* 0x010fc800078008ff */
[----:B---3--:R-:W-:-:S05]  /*e540*/  @!P1 LEA.HI.X R3, R231, R5, R6, 0x1, P0 ;  /* 0x00000005e7039211 */ /* 0x008fca00000f0c06 */
[----:B------:R1:W-:Y:S04]  /*e550*/  @!P1 ST.E.128 [R2.64], RZ ;  /* 0x000000ff02009985 */ /* 0x0003e8000c101d06 */
.L_x_108:
[----:B------:R-:W-:Y:S05]  /*e560*/  BSYNC B1 ;  /* 0x0000000000017941 */ /* 0x000fea0003800000 */
.L_x_92:
[----:B-1----:R-:W5:Y:S02]  /*e570*/  LDL R0, [R1+0xc4] ;  /* 0x0000c40001007983 */ /* 0x002f640000100800 */
[----:B-----5:R-:W-:-:S13]  /*e580*/  ISETP.NE.AND P0, PT, R0, RZ, PT ;  /* 0x000000ff0000720c */ /* 0x020fda0003f05270 */
[----:B------:R-:W-:Y:S01]  /*e590*/  @P0 WARPSYNC 0xffffffff ;  /* 0xffffffff00000948 */ /* 0x000fe20003800000 */
[----:B------:R-:W-:Y:S06]  /*e5a0*/  @P0 BAR.SYNC.DEFER_BLOCKING 0x5, 0x80 ;  /* 0x0142000000000b1d */ /* 0x000fec0000010000 */
[----:B--23--:R-:W1:Y:S04]  /*e5b0*/  @P0 LDS.128 R4, [0x9100] ;  /* 0x00910000ff040984 */ /* 0x00ce680000000c00 */
[----:B-1----:R1:W-:Y:S04]  /*e5c0*/  @P0 STL.64 [R1+0x40], R4 ;  /* 0x0000400401000387 */ /* 0x0023e80000100a00 */
[----:B------:R1:W-:Y:S04]  /*e5d0*/  @P0 STL.64 [R1+0x48], R6 ;  /* 0x0000480601000387 */ /* 0x0003e80000100a00 */
[----:B------:R-:W-:Y:S06]  /*e5e0*/  @P0 BAR.ARV 0x4, 0x80 ;  /* 0x0102000000000b1d */ /* 0x000fec0000002000 */
[----:B------:R-:W-:Y:S05]  /*e5f0*/  @P0 BRA `(.L_x_136) ;  /* 0x00000b9000000947 */ /* 0x000fea0003800000 */
[----:B------:R-:W2:Y:S01]  /*e600*/  S2R R0, SR_TID.X ;  /* 0x0000000000007919 */ /* 0x000ea20000002100 */
[----:B-1----:R-:W-:Y:S01]  /*e610*/  IMAD.MOV.U32 R7, RZ, RZ, RZ ;  /* 0x000000ffff077224 */ /* 0x002fe200078e00ff */
[----:B--2---:R-:W-:-:S04]  /*e620*/  LOP3.LUT R13, R0, 0x1f, RZ, 0xc0, !PT ;  /* 0x0000001f000d7812 */ /* 0x004fc800078ec0ff */
[----:B------:R-:W-:Y:S01]  /*e630*/  ISETP.NE.AND P5, PT, R13, 0x1f, PT ;  /* 0x0000001f0d00780c */ /* 0x000fe20003fa5270 */
[----:B------:R-:W-:Y:S10]  /*e640*/  BRA.DIV ~URZ, `(.L_x_137) ;  /* 0x00003a427f007947 */ /* 0x000ff4000b800000 */
[----:B------:R1:W2:Y:S02]  /*e650*/  SHFL.IDX PT, R9, R57, RZ, 0x1f ;  /* 0x00001fff39097589 */ /* 0x0002a400000e0000 */
.L_x_210:
[----:B------:R-:W-:Y:S05]  /*e660*/  BRA.DIV ~URZ, `(.L_x_138) ;  /* 0x00003a927f007947 */ /* 0x000fea000b800000 */
[----:B------:R3:W1:Y:S02]  /*e670*/  SHFL.IDX PT, R8, R57, 0x1, 0x1f ;  /* 0x00201f0039087f89 */ /* 0x00066400000e0000 */
.L_x_211:
[----:B------:R-:W5:Y:S01]  /*e680*/  LDL R0, [R1+0x4c] ;  /* 0x00004c0001007983 */ /* 0x000f620000100800 */
[----:B------:R-:W-:Y:S02]  /*e690*/  IMAD.MOV.U32 R6, RZ, RZ, RZ ;  /* 0x000000ffff067224 */ /* 0x000fe400078e00ff */
[----:B-----5:R-:W-:-:S05]  /*e6a0*/  IMAD.IADD R0, R0, 0x1, R13 ;  /* 0x0000000100007824 */ /* 0x020fca00078e020d */
[----:B------:R-:W-:-:S13]  /*e6b0*/  ISETP.GE.OR P0, PT, R0, c[0x0][0x53c], !P5 ;  /* 0x00014f0000007a0c */ /* 0x000fda0006f06670 */
[----:B------:R-:W-:Y:S01]  /*e6c0*/  @!P0 IMAD.MOV.U32 R2, RZ, RZ, 0x4 ;  /* 0x00000004ff028424 */ /* 0x000fe200078e00ff */
[----:B----4-:R-:W-:-:S03]  /*e6d0*/  @!P0 MOV R3, 0x4 ;  /* 0x0000000400038802 */ /* 0x010fc60000000f00 */
[----:B------:R-:W-:-:S04]  /*e6e0*/  @!P0 IMAD.WIDE R4, R0, R2, c[0x0][0x580] ;  /* 0x0001600000048625 */ /* 0x000fc800078e0202 */
[----:B------:R-:W-:Y:S01]  /*e6f0*/  @!P0 IMAD.WIDE R2, R0, R3, c[0x0][0x578] ;  /* 0x00015e0000028625 */ /* 0x000fe200078e0203 */
[----:B------:R-:W4:Y:S04]  /*e700*/  @!P0 LDG.E R6, [R4.64] ;  /* 0x0000000604068981 */ /* 0x000f28000c1e1900 */
[----:B------:R-:W4:Y:S01]  /*e710*/  @!P0 LDG.E R7, [R2.64] ;  /* 0x0000000602078981 */ /* 0x000f22000c1e1900 */
[C---:B------:R-:W-:Y:S02]  /*e720*/  ISETP.GE.U32.AND P4, PT, R13.reuse, 0x10, PT ;  /* 0x000000100d00780c */ /* 0x040fe40003f86070 */
[C---:B------:R-:W-:Y:S02]  /*e730*/  ISETP.GE.U32.AND P3, PT, R13.reuse, 0x8, PT ;  /* 0x000000080d00780c */ /* 0x040fe40003f66070 */
[----:B------:R-:W-:-:S02]  /*e740*/  ISETP.GE.U32.AND P2, PT, R13, 0x4, PT ;  /* 0x000000040d00780c */ /* 0x000fc40003f46070 */
[C---:B------:R-:W-:Y:S02]  /*e750*/  ISETP.GE.U32.AND P1, PT, R13.reuse, 0x2, PT ;  /* 0x000000020d00780c */ /* 0x040fe40003f26070 */
[----:B------:R-:W-:Y:S02]  /*e760*/  ISETP.NE.AND P0, PT, R13, RZ, PT ;  /* 0x000000ff0d00720c */ /* 0x000fe40003f05270 */
[----:B------:R-:W-:Y:S01]  /*e770*/  MOV R12, RZ ;  /* 0x000000ff000c7202 */ /* 0x000fe20000000f00 */
[----:B----4-:R-:W-:Y:S01]  /*e780*/  IMAD R0, R7, R6, RZ ;  /* 0x0000000607007224 */ /* 0x010fe200078e02ff */
[----:B------:R-:W-:Y:S07]  /*e790*/  BRA.DIV ~URZ, `(.L_x_139) ;  /* 0x000039d27f007947 */ /* 0x000fee000b800000 */
[----:B------:R4:W3:Y:S02]  /*e7a0*/  SHFL.UP PT, R4, R0, 0x1, RZ ;  /* 0x0420000000047989 */ /* 0x0008e400000e00ff */
.L_x_212:
[----:B---3--:R-:W-:-:S04]  /*e7b0*/  SEL R4, R4, RZ, P0 ;  /* 0x000000ff04047207 */ /* 0x008fc80000000000 */
[----:B----4-:R-:W-:Y:S01]  /*e7c0*/  IADD3 R0, R0, R4, RZ ;  /* 0x0000000400007210 */ /* 0x010fe20007ffe0ff */
[----:B------:R-:W-:Y:S05]  /*e7d0*/  BRA.DIV ~URZ, `(.L_x_140) ;  /* 0x000039d27f007947 */ /* 0x000fea000b800000 */
[----:B------:R-:W3:Y:S02]  /*e7e0*/  SHFL.UP PT, R2, R0, 0x2, RZ ;  /* 0x0440000000027989 */ /* 0x000ee400000e00ff */
[----:B---3--:R-:W-:-:S05]  /*e7f0*/  SEL R2, R2, RZ, P1 ;  /* 0x000000ff02027207 */ /* 0x008fca0000800000 */
[----:B------:R-:W-:-:S05]  /*e800*/  IMAD.IADD R4, R0, 0x1, R2 ;  /* 0x0000000100047824 */ /* 0x000fca00078e0202 */
        /* <DEDUP_REMOVED lines=9> */
[----:B------:R3:W4:Y:S02]  /*e8a0*/  SHFL.IDX PT, R0, R4, 0x1f, 0x1f ;  /* 0x03e01f0004007f89 */ /* 0x00072400000e0000 */
.L_x_213:
[----:B----4-:R-:W-:Y:S01]  /*e8b0*/  IMAD R0, R0, c[0x0][0x538], RZ ;  /* 0x00014e0000007a24 */ /* 0x010fe200078e02ff */
[----:B------:R-:W-:Y:S04]  /*e8c0*/  BSSY B1, `(.L_x_141) ;  /* 0x0000083000017945 */ /* 0x000fe80003800000 */
[----:B-1----:R-:W-:-:S04]  /*e8d0*/  IADD3 R8, R0, R8, RZ ;  /* 0x0000000800087210 */ /* 0x002fc80007ffe0ff */
[----:B--2---:R-:W-:-:S13]  /*e8e0*/  ISETP.GT.AND P6, PT, R8, R9, PT ;  /* 0x000000090800720c */ /* 0x004fda0003fc4270 */
[----:B------:R-:W-:Y:S05]  /*e8f0*/  @P6 BRA `(.L_x_142) ;  /* 0x0000025000006947 */ /* 0x000fea0003800000 */
.L_x_146:
[----:B------:R-:W2:Y:S02]  /*e900*/  LDL.LU R0, [R1+0x4c] ;  /* 0x00004c0001007983 */ /* 0x000ea40000300800 */
[----:B--2---:R-:W-:-:S04]  /*e910*/  IADD3 R0, R0, 0x1f, RZ ;  /* 0x0000001f00007810 */ /* 0x004fc80007ffe0ff */
[----:B------:R-:W-:-:S13]  /*e920*/  ISETP.GE.AND P6, PT, R0, c[0x0][0x53c], PT ;  /* 0x00014f0000007a0c */ /* 0x000fda0003fc6270 */
[----:B------:R-:W-:Y:S05]  /*e930*/  @P6 BRA `(.L_x_143) ;  /* 0x0000076000006947 */ /* 0x000fea0003800000 */
[----:B------:R1:W-:Y:S01]  /*e940*/  STL [R1+0x4c], R0 ;  /* 0x00004c0001007387 */ /* 0x0003e20000100800 */
[----:B------:R-:W-:Y:S01]  /*e950*/  CS2R R6, SRZ ;  /* 0x0000000000067805 */ /* 0x000fe2000001ff00 */
[----:B-1----:R-:W-:-:S04]  /*e960*/  IADD3 R0, R0, R13, RZ ;  /* 0x0000000d00007210 */ /* 0x002fc80007ffe0ff */
[----:B------:R-:W-:-:S13]  /*e970*/  ISETP.GE.OR P6, PT, R0, c[0x0][0x53c], !P5 ;  /* 0x00014f0000007a0c */ /* 0x000fda0006fc6670 */
[----:B------:R-:W-:Y:S02]  /*e980*/  @!P6 MOV R2, 0x4 ;  /* 0x000000040002e802 */ /* 0x000fe40000000f00 */
[----:B------:R-:W-:-:S03]  /*e990*/  @!P6 MOV R3, 0x4 ;  /* 0x000000040003e802 */ /* 0x000fc60000000f00 */
[----:B---3--:R-:W-:-:S04]  /*e9a0*/  @!P6 IMAD.WIDE R4, R0, R2, c[0x0][0x580] ;  /* 0x000160000004e625 */ /* 0x008fc800078e0202 */
[----:B------:R-:W-:Y:S01]  /*e9b0*/  @!P6 IMAD.WIDE R2, R0, R3, c[0x0][0x578] ;  /* 0x00015e000002e625 */ /* 0x000fe200078e0203 */
[----:B------:R-:W2:Y:S04]  /*e9c0*/  @!P6 LDG.E R6, [R4.64] ;  /* 0x000000060406e981 */ /* 0x000ea8000c1e1900 */
[----:B------:R-:W2:Y:S02]  /*e9d0*/  @!P6 LDG.E R7, [R2.64] ;  /* 0x000000060207e981 */ /* 0x000ea4000c1e1900 */
[----:B--2---:R-:W-:Y:S01]  /*e9e0*/  IMAD R0, R7, R6, RZ ;  /* 0x0000000607007224 */ /* 0x004fe200078e02ff */
[----:B------:R-:W-:Y:S05]  /*e9f0*/  BRA.DIV ~URZ, `(.L_x_144) ;  /* 0x000039627f007947 */ /* 0x000fea000b800000 */
[----:B------:R1:W2:Y:S02]  /*ea00*/  SHFL.UP PT, R2, R0, 0x1, RZ ;  /* 0x0420000000027989 */ /* 0x0002a400000e00ff */
.L_x_214:
        /* <DEDUP_REMOVED lines=16> */
.L_x_215:
[----:B--2---:R-:W-:-:S05]  /*eb10*/  IMAD R0, R0, c[0x0][0x538], RZ ;  /* 0x00014e0000007a24 */ /* 0x004fca00078e02ff */
[----:B------:R-:W-:-:S04]  /*eb20*/  IADD3 R8, R0, R8, RZ ;  /* 0x0000000800087210 */ /* 0x000fc80007ffe0ff */
[----:B------:R-:W-:-:S13]  /*eb30*/  ISETP.GT.AND P6, PT, R8, R9, PT ;  /* 0x000000090800720c */ /* 0x000fda0003fc4270 */
[----:B-1----:R-:W-:Y:S05]  /*eb40*/  @!P6 BRA `(.L_x_146) ;  /* 0xfffffdb00000e947 */ /* 0x002fea000383ffff */
.L_x_142:
[----:B------:R-:W-:-:S05]  /*eb50*/  IADD3 R8, -R0, R8, RZ ;  /* 0x0000000800087210 */ /* 0x000fca0007ffe1ff */
[----:B------:R-:W-:-:S05]  /*eb60*/  IMAD R0, R4, c[0x0][0x538], R8 ;  /* 0x00014e0004007a24 */ /* 0x000fca00078e0208 */
[----:B------:R-:W-:Y:S01]  /*eb70*/  ISETP.GT.AND P0, PT, R0, R9, PT ;  /* 0x000000090000720c */ /* 0x000fe20003f04270 */
[----:B------:R-:W-:-:S12]  /*eb80*/  BRA.DIV ~URZ, `(.L_x_147) ;  /* 0x000039d27f007947 */ /* 0x000fd8000b800000 */
[----:B------:R-:W-:-:S04]  /*eb90*/  VOTE.ANY R0, PT, !P0 ;  /* 0x0000000000007806 */ /* 0x000fc800040e0100 */
.L_x_216:
[----:B------:R1:W2:Y:S01]  /*eba0*/  POPC R11, R0 ;  /* 0x00000000000b7309 */ /* 0x0002a20000000000 */
[----:B------:R-:W-:Y:S05]  /*ebb0*/  BRA.DIV ~URZ, `(.L_x_148) ;  /* 0x000039e27f007947 */ /* 0x000fea000b800000 */
[----:B--2---:R2:W4:Y:S04]  /*ebc0*/  SHFL.IDX PT, R6, R6, R11, 0x1f ;  /* 0x00001f0b06067589 */ /* 0x00452800000e0000 */
[----:B------:R2:W1:Y:S02]  /*ebd0*/  SHFL.IDX PT, R7, R7, R11, 0x1f ;  /* 0x00001f0b07077589 */ /* 0x00046400000e0000 */
.L_x_217:
[----:B------:R-:W-:Y:S01]  /*ebe0*/  ISETP.NE.AND P0, PT, R0, RZ, PT ;  /* 0x000000ff0000720c */ /* 0x000fe20003f05270 */
[----:B------:R-:W-:-:S12]  /*ebf0*/  BSSY B0, `(.L_x_149) ;  /* 0x0000005000007945 */ /* 0x000fd80003800000 */
[----:B------:R-:W-:Y:S05]  /*ec00*/  @!P0 BRA `(.L_x_150) ;  /* 0x0000003000008947 */ /* 0x000fea0003800000 */
[----:B-1----:R-:W-:Y:S01]  /*ec10*/  IADD3 R0, R11, -0x1, RZ ;  /* 0xffffffff0b007810 */ /* 0x002fe20007ffe0ff */
[----:B------:R-:W-:Y:S05]  /*ec20*/  BRA.DIV ~URZ, `(.L_x_151) ;  /* 0x00003a427f007947 */ /* 0x000fea000b800000 */
[----:B------:R1:W2:Y:S02]  /*ec30*/  SHFL.IDX PT, R12, R4, R0, 0x1f ;  /* 0x00001f00040c7589 */ /* 0x0002a400000e0000 */
.L_x_150:
[----:B------:R-:W-:Y:S05]  /*ec40*/  BSYNC B0 ;  /* 0x0000000000007941 */ /* 0x000fea0003800000 */
.L_x_149:
[----:B--2---:R-:W-:Y:S01]  /*ec50*/  IMAD R5, R12, c[0x0][0x538], R8 ;  /* 0x00014e000c057a24 */ /* 0x004fe200078e0208 */
[----:B-1-34-:R-:W-:Y:S02]  /*ec60*/  IABS R4, R6 ;  /* 0x0000000600047213 */ /* 0x01afe40000000000 */
[----:B------:R-:W-:Y:S01]  /*ec70*/  IABS R0, R7 ;  /* 0x0000000700007213 */ /* 0x000fe20000000000 */
[----:B------:R-:W-:Y:S01]  /*ec80*/  IMAD.IADD R10, R9, 0x1, -R5 ;  /* 0x00000001090a7824 */ /* 0x000fe200078e0a05 */
[----:B------:R1:W-:Y:S01]  /*ec90*/  STL [R1+0x40], R5 ;  /* 0x0000400501007387 */ /* 0x0003e20000100800 */
[----:B------:R-:W2:Y:S03]  /*eca0*/  I2F.RP R2, R4 ;  /* 0x0000000400027306 */ /* 0x000ea60000209400 */
[----:B------:R-:W3:Y:S05]  /*ecb0*/  LDL.LU R14, [R1+0x4c] ;  /* 0x00004c00010e7983 */ /* 0x000eea0000300800 */
[----:B--2---:R-:W2:Y:S02]  /*ecc0*/  MUFU.RCP R2, R2 ;  /* 0x0000000200027308 */ /* 0x004ea40000001000 */
[----:B--2---:R-:W-:-:S06]  /*ecd0*/  IADD3 R2, R2, 0xffffffe, RZ ;  /* 0x0ffffffe02027810 */ /* 0x004fcc0007ffe0ff */
[----:B------:R-:W2:Y:S01]  /*ece0*/  F2I.FTZ.U32.TRUNC.NTZ R3, R2 ;  /* 0x0000000200037305 */ /* 0x000ea2000021f000 */
[----:B-1----:R-:W-:Y:S01]  /*ecf0*/  IMAD.MOV.U32 R5, RZ, RZ, R0 ;  /* 0x000000ffff057224 */ /* 0x002fe200078e0000 */
[----:B------:R-:W-:Y:S02]  /*ed00*/  IABS R0, R6 ;  /* 0x0000000600007213 */ /* 0x000fe40000000000 */
[----:B------:R-:W-:-:S04]  /*ed10*/  IABS R9, R10 ;  /* 0x0000000a00097213 */ /* 0x000fc80000000000 */
[----:B------:R-:W1:Y:S01]  /*ed20*/  I2F.RP R12, R5 ;  /* 0x00000005000c7306 */ /* 0x000e620000209400 */
[----:B--2---:R-:W-:-:S04]  /*ed30*/  IMAD.MOV R2, RZ, RZ, -R3 ;  /* 0x000000ffff027224 */ /* 0x004fc800078e0a03 */
[----:B------:R-:W-:Y:S01]  /*ed40*/  IMAD R8, R2, R4, RZ ;  /* 0x0000000402087224 */ /* 0x000fe200078e02ff */
[----:B------:R-:W-:Y:S01]  /*ed50*/  MOV R2, RZ ;  /* 0x000000ff00027202 */ /* 0x000fe20000000f00 */
[----:B------:R-:W-:-:S04]  /*ed60*/  IMAD.MOV R0, RZ, RZ, -R0 ;  /* 0x000000ffff007224 */ /* 0x000fc800078e0a00 */
[----:B------:R-:W-:-:S04]  /*ed70*/  IMAD.HI.U32 R8, R3, R8, R2 ;  /* 0x0000000803087227 */ /* 0x000fc800078e0002 */
[----:B------:R-:W-:Y:S02]  /*ed80*/  IMAD.MOV.U32 R2, RZ, RZ, R9 ;  /* 0x000000ffff027224 */ /* 0x000fe400078e0009 */
[----:B------:R-:W-:Y:S02]  /*ed90*/  IMAD.MOV.U32 R3, RZ, RZ, R0 ;  /* 0x000000ffff037224 */ /* 0x000fe400078e0000 */
[----:B------:R-:W-:-:S04]  /*eda0*/  IMAD.HI.U32 R0, R8, R2, RZ ;  /* 0x0000000208007227 */ /* 0x000fc800078e00ff */
[----:B------:R-:W-:Y:S02]  /*edb0*/  IMAD R2, R0, R3, R2 ;  /* 0x0000000300027224 */ /* 0x000fe400078e0202 */
[----:B-1----:R-:W1:Y:S03]  /*edc0*/  MUFU.RCP R3, R12 ;  /* 0x0000000c00037308 */ /* 0x002e660000001000 */
[----:B------:R-:W-:Y:S02]  /*edd0*/  ISETP.GT.U32.AND P1, PT, R4, R2, PT ;  /* 0x000000020400720c */ /* 0x000fe40003f24070 */
[----:B-1----:R-:W-:-:S11]  /*ede0*/  IADD3 R3, R3, 0xffffffe, RZ ;  /* 0x0ffffffe03037810 */ /* 0x002fd60007ffe0ff */
[-C--:B------:R-:W-:Y:S01]  /*edf0*/  @!P1 IADD3 R2, R2, -R4.reuse, RZ ;  /* 0x8000000402029210 */ /* 0x080fe20007ffe0ff */
[----:B------:R-:W1:Y:S03]  /*ee00*/  F2I.FTZ.U32.TRUNC.NTZ R3, R3 ;  /* 0x0000000300037305 */ /* 0x000e66000021f000 */
[----:B------:R-:W-:Y:S02]  /*ee10*/  ISETP.GE.U32.AND P2, PT, R2, R4, PT ;  /* 0x000000040200720c */ /* 0x000fe40003f46070 */
[----:B------:R-:W-:Y:S02]  /*ee20*/  LOP3.LUT R2, R10, R6, RZ, 0x3c, !PT ;  /* 0x000000060a027212 */ /* 0x000fe400078e3cff */
[----:B------:R-:W-:Y:S02]  /*ee30*/  @!P1 IADD3 R0, R0, 0x1, RZ ;  /* 0x0000000100009810 */ /* 0x000fe40007ffe0ff */
[----:B------:R-:W-:-:S02]  /*ee40*/  ISETP.GE.AND P0, PT, R2, RZ, PT ;  /* 0x000000ff0200720c */ /* 0x000fc40003f06270 */
[----:B------:R-:W-:-:S05]  /*ee50*/  ISETP.NE.AND P1, PT, R6, RZ, PT ;  /* 0x000000ff0600720c */ /* 0x000fca0003f25270 */
[----:B------:R-:W-:Y:S01]  /*ee60*/  @P2 IADD3 R0, R0, 0x1, RZ ;  /* 0x0000000100002810 */ /* 0x000fe20007ffe0ff */
[----:B-1----:R-:W-:-:S04]  /*ee70*/  IMAD.MOV R2, RZ, RZ, -R3 ;  /* 0x000000ffff027224 */ /* 0x002fc800078e0a03 */
[----:B------:R-:W-:Y:S01]  /*ee80*/  IMAD.MOV.U32 R4, RZ, RZ, R2 ;  /* 0x000000ffff047224 */ /* 0x000fe200078e0002 */
[----:B------:R-:W-:Y:S01]  /*ee90*/  IABS R2, R7 ;  /* 0x0000000700027213 */ /* 0x000fe20000000000 */
[----:B------:R-:W-:Y:S01]  /*eea0*/  @!P0 IMAD.MOV R0, RZ, RZ, -R0 ;  /* 0x000000ffff008224 */ /* 0x000fe200078e0a00 */
[----:B------:R-:W-:Y:S01]  /*eeb0*/  @!P1 LOP3.LUT R0, RZ, R6, RZ, 0x33, !PT ;  /* 0x00000006ff009212 */ /* 0x000fe200078e33ff */
[----:B------:R-:W-:Y:S01]  /*eec0*/  IMAD R4, R4, R5, RZ ;  /* 0x0000000504047224 */ /* 0x000fe200078e02ff */
[----:B------:R-:W-:Y:S01]  /*eed0*/  IADD3 R8, RZ, -R2, RZ ;  /* 0x80000002ff087210 */ /* 0x000fe20007ffe0ff */
[----:B------:R-:W-:Y:S01]  /*eee0*/  IMAD.MOV.U32 R2, RZ, RZ, RZ ;  /* 0x000000ffff027224 */ /* 0x000fe200078e00ff */
[----:B------:R-:W-:-:S03]  /*eef0*/  IABS R9, R0 ;  /* 0x0000000000097213 */ /* 0x000fc60000000000 */
[----:B------:R-:W-:Y:S01]  /*ef00*/  IMAD.HI.U32 R2, R3, R4, R2 ;  /* 0x0000000403027227 */ /* 0x000fe200078e0002 */
[----:B------:R-:W-:-:S03]  /*ef10*/  MOV R4, R8 ;  /* 0x0000000800047202 */ /* 0x000fc60000000f00 */
[----:B------:R-:W-:-:S04]  /*ef20*/  IMAD.MOV.U32 R3, RZ, RZ, R9 ;  /* 0x000000ffff037224 */ /* 0x000fc800078e0009 */
[----:B------:R-:W-:-:S04]  /*ef30*/  IMAD.HI.U32 R2, R2, R3, RZ ;  /* 0x0000000302027227 */ /* 0x000fc800078e00ff */
[----:B------:R-:W-:-:S05]  /*ef40*/  IMAD R3, R2, R4, R3 ;  /* 0x0000000402037224 */ /* 0x000fca00078e0203 */
[----:B------:R-:W-:-:S13]  /*ef50*/  ISETP.GT.U32.AND P1, PT, R5, R3, PT ;  /* 0x000000030500720c */ /* 0x000fda0003f24070 */
[----:B------:R-:W-:-:S05]  /*ef60*/  @!P1 IMAD.IADD R3, R3, 0x1, -R5 ;  /* 0x0000000103039824 */ /* 0x000fca00078e0a05 */
[----:B------:R-:W-:Y:S02]  /*ef70*/  ISETP.GE.U32.AND P2, PT, R3, R5, PT ;  /* 0x000000050300720c */ /* 0x000fe40003f46070 */
[----:B------:R-:W-:Y:S02]  /*ef80*/  LOP3.LUT R3, R0, R7, RZ, 0x3c, !PT ;  /* 0x0000000700037212 */ /* 0x000fe400078e3cff */
[----:B------:R-:W-:Y:S02]  /*ef90*/  @!P1 IADD3 R2, R2, 0x1, RZ ;  /* 0x0000000102029810 */ /* 0x000fe40007ffe0ff */
[----:B------:R-:W-:Y:S02]  /*efa0*/  ISETP.GE.AND P0, PT, R3, RZ, PT ;  /* 0x000000ff0300720c */ /* 0x000fe40003f06270 */
[----:B------:R-:W-:-:S05]  /*efb0*/  ISETP.NE.AND P1, PT, R7, RZ, PT ;  /* 0x000000ff0700720c */ /* 0x000fca0003f25270 */
[----:B------:R-:W-:-:S06]  /*efc0*/  @P2 IADD3 R2, R2, 0x1, RZ ;  /* 0x0000000102022810 */ /* 0x000fcc0007ffe0ff */
[----:B------:R-:W-:Y:S02]  /*efd0*/  @!P0 IMAD.MOV R2, RZ, RZ, -R2 ;  /* 0x000000ffff028224 */ /* 0x000fe400078e0a02 */
[----:B------:R-:W-:-:S04]  /*efe0*/  @!P1 LOP3.LUT R2, RZ, R7, RZ, 0x33, !PT ;  /* 0x00000007ff029212 */ /* 0x000fc800078e33ff */
[----:B------:R-:W-:Y:S01]  /*eff0*/  IADD3 R3, -R2, RZ, RZ ;  /* 0x000000ff02037210 */ /* 0x000fe20007ffe1ff */
[----:B------:R-:W-:Y:S02]  /*f000*/  IMAD R6, R0, R6, RZ ;  /* 0x0000000600067224 */ /* 0x000fe400078e02ff */
[C---:B------:R-:W-:Y:S02]  /*f010*/  IMAD R2, R7.reuse, 0x1000000, R2 ;  /* 0x0100000007027824 */ /* 0x040fe400078e0202 */
[----:B------:R-:W-:Y:S01]  /*f020*/  IMAD R0, R7, R3, R0 ;  /* 0x0000000307007224 */ /* 0x000fe200078e0200 */
[----:B------:R-:W-:-:S03]  /*f030*/  IADD3 R3, R10, -R6, RZ ;  /* 0x800000060a037210 */ /* 0x000fc60007ffe0ff */
[----:B------:R-:W-:-:S05]  /*f040*/  IMAD R0, R0, 0x10000, R2 ;  /* 0x0001000000007824 */ /* 0x000fca00078e0202 */
[----:B------:R1:W-:Y:S01]  /*f050*/  STL [R1+0x48], R0 ;  /* 0x0000480001007387 */ /* 0x0003e20000100800 */
[----:B---3--:R-:W-:-:S05]  /*f060*/  IMAD.IADD R14, R11, 0x1, R14 ;  /* 0x000000010b0e7824 */ /* 0x008fca00078e020e */
[----:B------:R1:W-:Y:S04]  /*f070*/  STL [R1+0x4c], R14 ;  /* 0x00004c0e01007387 */ /* 0x0003e80000100800 */
[----:B------:R1:W-:Y:S01]  /*f080*/  STL [R1+0x44], R3 ;  /* 0x0000440301007387 */ /* 0x0003e20000100800 */
[----:B------:R-:W-:Y:S05]  /*f090*/  BRA `(.L_x_152) ;  /* 0x0000005000007947 */ /* 0x000fea0003800000 */
.L_x_143:
[----:B------:R-:W-:Y:S01]  /*f0a0*/  MOV R0, c[0x0][0x53c] ;  /* 0x00014f0000007a02 */ /* 0x000fe20000000f00 */
[----:B------:R1:W-:Y:S04]  /*f0b0*/  STL [R1+0x40], R9 ;  /* 0x0000400901007387 */ /* 0x0003e80000100800 */
[----:B------:R1:W-:Y:S04]  /*f0c0*/  STL [R1+0x44], RZ ;  /* 0x000044ff01007387 */ /* 0x0003e80000100800 */
[----:B------:R1:W-:Y:S04]  /*f0d0*/  STL [R1+0x48], RZ ;  /* 0x000048ff01007387 */ /* 0x0003e80000100800 */
[----:B------:R1:W-:Y:S02]  /*f0e0*/  STL [R1+0x4c], R0 ;  /* 0x00004c0001007387 */ /* 0x0003e40000100800 */
.L_x_152:
[----:B------:R-:W-:Y:S05]  /*f0f0*/  BSYNC B1 ;  /* 0x0000000000017941 */ /* 0x000fea0003800000 */
.L_x_141:
[----:B---3--:R-:W2:Y:S04]  /*f100*/  LDL R4, [R1+0x40] ;  /* 0x0000400001047983 */ /* 0x008ea80000100800 */
[----:B------:R-:W2:Y:S04]  /*f110*/  LDL R5, [R1+0x44] ;  /* 0x0000440001057983 */ /* 0x000ea80000100800 */
[----:B------:R-:W2:Y:S04]  /*f120*/  LDL R6, [R1+0x48] ;  /* 0x0000480001067983 */ /* 0x000ea80000100800 */
[----:B------:R-:W2:Y:S01]  /*f130*/  LDL R7, [R1+0x4c] ;  /* 0x00004c0001077983 */ /* 0x000ea20000100800 */
[----:B------:R-:W-:Y:S03]  /*f140*/  WARPSYNC 0xffffffff ;  /* 0xffffffff00007948 */ /* 0x000fe60003800000 */
[----:B------:R-:W-:Y:S01]  /*f150*/  BAR.SYNC.DEFER_BLOCKING 0x4, 0x80 ;  /* 0x0102000000007b1d */ /* 0x000fe20000010000 */
[----:B------:R-:W-:-:S13]  /*f160*/  ISETP.NE.AND P0, PT, R13, RZ, PT ;  /* 0x000000ff0d00720c */ /* 0x000fda0003f05270 */
[----:B--2---:R2:W-:Y:S04]  /*f170*/  @!P0 STS.128 [0x9100], R4 ;  /* 0x00910004ff008388 */ /* 0x0045e80000000c00 */
[----:B------:R-:W-:Y:S06]  /*f180*/  BAR.ARV 0x5, 0x80 ;  /* 0x0142000000007b1d */ /* 0x000fec0000002000 */
.L_x_136:
[----:B-1----:R-:W3:Y:S02]  /*f190*/  LDL R0, [R1+0x4c] ;  /* 0x00004c0001007983 */ /* 0x002ee40000100800 */
[----:B---3--:R-:W-:-:S13]  /*f1a0*/  ISETP.GE.AND P0, PT, R0, c[0x0][0x53c], PT ;  /* 0x00014f0000007a0c */ /* 0x008fda0003f06270 */
[----:B--2-4-:R-:W-:Y:S01]  /*f1b0*/  @P0 CALL.REL.NOINC `(.L_x_153) ;  /* 0x0000001000000944 */ /* 0x014fe20003c00000 */
[----:B------:R-:W-:Y:S05]  /*f1c0*/  BRA `(.L_x_154) ;  /* 0xffff23f000007947 */ /* 0x000fea000383ffff */
.L_x_153:
[----:B------:R-:W-:Y:S05]  /*f1d0*/  EXIT ;  /* 0x000000000000794d */ /* 0x000fea0003800000 */
.L_x_34:
[----:B------:R-:W-:Y:S01]  /*f1e0*/  IMAD.MOV.U32 R0, RZ, RZ, R5 ;  /* 0x000000ffff007224 */ /* 0x000fe200078e0005 */
[----:B------:R-:W-:Y:S02]  /*f1f0*/  MOV R2, 0x1 ;  /* 0x0000000100027802 */ /* 0x000fe40000000f00 */
[----:B------:R-:W-:Y:S02]  /*f200*/  MOV R3, 0xf220 ;  /* 0x0000f22000037802 */ /* 0x000fe40000000f00 */
[----:B------:R-:W-:Y:S05]  /*f210*/  CALL.REL.NOINC `($__internal_2_$__cuda_sm70_shflsync_up_p) ;  /* 0x0000357000007944 */ /* 0x000fea0003c00000 */
[----:B------:R-:W-:Y:S01]  /*f220*/  MOV R0, R4 ;  /* 0x0000000400007202 */ /* 0x000fe20000000f00 */
[----:B------:R-:W-:Y:S05]  /*f230*/  BRA `(.L_x_155) ;  /* 0xffff123000007947 */ /* 0x000fea000383ffff */
.L_x_35:
[----:B------:R-:W-:Y:S01]  /*f240*/  IMAD.MOV.U32 R0, RZ, RZ, R5 ;  /* 0x000000ffff007224 */ /* 0x000fe200078e0005 */
[----:B------:R-:W-:Y:S02]  /*f250*/  MOV R2, 0x2 ;  /* 0x0000000200027802 */ /* 0x000fe40000000f00 */
[----:B------:R-:W-:Y:S02]  /*f260*/  MOV R3, 0xf280 ;  /* 0x0000f28000037802 */ /* 0x000fe40000000f00 */
[----:B------:R-:W-:Y:S05]  /*f270*/  CALL.REL.NOINC `($__internal_2_$__cuda_sm70_shflsync_up_p) ;  /* 0x0000351000007944 */ /* 0x000fea0003c00000 */
[----:B------:R-:W-:Y:S01]  /*f280*/  SEL R0, R4, RZ, P4 ;  /* 0x000000ff04007207 */ /* 0x000fe20002000000 */
[----:B------:R-:W-:Y:S01]  /*f290*/  IMAD.MOV.U32 R2, RZ, RZ, 0x4 ;  /* 0x00000004ff027424 */ /* 0x000fe200078e00ff */
[----:B------:R-:W-:-:S03]  /*f2a0*/  MOV R3, 0xf2d0 ;  /* 0x0000f2d000037802 */ /* 0x000fc60000000f00 */
[----:B------:R-:W-:Y:S02]  /*f2b0*/  IMAD.IADD R0, R5, 0x1, R0 ;  /* 0x0000000105007824 */ /* 0x000fe400078e0200 */
        /* <DEDUP_REMOVED lines=13> */
[----:B------:R-:W-:Y:S02]  /*f390*/  MOV R3, 0x1f ;  /* 0x0000001f00037802 */ /* 0x000fe40000000f00 */
[----:B------:R-:W-:Y:S01]  /*f3a0*/  MOV R2, 0xf3e0 ;  /* 0x0000f3e000027802 */ /* 0x000fe20000000f00 */
[----:B------:R-:W-:-:S04]  /*f3b0*/  IMAD.IADD R4, R0, 0x1, R4 ;  /* 0x0000000100047824 */ /* 0x000fc800078e0204 */
[----:B------:R-:W-:Y:S02]  /*f3c0*/  IMAD.MOV.U32 R56, RZ, RZ, R4 ;  /* 0x000000ffff387224 */ /* 0x000fe400078e0004 */
[----:B------:R-:W-:Y:S05]  /*f3d0*/  CALL.REL.NOINC `($__internal_1_$__cuda_sm70_shflsync_idx_p) ;  /* 0x0000336000007944 */ /* 0x000fea0003c00000 */
[----:B------:R-:W-:Y:S01]  /*f3e0*/  MOV R0, R58 ;  /* 0x0000003a00007202 */ /* 0x000fe20000000f00 */
[----:B------:R-:W-:Y:S05]  /*f3f0*/  BRA `(.L_x_156) ;  /* 0xffff117000007947 */ /* 0x000fea000383ffff */
.L_x_37:
[----:B------:R-:W-:Y:S02]  /*f400*/  SEL R0, RZ, 0x1, P0 ;  /* 0x00000001ff007807 */ /* 0x000fe40000000000 */
[----:B------:R-:W-:Y:S02]  /*f410*/  MOV R2, 0xf430 ;  /* 0x0000f43000027802 */ /* 0x000fe40000000f00 */
[----:B------:R-:W-:Y:S05]  /*f420*/  CALL.REL.NOINC `($__internal_3_$__cuda_sm70_votesync_ballot) ;  /* 0x000033d000007944 */ /* 0x000fea0003c00000 */
[----:B------:R-:W-:Y:S05]  /*f430*/  BRA `(.L_x_157) ;  /* 0xffff11c000007947 */ /* 0x000fea000383ffff */
.L_x_38:
[----:B------:R-:W-:Y:S01]  /*f440*/  IMAD.MOV.U32 R56, RZ, RZ, R8 ;  /* 0x000000ffff387224 */ /* 0x000fe200078e0008 */
[----:B--2---:R-:W-:Y:S01]  /*f450*/  MOV R10, R14 ;  /* 0x0000000e000a7202 */ /* 0x004fe20000000f00 */
[----:B------:R-:W-:Y:S01]  /*f460*/  IMAD.MOV.U32 R3, RZ, RZ, 0x1f ;  /* 0x0000001fff037424 */ /* 0x000fe200078e00ff */
[----:B------:R-:W-:Y:S02]  /*f470*/  MOV R2, 0xf490 ;  /* 0x0000f49000027802 */ /* 0x000fe40000000f00 */
[----:B-1----:R-:W-:Y:S05]  /*f480*/  CALL.REL.NOINC `($__internal_1_$__cuda_sm70_shflsync_idx_p) ;  /* 0x000032b000007944 */ /* 0x002fea0003c00000 */
[----:B------:R-:W-:Y:S01]  /*f490*/  IMAD.MOV.U32 R12, RZ, RZ, R58 ;  /* 0x000000ffff0c7224 */ /* 0x000fe200078e003a */
[----:B------:R-:W-:Y:S01]  /*f4a0*/  MOV R56, R7 ;  /* 0x0000000700387202 */ /* 0x000fe20000000f00 */
[----:B------:R-:W-:Y:S01]  /*f4b0*/  IMAD.MOV.U32 R6, RZ, RZ, RZ ;  /* 0x000000ffff067224 */ /* 0x000fe200078e00ff */
[----:B------:R-:W-:Y:S01]  /*f4c0*/  MOV R10, R14 ;  /* 0x0000000e000a7202 */ /* 0x000fe20000000f00 */
[----:B------:R-:W-:Y:S01]  /*f4d0*/  IMAD.MOV.U32 R3, RZ, RZ, 0x1f ;  /* 0x0000001fff037424 */ /* 0x000fe200078e00ff */
[----:B------:R-:W-:-:S02]  /*f4e0*/  MOV R2, 0xf500 ;  /* 0x0000f50000027802 */ /* 0x000fc40000000f00 */
[----:B------:R-:W-:Y:S05]  /*f4f0*/  CALL.REL.NOINC `($__internal_1_$__cuda_sm70_shflsync_idx_p) ;  /* 0x0000324000007944 */ /* 0x000fea0003c00000 */
[----:B------:R-:W-:Y:S01]  /*f500*/  MOV R11, R58 ;  /* 0x0000003a000b7202 */ /* 0x000fe20000000f00 */
[----:B------:R-:W-:Y:S05]  /*f510*/  BRA `(.L_x_158) ;  /* 0xffff113000007947 */ /* 0x000fea000383ffff */
.L_x_41:
[----:B------:R-:W-:Y:S01]  /*f520*/  IMAD.MOV.U32 R56, RZ, RZ, R4 ;  /* 0x000000ffff387224 */ /* 0x000fe200078e0004 */
[----:B------:R-:W-:-:S02]  /*f530*/  MOV R3, 0x1f ;  /* 0x0000001f00037802 */ /* 0x000fc40000000f00 */
[----:B------:R-:W-:Y:S02]  /*f540*/  MOV R2, 0xf560 ;  /* 0x0000f56000027802 */ /* 0x000fe40000000f00 */
[----:B-1234-:R-:W-:Y:S05]  /*f550*/  CALL.REL.NOINC `($__internal_1_$__cuda_sm70_shflsync_idx_p) ;  /* 0x000031e000007944 */ /* 0x01efea0003c00000 */
[----:B------:R-:W-:Y:S01]  /*f560*/  MOV R6, R58 ;  /* 0x0000003a00067202 */ /* 0x000fe20000000f00 */
[----:B------:R-:W-:Y:S05]  /*f570*/  BRA `(.L_x_40) ;  /* 0xffff113000007947 */ /* 0x000fea000383ffff */
.L_x_49:
[----:B------:R-:W-:Y:S01]  /*f580*/  IMAD.MOV.U32 R56, RZ, RZ, R5 ;  /* 0x000000ffff387224 */ /* 0x000fe200078e0005 */
[----:B------:R-:W-:Y:S01]  /*f590*/  MOV R10, RZ ;  /* 0x000000ff000a7202 */ /* 0x000fe20000000f00 */
[----:B------:R-:W-:Y:S01]  /*f5a0*/  IMAD.MOV.U32 R3, RZ, RZ, 0x181f ;  /* 0x0000181fff037424 */ /* 0x000fe200078e00ff */
[----:B------:R-:W-:Y:S02]  /*f5b0*/  MOV R2, 0xf5d0 ;  /* 0x0000f5d000027802 */ /* 0x000fe40000000f00 */
[----:B-----5:R-:W-:Y:S05]  /*f5c0*/  CALL.REL.NOINC `($__internal_1_$__cuda_sm70_shflsync_idx_p) ;  /* 0x0000317000007944 */ /* 0x020fea0003c00000 */
[----:B------:R-:W-:Y:S01]  /*f5d0*/  MOV R7, R58 ;  /* 0x0000003a00077202 */ /* 0x000fe20000000f00 */
[----:B------:R-:W-:Y:S05]  /*f5e0*/  BRA `(.L_x_159) ;  /* 0xffff2bd000007947 */ /* 0x000fea000383ffff */
.L_x_50:
[----:B------:R-:W-:Y:S01]  /*f5f0*/  IMAD.MOV.U32 R56, RZ, RZ, R6 ;  /* 0x000000ffff387224 */ /* 0x000fe200078e0006 */
[----:B------:R-:W-:Y:S01]  /*f600*/  MOV R10, RZ ;  /* 0x000000ff000a7202 */ /* 0x000fe20000000f00 */
[----:B------:R-:W-:Y:S01]  /*f610*/  IMAD.MOV.U32 R3, RZ, RZ, 0x181f ;  /* 0x0000181fff037424 */ /* 0x000fe200078e00ff */
[----:B------:R-:W-:Y:S02]  /*f620*/  MOV R2, 0xf640 ;  /* 0x0000f64000027802 */ /* 0x000fe40000000f00 */
[----:B-12--5:R-:W-:Y:S05]  /*f630*/  CALL.REL.NOINC `($__internal_1_$__cuda_sm70_shflsync_idx_p) ;  /* 0x0000310000007944 */ /* 0x026fea0003c00000 */
[----:B------:R-:W-:Y:S01]  /*f640*/  MOV R2, R58 ;  /* 0x0000003a00027202 */ /* 0x000fe20000000f00 */
[----:B------:R-:W-:Y:S05]  /*f650*/  BRA `(.L_x_160) ;  /* 0xffff2b8000007947 */ /* 0x000fea000383ffff */
.L_x_53:
[----:B------:R-:W-:Y:S01]  /*f660*/  IMAD.MOV.U32 R56, RZ, RZ, R5 ;  /* 0x000000ffff387224 */ /* 0x000fe200078e0005 */
[----:B------:R-:W-:Y:S01]  /*f670*/  MOV R10, 0x1 ;  /* 0x00000001000a7802 */ /* 0x000fe20000000f00 */
[----:B-1----:R-:W-:Y:S01]  /*f680*/  IMAD.MOV.U32 R3, RZ, RZ, 0x181f ;  /* 0x0000181fff037424 */ /* 0x002fe200078e00ff */
[----:B----4-:R-:W-:-:S02]  /*f690*/  MOV R2, 0xf6b0 ;  /* 0x0000f6b000027802 */ /* 0x010fc40000000f00 */
[----:B--2--5:R-:W-:Y:S05]  /*f6a0*/  CALL.REL.NOINC `($__internal_1_$__cuda_sm70_shflsync_idx_p) ;  /* 0x0000309000007944 */ /* 0x024fea0003c00000 */
[----:B------:R-:W-:Y:S01]  /*f6b0*/  IMAD.MOV.U32 R7, RZ, RZ, R58 ;  /* 0x000000ffff077224 */ /* 0x000fe200078e003a */
[----:B------:R-:W-:Y:S01]  /*f6c0*/  MOV R10, 0x1 ;  /* 0x00000001000a7802 */ /* 0x000fe20000000f00 */
[----:B------:R-:W-:Y:S01]  /*f6d0*/  IMAD.MOV.U32 R56, RZ, RZ, R6 ;  /* 0x000000ffff387224 */ /* 0x000fe200078e0006 */
[----:B------:R-:W-:-:S02]  /*f6e0*/  MOV R3, 0x181f ;  /* 0x0000181f00037802 */ /* 0x000fc40000000f00 */
[----:B------:R-:W-:Y:S02]  /*f6f0*/  MOV R2, 0xf710 ;  /* 0x0000f71000027802 */ /* 0x000fe40000000f00 */
[----:B------:R-:W-:Y:S05]  /*f700*/  CALL.REL.NOINC `($__internal_1_$__cuda_sm70_shflsync_idx_p) ;  /* 0x0000303000007944 */ /* 0x000fea0003c00000 */
[----:B------:R-:W-:Y:S01]  /*f710*/  MOV R2, R58 ;  /* 0x0000003a00027202 */ /* 0x000fe20000000f00 */
[----:B------:R-:W-:Y:S05]  /*f720*/  BRA `(.L_x_161) ;  /* 0xffff2c0000007947 */ /* 0x000fea000383ffff */
.L_x_56:
[----:B------:R-:W-:Y:S01]  /*f730*/  IMAD.MOV.U32 R56, RZ, RZ, R5 ;  /* 0x000000ffff387224 */ /* 0x000fe200078e0005 */
[----:B------:R-:W-:Y:S01]  /*f740*/  MOV R10, 0x2 ;  /* 0x00000002000a7802 */ /* 0x000fe20000000f00 */
[----:B-1----:R-:W-:Y:S01]  /*f750*/  IMAD.MOV.U32 R3, RZ, RZ, 0x181f ;  /* 0x0000181fff037424 */ /* 0x002fe200078e00ff */
[----:B------:R-:W-:Y:S02]  /*f760*/  MOV R2, 0xf780 ;  /* 0x0000f78000027802 */ /* 0x000fe40000000f00 */
[----:B--23-5:R-:W-:Y:S05]  /*f770*/  CALL.REL.NOINC `($__internal_1_$__cuda_sm70_shflsync_idx_p) ;  /* 0x00002fc000007944 */ /* 0x02cfea0003c00000 */
[----:B------:R-:W-:Y:S01]  /*f780*/  MOV R7, R58 ;  /* 0x0000003a00077202 */ /* 0x000fe20000000f00 */
[----:B------:R-:W-:Y:S05]  /*f790*/  BRA `(.L_x_162) ;  /* 0xffff2c7000007947 */ /* 0x000fea000383ffff */
.L_x_57:
[----:B------:R-:W-:Y:S01]  /*f7a0*/  IMAD.MOV.U32 R56, RZ, RZ, R6 ;  /* 0x000000ffff387224 */ /* 0x000fe200078e0006 */
[----:B------:R-:W-:Y:S01]  /*f7b0*/  MOV R10, 0x2 ;  /* 0x00000002000a7802 */ /* 0x000fe20000000f00 */
[----:B-1----:R-:W-:Y:S01]  /*f7c0*/  IMAD.MOV.U32 R3, RZ, RZ, 0x181f ;  /* 0x0000181fff037424 */ /* 0x002fe200078e00ff */
[----:B------:R-:W-:Y:S02]  /*f7d0*/  MOV R2, 0xf7f0 ;  /* 0x0000f7f000027802 */ /* 0x000fe40000000f00 */
[----:B--2345:R-:W-:Y:S05]  /*f7e0*/  CALL.REL.NOINC `($__internal_1_$__cuda_sm70_shflsync_idx_p) ;  /* 0x00002f5000007944 */ /* 0x03cfea0003c00000 */
[----:B------:R-:W-:Y:S01]  /*f7f0*/  MOV R2, R58 ;  /* 0x0000003a00027202 */ /* 0x000fe20000000f00 */
[----:B------:R-:W-:Y:S05]  /*f800*/  BRA `(.L_x_163) ;  /* 0xffff2c2000007947 */ /* 0x000fea000383ffff */
.L_x_60:
[----:B------:R-:W-:Y:S01]  /*f810*/  IMAD.MOV.U32 R56, RZ, RZ, R5 ;  /* 0x000000ffff387224 */ /* 0x000fe200078e0005 */
[----:B------:R-:W-:Y:S01]  /*f820*/  MOV R10, 0x3 ;  /* 0x00000003000a7802 */ /* 0x000fe20000000f00 */
[----:B--2---:R-:W-:Y:S01]  /*f830*/  IMAD.MOV.U32 R3, RZ, RZ, 0x181f ;  /* 0x0000181fff037424 */ /* 0x004fe200078e00ff */
[----:B------:R-:W-:-:S02]  /*f840*/  MOV R2, 0xf860 ;  /* 0x0000f86000027802 */ /* 0x000fc40000000f00 */
[----:B-1-345:R-:W-:Y:S05]  /*f850*/  CALL.REL.NOINC `($__internal_1_$__cuda_sm70_shflsync_idx_p) ;  /* 0x00002ee000007944 */ /* 0x03afea0003c00000 */
        /* <DEDUP_REMOVED lines=8> */
.L_x_63:
[----:B------:R-:W-:Y:S01]  /*f8e0*/  IMAD.MOV.U32 R56, RZ, RZ, R5 ;  /* 0x000000ffff387224 */ /* 0x000fe200078e0005 */
[----:B------:R-:W-:Y:S01]  /*f8f0*/  MOV R10, 0x4 ;  /* 0x00000004000a7802 */ /* 0x000fe20000000f00 */
[----:B-1----:R-:W-:Y:S01]  /*f900*/  IMAD.MOV.U32 R3, RZ, RZ, 0x181f ;  /* 0x0000181fff037424 */ /* 0x002fe200078e00ff */
[----:B--2---:R-:W-:Y:S02]  /*f910*/  MOV R2, 0xf930 ;  /* 0x0000f93000027802 */ /* 0x004fe40000000f00 */
[----:B---345:R-:W-:Y:S05]  /*f920*/  CALL.REL.NOINC `($__internal_1_$__cuda_sm70_shflsync_idx_p) ;  /* 0x00002e1000007944 */ /* 0x038fea0003c00000 */
[----:B------:R-:W-:Y:S01]  /*f930*/  MOV R7, R58 ;  /* 0x0000003a00077202 */ /* 0x000fe20000000f00 */
[----:B------:R-:W-:Y:S05]  /*f940*/  BRA `(.L_x_165) ;  /* 0xffff2cb000007947 */ /* 0x000fea000383ffff */
.L_x_64:
[----:B------:R-:W-:Y:S01]  /*f950*/  IMAD.MOV.U32 R56, RZ, RZ, R6 ;  /* 0x000000ffff387224 */ /* 0x000fe200078e0006 */
[----:B------:R-:W-:Y:S01]  /*f960*/  MOV R10, 0x4 ;  /* 0x00000004000a7802 */ /* 0x000fe20000000f00 */
[----:B------:R-:W-:Y:S01]  /*f970*/  IMAD.MOV.U32 R3, RZ, RZ, 0x181f ;  /* 0x0000181fff037424 */ /* 0x000fe200078e00ff */
[----:B--2---:R-:W-:Y:S02]  /*f980*/  MOV R2, 0xf9a0 ;  /* 0x0000f9a000027802 */ /* 0x004fe40000000f00 */
[----:B-1-345:R-:W-:Y:S05]  /*f990*/  CALL.REL.NOINC `($__internal_1_$__cuda_sm70_shflsync_idx_p) ;  /* 0x00002da000007944 */ /* 0x03afea0003c00000 */
[----:B------:R-:W-:Y:S01]  /*f9a0*/  MOV R2, R58 ;  /* 0x0000003a00027202 */ /* 0x000fe20000000f00 */
[----:B------:R-:W-:Y:S05]  /*f9b0*/  BRA `(.L_x_166) ;  /* 0xffff2c6000007947 */ /* 0x000fea000383ffff */
.L_x_67:
[----:B------:R-:W-:Y:S01]  /*f9c0*/  IMAD.MOV.U32 R56, RZ, RZ, R5 ;  /* 0x000000ffff387224 */ /* 0x000fe200078e0005 */
[----:B------:R-:W-:Y:S01]  /*f9d0*/  MOV R10, 0x5 ;  /* 0x00000005000a7802 */ /* 0x000fe20000000f00 */
[----:B-1----:R-:W-:Y:S01]  /*f9e0*/  IMAD.MOV.U32 R3, RZ, RZ, 0x181f ;  /* 0x0000181fff037424 */ /* 0x002fe200078e00ff */
[----:B------:R-:W-:-:S02]  /*f9f0*/  MOV R2, 0xfa10 ;  /* 0x0000fa1000027802 */ /* 0x000fc40000000f00 */
[----:B--2345:R-:W-:Y:S05]  /*fa00*/  CALL.REL.NOINC `($__internal_1_$__cuda_sm70_shflsync_idx_p) ;  /* 0x00002d3000007944 */ /* 0x03cfea0003c00000 */
        /* <DEDUP_REMOVED lines=8> */
.L_x_70:
[----:B------:R-:W-:Y:S01]  /*fa90*/  IMAD.MOV.U32 R56, RZ, RZ, R5 ;  /* 0x000000ffff387224 */ /* 0x000fe200078e0005 */
[----:B------:R-:W-:Y:S01]  /*faa0*/  MOV R10, 0x6 ;  /* 0x00000006000a7802 */ /* 0x000fe20000000f00 */
[----:B-1----:R-:W-:Y:S01]  /*fab0*/  IMAD.MOV.U32 R3, RZ, RZ, 0x181f ;  /* 0x0000181fff037424 */ /* 0x002fe200078e00ff */
[----:B------:R-:W-:Y:S02]  /*fac0*/  MOV R2, 0xfae0 ;  /* 0x0000fae000027802 */ /* 0x000fe40000000f00 */
[----:B--2345:R-:W-:Y:S05]  /*fad0*/  CALL.REL.NOINC `($__internal_1_$__cuda_sm70_shflsync_idx_p) ;  /* 0x00002c6000007944 */ /* 0x03cfea0003c00000 */
[----:B------:R-:W-:Y:S01]  /*fae0*/  MOV R7, R58 ;  /* 0x0000003a00077202 */ /* 0x000fe20000000f00 */
[----:B------:R-:W-:Y:S05]  /*faf0*/  BRA `(.L_x_168) ;  /* 0xffff2cf000007947 */ /* 0x000fea000383ffff */
.L_x_71:
[----:B------:R-:W-:Y:S01]  /*fb00*/  IMAD.MOV.U32 R56, RZ, RZ, R6 ;  /* 0x000000ffff387224 */ /* 0x000fe200078e0006 */
[----:B------:R-:W-:Y:S01]  /*fb10*/  MOV R10, 0x6 ;  /* 0x00000006000a7802 */ /* 0x000fe20000000f00 */
[----:B-1----:R-:W-:Y:S01]  /*fb20*/  IMAD.MOV.U32 R3, RZ, RZ, 0x181f ;  /* 0x0000181fff037424 */ /* 0x002fe200078e00ff */
[----:B------:R-:W-:Y:S02]  /*fb30*/  MOV R2, 0xfb50 ;  /* 0x0000fb5000027802 */ /* 0x000fe40000000f00 */
[----:B--2345:R-:W-:Y:S05]  /*fb40*/  CALL.REL.NOINC `($__internal_1_$__cuda_sm70_shflsync_idx_p) ;  /* 0x00002bf000007944 */ /* 0x03cfea0003c00000 */
[----:B------:R-:W-:Y:S01]  /*fb50*/  MOV R2, R58 ;  /* 0x0000003a00027202 */ /* 0x000fe20000000f00 */
[----:B------:R-:W-:Y:S05]  /*fb60*/  BRA `(.L_x_169) ;  /* 0xffff2ca000007947 */ /* 0x000fea000383ffff */
.L_x_74:
        /* <DEDUP_REMOVED lines=13> */
.L_x_77:
[----:B------:R-:W-:Y:S01]  /*fc40*/  IMAD.MOV.U32 R56, RZ, RZ, R4 ;  /* 0x000000ffff387224 */ /* 0x000fe200078e0004 */
[----:B------:R-:W-:Y:S01]  /*fc50*/  MOV R10, RZ ;  /* 0x000000ff000a7202 */ /* 0x000fe20000000f00 */
[----:B------:R-:W-:Y:S01]  /*fc60*/  IMAD.MOV.U32 R3, RZ, RZ, 0x181f ;  /* 0x0000181fff037424 */ /* 0x000fe200078e00ff */
[----:B------:R-:W-:Y:S02]  /*fc70*/  MOV R2, 0xfc90 ;  /* 0x0000fc9000027802 */ /* 0x000fe40000000f00 */
[----:B------:R-:W-:Y:S05]  /*fc80*/  CALL.REL.NOINC `($__internal_1_$__cuda_sm70_shflsync_idx_p) ;  /* 0x00002ab000007944 */ /* 0x000fea0003c00000 */
[----:B------:R-:W-:Y:S01]  /*fc90*/  MOV R7, R58 ;  /* 0x0000003a00077202 */ /* 0x000fe20000000f00 */
[----:B------:R-:W-:Y:S05]  /*fca0*/  BRA `(.L_x_171) ;  /* 0xffff495000007947 */ /* 0x000fea000383ffff */
.L_x_78:
[----:B------:R-:W-:Y:S01]  /*fcb0*/  IMAD.MOV.U32 R56, RZ, RZ, R0 ;  /* 0x000000ffff387224 */ /* 0x000fe200078e0000 */
[----:B------:R-:W-:Y:S01]  /*fcc0*/  MOV R10, RZ ;  /* 0x000000ff000a7202 */ /* 0x000fe20000000f00 */
[----:B------:R-:W-:Y:S01]  /*fcd0*/  IMAD.MOV.U32 R3, RZ, RZ, 0x181f ;  /* 0x0000181fff037424 */ /* 0x000fe200078e00ff */
[----:B------:R-:W-:Y:S02]  /*fce0*/  MOV R2, 0xfd00 ;  /* 0x0000fd0000027802 */ /* 0x000fe40000000f00 */
[----:B-12---:R-:W-:Y:S05]  /*fcf0*/  CALL.REL.NOINC `($__internal_1_$__cuda_sm70_shflsync_idx_p) ;  /* 0x00002a4000007944 */ /* 0x006fea0003c00000 */
[----:B------:R-:W-:Y:S01]  /*fd00*/  ISETP.GE.AND P1, PT, R231, c[0x0][0x1d4], PT ;  /* 0x00007500e7007a0c */ /* 0x000fe20003f26270 */
[----:B------:R-:W-:Y:S01]  /*fd10*/  IMAD.MOV.U32 R56, RZ, RZ, R4 ;  /* 0x000000ffff387224 */ /* 0x000fe200078e0004 */
[----:B------:R-:W-:Y:S01]  /*fd20*/  IADD3 R2, P2, R58, R155, RZ ;  /* 0x0000009b3a027210 */ /* 0x000fe20007f5e0ff */
[----:B------:R-:W-:Y:S01]  /*fd30*/  IMAD.MOV.U32 R10, RZ, RZ, 0x1 ;  /* 0x00000001ff0a7424 */ /* 0x000fe200078e00ff */
[----:B------:R-:W-:-:S03]  /*fd40*/  SEL R5, RZ, 0x10, P1 ;  /* 0x00000010ff057807 */ /* 0x000fc60000800000 */
[----:B------:R-:W-:-:S06]  /*fd50*/  IMAD.X R3, R7, 0x1, R36, P2 ;  /* 0x0000000107037824 */ /* 0x000fcc00010e0624 */
[----:B------:R-:W-:Y:S01]  /*fd60*/  @!PT LDS RZ, [RZ] ;  /* 0x00000000fffff984 */ /* 0x000fe20000000800 */
[----:B------:R-:W-:Y:S01]  /*fd70*/  @!PT LDS RZ, [RZ] ;  /* 0x00000000fffff984 */ /* 0x000fe20000000800 */
[----:B------:R-:W-:Y:S01]  /*fd80*/  @!PT LDS RZ, [RZ] ;  /* 0x00000000fffff984 */ /* 0x000fe20000000800 */
[----:B------:R1:W-:Y:S02]  /*fd90*/  LDGSTS.E.BYPASS.LTC128B.128 [R204+0x2900], [R2.64], !P1 ;  /* 0x0290000002cc7fae */ /* 0x0003e4000c901d46 */
[----:B-1----:R-:W-:Y:S01]  /*fda0*/  IMAD.MOV.U32 R3, RZ, RZ, 0x181f ;  /* 0x0000181fff037424 */ /* 0x002fe200078e00ff */
[----:B------:R-:W-:Y:S02]  /*fdb0*/  MOV R2, 0xfdd0 ;  /* 0x0000fdd000027802 */ /* 0x000fe40000000f00 */
[----:B------:R-:W-:Y:S05]  /*fdc0*/  CALL.REL.NOINC `($__internal_1_$__cuda_sm70_shflsync_idx_p) ;  /* 0x0000297000007944 */ /* 0x000fea0003c00000 */
[----:B------:R-:W-:Y:S01]  /*fdd0*/  IMAD.MOV.U32 R7, RZ, RZ, R58 ;  /* 0x000000ffff077224 */ /* 0x000fe200078e003a */
[----:B------:R-:W-:Y:S01]  /*fde0*/  MOV R10, 0x1 ;  /* 0x00000001000a7802 */ /* 0x000fe20000000f00 */
[----:B------:R-:W-:Y:S01]  /*fdf0*/  IMAD.MOV.U32 R56, RZ, RZ, R0 ;  /* 0x000000ffff387224 */ /* 0x000fe200078e0000 */
[----:B------:R-:W-:Y:S02]  /*fe00*/  MOV R3, 0x181f ;  /* 0x0000181f00037802 */ /* 0x000fe40000000f00 */
[----:B------:R-:W-:Y:S02]  /*fe10*/  MOV R2, 0xfe30 ;  /* 0x0000fe3000027802 */ /* 0x000fe40000000f00 */
[----:B------:R-:W-:Y:S05]  /*fe20*/  CALL.REL.NOINC `($__internal_1_$__cuda_sm70_shflsync_idx_p) ;  /* 0x0000291000007944 */ /* 0x000fea0003c00000 */
[C---:B------:R-:W-:Y:S01]  /*fe30*/  IADD3 R2, -R5.reuse, 0x10, RZ ;  /* 0x0000001005027810 */ /* 0x040fe20007ffe1ff */
[----:B------:R-:W-:Y:S01]  /*fe40*/  IMAD.MOV.U32 R56, RZ, RZ, R4 ;  /* 0x000000ffff387224 */ /* 0x000fe200078e0004 */
[----:B------:R-:W-:Y:S01]  /*fe50*/  ISETP.NE.U32.AND P3, PT, R5, RZ, PT ;  /* 0x000000ff0500720c */ /* 0x000fe20003f65070 */
[----:B------:R-:W-:Y:S01]  /*fe60*/  IMAD.MOV.U32 R10, RZ, RZ, 0x2 ;  /* 0x00000002ff0a7424 */ /* 0x000fe200078e00ff */
[----:B------:R-:W-:-:S04]  /*fe70*/  LOP3.LUT R2, R2, 0xf, RZ, 0xc0, !PT ;  /* 0x0000000f02027812 */ /* 0x000fc800078ec0ff */
[----:B------:R-:W-:-:S04]  /*fe80*/  IADD3 R2, P2, P1, R2, R58, R155 ;  /* 0x0000003a02027210 */ /* 0x000fc8000795e09b */
[----:B------:R-:W-:-:S05]  /*fe90*/  IADD3.X R3, RZ, R7, R36, P2, P1 ;  /* 0x00000007ff037210 */ /* 0x000fca00017e2424 */
[----:B------:R-:W-:Y:S01]  /*fea0*/  @!PT LDS RZ, [RZ] ;  /* 0x00000000fffff984 */ /* 0x000fe20000000800 */
[----:B------:R-:W-:Y:S01]  /*feb0*/  @!PT LDS RZ, [RZ] ;  /* 0x00000000fffff984 */ /* 0x000fe20000000800 */
[----:B------:R-:W-:Y:S01]  /*fec0*/  @!PT LDS RZ, [RZ] ;  /* 0x00000000fffff984 */ /* 0x000fe20000000800 */
[----:B------:R1:W-:Y:S02]  /*fed0*/  LDGSTS.E.BYPASS.LTC128B.128.ZFILL [R204+0x3100], [R2.64], P3 ;  /* 0x0310000002cc7fae */ /* 0x0003e40009941d46 */
        /* <DEDUP_REMOVED lines=49> */
[----:B------:R-:W-:Y:S01]  /*101f0*/  MOV R0, R58 ;  /* 0x0000003a00007202 */ /* 0x000fe20000000f00 */
[----:B------:R-:W-:Y:S05]  /*10200*/  BRA `(.L_x_172) ;  /* 0xffff457000007947 */ /* 0x000fea000383ffff */
.L_x_79:
[----:B------:R-:W-:Y:S02]  /*10210*/  MOV R3, 0x2 ;  /* 0x0000000200037802 */ /* 0x000fe40000000f00 */
[----:B------:R-:W-:-:S02]  /*10220*/  MOV R2, 0x10240 ;  /* 0x0001024000027802 */ /* 0x000fc40000000f00 */
[----:B------:R-:W-:Y:S05]  /*10230*/  CALL.REL.NOINC `($__internal_0_$__cuda_sm70_shflsync_bfly_p) ;  /* 0x000024a000007944 */ /* 0x000fea0003c00000 */
[----:B------:R-:W-:Y:S01]  /*10240*/  MOV R0, R8 ;  /* 0x0000000800007202 */ /* 0x000fe20000000f00 */
[----:B------:R-:W-:Y:S05]  /*10250*/  BRA `(.L_x_173) ;  /* 0xffff511000007947 */ /* 0x000fea000383ffff */
.L_x_80:
[----:B------:R-:W-:Y:S02]  /*10260*/  MOV R3, 0x1 ;  /* 0x0000000100037802 */ /* 0x000fe40000000f00 */
[----:B------:R-:W-:-:S02]  /*10270*/  MOV R2, 0x10290 ;  /* 0x0001029000027802 */ /* 0x000fc40000000f00 */
[----:B------:R-:W-:Y:S05]  /*10280*/  CALL.REL.NOINC `($__internal_0_$__cuda_sm70_shflsync_bfly_p) ;  /* 0x0000245000007944 */ /* 0x000fea0003c00000 */
[----:B------:R-:W-:Y:S01]  /*10290*/  FMNMX.FTZ R72, R4, R8, !PT ;  /* 0x0000000804487209 */ /* 0x000fe20007810000 */
[----:B------:R-:W-:Y:S01]  /*102a0*/  IMAD.MOV.U32 R4, RZ, RZ, R5 ;  /* 0x000000ffff047224 */ /* 0x000fe200078e0005 */
[----:B------:R-:W-:Y:S01]  /*102b0*/  MOV R2, 0x102e0 ;  /* 0x000102e000027802 */ /* 0x000fe20000000f00 */
[----:B------:R-:W-:-:S02]  /*102c0*/  IMAD.MOV.U32 R3, RZ, RZ, 0x2 ;  /* 0x00000002ff037424 */ /* 0x000fc400078e00ff */
[----:B------:R-:W-:Y:S05]  /*102d0*/  CALL.REL.NOINC `($__internal_0_$__cuda_sm70_shflsync_bfly_p) ;  /* 0x0000240000007944 */ /* 0x000fea0003c00000 */
[----:B------:R-:W-:Y:S01]  /*102e0*/  FMNMX.FTZ R5, R5, R8, !PT ;  /* 0x0000000805057209 */ /* 0x000fe20007810000 */
[----:B------:R-:W-:Y:S01]  /*102f0*/  IMAD.MOV.U32 R3, RZ, RZ, 0x1 ;  /* 0x00000001ff037424 */ /* 0x000fe200078e00ff */
[----:B------:R-:W-:-:S03]  /*10300*/  MOV R2, 0x10330 ;  /* 0x0001033000027802 */ /* 0x000fc60000000f00 */
[----:B------:R-:W-:Y:S02]  /*10310*/  IMAD.MOV.U32 R4, RZ, RZ, R5 ;  /* 0x000000ffff047224 */ /* 0x000fe400078e0005 */
[----:B------:R-:W-:Y:S05]  /*10320*/  CALL.REL.NOINC `($__internal_0_$__cuda_sm70_shflsync_bfly_p) ;  /* 0x000023b000007944 */ /* 0x000fea0003c00000 */
[----:B------:R-:W-:Y:S01]  /*10330*/  FMNMX.FTZ R71, R5, R8, !PT ;  /* 0x0000000805477209 */ /* 0x000fe20007810000 */
[----:B------:R-:W-:Y:S01]  /*10340*/  IMAD.MOV.U32 R4, RZ, RZ, R6 ;  /* 0x000000ffff047224 */ /* 0x000fe200078e0006 */
[----:B------:R-:W-:Y:S01]  /*10350*/  MOV R2, 0x10380 ;  /* 0x0001038000027802 */ /* 0x000fe20000000f00 */
[----:B------:R-:W-:Y:S02]  /*10360*/  IMAD.MOV.U32 R3, RZ, RZ, 0x2 ;  /* 0x00000002ff037424 */ /* 0x000fe400078e00ff */
        /* <DEDUP_REMOVED lines=16> */
[----:B------:R-:W-:Y:S01]  /*10470*/  MOV R14, R8 ;  /* 0x00000008000e7202 */ /* 0x000fe20000000f00 */
[----:B------:R-:W-:Y:S05]  /*10480*/  BRA `(.L_x_174) ;  /* 0xffff4fd000007947 */ /* 0x000fea000383ffff */
.L_x_82:
[----:B-1--4-:R-:W-:Y:S01]  /*10490*/  MOV R3, 0x181f ;  /* 0x0000181f00037802 */ /* 0x012fe20000000f00 */
[----:B------:R-:W-:Y:S01]  /*104a0*/  IMAD.MOV.U32 R10, RZ, RZ, RZ ;  /* 0x000000ffff0a7224 */ /* 0x000fe200078e00ff */
[----:B------:R-:W-:Y:S02]  /*104b0*/  MOV R2, 0x104d0 ;  /* 0x000104d000027802 */ /* 0x000fe40000000f00 */
[----:B------:R-:W-:Y:S05]  /*104c0*/  CALL.REL.NOINC `($__internal_1_$__cuda_sm70_shflsync_idx_p) ;  /* 0x0000227000007944 */ /* 0x000fea0003c00000 */
[----:B------:R-:W-:-:S05]  /*104d0*/  BRA `(.L_x_175) ;  /* 0xffff6b9000007947 */ /* 0x000fca000383ffff */
.L_x_85:
[----:B------:R-:W-:Y:S01]  /*104e0*/  MOV R10, RZ ;  /* 0x000000ff000a7202 */ /* 0x000fe20000000f00 */
[----:B------:R-:W-:Y:S01]  /*104f0*/  IMAD.MOV.U32 R56, RZ, RZ, R5 ;  /* 0x000000ffff387224 */ /* 0x000fe200078e0005 */
[----:B------:R-:W-:Y:S01]  /*10500*/  MOV R2, 0x10530 ;  /* 0x0001053000027802 */ /* 0x000fe20000000f00 */
[----:B------:R-:W-:Y:S02]  /*10510*/  IMAD.MOV.U32 R3, RZ, RZ, 0x181f ;  /* 0x0000181fff037424 */ /* 0x000fe400078e00ff */
[----:B------:R-:W-:Y:S05]  /*10520*/  CALL.REL.NOINC `($__internal_1_$__cuda_sm70_shflsync_idx_p) ;  /* 0x0000221000007944 */ /* 0x000fea0003c00000 */
[----:B------:R-:W-:Y:S01]  /*10530*/  MOV R9, R58 ;  /* 0x0000003a00097202 */ /* 0x000fe20000000f00 */
[----:B------:R-:W-:-:S05]  /*10540*/  BRA `(.L_x_176) ;  /* 0xffff7ff000007947 */ /* 0x000fca000383ffff */
.L_x_86:
[----:B------:R-:W-:Y:S01]  /*10550*/  MOV R10, RZ ;  /* 0x000000ff000a7202 */ /* 0x000fe20000000f00 */
[----:B------:R-:W-:Y:S01]  /*10560*/  IMAD.MOV.U32 R56, RZ, RZ, R4 ;  /* 0x000000ffff387224 */ /* 0x000fe200078e0004 */
[----:B------:R-:W-:Y:S01]  /*10570*/  MOV R2, 0x105a0 ;  /* 0x000105a000027802 */ /* 0x000fe20000000f00 */
[----:B------:R-:W-:Y:S02]  /*10580*/  IMAD.MOV.U32 R3, RZ, RZ, 0x181f ;  /* 0x0000181fff037424 */ /* 0x000fe400078e00ff */
[----:B-12---:R-:W-:Y:S05]  /*10590*/  CALL.REL.NOINC `($__internal_1_$__cuda_sm70_shflsync_idx_p) ;  /* 0x000021a000007944 */ /* 0x006fea0003c00000 */
[C---:B------:R-:W-:Y:S01]  /*105a0*/  IADD3 R2, -R198.reuse, 0x10, RZ ;  /* 0x00000010c6027810 */ /* 0x040fe20007ffe1ff */
[----:B------:R-:W-:Y:S01]  /*105b0*/  IMAD.MOV.U32 R56, RZ, RZ, R5 ;  /* 0x000000ffff387224 */ /* 0x000fe200078e0005 */
[----:B------:R-:W-:Y:S01]  /*105c0*/  ISETP.NE.U32.AND P1, PT, R198, RZ, PT ;  /* 0x000000ffc600720c */ /* 0x000fe20003f25070 */
[----:B------:R-:W-:Y:S01]  /*105d0*/  IMAD.MOV.U32 R10, RZ, RZ, 0x1 ;  /* 0x00000001ff0a7424 */ /* 0x000fe200078e00ff */
[----:B------:R-:W-:Y:S04]  /*105e0*/  LOP3.LUT R2, R2, 0xf, RZ, 0xc0, !PT ;  /* 0x0000000f02027812 */ /* 0x000fe800078ec0ff */
[----:B------:R-:W-:Y:S04]  /*105f0*/  IADD3 R2, P3, P2, R2, R58, R17 ;  /* 0x0000003a02027210 */ /* 0x000fe80007a7e011 */
[----:B------:R-:W-:Y:S05]  /*10600*/  IADD3.X R3, RZ, R9, R6, P3, P2 ;  /* 0x00000009ff037210 */ /* 0x000fea0001fe4406 */
[----:B------:R-:W-:Y:S01]  /*10610*/  @!PT LDS RZ, [RZ] ;  /* 0x00000000fffff984 */ /* 0x000fe20000000800 */
[----:B------:R-:W-:Y:S01]  /*10620*/  @!PT LDS RZ, [RZ] ;  /* 0x00000000fffff984 */ /* 0x000fe20000000800 */
[----:B------:R-:W-:Y:S01]  /*10630*/  @!PT LDS RZ, [RZ] ;  /* 0x00000000fffff984 */ /* 0x000fe20000000800 */
[----:B------:R1:W-:Y:S02]  /*10640*/  LDGSTS.E.BYPASS.LTC128B.128.ZFILL [R204+0x2900], [R2.64], P1 ;  /* 0x0290000002cc7fae */ /* 0x0003e40008941d46 */
[----:B-1----:R-:W-:Y:S01]  /*10650*/  MOV R2, 0x10680 ;  /* 0x0001068000027802 */ /* 0x002fe20000000f00 */
[----:B------:R-:W-:Y:S04]  /*10660*/  IMAD.MOV.U32 R3, RZ, RZ, 0x181f ;  /* 0x0000181fff037424 */ /* 0x000fe800078e00ff */
[----:B------:R-:W-:Y:S05]  /*10670*/  CALL.REL.NOINC `($__internal_1_$__cuda_sm70_shflsync_idx_p) ;  /* 0x000020c000007944 */ /* 0x000fea0003c00000 */
[----:B------:R-:W-:Y:S01]  /*10680*/  MOV R10, 0x1 ;  /* 0x00000001000a7802 */ /* 0x000fe20000000f00 */
[----:B------:R-:W-:Y:S01]  /*10690*/  IMAD.MOV.U32 R7, RZ, RZ, R58 ;  /* 0x000000ffff077224 */ /* 0x000fe200078e003a */
[----:B------:R-:W-:Y:S01]  /*106a0*/  MOV R3, 0x181f ;  /* 0x0000181f00037802 */ /* 0x000fe20000000f00 */
[----:B------:R-:W-:Y:S01]  /*106b0*/  IMAD.MOV.U32 R56, RZ, RZ, R4 ;  /* 0x000000ffff387224 */ /* 0x000fe200078e0004 */
[----:B------:R-:W-:Y:S02]  /*106c0*/  MOV R2, 0x106e0 ;  /* 0x000106e000027802 */ /* 0x000fe40000000f00 */
[----:B------:R-:W-:Y:S05]  /*106d0*/  CALL.REL.NOINC `($__internal_1_$__cuda_sm70_shflsync_idx_p) ;  /* 0x0000206000007944 */ /* 0x000fea0003c00000 */
        /* <DEDUP_REMOVED lines=60> */
[----:B------:R-:W-:Y:S01]  /*10aa0*/  MOV R4, R58 ;  /* 0x0000003a00047202 */ /* 0x000fe20000000f00 */
[----:B------:R-:W-:-:S05]  /*10ab0*/  BRA `(.L_x_177) ;  /* 0xffff7c1000007947 */ /* 0x000fca000383ffff */
.L_x_87:
[----:B------:R-:W-:Y:S02]  /*10ac0*/  MOV R3, 0x2 ;  /* 0x0000000200037802 */ /* 0x000fe40000000f00 */
[----:B------:R-:W-:Y:S02]  /*10ad0*/  MOV R2, 0x10af0 ;  /* 0x00010af000027802 */ /* 0x000fe40000000f00 */
[----:B------:R-:W-:Y:S05]  /*10ae0*/  CALL.REL.NOINC `($__internal_0_$__cuda_sm70_shflsync_bfly_p) ;  /* 0x00001bf000007944 */ /* 0x000fea0003c00000 */
[----:B------:R-:W-:Y:S01]  /*10af0*/  FMNMX.FTZ R4, R4, R8, !PT ;  /* 0x0000000804047209 */ /* 0x000fe20007810000 */
[----:B------:R-:W-:Y:S01]  /*10b00*/  IMAD.MOV.U32 R3, RZ, RZ, 0x1 ;  /* 0x00000001ff037424 */ /* 0x000fe200078e00ff */
[----:B------:R-:W-:Y:S02]  /*10b10*/  MOV R2, 0x10b30 ;  /* 0x00010b3000027802 */ /* 0x000fe40000000f00 */
[----:B------:R-:W-:Y:S05]  /*10b20*/  CALL.REL.NOINC `($__internal_0_$__cuda_sm70_shflsync_bfly_p) ;  /* 0x00001bb000007944 */ /* 0x000fea0003c00000 */
[----:B------:R-:W-:Y:S01]  /*10b30*/  IMAD.MOV.U32 R3, RZ, RZ, 0x2 ;  /* 0x00000002ff037424 */ /* 0x000fe200078e00ff */
[----:B------:R-:W-:Y:S01]  /*10b40*/  FMNMX.FTZ R72, R4, R8, !PT ;  /* 0x0000000804487209 */ /* 0x000fe20007810000 */
[----:B------:R-:W-:Y:S01]  /*10b50*/  IMAD.MOV.U32 R4, RZ, RZ, R5 ;  /* 0x000000ffff047224 */ /* 0x000fe200078e0005 */
        /* <DEDUP_REMOVED lines=24> */
[----:B------:R-:W-:Y:S01]  /*10ce0*/  MOV R2, R8 ;  /* 0x0000000800027202 */ /* 0x000fe20000000f00 */
[----:B------:R-:W-:-:S05]  /*10cf0*/  BRA `(.L_x_178) ;  /* 0xffff808000007947 */ /* 0x000fca000383ffff */
.L_x_89:
[----:B-1----:R1:W5:Y:S01]  /*10d00*/  LDL R4, [R1] ;  /* 0x0000000001047983 */ /* 0x0023620000100800 */
[----:B------:R-:W-:-:S02]  /*10d10*/  MOV R3, 0x2 ;  /* 0x0000000200037802 */ /* 0x000fc40000000f00 */
[----:B------:R-:W-:Y:S02]  /*10d20*/  MOV R2, 0x10d40 ;  /* 0x00010d4000027802 */ /* 0x000fe40000000f00 */
[----:B-1---5:R-:W-:Y:S05]  /*10d30*/  CALL.REL.NOINC `($__internal_0_$__cuda_sm70_shflsync_bfly_p) ;  /* 0x000019a000007944 */ /* 0x022fea0003c00000 */
[----:B------:R-:W2:Y:S01]  /*10d40*/  LDL.LU R0, [R1] ;  /* 0x0000000001007983 */ /* 0x000ea20000300800 */
[----:B------:R-:W-:Y:S02]  /*10d50*/  MOV R3, 0x1 ;  /* 0x0000000100037802 */ /* 0x000fe40000000f00 */
[----:B------:R-:W-:Y:S01]  /*10d60*/  MOV R2, 0x10da0 ;  /* 0x00010da000027802 */ /* 0x000fe20000000f00 */
[----:B--2---:R-:W-:-:S05]  /*10d70*/  FADD.FTZ R5, R0, R8 ;  /* 0x0000000800057221 */ /* 0x004fca0000010000 */
[----:B------:R-:W-:Y:S02]  /*10d80*/  MOV R4, R5 ;  /* 0x0000000500047202 */ /* 0x000fe40000000f00 */
[----:B------:R-:W-:Y:S05]  /*10d90*/  CALL.REL.NOINC `($__internal_0_$__cuda_sm70_shflsync_bfly_p) ;  /* 0x0000194000007944 */ /* 0x000fea0003c00000 */
[----:B------:R1:W5:Y:S01]  /*10da0*/  LDL R4, [R1+0x4] ;  /* 0x0000040001047983 */ /* 0x0003620000100800 */
[----:B------:R-:W-:Y:S01]  /*10db0*/  FADD.FTZ R5, R5, R8 ;  /* 0x0000000805057221 */ /* 0x000fe20000010000 */
[----:B------:R-:W-:Y:S02]  /*10dc0*/  MOV R3, 0x2 ;  /* 0x0000000200037802 */ /* 0x000fe40000000f00 */
[----:B------:R-:W-:Y:S02]  /*10dd0*/  MOV R2, 0x10df0 ;  /* 0x00010df000027802 */ /* 0x000fe40000000f00 */
[----:B-1---5:R-:W-:Y:S05]  /*10de0*/  CALL.REL.NOINC `($__internal_0_$__cuda_sm70_shflsync_bfly_p) ;  /* 0x000018f000007944 */ /* 0x022fea0003c00000 */
[----:B------:R-:W2:Y:S01]  /*10df0*/  LDL.LU R0, [R1+0x4] ;  /* 0x0000040001007983 */ /* 0x000ea20000300800 */
        /* <DEDUP_REMOVED lines=24> */
[----:B--2---:R-:W-:Y:S02]  /*10f80*/  FADD.FTZ R4, R0, R8 ;  /* 0x0000000800047221 */ /* 0x004fe40000010000 */
[----:B------:R-:W-:Y:S05]  /*10f90*/  CALL.REL.NOINC `($__internal_0_$__cuda_sm70_shflsync_bfly_p) ;  /* 0x0000174000007944 */ /* 0x000fea0003c00000 */
[----:B------:R-:W-:Y:S05]  /*10fa0*/  BRA `(.L_x_179) ;  /* 0xffff9dd000007947 */ /* 0x000fea000383ffff */
.L_x_96:
[----:B-1234-:R-:W-:Y:S01]  /*10fb0*/  IMAD.MOV.U32 R56, RZ, RZ, R5 ;  /* 0x000000ffff387224 */ /* 0x01efe200078e0005 */
[----:B------:R-:W-:Y:S01]  /*10fc0*/  MOV R10, RZ ;  /* 0x000000ff000a7202 */ /* 0x000fe20000000f00 */
[----:B------:R-:W-:Y:S01]  /*10fd0*/  IMAD.MOV.U32 R3, RZ, RZ, 0x181f ;  /* 0x0000181fff037424 */ /* 0x000fe200078e00ff */
[----:B------:R-:W-:-:S02]  /*10fe0*/  MOV R2, 0x11000 ;  /* 0x0001100000027802 */ /* 0x000fc40000000f00 */
[----:B------:R-:W-:Y:S05]  /*10ff0*/  CALL.REL.NOINC `($__internal_1_$__cuda_sm70_shflsync_idx_p) ;  /* 0x0000174000007944 */ /* 0x000fea0003c00000 */
[----:B------:R-:W-:Y:S01]  /*11000*/  MOV R7, R58 ;  /* 0x0000003a00077202 */ /* 0x000fe20000000f00 */
[----:B------:R-:W-:Y:S05]  /*11010*/  BRA `(.L_x_180) ;  /* 0xffffb3c000007947 */ /* 0x000fea000383ffff */
.L_x_97:
[----:B------:R-:W-:Y:S01]  /*11020*/  IMAD.MOV.U32 R56, RZ, RZ, R6 ;  /* 0x000000ffff387224 */ /* 0x000fe200078e0006 */
[----:B------:R-:W-:Y:S01]  /*11030*/  MOV R10, RZ ;  /* 0x000000ff000a7202 */ /* 0x000fe20000000f00 */
[----:B------:R-:W-:Y:S01]  /*11040*/  IMAD.MOV.U32 R3, RZ, RZ, 0x181f ;  /* 0x0000181fff037424 */ /* 0x000fe200078e00ff */
[----:B------:R-:W-:-:S02]  /*11050*/  MOV R2, 0x11070 ;  /* 0x0001107000027802 */ /* 0x000fc40000000f00 */
[----:B-12---:R-:W-:Y:S05]  /*11060*/  CALL.REL.NOINC `($__internal_1_$__cuda_sm70_shflsync_idx_p) ;  /* 0x000016d000007944 */ /* 0x006fea0003c00000 */
[----:B------:R-:W-:Y:S01]  /*11070*/  MOV R2, R58 ;  /* 0x0000003a00027202 */ /* 0x000fe20000000f00 */
[----:B------:R-:W-:Y:S05]  /*11080*/  BRA `(.L_x_181) ;  /* 0xffffb37000007947 */ /* 0x000fea000383ffff */
.L_x_98:
[----:B------:R-:W-:Y:S01]  /*11090*/  IMAD.MOV.U32 R56, RZ, RZ, R5 ;  /* 0x000000ffff387224 */ /* 0x000fe200078e0005 */
[----:B------:R-:W-:Y:S01]  /*110a0*/  MOV R10, 0x1 ;  /* 0x00000001000a7802 */ /* 0x000fe20000000f00 */
[----:B--2---:R-:W-:Y:S01]  /*110b0*/  IMAD.MOV.U32 R3, RZ, RZ, 0x181f ;  /* 0x0000181fff037424 */ /* 0x004fe200078e00ff */
[----:B------:R-:W-:-:S02]  /*110c0*/  MOV R2, 0x110e0 ;  /* 0x000110e000027802 */ /* 0x000fc40000000f00 */
[----:B-1-3--:R-:W-:Y:S05]  /*110d0*/  CALL.REL.NOINC `($__internal_1_$__cuda_sm70_shflsync_idx_p) ;  /* 0x0000166000007944 */ /* 0x00afea0003c00000 */
        /* <DEDUP_REMOVED lines=8> */
.L_x_99:
[----:B------:R-:W-:Y:S01]  /*11160*/  IMAD.MOV.U32 R56, RZ, RZ, R5 ;  /* 0x000000ffff387224 */ /* 0x000fe200078e0005 */
[----:B------:R-:W-:Y:S01]  /*11170*/  MOV R10, 0x2 ;  /* 0x00000002000a7802 */ /* 0x000fe20000000f00 */
[----:B-1----:R-:W-:Y:S01]  /*11180*/  IMAD.MOV.U32 R3, RZ, RZ, 0x181f ;  /* 0x0000181fff037424 */ /* 0x002fe200078e00ff */
[----:B------:R-:W-:Y:S02]  /*11190*/  MOV R2, 0x111b0 ;  /* 0x000111b000027802 */ /* 0x000fe40000000f00 */
[----:B---34-:R-:W-:Y:S05]  /*111a0*/  CALL.REL.NOINC `($__internal_1_$__cuda_sm70_shflsync_idx_p) ;  /* 0x0000159000007944 */ /* 0x018fea0003c00000 */
[----:B------:R-:W-:Y:S01]  /*111b0*/  MOV R7, R58 ;  /* 0x0000003a00077202 */ /* 0x000fe20000000f00 */
[----:B------:R-:W-:Y:S05]  /*111c0*/  BRA `(.L_x_183) ;  /* 0xffffb39000007947 */ /* 0x000fea000383ffff */
.L_x_100:
[----:B------:R-:W-:Y:S01]  /*111d0*/  IMAD.MOV.U32 R56, RZ, RZ, R6 ;  /* 0x000000ffff387224 */ /* 0x000fe200078e0006 */
[----:B------:R-:W-:Y:S01]  /*111e0*/  MOV R10, 0x2 ;  /* 0x00000002000a7802 */ /* 0x000fe20000000f00 */
[----:B-1----:R-:W-:Y:S01]  /*111f0*/  IMAD.MOV.U32 R3, RZ, RZ, 0x181f ;  /* 0x0000181fff037424 */ /* 0x002fe200078e00ff */
[----:B------:R-:W-:Y:S02]  /*11200*/  MOV R2, 0x11220 ;  /* 0x0001122000027802 */ /* 0x000fe40000000f00 */
[----:B--234-:R-:W-:Y:S05]  /*11210*/  CALL.REL.NOINC `($__internal_1_$__cuda_sm70_shflsync_idx_p) ;  /* 0x0000152000007944 */ /* 0x01cfea0003c00000 */
[----:B------:R-:W-:Y:S01]  /*11220*/  MOV R2, R58 ;  /* 0x0000003a00027202 */ /* 0x000fe20000000f00 */
[----:B------:R-:W-:Y:S05]  /*11230*/  BRA `(.L_x_184) ;  /* 0xffffb34000007947 */ /* 0x000fea000383ffff */
.L_x_101:
[----:B------:R-:W-:Y:S01]  /*11240*/  IMAD.MOV.U32 R56, RZ, RZ, R5 ;  /* 0x000000ffff387224 */ /* 0x000fe200078e0005 */
[----:B------:R-:W-:Y:S01]  /*11250*/  MOV R10, 0x3 ;  /* 0x00000003000a7802 */ /* 0x000fe20000000f00 */
[----:B--2---:R-:W-:Y:S01]  /*11260*/  IMAD.MOV.U32 R3, RZ, RZ, 0x181f ;  /* 0x0000181fff037424 */ /* 0x004fe200078e00ff */
[----:B------:R-:W-:-:S02]  /*11270*/  MOV R2, 0x11290 ;  /* 0x0001129000027802 */ /* 0x000fc40000000f00 */
[----:B-1-34-:R-:W-:Y:S05]  /*11280*/  CALL.REL.NOINC `($__internal_1_$__cuda_sm70_shflsync_idx_p) ;  /* 0x000014b000007944 */ /* 0x01afea0003c00000 */
        /* <DEDUP_REMOVED lines=8> */
.L_x_102:
[----:B------:R-:W-:Y:S01]  /*11310*/  IMAD.MOV.U32 R56, RZ, RZ, R5 ;  /* 0x000000ffff387224 */ /* 0x000fe200078e0005 */
[----:B------:R-:W-:Y:S01]  /*11320*/  MOV R10, 0x4 ;  /* 0x00000004000a7802 */ /* 0x000fe20000000f00 */
[----:B--2---:R-:W-:Y:S01]  /*11330*/  IMAD.MOV.U32 R3, RZ, RZ, 0x181f ;  /* 0x0000181fff037424 */ /* 0x004fe200078e00ff */
[----:B------:R-:W-:Y:S02]  /*11340*/  MOV R2, 0x11360 ;  /* 0x0001136000027802 */ /* 0x000fe40000000f00 */
[----:B-1-34-:R-:W-:Y:S05]  /*11350*/  CALL.REL.NOINC `($__internal_1_$__cuda_sm70_shflsync_idx_p) ;  /* 0x000013e000007944 */ /* 0x01afea0003c00000 */
[----:B------:R-:W-:Y:S01]  /*11360*/  MOV R7, R58 ;  /* 0x0000003a00077202 */ /* 0x000fe20000000f00 */
[----:B------:R-:W-:Y:S05]  /*11370*/  BRA `(.L_x_186) ;  /* 0xffffb31000007947 */ /* 0x000fea000383ffff */
.L_x_103:
[----:B------:R-:W-:Y:S01]  /*11380*/  IMAD.MOV.U32 R56, RZ, RZ, R6 ;  /* 0x000000ffff387224 */ /* 0x000fe200078e0006 */
[----:B------:R-:W-:Y:S01]  /*11390*/  MOV R10, 0x4 ;  /* 0x00000004000a7802 */ /* 0x000fe20000000f00 */
[----:B--2---:R-:W-:Y:S01]  /*113a0*/  IMAD.MOV.U32 R3, RZ, RZ, 0x181f ;  /* 0x0000181fff037424 */ /* 0x004fe200078e00ff */
[----:B------:R-:W-:Y:S02]  /*113b0*/  MOV R2, 0x113d0 ;  /* 0x000113d000027802 */ /* 0x000fe40000000f00 */
[----:B-1-34-:R-:W-:Y:S05]  /*113c0*/  CALL.REL.NOINC `($__internal_1_$__cuda_sm70_shflsync_idx_p) ;  /* 0x0000137000007944 */ /* 0x01afea0003c00000 */
[----:B------:R-:W-:Y:S01]  /*113d0*/  MOV R2, R58 ;  /* 0x0000003a00027202 */ /* 0x000fe20000000f00 */
[----:B------:R-:W-:Y:S05]  /*113e0*/  BRA `(.L_x_187) ;  /* 0xffffb2c000007947 */ /* 0x000fea000383ffff */
.L_x_104:
[----:B------:R-:W-:Y:S01]  /*113f0*/  IMAD.MOV.U32 R56, RZ, RZ, R5 ;  /* 0x000000ffff387224 */ /* 0x000fe200078e0005 */
[----:B------:R-:W-:Y:S01]  /*11400*/  MOV R10, 0x5 ;  /* 0x00000005000a7802 */ /* 0x000fe20000000f00 */
[----:B-1----:R-:W-:Y:S01]  /*11410*/  IMAD.MOV.U32 R3, RZ, RZ, 0x181f ;  /* 0x0000181fff037424 */ /* 0x002fe200078e00ff */
[----:B------:R-:W-:-:S02]  /*11420*/  MOV R2, 0x11440 ;  /* 0x0001144000027802 */ /* 0x000fc40000000f00 */
[----:B--234-:R-:W-:Y:S05]  /*11430*/  CALL.REL.NOINC `($__internal_1_$__cuda_sm70_shflsync_idx_p) ;  /* 0x0000130000007944 */ /* 0x01cfea0003c00000 */
        /* <DEDUP_REMOVED lines=8> */
.L_x_105:
[----:B------:R-:W-:Y:S01]  /*114c0*/  IMAD.MOV.U32 R56, RZ, RZ, R5 ;  /* 0x000000ffff387224 */ /* 0x000fe200078e0005 */
[----:B------:R-:W-:Y:S01]  /*114d0*/  MOV R10, 0x6 ;  /* 0x00000006000a7802 */ /* 0x000fe20000000f00 */
[----:B--2---:R-:W-:Y:S01]  /*114e0*/  IMAD.MOV.U32 R3, RZ, RZ, 0x181f ;  /* 0x0000181fff037424 */ /* 0x004fe200078e00ff */
[----:B------:R-:W-:Y:S02]  /*114f0*/  MOV R2, 0x11510 ;  /* 0x0001151000027802 */ /* 0x000fe40000000f00 */
[----:B-1--4-:R-:W-:Y:S05]  /*11500*/  CALL.REL.NOINC `($__internal_1_$__cuda_sm70_shflsync_idx_p) ;  /* 0x0000123000007944 */ /* 0x012fea0003c00000 */
[----:B------:R-:W-:Y:S01]  /*11510*/  MOV R7, R58 ;  /* 0x0000003a00077202 */ /* 0x000fe20000000f00 */
[----:B------:R-:W-:Y:S05]  /*11520*/  BRA `(.L_x_189) ;  /* 0xffffb29000007947 */ /* 0x000fea000383ffff */
.L_x_106:
[----:B------:R-:W-:Y:S01]  /*11530*/  IMAD.MOV.U32 R56, RZ, RZ, R6 ;  /* 0x000000ffff387224 */ /* 0x000fe200078e0006 */
[----:B------:R-:W-:Y:S01]  /*11540*/  MOV R10, 0x6 ;  /* 0x00000006000a7802 */ /* 0x000fe20000000f00 */
[----:B--2---:R-:W-:Y:S01]  /*11550*/  IMAD.MOV.U32 R3, RZ, RZ, 0x181f ;  /* 0x0000181fff037424 */ /* 0x004fe200078e00ff */
[----:B------:R-:W-:Y:S02]  /*11560*/  MOV R2, 0x11580 ;  /* 0x0001158000027802 */ /* 0x000fe40000000f00 */
[----:B-1-34-:R-:W-:Y:S05]  /*11570*/  CALL.REL.NOINC `($__internal_1_$__cuda_sm70_shflsync_idx_p) ;  /* 0x000011c000007944 */ /* 0x01afea0003c00000 */
[----:B------:R-:W-:Y:S01]  /*11580*/  MOV R2, R58 ;  /* 0x0000003a00027202 */ /* 0x000fe20000000f00 */
[----:B------:R-:W-:Y:S05]  /*11590*/  BRA `(.L_x_190) ;  /* 0xffffb24000007947 */ /* 0x000fea000383ffff */
.L_x_107:
[----:B------:R-:W-:Y:S01]  /*115a0*/  IMAD.MOV.U32 R56, RZ, RZ, R5 ;  /* 0x000000ffff387224 */ /* 0x000fe200078e0005 */
[----:B------:R-:W-:Y:S01]  /*115b0*/  MOV R10, 0x7 ;  /* 0x00000007000a7802 */ /* 0x000fe20000000f00 */
[----:B-1----:R-:W-:Y:S01]  /*115c0*/  IMAD.MOV.U32 R3, RZ, RZ, 0x181f ;  /* 0x0000181fff037424 */ /* 0x002fe200078e00ff */
[----:B------:R-:W-:-:S02]  /*115d0*/  MOV R2, 0x115f0 ;  /* 0x000115f000027802 */ /* 0x000fc40000000f00 */
[----:B--2-4-:R-:W-:Y:S05]  /*115e0*/  CALL.REL.NOINC `($__internal_1_$__cuda_sm70_shflsync_idx_p) ;  /* 0x0000115000007944 */ /* 0x014fea0003c00000 */
        /* <DEDUP_REMOVED lines=8> */
.L_x_109:
[----:B------:R-:W-:Y:S01]  /*11670*/  IMAD.MOV.U32 R56, RZ, RZ, R5 ;  /* 0x000000ffff387224 */ /* 0x000fe200078e0005 */
[----:B------:R-:W-:Y:S01]  /*11680*/  MOV R10, RZ ;  /* 0x000000ff000a7202 */ /* 0x000fe20000000f00 */
[----:B------:R-:W-:Y:S01]  /*11690*/  IMAD.MOV.U32 R3, RZ, RZ, 0x1c1f ;  /* 0x00001c1fff037424 */ /* 0x000fe200078e00ff */
[----:B------:R-:W-:Y:S02]  /*116a0*/  MOV R2, 0x116c0 ;  /* 0x000116c000027802 */ /* 0x000fe40000000f00 */
[----:B------:R-:W-:Y:S05]  /*116b0*/  CALL.REL.NOINC `($__internal_1_$__cuda_sm70_shflsync_idx_p) ;  /* 0x0000108000007944 */ /* 0x000fea0003c00000 */
[----:B------:R-:W-:Y:S01]  /*116c0*/  MOV R4, R58 ;  /* 0x0000003a00047202 */ /* 0x000fe20000000f00 */
[----:B------:R-:W-:Y:S05]  /*116d0*/  BRA `(.L_x_192) ;  /* 0xffffb43000007947 */ /* 0x000fea000383ffff */
.L_x_110:
[----:B------:R-:W-:Y:S01]  /*116e0*/  IMAD.MOV.U32 R56, RZ, RZ, R12 ;  /* 0x000000ffff387224 */ /* 0x000fe200078e000c */
[----:B------:R-:W-:Y:S01]  /*116f0*/  MOV R10, RZ ;  /* 0x000000ff000a7202 */ /* 0x000fe20000000f00 */
[----:B------:R-:W-:Y:S01]  /*11700*/  IMAD.MOV.U32 R3, RZ, RZ, 0x1c1f ;  /* 0x00001c1fff037424 */ /* 0x000fe200078e00ff */
[----:B------:R-:W-:Y:S02]  /*11710*/  MOV R2, 0x11730 ;  /* 0x0001173000027802 */ /* 0x000fe40000000f00 */
[----:B-12---:R-:W-:Y:S05]  /*11720*/  CALL.REL.NOINC `($__internal_1_$__cuda_sm70_shflsync_idx_p) ;  /* 0x0000101000007944 */ /* 0x006fea0003c00000 */
[----:B------:R-:W-:Y:S01]  /*11730*/  MOV R0, R58 ;  /* 0x0000003a00007202 */ /* 0x000fe20000000f00 */
[----:B------:R-:W-:Y:S05]  /*11740*/  BRA `(.L_x_193) ;  /* 0xffffb3e000007947 */ /* 0x000fea000383ffff */
.L_x_113:
        /* <DEDUP_REMOVED lines=13> */
.L_x_116:
[----:B------:R-:W-:Y:S01]  /*11820*/  IMAD.MOV.U32 R56, RZ, RZ, R5 ;  /* 0x000000ffff387224 */ /* 0x000fe200078e0005 */
[----:B---3--:R-:W-:Y:S01]  /*11830*/  MOV R10, 0x2 ;  /* 0x00000002000a7802 */ /* 0x008fe20000000f00 */
[----:B------:R-:W-:Y:S01]  /*11840*/  IMAD.MOV.U32 R3, RZ, RZ, 0x1c1f ;  /* 0x00001c1fff037424 */ /* 0x000fe200078e00ff */
[----:B------:R-:W-:Y:S02]  /*11850*/  MOV R2, 0x11870 ;  /* 0x0001187000027802 */ /* 0x000fe40000000f00 */
[----:B-12-4-:R-:W-:Y:S05]  /*11860*/  CALL.REL.NOINC `($__internal_1_$__cuda_sm70_shflsync_idx_p) ;  /* 0x00000ed000007944 */ /* 0x016fea0003c00000 */
[----:B------:R-:W-:Y:S01]  /*11870*/  MOV R4, R58 ;  /* 0x0000003a00047202 */ /* 0x000fe20000000f00 */
[----:B------:R-:W-:Y:S05]  /*11880*/  BRA `(.L_x_195) ;  /* 0xffffb95000007947 */ /* 0x000fea000383ffff */
.L_x_117:
[----:B------:R-:W-:Y:S01]  /*11890*/  IMAD.MOV.U32 R56, RZ, RZ, R12 ;  /* 0x000000ffff387224 */ /* 0x000fe200078e000c */
[----:B---3--:R-:W-:Y:S01]  /*118a0*/  MOV R10, 0x2 ;  /* 0x00000002000a7802 */ /* 0x008fe20000000f00 */
[----:B------:R-:W-:Y:S01]  /*118b0*/  IMAD.MOV.U32 R3, RZ, RZ, 0x1c1f ;  /* 0x00001c1fff037424 */ /* 0x000fe200078e00ff */
[----:B------:R-:W-:Y:S02]  /*118c0*/  MOV R2, 0x118e0 ;  /* 0x000118e000027802 */ /* 0x000fe40000000f00 */
[----:B-12-4-:R-:W-:Y:S05]  /*118d0*/  CALL.REL.NOINC `($__internal_1_$__cuda_sm70_shflsync_idx_p) ;  /* 0x00000e6000007944 */ /* 0x016fea0003c00000 */
[----:B------:R-:W-:Y:S01]  /*118e0*/  MOV R0, R58 ;  /* 0x0000003a00007202 */ /* 0x000fe20000000f00 */
[----:B------:R-:W-:Y:S05]  /*118f0*/  BRA `(.L_x_196) ;  /* 0xffffb90000007947 */ /* 0x000fea000383ffff */
.L_x_120:
[----:B------:R-:W-:Y:S01]  /*11900*/  IMAD.MOV.U32 R56, RZ, RZ, R5 ;  /* 0x000000ffff387224 */ /* 0x000fe200078e0005 */
[----:B--23--:R-:W-:Y:S01]  /*11910*/  MOV R10, 0x3 ;  /* 0x00000003000a7802 */ /* 0x00cfe20000000f00 */
[----:B------:R-:W-:Y:S01]  /*11920*/  IMAD.MOV.U32 R3, RZ, RZ, 0x1c1f ;  /* 0x00001c1fff037424 */ /* 0x000fe200078e00ff */
[----:B------:R-:W-:-:S02]  /*11930*/  MOV R2, 0x11950 ;  /* 0x0001195000027802 */ /* 0x000fc40000000f00 */
[----:B-1--4-:R-:W-:Y:S05]  /*11940*/  CALL.REL.NOINC `($__internal_1_$__cuda_sm70_shflsync_idx_p) ;  /* 0x00000df000007944 */ /* 0x012fea0003c00000 */
        /* <DEDUP_REMOVED lines=8> */
.L_x_124:
[----:B------:R-:W-:Y:S01]  /*119d0*/  IMAD.MOV.U32 R56, RZ, RZ, R5 ;  /* 0x000000ffff387224 */ /* 0x000fe200078e0005 */
[----:B------:R-:W-:Y:S01]  /*119e0*/  MOV R10, RZ ;  /* 0x000000ff000a7202 */ /* 0x000fe20000000f00 */
[----:B------:R-:W-:Y:S01]  /*119f0*/  IMAD.MOV.U32 R3, RZ, RZ, 0x181f ;  /* 0x0000181fff037424 */ /* 0x000fe200078e00ff */
[----:B------:R-:W-:Y:S02]  /*11a00*/  MOV R2, 0x11a20 ;  /* 0x00011a2000027802 */ /* 0x000fe40000000f00 */
[----:B------:R-:W-:Y:S05]  /*11a10*/  CALL.REL.NOINC `($__internal_1_$__cuda_sm70_shflsync_idx_p) ;  /* 0x00000d2000007944 */ /* 0x000fea0003c00000 */
[----:B------:R-:W-:Y:S01]  /*11a20*/  MOV R7, R58 ;  /* 0x0000003a00077202 */ /* 0x000fe20000000f00 */
[----:B------:R-:W-:Y:S05]  /*11a30*/  BRA `(.L_x_198) ;  /* 0xffffc62000007947 */ /* 0x000fea000383ffff */
.L_x_125:
[----:B------:R-:W-:Y:S01]  /*11a40*/  IMAD.MOV.U32 R56, RZ, RZ, R6 ;  /* 0x000000ffff387224 */ /* 0x000fe200078e0006 */
[----:B------:R-:W-:Y:S01]  /*11a50*/  MOV R10, RZ ;  /* 0x000000ff000a7202 */ /* 0x000fe20000000f00 */
[----:B------:R-:W-:Y:S01]  /*11a60*/  IMAD.MOV.U32 R3, RZ, RZ, 0x181f ;  /* 0x0000181fff037424 */ /* 0x000fe200078e00ff */
[----:B------:R-:W-:Y:S02]  /*11a70*/  MOV R2, 0x11a90 ;  /* 0x00011a9000027802 */ /* 0x000fe40000000f00 */
[----:B-12---:R-:W-:Y:S05]  /*11a80*/  CALL.REL.NOINC `($__internal_1_$__cuda_sm70_shflsync_idx_p) ;  /* 0x00000cb000007944 */ /* 0x006fea0003c00000 */
[----:B------:R-:W-:Y:S01]  /*11a90*/  MOV R2, R58 ;  /* 0x0000003a00027202 */ /* 0x000fe20000000f00 */
[----:B------:R-:W-:Y:S05]  /*11aa0*/  BRA `(.L_x_199) ;  /* 0xffffc5d000007947 */ /* 0x000fea000383ffff */
.L_x_126:
        /* <DEDUP_REMOVED lines=13> */
.L_x_127:
[----:B------:R-:W-:Y:S01]  /*11b80*/  IMAD.MOV.U32 R56, RZ, RZ, R5 ;  /* 0x000000ffff387224 */ /* 0x000fe200078e0005 */
[----:B------:R-:W-:Y:S01]  /*11b90*/  MOV R10, 0x2 ;  /* 0x00000002000a7802 */ /* 0x000fe20000000f00 */
[----:B-1----:R-:W-:Y:S01]  /*11ba0*/  IMAD.MOV.U32 R3, RZ, RZ, 0x181f ;  /* 0x0000181fff037424 */ /* 0x002fe200078e00ff */
[----:B------:R-:W-:Y:S02]  /*11bb0*/  MOV R2, 0x11bd0 ;  /* 0x00011bd000027802 */ /* 0x000fe40000000f00 */
[----:B---34-:R-:W-:Y:S05]  /*11bc0*/  CALL.REL.NOINC `($__internal_1_$__cuda_sm70_shflsync_idx_p) ;  /* 0x00000b7000007944 */ /* 0x018fea0003c00000 */
[----:B------:R-:W-:Y:S01]  /*11bd0*/  MOV R7, R58 ;  /* 0x0000003a00077202 */ /* 0x000fe20000000f00 */
[----:B------:R-:W-:Y:S05]  /*11be0*/  BRA `(.L_x_201) ;  /* 0xffffc60000007947 */ /* 0x000fea000383ffff */
.L_x_128:
[----:B------:R-:W-:Y:S01]  /*11bf0*/  IMAD.MOV.U32 R56, RZ, RZ, R6 ;  /* 0x000000ffff387224 */ /* 0x000fe200078e0006 */
[----:B------:R-:W-:Y:S01]  /*11c00*/  MOV R10, 0x2 ;  /* 0x00000002000a7802 */ /* 0x000fe20000000f00 */
[----:B-1----:R-:W-:Y:S01]  /*11c10*/  IMAD.MOV.U32 R3, RZ, RZ, 0x181f ;  /* 0x0000181fff037424 */ /* 0x002fe200078e00ff */
[----:B------:R-:W-:Y:S02]  /*11c20*/  MOV R2, 0x11c40 ;  /* 0x00011c4000027802 */ /* 0x000fe40000000f00 */
[----:B--234-:R-:W-:Y:S05]  /*11c30*/  CALL.REL.NOINC `($__internal_1_$__cuda_sm70_shflsync_idx_p) ;  /* 0x00000b0000007944 */ /* 0x01cfea0003c00000 */
[----:B------:R-:W-:Y:S01]  /*11c40*/  MOV R2, R58 ;  /* 0x0000003a00027202 */ /* 0x000fe20000000f00 */
[----:B------:R-:W-:Y:S05]  /*11c50*/  BRA `(.L_x_202) ;  /* 0xffffc5b000007947 */ /* 0x000fea000383ffff */
.L_x_129:
        /* <DEDUP_REMOVED lines=13> */
.L_x_130:
[----:B------:R-:W-:Y:S01]  /*11d30*/  IMAD.MOV.U32 R56, RZ, RZ, R5 ;  /* 0x000000ffff387224 */ /* 0x000fe200078e0005 */
[----:B------:R-:W-:Y:S01]  /*11d40*/  MOV R10, 0x4 ;  /* 0x00000004000a7802 */ /* 0x000fe20000000f00 */
[----:B--2---:R-:W-:Y:S01]  /*11d50*/  IMAD.MOV.U32 R3, RZ, RZ, 0x181f ;  /* 0x0000181fff037424 */ /* 0x004fe200078e00ff */
[----:B------:R-:W-:Y:S02]  /*11d60*/  MOV R2, 0x11d80 ;  /* 0x00011d8000027802 */ /* 0x000fe40000000f00 */
[----:B-1-34-:R-:W-:Y:S05]  /*11d70*/  CALL.REL.NOINC `($__internal_1_$__cuda_sm70_shflsync_idx_p) ;  /* 0x000009c000007944 */ /* 0x01afea0003c00000 */
[----:B------:R-:W-:Y:S01]  /*11d80*/  MOV R7, R58 ;  /* 0x0000003a00077202 */ /* 0x000fe20000000f00 */
[----:B------:R-:W-:Y:S05]  /*11d90*/  BRA `(.L_x_204) ;  /* 0xffffc58000007947 */ /* 0x000fea000383ffff */
.L_x_131:
[----:B------:R-:W-:Y:S01]  /*11da0*/  IMAD.MOV.U32 R56, RZ, RZ, R6 ;  /* 0x000000ffff387224 */ /* 0x000fe200078e0006 */
[----:B------:R-:W-:Y:S01]  /*11db0*/  MOV R10, 0x4 ;  /* 0x00000004000a7802 */ /* 0x000fe20000000f00 */
[----:B--2---:R-:W-:Y:S01]  /*11dc0*/  IMAD.MOV.U32 R3, RZ, RZ, 0x181f ;  /* 0x0000181fff037424 */ /* 0x004fe200078e00ff */
[----:B------:R-:W-:Y:S02]  /*11dd0*/  MOV R2, 0x11df0 ;  /* 0x00011df000027802 */ /* 0x000fe40000000f00 */
[----:B-1-34-:R-:W-:Y:S05]  /*11de0*/  CALL.REL.NOINC `($__internal_1_$__cuda_sm70_shflsync_idx_p) ;  /* 0x0000095000007944 */ /* 0x01afea0003c00000 */
[----:B------:R-:W-:Y:S01]  /*11df0*/  MOV R2, R58 ;  /* 0x0000003a00027202 */ /* 0x000fe20000000f00 */
[----:B------:R-:W-:Y:S05]  /*11e00*/  BRA `(.L_x_205) ;  /* 0xffffc53000007947 */ /* 0x000fea000383ffff */
.L_x_132:
        /* <DEDUP_REMOVED lines=13> */
.L_x_133:
[----:B------:R-:W-:Y:S01]  /*11ee0*/  IMAD.MOV.U32 R56, RZ, RZ, R5 ;  /* 0x000000ffff387224 */ /* 0x000fe200078e0005 */
[----:B------:R-:W-:Y:S01]  /*11ef0*/  MOV R10, 0x6 ;  /* 0x00000006000a7802 */ /* 0x000fe20000000f00 */
[----:B--2---:R-:W-:Y:S01]  /*11f00*/  IMAD.MOV.U32 R3, RZ, RZ, 0x181f ;  /* 0x0000181fff037424 */ /* 0x004fe200078e00ff */
[----:B------:R-:W-:Y:S02]  /*11f10*/  MOV R2, 0x11f30 ;  /* 0x00011f3000027802 */ /* 0x000fe40000000f00 */
[----:B-1--4-:R-:W-:Y:S05]  /*11f20*/  CALL.REL.NOINC `($__internal_1_$__cuda_sm70_shflsync_idx_p) ;  /* 0x0000081000007944 */ /* 0x012fea0003c00000 */
[----:B------:R-:W-:Y:S01]  /*11f30*/  MOV R7, R58 ;  /* 0x0000003a00077202 */ /* 0x000fe20000000f00 */
[----:B------:R-:W-:Y:S05]  /*11f40*/  BRA `(.L_x_207) ;  /* 0xffffc50000007947 */ /* 0x000fea000383ffff */
.L_x_134:
[----:B------:R-:W-:Y:S01]  /*11f50*/  IMAD.MOV.U32 R56, RZ, RZ, R6 ;  /* 0x000000ffff387224 */ /* 0x000fe200078e0006 */
[----:B------:R-:W-:Y:S01]  /*11f60*/  MOV R10, 0x6 ;  /* 0x00000006000a7802 */ /* 0x000fe20000000f00 */
[----:B--2---:R-:W-:Y:S01]  /*11f70*/  IMAD.MOV.U32 R3, RZ, RZ, 0x181f ;  /* 0x0000181fff037424 */ /* 0x004fe200078e00ff */
[----:B------:R-:W-:Y:S02]  /*11f80*/  MOV R2, 0x11fa0 ;  /* 0x00011fa000027802 */ /* 0x000fe40000000f00 */
[----:B-1-34-:R-:W-:Y:S05]  /*11f90*/  CALL.REL.NOINC `($__internal_1_$__cuda_sm70_shflsync_idx_p) ;  /* 0x000007a000007944 */ /* 0x01afea0003c00000 */
[----:B------:R-:W-:Y:S01]  /*11fa0*/  MOV R2, R58 ;  /* 0x0000003a00027202 */ /* 0x000fe20000000f00 */
[----:B------:R-:W-:Y:S05]  /*11fb0*/  BRA `(.L_x_208) ;  /* 0xffffc4b000007947 */ /* 0x000fea000383ffff */
.L_x_135:
        /* <DEDUP_REMOVED lines=13> */
.L_x_137:
[----:B------:R-:W-:Y:S01]  /*12090*/  IMAD.MOV.U32 R56, RZ, RZ, R57 ;  /* 0x000000ffff387224 */ /* 0x000fe200078e0039 */
[----:B------:R-:W-:Y:S01]  /*120a0*/  MOV R10, RZ ;  /* 0x000000ff000a7202 */ /* 0x000fe20000000f00 */
[----:B----4-:R-:W-:Y:S01]  /*120b0*/  IMAD.MOV.U32 R3, RZ, RZ, 0x1f ;  /* 0x0000001fff037424 */ /* 0x010fe200078e00ff */
[----:B------:R-:W-:Y:S02]  /*120c0*/  MOV R2, 0x120e0 ;  /* 0x000120e000027802 */ /* 0x000fe40000000f00 */
[----:B------:R-:W-:Y:S05]  /*120d0*/  CALL.REL.NOINC `($__internal_1_$__cuda_sm70_shflsync_idx_p) ;  /* 0x0000066000007944 */ /* 0x000fea0003c00000 */
[----:B------:R-:W-:Y:S01]  /*120e0*/  MOV R9, R58 ;  /* 0x0000003a00097202 */ /* 0x000fe20000000f00 */
[----:B------:R-:W-:Y:S05]  /*120f0*/  BRA `(.L_x_210) ;  /* 0xffffc56000007947 */ /* 0x000fea000383ffff */
.L_x_138:
[----:B------:R-:W-:Y:S01]  /*12100*/  IMAD.MOV.U32 R56, RZ, RZ, R57 ;  /* 0x000000ffff387224 */ /* 0x000fe200078e0039 */
[----:B------:R-:W-:Y:S01]  /*12110*/  MOV R10, 0x1 ;  /* 0x00000001000a7802 */ /* 0x000fe20000000f00 */
[----:B----4-:R-:W-:Y:S01]  /*12120*/  IMAD.MOV.U32 R3, RZ, RZ, 0x1f ;  /* 0x0000001fff037424 */ /* 0x010fe200078e00ff */
[----:B------:R-:W-:Y:S02]  /*12130*/  MOV R2, 0x12150 ;  /* 0x0001215000027802 */ /* 0x000fe40000000f00 */
[----:B-12---:R-:W-:Y:S05]  /*12140*/  CALL.REL.NOINC `($__internal_1_$__cuda_sm70_shflsync_idx_p) ;  /* 0x000005f000007944 */ /* 0x006fea0003c00000 */
[----:B------:R-:W-:Y:S01]  /*12150*/  MOV R8, R58 ;  /* 0x0000003a00087202 */ /* 0x000fe20000000f00 */
[----:B------:R-:W-:Y:S05]  /*12160*/  BRA `(.L_x_211) ;  /* 0xffffc51000007947 */ /* 0x000fea000383ffff */
.L_x_139:
[----:B------:R-:W-:Y:S02]  /*12170*/  MOV R2, 0x1 ;  /* 0x0000000100027802 */ /* 0x000fe40000000f00 */
[----:B------:R-:W-:-:S02]  /*12180*/  MOV R3, 0x121a0 ;  /* 0x000121a000037802 */ /* 0x000fc40000000f00 */
[----:B-123--:R-:W-:Y:S05]  /*12190*/  CALL.REL.NOINC `($__internal_2_$__cuda_sm70_shflsync_up_p) ;  /* 0x000005f000007944 */ /* 0x00efea0003c00000 */
[----:B------:R-:W-:Y:S05]  /*121a0*/  BRA `(.L_x_212) ;  /* 0xffffc60000007947 */ /* 0x000fea000383ffff */
.L_x_140:
[----:B------:R-:W-:Y:S02]  /*121b0*/  MOV R2, 0x2 ;  /* 0x0000000200027802 */ /* 0x000fe40000000f00 */
[----:B------:R-:W-:-:S02]  /*121c0*/  MOV R3, 0x121e0 ;  /* 0x000121e000037802 */ /* 0x000fc40000000f00 */
[----:B-12---:R-:W-:Y:S05]  /*121d0*/  CALL.REL.NOINC `($__internal_2_$__cuda_sm70_shflsync_up_p) ;  /* 0x000005b000007944 */ /* 0x006fea0003c00000 */
        /* <DEDUP_REMOVED lines=24> */
.L_x_144:
[----:B------:R-:W-:Y:S02]  /*12360*/  MOV R2, 0x1 ;  /* 0x0000000100027802 */ /* 0x000fe40000000f00 */
[----:B------:R-:W-:Y:S02]  /*12370*/  MOV R3, 0x12390 ;  /* 0x0001239000037802 */ /* 0x000fe40000000f00 */
[----:B------:R-:W-:Y:S05]  /*12380*/  CALL.REL.NOINC `($__internal_2_$__cuda_sm70_shflsync_up_p) ;  /* 0x0000040000007944 */ /* 0x000fea0003c00000 */
[----:B------:R-:W-:Y:S01]  /*12390*/  MOV R2, R4 ;  /* 0x0000000400027202 */ /* 0x000fe20000000f00 */
[----:B------:R-:W-:Y:S05]  /*123a0*/  BRA `(.L_x_214) ;  /* 0xffffc66000007947 */ /* 0x000fea000383ffff */
.L_x_145:
        /* <DEDUP_REMOVED lines=27> */
.L_x_147:
[----:B------:R-:W-:Y:S02]  /*12560*/  SEL R0, RZ, 0x1, P0 ;  /* 0x00000001ff007807 */ /* 0x000fe40000000000 */
[----:B------:R-:W-:Y:S02]  /*12570*/  MOV R2, 0x12590 ;  /* 0x0001259000027802 */ /* 0x000fe40000000f00 */
[----:B---3--:R-:W-:Y:S05]  /*12580*/  CALL.REL.NOINC `($__internal_3_$__cuda_sm70_votesync_ballot) ;  /* 0x0000027000007944 */ /* 0x008fea0003c00000 */
[----:B------:R-:W-:Y:S05]  /*12590*/  BRA `(.L_x_216) ;  /* 0xffffc60000007947 */ /* 0x000fea000383ffff */
.L_x_148:
[----:B------:R-:W-:Y:S01]  /*125a0*/  IMAD.MOV.U32 R56, RZ, RZ, R6 ;  /* 0x000000ffff387224 */ /* 0x000fe200078e0006 */
[----:B--2---:R-:W-:Y:S01]  /*125b0*/  MOV R10, R11 ;  /* 0x0000000b000a7202 */ /* 0x004fe20000000f00 */
[----:B------:R-:W-:Y:S01]  /*125c0*/  IMAD.MOV.U32 R3, RZ, RZ, 0x1f ;  /* 0x0000001fff037424 */ /* 0x000fe200078e00ff */
[----:B------:R-:W-:Y:S02]  /*125d0*/  MOV R2, 0x125f0 ;  /* 0x000125f000027802 */ /* 0x000fe40000000f00 */
[----:B-1-3--:R-:W-:Y:S05]  /*125e0*/  CALL.REL.NOINC `($__internal_1_$__cuda_sm70_shflsync_idx_p) ;  /* 0x0000015000007944 */ /* 0x00afea0003c00000 */
[----:B------:R-:W-:Y:S01]  /*125f0*/  IMAD.MOV.U32 R6, RZ, RZ, R58 ;  /* 0x000000ffff067224 */ /* 0x000fe200078e003a */
[----:B------:R-:W-:Y:S01]  /*12600*/  MOV R10, R11 ;  /* 0x0000000b000a7202 */ /* 0x000fe20000000f00 */
[----:B------:R-:W-:Y:S01]  /*12610*/  IMAD.MOV.U32 R56, RZ, RZ, R7 ;  /* 0x000000ffff387224 */ /* 0x000fe200078e0007 */
[----:B------:R-:W-:Y:S02]  /*12620*/  MOV R3, 0x1f ;  /* 0x0000001f00037802 */ /* 0x000fe40000000f00 */
[----:B------:R-:W-:-:S02]  /*12630*/  MOV R2, 0x12650 ;  /* 0x0001265000027802 */ /* 0x000fc40000000f00 */
[----:B------:R-:W-:Y:S05]  /*12640*/  CALL.REL.NOINC `($__internal_1_$__cuda_sm70_shflsync_idx_p) ;  /* 0x000000f000007944 */ /* 0x000fea0003c00000 */
[----:B------:R-:W-:Y:S01]  /*12650*/  MOV R7, R58 ;  /* 0x0000003a00077202 */ /* 0x000fe20000000f00 */
[----:B------:R-:W-:Y:S05]  /*12660*/  BRA `(.L_x_217) ;  /* 0xffffc57000007947 */ /* 0x000fea000383ffff */
.L_x_151:
[----:B------:R-:W-:Y:S01]  /*12670*/  IMAD.MOV.U32 R56, RZ, RZ, R4 ;  /* 0x000000ffff387224 */ /* 0x000fe200078e0004 */
[----:B------:R-:W-:Y:S01]  /*12680*/  MOV R10, R0 ;  /* 0x00000000000a7202 */ /* 0x000fe20000000f00 */
[----:B------:R-:W-:Y:S01]  /*12690*/  IMAD.MOV.U32 R3, RZ, RZ, 0x1f ;  /* 0x0000001fff037424 */ /* 0x000fe200078e00ff */
[----:B------:R-:W-:-:S02]  /*126a0*/  MOV R2, 0x126c0 ;  /* 0x000126c000027802 */ /* 0x000fc40000000f00 */
[----:B--234-:R-:W-:Y:S05]  /*126b0*/  CALL.REL.NOINC `($__internal_1_$__cuda_sm70_shflsync_idx_p) ;  /* 0x0000008000007944 */ /* 0x01cfea0003c00000 */
[----:B------:R-:W-:Y:S01]  /*126c0*/  MOV R12, R58 ;  /* 0x0000003a000c7202 */ /* 0x000fe20000000f00 */
[----:B------:R-:W-:Y:S05]  /*126d0*/  BRA `(.L_x_150) ;  /* 0xffffc56000007947 */ /* 0x000fea000383ffff */
        .weak           $__internal_0_$__cuda_sm70_shflsync_bfly_p
        .type           $__internal_0_$__cuda_sm70_shflsync_bfly_p,@function
        .size           $__internal_0_$__cuda_sm70_shflsync_bfly_p,($__internal_1_$__cuda_sm70_shflsync_idx_p - $__internal_0_$__cuda_sm70_shflsync_bfly_p)
$__internal_0_$__cuda_sm70_shflsync_bfly_p:
[----:B------:R-:W-:Y:S02]  /*126e0*/  MOV R8, 0x1f ;  /* 0x0000001f00087802 */ /* 0x000fe40000000f00 */
[----:B------:R-:W-:-:S04]  /*126f0*/  MOV R14, 0xffffffff ;  /* 0xffffffff000e7802 */ /* 0x000fc80000000f00 */
[----:B------:R-:W-:Y:S04]  /*12700*/  WARPSYNC R14 ;  /* 0x0000000e00007348 */ /* 0x000fe80003800000 */
[----:B------:R1:W2:Y:S02]  /*12710*/  SHFL.BFLY PT, R8, R4, R3, R8 ;  /* 0x0c00000304087389 */ /* 0x0002a400000e0008 */
[----:B-1----:R-:W-:-:S04]  /*12720*/  MOV R3, 0x0 ;  /* 0x0000000000037802 */ /* 0x002fc80000000f00 */
[----:B--2---:R-:W-:Y:S05]  /*12730*/  RET.REL.NODEC R2 `(_ZN7cutlass13device_kernelIN5flash19enable_sm80_to_sm89INS1_16FlashAttnFwdSm80INS1_25CollectiveMainloopFwdSm80ILi4ELi1ELb0EN4cute5tupleIJNS5_1CILi128EEENS7_ILi80EEENS7_ILi64EEEEEELi64ENS_10bfloat16_tEfNS_4arch4Sm80ELb0ELb0ELb1ELb1ELb1ELb0ELb1ELb1EEENS1_21CollectiveEpilogueFwdINS6_IJS8_SA_S9_EEENS6_IJNS7_ILi1EEESI_SI_EEESC_SE_Li128ELb1ELb1ELb1ELb0EEENS1_36VarlenDynamicPersistentTileSchedulerILi128ELi80ELi128ELi128ELb1ELb1ELb0ELb0ELb1ELb1EEEEEEEEEvNT_6ParamsE) ;  /* 0xfffed8c002007950 */ /* 0x004fea0003c3ffff */
        .weak           $__internal_1_$__cuda_sm70_shflsync_idx_p
        .type           $__internal_1_$__cuda_sm70_shflsync_idx_p,@function
        .size           $__internal_1_$__cuda_sm70_shflsync_idx_p,($__internal_2_$__cuda_sm70_shflsync_up_p - $__internal_1_$__cuda_sm70_shflsync_idx_p)
$__internal_1_$__cuda_sm70_shflsync_idx_p:
[----:B------:R-:W-:-:S04]  /*12740*/  MOV R58, 0xffffffff ;  /* 0xffffffff003a7802 */ /* 0x000fc80000000f00 */
[----:B------:R-:W-:Y:S04]  /*12750*/  WARPSYNC R58 ;  /* 0x0000003a00007348 */ /* 0x000fe80003800000 */
[----:B------:R1:W2:Y:S02]  /*12760*/  SHFL.IDX PT, R58, R56, R10, R3 ;  /* 0x0000000a383a7389 */ /* 0x0002a400000e0003 */
[----:B-1----:R-:W-:-:S04]  /*12770*/  MOV R3, 0x0 ;  /* 0x0000000000037802 */ /* 0x002fc80000000f00 */
[----:B--2---:R-:W-:Y:S05]  /*12780*/  RET.REL.NODEC R2 `(_ZN7cutlass13device_kernelIN5flash19enable_sm80_to_sm89INS1_16FlashAttnFwdSm80INS1_25CollectiveMainloopFwdSm80ILi4ELi1ELb0EN4cute5tupleIJNS5_1CILi128EEENS7_ILi80EEENS7_ILi64EEEEEELi64ENS_10bfloat16_tEfNS_4arch4Sm80ELb0ELb0ELb1ELb1ELb1ELb0ELb1ELb1EEENS1_21CollectiveEpilogueFwdINS6_IJS8_SA_S9_EEENS6_IJNS7_ILi1EEESI_SI_EEESC_SE_Li128ELb1ELb1ELb1ELb0EEENS1_36VarlenDynamicPersistentTileSchedulerILi128ELi80ELi128ELi128ELb1ELb1ELb0ELb0ELb1ELb1EEEEEEEEEvNT_6ParamsE) ;  /* 0xfffed87002007950 */ /* 0x004fea0003c3ffff */
        .weak           $__internal_2_$__cuda_sm70_shflsync_up_p
        .type           $__internal_2_$__cuda_sm70_shflsync_up_p,@function
        .size           $__internal_2_$__cuda_sm70_shflsync_up_p,($__internal_3_$__cuda_sm70_votesync_ballot - $__internal_2_$__cuda_sm70_shflsync_up_p)
$__internal_2_$__cuda_sm70_shflsync_up_p:
[----:B------:R-:W-:Y:S02]  /*12790*/  IMAD.MOV.U32 R4, RZ, RZ, RZ ;  /* 0x000000ffff047224 */ /* 0x000fe400078e00ff */
[----:B------:R-:W-:-:S04]  /*127a0*/  IMAD.MOV.U32 R10, RZ, RZ, -0x1 ;  /* 0xffffffffff0a7424 */ /* 0x000fc800078e00ff */
[----:B------:R-:W-:Y:S04]  /*127b0*/  WARPSYNC R10 ;  /* 0x0000000a00007348 */ /* 0x000fe80003800000 */
[----:B------:R1:W2:Y:S02]  /*127c0*/  SHFL.UP PT, R4, R0, R2, R4 ;  /* 0x0400000200047389 */ /* 0x0002a400000e0004 */
[----:B-1----:R-:W-:Y:S02]  /*127d0*/  MOV R2, R3 ;  /* 0x0000000300027202 */ /* 0x002fe40000000f00 */
[----:B------:R-:W-:-:S04]  /*127e0*/  MOV R3, 0x0 ;  /* 0x0000000000037802 */ /* 0x000fc80000000f00 */
[----:B--2---:R-:W-:Y:S05]  /*127f0*/  RET.REL.NODEC R2 `(_ZN7cutlass13device_kernelIN5flash19enable_sm80_to_sm89INS1_16FlashAttnFwdSm80INS1_25CollectiveMainloopFwdSm80ILi4ELi1ELb0EN4cute5tupleIJNS5_1CILi128EEENS7_ILi80EEENS7_ILi64EEEEEELi64ENS_10bfloat16_tEfNS_4arch4Sm80ELb0ELb0ELb1ELb1ELb1ELb0ELb1ELb1EEENS1_21CollectiveEpilogueFwdINS6_IJS8_SA_S9_EEENS6_IJNS7_ILi1EEESI_SI_EEESC_SE_Li128ELb1ELb1ELb1ELb0EEENS1_36VarlenDynamicPersistentTileSchedulerILi128ELi80ELi128ELi128ELb1ELb1ELb0ELb0ELb1ELb1EEEEEEEEEvNT_6ParamsE) ;  /* 0xfffed80002007950 */ /* 0x004fea0003c3ffff */
        .weak           $__internal_3_$__cuda_sm70_votesync_ballot
        .type           $__internal_3_$__cuda_sm70_votesync_ballot,@function
        .size           $__internal_3_$__cuda_sm70_votesync_ballot,(.L_x_1910 - $__internal_3_$__cuda_sm70_votesync_ballot)
$__internal_3_$__cuda_sm70_votesync_ballot:
[----:B------:R-:W-:Y:S01]  /*12800*/  ISETP.NE.U32.AND P0, PT, R0, 0x1, PT ;  /* 0x000000010000780c */ /* 0x000fe20003f05070 */
[----:B------:R-:W-:-:S04]  /*12810*/  IMAD.MOV.U32 R3, RZ, RZ, -0x1 ;  /* 0xffffffffff037424 */ /* 0x000fc800078e00ff */
[----:B------:R-:W-:Y:S08]  /*12820*/  WARPSYNC R3 ;  /* 0x0000000300007348 */ /* 0x000ff00003800000 */
[----:B------:R-:W-:-:S04]  /*12830*/  VOTE.ANY R0, PT, !P0 ;  /* 0x0000000000007806 */ /* 0x000fc800040e0100 */
[----:B------:R-:W-:Y:S01]  /*12840*/  LOP3.LUT R0, R0, R3, RZ, 0xc0, !PT ;  /* 0x0000000300007212 */ /* 0x000fe200078ec0ff */
[----:B------:R-:W-:-:S04]  /*12850*/  IMAD.MOV.U32 R3, RZ, RZ, 0x0 ;  /* 0x00000000ff037424 */ /* 0x000fc800078e00ff */
[----:B------:R-:W-:Y:S05]  /*12860*/  RET.REL.NODEC R2 `(_ZN7cutlass13device_kernelIN5flash19enable_sm80_to_sm89INS1_16FlashAttnFwdSm80INS1_25CollectiveMainloopFwdSm80ILi4ELi1ELb0EN4cute5tupleIJNS5_1CILi128EEENS7_ILi80EEENS7_ILi64EEEEEELi64ENS_10bfloat16_tEfNS_4arch4Sm80ELb0ELb0ELb1ELb1ELb1ELb0ELb1ELb1EEENS1_21CollectiveEpilogueFwdINS6_IJS8_SA_S9_EEENS6_IJNS7_ILi1EEESI_SI_EEESC_SE_Li128ELb1ELb1ELb1ELb0EEENS1_36VarlenDynamicPersistentTileSchedulerILi128ELi80ELi128ELi128ELb1ELb1ELb0ELb0ELb1ELb1EEEEEEEEEvNT_6ParamsE) ;  /* 0xfffed79002007950 */ /* 0x000fea0003c3ffff */
.L_x_218:
        /* <DEDUP_REMOVED lines=9> */
.L_x_1910:


//--------------------- .text._ZN7cutlass13device_kernelIN5flash19enable_sm80_to_sm89INS1_16FlashAttnFwdSm80INS1_25CollectiveMainloopFwdSm80ILi4ELi1ELb0EN4cute5tupleIJNS5_1CILi128EEENS7_ILi80EEENS7_ILi64EEEEEELi64ENS_10bfloat16_tEfNS_4arch4Sm80ELb0ELb0ELb1ELb1ELb1ELb1ELb1ELb1EEENS1_21CollectiveEpilogueFwdINS6_IJS8_SA_S9_EEENS6_IJNS7_ILi1EEESI_SI_EEESC_SE_Li128ELb1ELb1ELb1ELb0EEENS1_36VarlenDynamicPersistentTileSchedulerILi128ELi80ELi128ELi128ELb1ELb1ELb0ELb0ELb1ELb1EEEEEEEEEvNT_6ParamsE --------------------------
	.section	.text._ZN7cutlass13device_kernelIN5flash19enable_sm80_to_sm89INS1_16FlashAttnFwdSm80INS1_25CollectiveMainloopFwdSm80ILi4ELi1ELb0EN4cute5tupleIJNS5_1CILi128EEENS7_ILi80EEENS7_ILi64EEEEEELi64ENS_10bfloat16_tEfNS_4arch4Sm80ELb0ELb0ELb1ELb1ELb1ELb1ELb1ELb1EEENS1_21CollectiveEpilogueFwdINS6_IJS8_SA_S9_EEENS6_IJNS7_ILi1EEESI_SI_EEESC_SE_Li128ELb1ELb1ELb1ELb0EEENS1_36VarlenDynamicPersistentTileSchedulerILi128ELi80ELi128ELi128ELb1ELb1ELb0ELb0ELb1ELb1EEEEEEEEEvNT_6ParamsE,"ax",@progbits
	.sectioninfo	@"SHI_REGISTERS=255"
	.align	128
.text._ZN7cutlass13device_kernelIN5flash19enable_sm80_to_sm89INS1_16FlashAttnFwdSm80INS1_25CollectiveMainloopFwdSm80ILi4ELi1ELb0EN4cute5tupleIJNS5_1CILi128EEENS7_ILi80EEENS7_ILi64EEEEEELi64ENS_10bfloat16_tEfNS_4arch4Sm80ELb0ELb0ELb1ELb1ELb1ELb1ELb1ELb1EEENS1_21CollectiveEpilogueFwdINS6_IJS8_SA_S9_EEENS6_IJNS7_ILi1EEESI_SI_EEESC_SE_Li128ELb1ELb1ELb1ELb0EEENS1_36VarlenDynamicPersistentTileSchedulerILi128ELi80ELi128ELi128ELb1ELb1ELb0ELb0ELb1ELb1EEEEEEEEEvNT_6ParamsE:
        .type           _ZN7cutlass13device_kernelIN5flash19enable_sm80_to_sm89INS1_16FlashAttnFwdSm80INS1_25CollectiveMainloopFwdSm80ILi4ELi1ELb0EN4cute5tupleIJNS5_1CILi128EEENS7_ILi80EEENS7_ILi64EEEEEELi64ENS_10bfloat16_tEfNS_4arch4Sm80ELb0ELb0ELb1ELb1ELb1ELb1ELb1ELb1EEENS1_21CollectiveEpilogueFwdINS6_IJS8_SA_S9_EEENS6_IJNS7_ILi1EEESI_SI_EEESC_SE_Li128ELb1ELb1ELb1ELb0EEENS1_36VarlenDynamicPersistentTileSchedulerILi128ELi80ELi128ELi128ELb1ELb1ELb0ELb0ELb1ELb1EEEEEEEEEvNT_6ParamsE,@function
        .size           _ZN7cutlass13device_kernelIN5flash19enable_sm80_to_sm89INS1_16FlashAttnFwdSm80INS1_25CollectiveMainloopFwdSm80ILi4ELi1ELb0EN4cute5tupleIJNS5_1CILi128EEENS7_ILi80EEENS7_ILi64EEEEEELi64ENS_10bfloat16_tEfNS_4arch4Sm80ELb0ELb0ELb1ELb1ELb1ELb1ELb1ELb1EEENS1_21CollectiveEpilogueFwdINS6_IJS8_SA_S9_EEENS6_IJNS7_ILi1EEESI_SI_EEESC_SE_Li128ELb1ELb1ELb1ELb0EEENS1_36VarlenDynamicPersistentTileSchedulerILi128ELi80ELi128ELi128ELb1ELb1ELb0ELb0ELb1ELb1EEEEEEEEEvNT_6ParamsE,(.L_x_1915 - _ZN7cutlass13device_kernelIN5flash19enable_sm80_to_sm89INS1_16FlashAttnFwdSm80INS1_25CollectiveMainloopFwdSm80ILi4ELi1ELb0EN4cute5tupleIJNS5_1CILi128EEENS7_ILi80EEENS7_ILi64EEEEEELi64ENS_10bfloat16_tEfNS_4arch4Sm80ELb0ELb0ELb1ELb1ELb1ELb1ELb1ELb1EEENS1_21CollectiveEpilogueFwdINS6_IJS8_SA_S9_EEENS6_IJNS7_ILi1EEESI_SI_EEESC_SE_Li128ELb1ELb1ELb1ELb0EEENS1_36VarlenDynamicPersistentTileSchedulerILi128ELi80ELi128ELi128ELb1ELb1ELb0ELb0ELb1ELb1EEEEEEEEEvNT_6ParamsE)
        .other          _ZN7cutlass13device_kernelIN5flash19enable_sm80_to_sm89INS1_16FlashAttnFwdSm80INS1_25CollectiveMainloopFwdSm80ILi4ELi1ELb0EN4cute5tupleIJNS5_1CILi128EEENS7_ILi80EEENS7_ILi64EEEEEELi64ENS_10bfloat16_tEfNS_4arch4Sm80ELb0ELb0ELb1ELb1ELb1ELb1ELb1ELb1EEENS1_21CollectiveEpilogueFwdINS6_IJS8_SA_S9_EEENS6_IJNS7_ILi1EEESI_SI_EEESC_SE_Li128ELb1ELb1ELb1ELb0EEENS1_36VarlenDynamicPersistentTileSchedulerILi128ELi80ELi128ELi128ELb1ELb1ELb0ELb0ELb1ELb1EEEEEEEEEvNT_6ParamsE,@"STO_CUDA_ENTRY STV_DEFAULT"
_ZN7cutlass13device_kernelIN5flash19enable_sm80_to_sm89INS1_16FlashAttnFwdSm80INS1_25CollectiveMainloopFwdSm80ILi4ELi1ELb0EN4cute5tupleIJNS5_1CILi128EEENS7_ILi80EEENS7_ILi64EEEEEELi64ENS_10bfloat16_tEfNS_4arch4Sm80ELb0ELb0ELb1ELb1ELb1ELb1ELb1ELb1EEENS1_21CollectiveEpilogueFwdINS6_IJS8_SA_S9_EEENS6_IJNS7_ILi1EEESI_SI_EEESC_SE_Li128ELb1ELb1ELb1ELb0EEENS1_36VarlenDynamicPersistentTileSchedulerILi128ELi80ELi128ELi128ELb1ELb1ELb0ELb0ELb1ELb1EEEEEEEEEvNT_6ParamsE:
        /* <DEDUP_REMOVED lines=54> */
.L_x_224:
        /* <DEDUP_REMOVED lines=17> */
.L_x_411:
        /* <DEDUP_REMOVED lines=16> */
.L_x_412:
[----:B--2---:R-:W-:-:S05]  /*0570*/  IMAD R0, R0, c[0x0][0x538], RZ ;  /* 0x00014e0000007a24 */ /* 0x004fca00078e02ff */
[----:B------:R-:W-:-:S04]  /*0580*/  IADD3 R6, R0, R6, RZ ;  /* 0x0000000600067210 */ /* 0x000fc80007ffe0ff */
[----:B------:R-:W-:-:S13]  /*0590*/  ISETP.GT.AND P0, PT, R6, UR4, PT ;  /* 0x0000000406007c0c */ /* 0x000fda000bf04270 */
[----:B-1----:R-:W-:Y:S05]  /*05a0*/  @!P0 BRA `(.L_x_224) ;  /* 0xfffffdb000008947 */ /* 0x002fea000383ffff */
.L_x_220:
[----:B------:R-:W-:-:S05]  /*05b0*/  IADD3 R12, -R0, R6, RZ ;  /* 0x00000006000c7210 */ /* 0x000fca0007ffe1ff */
[----:B------:R-:W-:-:S05]  /*05c0*/  IMAD R0, R4, c[0x0][0x538], R12 ;  /* 0x00014e0004007a24 */ /* 0x000fca00078e020c */
[----:B------:R-:W-:Y:S01]  /*05d0*/  ISETP.GT.AND P0, PT, R0, UR4, PT ;  /* 0x0000000400007c0c */ /* 0x000fe2000bf04270 */
[----:B------:R-:W-:-:S12]  /*05e0*/  BRA.DIV ~URZ, `(.L_x_225) ;  /* 0x000181d27f007947 */ /* 0x000fd8000b800000 */
[----:B------:R-:W-:-:S04]  /*05f0*/  VOTE.ANY R0, PT, !P0 ;  /* 0x0000000000007806 */ /* 0x000fc800040e0100 */
.L_x_413:
[----:B------:R1:W2:Y:S01]  /*0600*/  POPC R13, R0 ;  /* 0x00000000000d7309 */ /* 0x0002a20000000000 */
[----:B------:R-:W-:Y:S05]  /*0610*/  BRA.DIV ~URZ, `(.L_x_226) ;  /* 0x000181e27f007947 */ /* 0x000fea000b800000 */
[----:B--2---:R2:W3:Y:S01]  /*0620*/  SHFL.IDX PT, R11, R8, R13, 0x1f ;  /* 0x00001f0d080b7589 */ /* 0x0044e200000e0000 */
[----:B------:R-:W-:-:S03]  /*0630*/  MOV R6, RZ ;  /* 0x000000ff00067202 */ /* 0x000fc60000000f00 */
[----:B------:R2:W4:Y:S04]  /*0640*/  SHFL.IDX PT, R10, R7, R13, 0x1f ;  /* 0x00001f0d070a7589 */ /* 0x00052800000e0000 */
.L_x_414:
[----:B------:R-:W-:Y:S01]  /*0650*/  ISETP.NE.AND P0, PT, R0, RZ, PT ;  /* 0x000000ff0000720c */ /* 0x000fe20003f05270 */
[----:B------:R-:W-:-:S12]  /*0660*/  BSSY B0, `(.L_x_227) ;  /* 0x0000005000007945 */ /* 0x000fd80003800000 */
[----:B------:R-:W-:Y:S05]  /*0670*/  @!P0 BRA `(.L_x_228) ;  /* 0x0000003000008947 */ /* 0x000fea0003800000 */
[----:B------:R-:W-:Y:S01]  /*0680*/  IADD3 R47, R13, -0x1, RZ ;  /* 0xffffffff0d2f7810 */ /* 0x000fe20007ffe0ff */
[----:B------:R-:W-:Y:S05]  /*0690*/  BRA.DIV ~URZ, `(.L_x_229) ;  /* 0x000182427f007947 */ /* 0x000fea000b800000 */
[----:B------:R1:W2:Y:S02]  /*06a0*/  SHFL.IDX PT, R6, R4, R47, 0x1f ;  /* 0x00001f2f04067589 */ /* 0x0002a400000e0000 */
.L_x_228:
[----:B------:R-:W-:Y:S05]  /*06b0*/  BSYNC B0 ;  /* 0x0000000000007941 */ /* 0x000fea0003800000 */
.L_x_227:
        /* <DEDUP_REMOVED lines=69> */
.L_x_221:
[----:B------:R-:W-:Y:S01]  /*0b10*/  MOV R0, UR4 ;  /* 0x0000000400007c02 */ /* 0x000fe20008000f00 */
[----:B------:R-:W-:Y:S04]  /*0b20*/  STL [R1+0x2c], RZ ;  /* 0x00002cff01007387 */ /* 0x000fe80000100800 */
[----:B------:R-:W-:Y:S04]  /*0b30*/  STL [R1+0x30], RZ ;  /* 0x000030ff01007387 */ /* 0x000fe80000100800 */
[----:B------:R1:W-:Y:S02]  /*0b40*/  STL [R1+0x28], R0 ;  /* 0x0000280001007387 */ /* 0x0003e40000100800 */
[----:B-1----:R-:W-:-:S05]  /*0b50*/  MOV R0, c[0x0][0x53c] ;  /* 0x00014f0000007a02 */ /* 0x002fca0000000f00 */
[----:B------:R1:W-:Y:S02]  /*0b60*/  STL [R1+0x34], R0 ;  /* 0x0000340001007387 */ /* 0x0003e40000100800 */
.L_x_230:
        /* <DEDUP_REMOVED lines=8> */
.L_x_219:
[----:B------:R-:W2:Y:S02]  /*0bf0*/  LDL R0, [R1+0x34] ;  /* 0x0000340001007983 */ /* 0x000ea40000100800 */
[----:B--2---:R-:W-:-:S13]  /*0c00*/  ISETP.GE.AND P0, PT, R0, c[0x0][0x53c], PT ;  /* 0x00014f0000007a0c */ /* 0x004fda0003f06270 */
[----:B------:R-:W-:Y:S05]  /*0c10*/  @P0 EXIT ;  /* 0x000000000000094d */ /* 0x000fea0003800000 */
[----:B------:R-:W2:Y:S01]  /*0c20*/  S2R R15, SR_TID.X ;  /* 0x00000000000f7919 */ /* 0x000ea20000002100 */
[----:B------:R-:W-:Y:S01]  /*0c30*/  IMAD.MOV.U32 R18, RZ, RZ, -0x10 ;  /* 0xfffffff0ff127424 */ /* 0x000fe200078e00ff */
[----:B------:R-:W-:Y:S01]  /*0c40*/  ULDC UR4, c[0x0][0x2ac] ;  /* 0x0000ab0000047ab9 */ /* 0x000fe20000000800 */
[----:B------:R-:W-:Y:S01]  /*0c50*/  IMAD.MOV.U32 R17, RZ, RZ, 0x20 ;  /* 0x00000020ff117424 */ /* 0x000fe200078e00ff */
[----:B------:R-:W-:Y:S01]  /*0c60*/  ULDC UR6, c[0x0][0x1d0] ;  /* 0x0000740000067ab9 */ /* 0x000fe20000000800 */
[----:B------:R-:W-:Y:S01]  /*0c70*/  IMAD.MOV.U32 R16, RZ, RZ, 0x40 ;  /* 0x00000040ff107424 */ /* 0x000fe200078e00ff */
[----:B------:R-:W-:Y:S01]  /*0c80*/  UIMAD UR6, UR4, UR6, URZ ;  /* 0x00000006040672a4 */ /* 0x000fe2000f8e023f */
[----:B--2---:R-:W-:-:S04]  /*0c90*/  SHF.R.S32.HI R14, RZ, 0x1f, R15 ;  /* 0x0000001fff0e7819 */ /* 0x004fc8000001140f */
[CC--:B------:R-:W-:Y:S02]  /*0ca0*/  LEA.HI R10, R14.reuse, R15.reuse, RZ, 0x3 ;  /* 0x0000000f0e0a7211 */ /* 0x0c0fe400078f18ff */
[----:B------:R-:W-:Y:S02]  /*0cb0*/  LEA.HI R2, R14, R15, RZ, 0x4 ;  /* 0x0000000f0e027211 */ /* 0x000fe400078f20ff */
[----:B------:R-:W-:Y:S02]  /*0cc0*/  SHF.R.S32.HI R26, RZ, 0x3, R10 ;  /* 0x00000003ff1a7819 */ /* 0x000fe4000001140a */
[----:B-1----:R-:W-:Y:S02]  /*0cd0*/  LOP3.LUT R4, R10, 0xfffffff8, RZ, 0xc0, !PT ;  /* 0xfffffff80a047812 */ /* 0x002fe400078ec0ff */
[----:B------:R-:W-:Y:S01]  /*0ce0*/  SHF.R.S32.HI R3, RZ, 0x4, R2 ;  /* 0x00000004ff037819 */ /* 0x000fe20000011402 */
[----:B------:R-:W-:Y:S01]  /*0cf0*/  IMAD.SHL.U32 R6, R26, 0x40, RZ ;  /* 0x000000401a067824 */ /* 0x000fe200078e00ff */
[C---:B------:R-:W-:Y:S01]  /*0d00*/  LOP3.LUT R0, R2.reuse, 0xfffffff0, RZ, 0xc0, !PT ;  /* 0xfffffff002007812 */ /* 0x040fe200078ec0ff */
[----:B------:R-:W-:Y:S01]  /*0d10*/  IMAD.IADD R9, R15, 0x1, -R4 ;  /* 0x000000010f097824 */ /* 0x000fe200078e0a04 */
[----:B------:R-:W-:-:S03]  /*0d20*/  LEA.HI R5, R2, R3, RZ, 0x1 ;  /* 0x0000000302057211 */ /* 0x000fc600078f08ff */
[----:B------:R-:W-:Y:S01]  /*0d30*/  IMAD.IADD R2, R15, 0x1, -R0 ;  /* 0x000000010f027824 */ /* 0x000fe200078e0a00 */
[----:B------:R-:W-:Y:S01]  /*0d40*/  LOP3.LUT R0, R6, 0x1c0, RZ, 0xc0, !PT ;  /* 0x000001c006007812 */ /* 0x000fe200078ec0ff */
[----:B------:R-:W-:Y:S01]  /*0d50*/  IMAD.SHL.U32 R244, R9, 0x8, RZ ;  /* 0x0000000809f47824 */ /* 0x000fe200078e00ff */
[----:B------:R-:W-:Y:S01]  /*0d60*/  LOP3.LUT R5, R5, 0xfffffffe, RZ, 0xc0, !PT ;  /* 0xfffffffe05057812 */ /* 0x000fe200078ec0ff */
[C---:B------:R-:W-:Y:S01]  /*0d70*/  IMAD.SHL.U32 R7, R9.reuse, 0x40, RZ ;  /* 0x0000004009077824 */ /* 0x040fe200078e00ff */
[----:B------:R-:W-:Y:S01]  /*0d80*/  SHF.R.S32.HI R8, RZ, 0x1f, R2 ;  /* 0x0000001fff087819 */ /* 0x000fe20000011402 */
[----:B------:R-:W-:Y:S01]  /*0d90*/  IMAD R251, R9, 0x10, R26 ;  /* 0x0000001009fb7824 */ /* 0x000fe200078e021a */
[----:B------:R-:W-:Y:S01]  /*0da0*/  LOP3.LUT R6, R0, 0x38, R244, 0xf8, !PT ;  /* 0x0000003800067812 */ /* 0x000fe200078ef8f4 */
[----:B------:R-:W-:Y:S01]  /*0db0*/  IMAD.IADD R12, R3, 0x1, -R5 ;  /* 0x00000001030c7824 */ /* 0x000fe200078e0a05 */
[----:B------:R-:W-:Y:S02]  /*0dc0*/  SHF.R.U32.HI R4, RZ, 0x3, R0 ;  /* 0x00000003ff047819 */ /* 0x000fe40000011600 */
[----:B------:R-:W-:-:S02]  /*0dd0*/  LEA.HI R11, R8, R2, RZ, 0x3 ;  /* 0x00000002080b7211 */ /* 0x000fc400078f18ff */
[----:B------:R-:W-:Y:S02]  /*0de0*/  LOP3.LUT R0, R7, 0x1c0, RZ, 0xc0, !PT ;  /* 0x000001c007007812 */ /* 0x000fe400078ec0ff */
[----:B------:R-:W-:Y:S02]  /*0df0*/  LOP3.LUT R5, R6, R4, RZ, 0x3c, !PT ;  /* 0x0000000406057212 */ /* 0x000fe400078e3cff */
[-C--:B------:R-:W-:Y:S02]  /*0e00*/  LEA.HI R7, R14, R15.reuse, RZ, 0x6 ;  /* 0x0000000f0e077211 */ /* 0x080fe400078f30ff */
[----:B------:R-:W-:Y:S02]  /*0e10*/  LOP3.LUT R4, R11, 0xfffffff8, RZ, 0xc0, !PT ;  /* 0xfffffff80b047812 */ /* 0x000fe400078ec0ff */
[----:B------:R-:W-:Y:S02]  /*0e20*/  LOP3.LUT R6, R0, 0x8, R10, 0xf8, !PT ;  /* 0x0000000800067812 */ /* 0x000fe400078ef80a */
[----:B------:R-:W-:Y:S01]  /*0e30*/  SHF.R.U32.HI R3, RZ, 0x3, R0 ;  /* 0x00000003ff037819 */ /* 0x000fe20000011600 */
[----:B------:R-:W-:Y:S01]  /*0e40*/  IMAD.SHL.U32 R0, R7, 0x8, RZ ;  /* 0x0000000807007824 */ /* 0x000fe200078e00ff */
[-C--:B------:R-:W-:Y:S01]  /*0e50*/  LEA.HI R10, R14, R15.reuse, RZ, 0x2 ;  /* 0x0000000f0e0a7211 */ /* 0x080fe200078f10ff */
[----:B------:R-:W-:Y:S01]  /*0e60*/  IMAD.IADD R8, R2, 0x1, -R4 ;  /* 0x0000000102087824 */ /* 0x000fe200078e0a04 */
[----:B------:R-:W-:-:S02]  /*0e70*/  LEA.HI R2, R14, R15, RZ, 0x5 ;  /* 0x0000000f0e027211 */ /* 0x000fc400078f28ff */
[----:B------:R-:W-:Y:S02]  /*0e80*/  LOP3.LUT R13, R6, R3, RZ, 0x3c, !PT ;  /* 0x00000003060d7212 */ /* 0x000fe400078e3cff */
[--C-:B------:R-:W-:Y:S02]  /*0e90*/  SHF.R.S32.HI R93, RZ, 0x2, R10.reuse ;  /* 0x00000002ff5d7819 */ /* 0x100fe4000001140a */
[----:B------:R-:W-:Y:S02]  /*0ea0*/  SHF.R.S32.HI R3, RZ, 0x1f, R10 ;  /* 0x0000001fff037819 */ /* 0x000fe4000001140a */
[----:B------:R-:W-:Y:S02]  /*0eb0*/  LOP3.LUT R209, R5, 0x7ffffe00, R0, 0xf8, !PT ;  /* 0x7ffffe0005d17812 */ /* 0x000fe400078ef800 */
[----:B------:R-:W-:Y:S02]  /*0ec0*/  LOP3.LUT R0, R2, 0xffffffe0, RZ, 0xc0, !PT ;  /* 0xffffffe002007812 */ /* 0x000fe400078ec0ff */
[--C-:B------:R-:W-:Y:S01]  /*0ed0*/  SHF.R.S32.HI R7, RZ, 0x5, R2.reuse ;  /* 0x00000005ff077819 */ /* 0x100fe20000011402 */
[----:B------:R-:W-:Y:S01]  /*0ee0*/  IMAD.SHL.U32 R209, R209, 0x2, RZ ;  /* 0x00000002d1d17824 */ /* 0x000fe200078e00ff */
[----:B------:R-:W-:Y:S01]  /*0ef0*/  SHF.R.S32.HI R2, RZ, 0x1f, R2 ;  /* 0x0000001fff027819 */ /* 0x000fe20000011402 */
[----:B------:R-:W-:Y:S01]  /*0f00*/  IMAD.IADD R20, R15, 0x1, -R0 ;  /* 0x000000010f147824 */ /* 0x000fe200078e0a00 */
[----:B------:R-:W-:Y:S01]  /*0f10*/  LEA.HI R4, R3, R93, RZ, 0x3 ;  /* 0x0000005d03047211 */ /* 0x000fe200078f18ff */
[----:B------:R-:W-:Y:S01]  /*0f20*/  IMAD.SHL.U32 R19, R7, 0x200, RZ ;  /* 0x0000020007137824 */ /* 0x000fe200078e00ff */
[----:B------:R-:W-:-:S02]  /*0f30*/  LOP3.LUT R3, R10, 0xfffffffc, RZ, 0xc0, !PT ;  /* 0xfffffffc0a037812 */ /* 0x000fc400078ec0ff */
[----:B------:R-:W-:Y:S02]  /*0f40*/  LEA.HI R0, R2, R7, RZ, 0x2 ;  /* 0x0000000702007211 */ /* 0x000fe400078f10ff */
[----:B------:R-:W-:Y:S01]  /*0f50*/  LOP3.LUT R2, R4, 0xfffffff8, RZ, 0xc0, !PT ;  /* 0xfffffff804027812 */ /* 0x000fe200078ec0ff */
[----:B------:R-:W-:Y:S01]  /*0f60*/  IMAD.IADD R94, R15, 0x1, -R3 ;  /* 0x000000010f5e7824 */ /* 0x000fe200078e0a03 */
[----:B------:R-:W-:Y:S02]  /*0f70*/  SHF.R.S32.HI R4, RZ, 0x1f, R20 ;  /* 0x0000001fff047819 */ /* 0x000fe40000011414 */
[----:B------:R-:W-:Y:S01]  /*0f80*/  LOP3.LUT R3, R0, 0xffffffc, RZ, 0xc0, !PT ;  /* 0x0ffffffc00037812 */ /* 0x000fe200078ec0ff */
[----:B------:R-:W-:Y:S01]  /*0f90*/  IMAD.IADD R0, R93, 0x1, -R2 ;  /* 0x000000015d007824 */ /* 0x000fe200078e0a02 */
[C---:B------:R-:W-:Y:S01]  /*0fa0*/  LEA.HI R2, R94.reuse, R94, RZ, 0x1 ;  /* 0x0000005e5e027211 */ /* 0x040fe200078f08ff */
[----:B------:R-:W-:Y:S01]  /*0fb0*/  IMAD.SHL.U32 R86, R94, 0x4, RZ ;  /* 0x000000045e567824 */ /* 0x000fe200078e00ff */
[----:B------:R-:W-:Y:S01]  /*0fc0*/  LEA.HI R10, R4, R20, RZ, 0x2 ;  /* 0x00000014040a7211 */ /* 0x000fe200078f10ff */
[----:B------:R-:W-:Y:S01]  /*0fd0*/  IMAD.IADD R5, R7, 0x1, -R3 ;  /* 0x0000000107057824 */ /* 0x000fe200078e0a03 */
[C---:B------:R-:W-:Y:S01]  /*0fe0*/  LOP3.LUT R3, R2.reuse, 0x1ffffffe, RZ, 0xc0, !PT ;  /* 0x1ffffffe02037812 */ /* 0x040fe200078ec0ff */
[----:B------:R-:W-:Y:S01]  /*0ff0*/  IMAD.SHL.U32 R2, R2, 0x20, RZ ;  /* 0x0000002002027824 */ /* 0x000fe200078e00ff */
[----:B------:R-:W-:Y:S01]  /*1000*/  SHF.R.S32.HI R4, RZ, 0x2, R10 ;  /* 0x00000002ff047819 */ /* 0x000fe2000001140a */
[----:B------:R-:W-:Y:S01]  /*1010*/  IMAD.SHL.U32 R84, R94, 0x8, RZ ;  /* 0x000000085e547824 */ /* 0x000fe200078e00ff */
[----:B------:R-:W-:Y:S01]  /*1020*/  LOP3.LUT R6, R0, 0x1, RZ, 0xc0, !PT ;  /* 0x0000000100067812 */ /* 0x000fe200078ec0ff */
[----:B------:R-:W-:Y:S01]  /*1030*/  IMAD.IADD R3, R94, 0x1, -R3 ;  /* 0x000000015e037824 */ /* 0x000fe200078e0a03 */
[----:B------:R-:W-:Y:S01]  /*1040*/  LOP3.LUT R2, R2, 0xffffffc0, RZ, 0xc0, !PT ;  /* 0xffffffc002027812 */ /* 0x000fe200078ec0ff */
[----:B------:R-:W-:Y:S01]  /*1050*/  IMAD R27, R5, 0x10, R4 ;  /* 0x00000010051b7824 */ /* 0x000fe200078e0204 */
[C---:B------:R-:W-:Y:S01]  /*1060*/  LOP3.LUT P2, RZ, R0.reuse, 0x4, RZ, 0xc0, !PT ;  /* 0x0000000400ff7812 */ /* 0x040fe2000784c0ff */
[C---:B------:R-:W-:Y:S01]  /*1070*/  IMAD.SHL.U32 R4, R0.reuse, 0x40, RZ ;  /* 0x0000004000047824 */ /* 0x040fe200078e00ff */
[----:B------:R-:W-:Y:S01]  /*1080*/  LOP3.LUT P0, RZ, R0, 0x2, RZ, 0xc0, !PT ;  /* 0x0000000200ff7812 */ /* 0x000fe2000780c0ff */
[----:B------:R-:W-:Y:S01]  /*1090*/  IMAD.SHL.U32 R0, R8, 0x40, RZ ;  /* 0x0000004008007824 */ /* 0x000fe200078e00ff */
[----:B------:R-:W-:Y:S01]  /*10a0*/  ISETP.NE.U32.AND P1, PT, R6, 0x1, PT ;  /* 0x000000010600780c */ /* 0x000fe20003f25070 */
[----:B------:R-:W-:Y:S01]  /*10b0*/  IMAD R14, R3, 0x8, R2 ;  /* 0x00000008030e7824 */ /* 0x000fe200078e0202 */
[----:B------:R-:W-:Y:S01]  /*10c0*/  LOP3.LUT R22, R4, 0x1c0, RZ, 0xc0, !PT ;  /* 0x000001c004167812 */ /* 0x000fe200078ec0ff */
[----:B------:R-:W-:Y:S01]  /*10d0*/  IMAD.SHL.U32 R2, R12, 0x8, RZ ;  /* 0x000000080c027824 */ /* 0x000fe200078e00ff */
[----:B------:R-:W-:Y:S01]  /*10e0*/  LOP3.LUT R0, R0, 0x1c0, RZ, 0xc0, !PT ;  /* 0x000001c000007812 */ /* 0x000fe200078ec0ff */
[----:B------:R-:W-:Y:S01]  /*10f0*/  IMAD.SHL.U32 R5, R7, 0x400, RZ ;  /* 0x0000040007057824 */ /* 0x000fe200078e00ff */
[----:B------:R-:W-:Y:S01]  /*1100*/  SHF.R.U32.HI R21, RZ, 0x3, R22 ;  /* 0x00000003ff157819 */ /* 0x000fe20000011616 */
[----:B------:R-:W-:Y:S01]  /*1110*/  IMAD.SHL.U32 R3, R11, 0x40, RZ ;  /* 0x000000400b037824 */ /* 0x000fe200078e00ff */
[----:B------:R-:W-:Y:S01]  /*1120*/  LOP3.LUT R2, R0, 0x8, R2, 0xf8, !PT ;  /* 0x0000000800027812 */ /* 0x000fe200078ef802 */
[----:B------:R-:W-:Y:S01]  /*1130*/  IMAD R6, R94, 0x2, R5 ;  /* 0x000000025e067824 */ /* 0x000fe200078e0205 */
[----:B------:R-:W-:Y:S01]  /*1140*/  SHF.R.U32.HI R0, RZ, 0x3, R0 ;  /* 0x00000003ff007819 */ /* 0x000fe20000011600 */
[----:B------:R-:W-:Y:S01]  /*1150*/  STL [R1+0xe4], R27 ;  /* 0x0000e41b01007387 */ /* 0x000fe20000100800 */
[----:B------:R-:W-:-:S02]  /*1160*/  LOP3.LUT R4, R21, R22, RZ, 0xfc, !PT ;  /* 0x0000001615047212 */ /* 0x000fc400078efcff */
[----:B------:R-:W-:Y:S01]  /*1170*/  LOP3.LUT R0, R2, R0, RZ, 0x3c, !PT ;  /* 0x0000000002007212 */ /* 0x000fe200078e3cff */
[----:B------:R-:W-:Y:S01]  /*1180*/  IMAD R2, R12, 0x200, R13 ;  /* 0x000002000c027824 */ /* 0x000fe200078e020d */
[----:B------:R-:W-:Y:S01]  /*1190*/  LOP3.LUT R3, R3, 0xfffffe00, RZ, 0xc0, !PT ;  /* 0xfffffe0003037812 */ /* 0x000fe200078ec0ff */
[----:B------:R-:W-:Y:S01]  /*11a0*/  IMAD.IADD R15, R6, 0x1, R4 ;  /* 0x00000001060f7824 */ /* 0x000fe200078e0204 */
[C---:B------:R-:W-:Y:S01]  /*11b0*/  IADD3 R25, R93.reuse, 0x20, RZ ;  /* 0x000000205d197810 */ /* 0x040fe20007ffe0ff */
[----:B------:R-:W-:Y:S01]  /*11c0*/  STL [R1+0x38], R22 ;  /* 0x0000381601007387 */ /* 0x000fe20000100800 */
[C---:B------:R-:W-:Y:S02]  /*11d0*/  IADD3 R24, R93.reuse, 0x60, RZ ;  /* 0x000000605d187810 */ /* 0x040fe40007ffe0ff */
[----:B------:R-:W-:Y:S01]  /*11e0*/  IADD3 R23, R93, 0x40, RZ ;  /* 0x000000405d177810 */ /* 0x000fe20007ffe0ff */
[----:B------:R-:W-:Y:S01]  /*11f0*/  IMAD.SHL.U32 R6, R25, 0x40, RZ ;  /* 0x0000004019067824 */ /* 0x000fe200078e00ff */
[CC--:B------:R-:W-:Y:S01]  /*1200*/  IADD3 R4, R0.reuse, R3.reuse, R5 ;  /* 0x0000000300047210 */ /* 0x0c0fe20007ffe005 */
[----:B------:R-:W-:Y:S01]  /*1210*/  STL [R1+0x3c], R21 ;  /* 0x00003c1501007387 */ /* 0x000fe20000100800 */
[----:B------:R-:W-:Y:S01]  /*1220*/  LOP3.LUT R5, R0, R3, RZ, 0xfc, !PT ;  /* 0x0000000300057212 */ /* 0x000fe200078efcff */
[----:B------:R-:W-:Y:S01]  /*1230*/  IMAD.SHL.U32 R0, R24, 0x40, RZ ;  /* 0x0000004018007824 */ /* 0x000fe200078e00ff */
[C---:B------:R-:W-:Y:S01]  /*1240*/  LOP3.LUT P6, RZ, R8.reuse, 0x2, RZ, 0xc0, !PT ;  /* 0x0000000208ff7812 */ /* 0x040fe200078cc0ff */
[----:B------:R-:W-:Y:S01]  /*1250*/  IMAD.SHL.U32 R3, R23, 0x40, RZ ;  /* 0x0000004017037824 */ /* 0x000fe200078e00ff */
[----:B------:R-:W-:-:S02]  /*1260*/  LOP3.LUT P5, RZ, R8, 0x4, RZ, 0xc0, !PT ;  /* 0x0000000408ff7812 */ /* 0x000fc400078ac0ff */
[----:B------:R-:W-:Y:S02]  /*1270*/  SHF.R.S32.HI R7, RZ, 0x1f, R25 ;  /* 0x0000001fff077819 */ /* 0x000fe40000011419 */
[----:B------:R-:W-:Y:S02]  /*1280*/  SHF.R.S32.HI R8, RZ, 0x1f, R23 ;  /* 0x0000001fff087819 */ /* 0x000fe40000011417 */
[C---:B------:R-:W-:Y:S02]  /*1290*/  LOP3.LUT P4, RZ, R9.reuse, 0x2, RZ, 0xc0, !PT ;  /* 0x0000000209ff7812 */ /* 0x040fe4000788c0ff */
[----:B------:R-:W-:Y:S02]  /*12a0*/  LOP3.LUT P3, RZ, R9, 0x4, RZ, 0xc0, !PT ;  /* 0x0000000409ff7812 */ /* 0x000fe4000786c0ff */
[----:B------:R-:W-:Y:S02]  /*12b0*/  SHF.R.S32.HI R9, RZ, 0x1f, R24 ;  /* 0x0000001fff097819 */ /* 0x000fe40000011418 */
[----:B------:R-:W-:-:S02]  /*12c0*/  LOP3.LUT R11, R6, 0x1c0, RZ, 0xc0, !PT ;  /* 0x000001c0060b7812 */ /* 0x000fc400078ec0ff */
[----:B------:R-:W-:Y:S02]  /*12d0*/  LEA.HI R7, R7, R25, RZ, 0x3 ;  /* 0x0000001907077211 */ /* 0x000fe400078f18ff */
[----:B------:R-:W-:Y:S02]  /*12e0*/  LEA.HI R6, R8, R23, RZ, 0x3 ;  /* 0x0000001708067211 */ /* 0x000fe400078f18ff */
[----:B------:R-:W-:Y:S01]  /*12f0*/  LOP3.LUT R13, R0, 0x1c0, RZ, 0xc0, !PT ;  /* 0x000001c0000d7812 */ /* 0x000fe200078ec0ff */
[----:B------:R-:W-:Y:S01]  /*1300*/  IMAD.SHL.U32 R8, R7, 0x40, RZ ;  /* 0x0000004007087824 */ /* 0x000fe200078e00ff */
[----:B------:R-:W-:Y:S01]  /*1310*/  IADD3 R88, R86, 0x10, RZ ;  /* 0x0000001056587810 */ /* 0x000fe20007ffe0ff */
[----:B------:R-:W-:Y:S01]  /*1320*/  IMAD.SHL.U32 R7, R6, 0x40, RZ ;  /* 0x0000004006077824 */ /* 0x000fe200078e00ff */
[----:B------:R-:W-:Y:S02]  /*1330*/  LOP3.LUT R23, R3, 0x1c0, RZ, 0xc0, !PT ;  /* 0x000001c003177812 */ /* 0x000fe400078ec0ff */
[----:B------:R-:W-:-:S02]  /*1340*/  LEA.HI R3, R9, R24, RZ, 0x3 ;  /* 0x0000001809037211 */ /* 0x000fc400078f18ff */
[----:B------:R-:W-:Y:S02]  /*1350*/  LOP3.LUT R9, R10, 0x7ffffffc, RZ, 0xc0, !PT ;  /* 0x7ffffffc0a097812 */ /* 0x000fe400078ec0ff */
[----:B------:R-:W-:Y:S01]  /*1360*/  LOP3.LUT R10, R13, 0x38, R84, 0xf8, !PT ;  /* 0x000000380d0a7812 */ /* 0x000fe200078ef854 */
[----:B------:R-:W-:Y:S01]  /*1370*/  IMAD.SHL.U32 R6, R3, 0x40, RZ ;  /* 0x0000004003067824 */ /* 0x000fe200078e00ff */
[----:B------:R-:W-:Y:S01]  /*1380*/  SHF.R.U32.HI R24, RZ, 0x3, R13 ;  /* 0x00000003ff187819 */ /* 0x000fe2000001160d */
[----:B------:R-:W-:Y:S01]  /*1390*/  IMAD.SHL.U32 R13, R88, 0x2, RZ ;  /* 0x00000002580d7824 */ /* 0x000fe200078e00ff */
[----:B------:R-:W-:Y:S01]  /*13a0*/  SHF.R.S32.HI R3, RZ, 0x1f, R88 ;  /* 0x0000001fff037819 */ /* 0x000fe20000011458 */
[----:B------:R-:W-:Y:S01]  /*13b0*/  IMAD.IADD R9, R20, 0x1, -R9 ;  /* 0x0000000114097824 */ /* 0x000fe200078e0a09 */
[----:B------:R-:W-:Y:S02]  /*13c0*/  LOP3.LUT R12, R11, 0x38, R84, 0xf8, !PT ;  /* 0x000000380b0c7812 */ /* 0x000fe400078ef854 */
[----:B------:R1:W-:Y:S01]  /*13d0*/  STL [R1+0xd8], R13 ;  /* 0x0000d80d01007387 */ /* 0x0003e20000100800 */
[----:B------:R-:W-:Y:S01]  /*13e0*/  SHF.L.U64.HI R3, R88, 0x1, R3 ;  /* 0x0000000158037819 */ /* 0x000fe20000010203 */
[----:B------:R-:W-:Y:S01]  /*13f0*/  IMAD.SHL.U32 R20, R9, 0x2, RZ ;  /* 0x0000000209147824 */ /* 0x000fe200078e00ff */
[----:B------:R-:W-:-:S02]  /*1400*/  SHF.R.U32.HI R26, RZ, 0x3, R11 ;  /* 0x00000003ff1a7819 */ /* 0x000fc4000001160b */
[--C-:B------:R-:W-:Y:S02]  /*1410*/  LOP3.LUT R11, R23, 0x38, R84.reuse, 0xf8, !PT ;  /* 0x00000038170b7812 */ /* 0x100fe400078ef854 */
[----:B------:R-:W-:Y:S02]  /*1420*/  SHF.R.U32.HI R25, RZ, 0x3, R23 ;  /* 0x00000003ff197819 */ /* 0x000fe40000011617 */
[----:B------:R-:W-:Y:S02]  /*1430*/  LOP3.LUT R7, R7, 0xfffffe00, RZ, 0xc0, !PT ;  /* 0xfffffe0007077812 */ /* 0x000fe400078ec0ff */
[----:B------:R-:W-:Y:S02]  /*1440*/  LOP3.LUT R23, R6, 0xfffffe00, RZ, 0xc0, !PT ;  /* 0xfffffe0006177812 */ /* 0x000fe400078ec0ff */
[----:B------:R-:W-:Y:S02]  /*1450*/  LOP3.LUT R9, R22, 0x38, R84, 0xf8, !PT ;  /* 0x0000003816097812 */ /* 0x000fe400078ef854 */
[----:B------:R-:W-:-:S02]  /*1460*/  LEA R95, R2, 0x2900, 0x1 ;  /* 0x00002900025f7811 */ /* 0x000fc400078e08ff */
[----:B------:R-:W-:Y:S02]  /*1470*/  LOP3.LUT R9, R19, R9, R21, 0xf6, !PT ;  /* 0x0000000913097212 */ /* 0x000fe400078ef615 */
[C---:B------:R-:W-:Y:S02]  /*1480*/  SEL R6, R17.reuse, 0xffffffe0, !P0 ;  /* 0xffffffe011067807 */ /* 0x040fe40004000000 */
[----:B------:R-:W-:Y:S02]  /*1490*/  SEL R2, R17, 0xffffffe0, !P6 ;  /* 0xffffffe011027807 */ /* 0x000fe40007000000 */
[----:B------:R-:W-:Y:S02]  /*14a0*/  SEL R0, R16, 0xffffffc0, !P3 ;  /* 0xffffffc010007807 */ /* 0x000fe40005800000 */
[----:B-1----:R-:W-:Y:S02]  /*14b0*/  LOP3.LUT R13, R8, 0xfffffe00, RZ, 0xc0, !PT ;  /* 0xfffffe00080d7812 */ /* 0x002fe400078ec0ff */
[----:B------:R-:W-:Y:S01]  /*14c0*/  SEL R8, R16, 0xffffffc0, !P2 ;  /* 0xffffffc010087807 */ /* 0x000fe20005000000 */
[----:B------:R-:W-:Y:S01]  /*14d0*/  IMAD.IADD R197, R95, 0x1, R0 ;  /* 0x000000015fc57824 */ /* 0x000fe200078e0200 */
[----:B------:R-:W-:Y:S01]  /*14e0*/  IADD3 R17, R20, 0x18, RZ ;  /* 0x0000001814117810 */ /* 0x000fe20007ffe0ff */
[----:B------:R1:W-:Y:S01]  /*14f0*/  STL [R1+0x44], R13 ;  /* 0x0000440d01007387 */ /* 0x0003e20000100800 */
[----:B------:R-:W-:-:S02]  /*1500*/  LEA R9, R9, 0x5100, 0x1 ;  /* 0x0000510009097811 */ /* 0x000fc400078e08ff */
[C---:B------:R-:W-:Y:S01]  /*1510*/  IADD3 R202, R95.reuse, 0x20, RZ ;  /* 0x000000205fca7810 */ /* 0x040fe20007ffe0ff */
[----:B------:R2:W-:Y:S01]  /*1520*/  STL [R1+0xd4], R3 ;  /* 0x0000d40301007387 */ /* 0x0005e20000100800 */
[----:B------:R-:W-:Y:S02]  /*1530*/  @P4 IADD3 R202, R95, -0x20, RZ ;  /* 0xffffffe05fca4810 */ /* 0x000fe40007ffe0ff */
[----:B------:R-:W-:Y:S01]  /*1540*/  LEA R198, R4, 0x5100, 0x1 ;  /* 0x0000510004c67811 */ /* 0x000fe200078e08ff */
[----:B------:R3:W-:Y:S01]  /*1550*/  STL [R1+0x40], R7 ;  /* 0x0000400701007387 */ /* 0x0007e20000100800 */
[----:B------:R-:W-:Y:S01]  /*1560*/  LEA R192, R5, 0x100, 0x1 ;  /* 0x0000010005c07811 */ /* 0x000fe200078e08ff */
[----:B------:R-:W-:Y:S01]  /*1570*/  IMAD.IADD R194, R0, 0x1, R202 ;  /* 0x0000000100c27824 */ /* 0x000fe200078e02ca */
[----:B------:R-:W-:Y:S01]  /*1580*/  IADD3 R208, R84, 0x20, RZ ;  /* 0x0000002054d07810 */ /* 0x000fe20007ffe0ff */
[----:B------:R-:W-:Y:S01]  /*1590*/  STL [R1+0xe0], R23 ;  /* 0x0000e01701007387 */ /* 0x000fe20000100800 */
[----:B------:R-:W-:Y:S01]  /*15a0*/  SHF.R.S32.HI R245, RZ, 0x1f, R244 ;  /* 0x0000001ffff57819 */ /* 0x000fe200000114f4 */
[----:B------:R-:W-:Y:S01]  /*15b0*/  IMAD.IADD R201, R198, 0x1, R2 ;  /* 0x00000001c6c97824 */ /* 0x000fe200078e0202 */
[----:B------:R-:W-:Y:S01]  /*15c0*/  SHF.R.S32.HI R85, RZ, 0x1f, R84 ;  /* 0x0000001fff557819 */ /* 0x000fe20000011454 */
[----:B------:R-:W-:Y:S01]  /*15d0*/  IMAD.IADD R196, R2, 0x1, R192 ;  /* 0x0000000102c47824 */ /* 0x000fe200078e02c0 */
[----:B------:R-:W-:-:S02]  /*15e0*/  SHF.R.S32.HI R250, RZ, 0x1f, R208 ;  /* 0x0000001ffffa7819 */ /* 0x000fc400000114d0 */
[C---:B------:R-:W-:Y:S02]  /*15f0*/  IADD3 R206, R202.reuse, 0x800, RZ ;  /* 0x00000800cace7810 */ /* 0x040fe40007ffe0ff */
[C---:B------:R-:W-:Y:S02]  /*1600*/  IADD3 R205, R202.reuse, 0x1000, RZ ;  /* 0x00001000cacd7810 */ /* 0x040fe40007ffe0ff */
[----:B------:R-:W-:Y:S02]  /*1610*/  IADD3 R204, R202, 0x1800, RZ ;  /* 0x00001800cacc7810 */ /* 0x000fe40007ffe0ff */
[----:B-1----:R-:W-:Y:S02]  /*1620*/  LOP3.LUT R13, R13, R12, R26, 0xf6, !PT ;  /* 0x0000000c0d0d7212 */ /* 0x002fe400078ef61a */
[----:B------:R-:W-:Y:S01]  /*1630*/  LOP3.LUT R12, R7, R11, R25, 0xf6, !PT ;  /* 0x0000000b070c7212 */ /* 0x000fe200078ef619 */
[----:B--2---:R-:W-:Y:S01]  /*1640*/  IMAD.IADD R3, R27, 0x1, R14 ;  /* 0x000000011b037824 */ /* 0x004fe200078e020e */
[----:B------:R-:W-:-:S02]  /*1650*/  LOP3.LUT R11, R23, R10, R24, 0xf6, !PT ;  /* 0x0000000a170b7212 */ /* 0x000fc400078ef618 */
[----:B------:R-:W-:Y:S02]  /*1660*/  LEA R13, R13, 0x5100, 0x1 ;  /* 0x000051000d0d7811 */ /* 0x000fe400078e08ff */
[----:B------:R1:W-:Y:S01]  /*1670*/  STL [R1+0xe8], R3 ;  /* 0x0000e80301007387 */ /* 0x0003e20000100800 */
[----:B------:R-:W-:Y:S02]  /*1680*/  LEA R12, R12, 0x5100, 0x1 ;  /* 0x000051000c0c7811 */ /* 0x000fe400078e08ff */
[----:B------:R-:W-:Y:S01]  /*1690*/  LEA R11, R11, 0x5100, 0x1 ;  /* 0x000051000b0b7811 */ /* 0x000fe200078e08ff */
[----:B------:R-:W-:Y:S01]  /*16a0*/  STL [R1+0x74], R20 ;  /* 0x0000741401007387 */ /* 0x000fe20000100800 */
[----:B---3--:R-:W-:Y:S02]  /*16b0*/  SEL R7, R18, 0x10, !P1 ;  /* 0x0000001012077807 */ /* 0x008fe40004800000 */
[C---:B------:R-:W-:Y:S01]  /*16c0*/  IADD3 R18, R20.reuse, 0x10, RZ ;  /* 0x0000001014127810 */ /* 0x040fe20007ffe0ff */
[----:B------:R2:W-:Y:S01]  /*16d0*/  STL [R1+0xd0], R13 ;  /* 0x0000d00d01007387 */ /* 0x0005e20000100800 */
[----:B------:R-:W-:-:S02]  /*16e0*/  IADD3 R14, R20, 0x28, RZ ;  /* 0x00000028140e7810 */ /* 0x000fc40007ffe0ff */
[----:B------:R-:W-:Y:S01]  /*16f0*/  IADD3 R203, R202, 0x2000, RZ ;  /* 0x00002000cacb7810 */ /* 0x000fe20007ffe0ff */
[----:B------:R3:W-:Y:S04]  /*1700*/  STL [R1+0xcc], R12 ;  /* 0x0000cc0c01007387 */ /* 0x0007e80000100800 */
[----:B------:R4:W-:Y:S01]  /*1710*/  STL [R1+0xc8], R11 ;  /* 0x0000c80b01007387 */ /* 0x0009e20000100800 */
[----:B-1----:R-:W-:-:S04]  /*1720*/  LOP3.LUT R3, R22, 0x18, R84, 0xf8, !PT ;  /* 0x0000001816037812 */ /* 0x002fc800078ef854 */
[----:B------:R-:W-:Y:S02]  /*1730*/  LOP3.LUT R10, R19, R3, R21, 0xf6, !PT ;  /* 0x00000003130a7212 */ /* 0x000fe400078ef615 */
[----:B------:R-:W-:Y:S02]  /*1740*/  IADD3 R19, R20, 0x8, RZ ;  /* 0x0000000814137810 */ /* 0x000fe40007ffe0ff */
[----:B------:R-:W-:Y:S02]  /*1750*/  SEL R3, R16, 0xffffffc0, !P5 ;  /* 0xffffffc010037807 */ /* 0x000fe40006800000 */
[C---:B------:R-:W-:Y:S01]  /*1760*/  IADD3 R16, R20.reuse, 0x20, RZ ;  /* 0x0000002014107810 */ /* 0x040fe20007ffe0ff */
[----:B------:R-:W-:Y:S01]  /*1770*/  STL [R1+0x6c], R19 ;  /* 0x00006c1301007387 */ /* 0x000fe20000100800 */
[----:B--2---:R-:W-:Y:S01]  /*1780*/  IADD3 R13, R20, 0x30, RZ ;  /* 0x00000030140d7810 */ /* 0x004fe20007ffe0ff */
[----:B------:R-:W-:Y:S01]  /*1790*/  IMAD.IADD R199, R198, 0x1, R3 ;  /* 0x00000001c6c77824 */ /* 0x000fe200078e0203 */
[----:B---3--:R-:W-:Y:S01]  /*17a0*/  IADD3 R12, R20, 0x38, RZ ;  /* 0x00000038140c7810 */ /* 0x008fe20007ffe0ff */
[----:B------:R-:W-:Y:S01]  /*17b0*/  STL [R1+0x68], R18 ;  /* 0x0000681201007387 */ /* 0x000fe20000100800 */
[----:B----4-:R-:W-:Y:S01]  /*17c0*/  SHF.R.S32.HI R11, RZ, 0x1f, R19 ;  /* 0x0000001fff0b7819 */ /* 0x010fe20000011413 */
[----:B------:R-:W-:Y:S01]  /*17d0*/  IMAD.IADD R193, R3, 0x1, R192 ;  /* 0x0000000103c17824 */ /* 0x000fe200078e02c0 */
[----:B------:R-:W-:Y:S01]  /*17e0*/  LEA R248, R10, 0x100, 0x1 ;  /* 0x000001000af87811 */ /* 0x000fe200078e08ff */
[----:B------:R-:W-:Y:S01]  /*17f0*/  STL [R1+0x64], R17 ;  /* 0x0000641101007387 */ /* 0x000fe20000100800 */
[----:B------:R-:W-:Y:S01]  /*1800*/  SHF.R.S32.HI R10, RZ, 0x1f, R18 ;  /* 0x0000001fff0a7819 */ /* 0x000fe20000011412 */
[----:B------:R-:W-:-:S02]  /*1810*/  IMAD.IADD R200, R2, 0x1, R199 ;  /* 0x0000000102c87824 */ /* 0x000fc400078e02c7 */
[----:B------:R-:W-:Y:S01]  /*1820*/  STL [R1+0x60], R16 ;  /* 0x0000601001007387 */ /* 0x000fe20000100800 */
[----:B------:R-:W-:Y:S02]  /*1830*/  IMAD.IADD R249, R8, 0x1, R248 ;  /* 0x0000000108f97824 */ /* 0x000fe400078e02f8 */
[----:B------:R-:W-:Y:S01]  /*1840*/  IMAD.IADD R195, R2, 0x1, R193 ;  /* 0x0000000102c37824 */ /* 0x000fe200078e02c1 */
[----:B------:R-:W-:Y:S04]  /*1850*/  STL [R1+0x5c], R14 ;  /* 0x00005c0e01007387 */ /* 0x000fe80000100800 */
[----:B------:R-:W-:Y:S04]  /*1860*/  STL [R1+0x58], R13 ;  /* 0x0000580d01007387 */ /* 0x000fe80000100800 */
[----:B------:R1:W-:Y:S04]  /*1870*/  STL [R1+0xc4], R9 ;  /* 0x0000c40901007387 */ /* 0x0003e80000100800 */
[----:B------:R-:W-:Y:S04]  /*1880*/  STL [R1+0x54], R12 ;  /* 0x0000540c01007387 */ /* 0x000fe80000100800 */
[----:B------:R2:W-:Y:S04]  /*1890*/  STL [R1+0xb8], R11 ;  /* 0x0000b80b01007387 */ /* 0x0005e80000100800 */
[----:B------:R3:W-:Y:S01]  /*18a0*/  STL [R1+0xb4], R10 ;  /* 0x0000b40a01007387 */ /* 0x0007e20000100800 */
[----:B-1----:R-:W-:-:S05]  /*18b0*/  SHF.R.S32.HI R9, RZ, 0x1f, R17 ;  /* 0x0000001fff097819 */ /* 0x002fca0000011411 */
[----:B------:R1:W-:Y:S01]  /*18c0*/  STL [R1+0xb0], R9 ;  /* 0x0000b00901007387 */ /* 0x0003e20000100800 */
[----:B--2---:R-:W-:Y:S02]  /*18d0*/  SHF.R.S32.HI R11, RZ, 0x1f, R16 ;  /* 0x0000001fff0b7819 */ /* 0x004fe40000011410 */
[----:B---3--:R-:W-:-:S03]  /*18e0*/  SHF.R.S32.HI R10, RZ, 0x1f, R14 ;  /* 0x0000001fff0a7819 */ /* 0x008fc6000001140e */
[----:B------:R2:W-:Y:S04]  /*18f0*/  STL [R1+0xac], R11 ;  /* 0x0000ac0b01007387 */ /* 0x0005e80000100800 */
[----:B------:R3:W-:Y:S01]  /*1900*/  STL [R1+0xa8], R10 ;  /* 0x0000a80a01007387 */ /* 0x0007e20000100800 */
[----:B-1----:R-:W-:-:S05]  /*1910*/  SHF.R.S32.HI R9, RZ, 0x1f, R13 ;  /* 0x0000001fff097819 */ /* 0x002fca000001140d */
[----:B------:R1:W-:Y:S01]  /*1920*/  STL [R1+0xa4], R9 ;  /* 0x0000a40901007387 */ /* 0x0003e20000100800 */
[----:B--2---:R-:W-:-:S05]  /*1930*/  LEA R11, R15, 0x80, 0x1 ;  /* 0x000000800f0b7811 */ /* 0x004fca00078e08ff */
[C---:B---3--:R-:W-:Y:S02]  /*1940*/  IMAD.IADD R10, R11.reuse, 0x1, R8 ;  /* 0x000000010b0a7824 */ /* 0x048fe400078e0208 */
[----:B------:R-:W-:Y:S02]  /*1950*/  IMAD.IADD R0, R11, 0x1, R6 ;  /* 0x000000010b007824 */ /* 0x000fe400078e0206 */
[----:B------:R-:W-:-:S04]  /*1960*/  IMAD.IADD R4, R6, 0x1, R10 ;  /* 0x0000000106047824 */ /* 0x000fc800078e020a */
[----:B------:R-:W-:Y:S01]  /*1970*/  IMAD.IADD R3, R7, 0x1, R4 ;  /* 0x0000000107037824 */ /* 0x000fe200078e0204 */
[----:B-1----:R-:W-:-:S05]  /*1980*/  SHF.R.S32.HI R9, RZ, 0x1f, R12 ;  /* 0x0000001fff097819 */ /* 0x002fca000001140c */
[----:B------:R1:W-:Y:S04]  /*1990*/  STL [R1+0xa0], R9 ;  /* 0x0000a00901007387 */ /* 0x0003e80000100800 */
[----:B------:R-:W-:Y:S04]  /*19a0*/  STL [R1+0x84], R11 ;  /* 0x0000840b01007387 */ /* 0x000fe80000100800 */
[----:B------:R-:W-:Y:S04]  /*19b0*/  STL [R1+0x88], R10 ;  /* 0x0000880a01007387 */ /* 0x000fe80000100800 */
[----:B------:R2:W-:Y:S01]  /*19c0*/  STL [R1+0x9c], R0 ;  /* 0x00009c0001007387 */ /* 0x0005e20000100800 */
[----:B-1----:R-:W-:-:S04]  /*19d0*/  IMAD.IADD R9, R11, 0x1, R7 ;  /* 0x000000010b097824 */ /* 0x002fc800078e0207 */
[----:B------:R-:W-:Y:S01]  /*19e0*/  IMAD.IADD R5, R9, 0x1, R6 ;  /* 0x0000000109057824 */ /* 0x000fe200078e0206 */
[----:B------:R-:W-:Y:S01]  /*19f0*/  STL [R1+0x94], R9 ;  /* 0x0000940901007387 */ /* 0x000fe20000100800 */
[----:B--2---:R-:W-:-:S05]  /*1a00*/  IMAD.IADD R0, R7, 0x1, R10 ;  /* 0x0000000107007824 */ /* 0x004fca00078e020a */
[----:B------:R1:W-:Y:S04]  /*1a10*/  STL [R1+0x90], R0 ;  /* 0x0000900001007387 */ /* 0x0003e80000100800 */
[----:B------:R2:W-:Y:S04]  /*1a20*/  STL [R1+0x98], R5 ;  /* 0x0000980501007387 */ /* 0x0005e80000100800 */
[----:B------:R2:W-:Y:S04]  /*1a30*/  STL [R1+0x8c], R4 ;  /* 0x00008c0401007387 */ /* 0x0005e80000100800 */
[----:B------:R2:W-:Y:S01]  /*1a40*/  STL [R1+0xc0], R3 ;  /* 0x0000c00301007387 */ /* 0x0005e20000100800 */
[----:B-1----:R-:W-:-:S05]  /*1a50*/  IMAD.IADD R0, R6, 0x1, R0 ;  /* 0x0000000106007824 */ /* 0x002fca00078e0200 */
[----:B------:R2:W-:Y:S02]  /*1a60*/  STL [R1+0xbc], R0 ;  /* 0x0000bc0001007387 */ /* 0x0005e40000100800 */
.L_x_410:
[----:B--2---:R-:W2:Y:S01]  /*1a70*/  LDL R0, [R1+0x34] ;  /* 0x0000340001007983 */ /* 0x004ea20000100800 */
[----:B------:R-:W-:Y:S01]  /*1a80*/  IMAD.MOV.U32 R2, RZ, RZ, 0x4 ;  /* 0x00000004ff027424 */ /* 0x000fe200078e00ff */
[----:B------:R-:W-:-:S04]  /*1a90*/  ISETP.NE.U32.AND P0, PT, RZ, c[0x0][0x370], PT ;  /* 0x0000dc00ff007a0c */ /* 0x000fc80003f05070 */
[----:B------:R-:W-:Y:S01]  /*1aa0*/  ISETP.NE.AND.EX P1, PT, RZ, c[0x0][0x374], PT, P0 ;  /* 0x0000dd00ff007a0c */ /* 0x000fe20003f25300 */
[----:B--2---:R-:W-:-:S05]  /*1ab0*/  IMAD.WIDE R2, R0, R2, c[0x0][0x588] ;  /* 0x0001620000027625 */ /* 0x004fca00078e0202 */
[----:B------:R-:W2:Y:S01]  /*1ac0*/  LDG.E R27, [R2.64] ;  /* 0x00000008021b7981 */ /* 0x000ea2000c1e1900 */
[----:B------:R-:W-:Y:S01]  /*1ad0*/  ISETP.NE.U32.AND P4, PT, RZ, c[0x0][0x360], PT ;  /* 0x0000d800ff007a0c */ /* 0x000fe20003f85070 */
[----:B------:R-:W-:Y:S01]  /*1ae0*/  IMAD.MOV.U32 R9, RZ, RZ, RZ ;  /* 0x000000ffff097224 */ /* 0x000fe200078e00ff */
[----:B------:R-:W-:Y:S02]  /*1af0*/  ISETP.NE.U32.AND P3, PT, RZ, c[0x0][0x348], PT ;  /* 0x0000d200ff007a0c */ /* 0x000fe40003f65070 */
[----:B------:R-:W-:Y:S02]  /*1b00*/  ISETP.NE.AND.EX P4, PT, RZ, c[0x0][0x364], PT, P4 ;  /* 0x0000d900ff007a0c */ /* 0x000fe40003f85340 */
[----:B------:R-:W-:Y:S02]  /*1b10*/  ISETP.NE.U32.AND P5, PT, RZ, c[0x0][0x350], PT ;  /* 0x0000d400ff007a0c */ /* 0x000fe40003fa5070 */
[----:B------:R-:W-:Y:S02]  /*1b20*/  ISETP.NE.U32.AND P6, PT, RZ, c[0x0][0x358], PT ;  /* 0x0000d600ff007a0c */ /* 0x000fe40003fc5070 */
[----:B------:R-:W-:-:S02]  /*1b30*/  ISETP.NE.AND.EX P3, PT, RZ, c[0x0][0x34c], PT, P3 ;  /* 0x0000d300ff007a0c */ /* 0x000fc40003f65330 */
[----:B------:R-:W-:Y:S02]  /*1b40*/  ISETP.NE.AND.EX P5, PT, RZ, c[0x0][0x354], PT, P5 ;  /* 0x0000d500ff007a0c */ /* 0x000fe40003fa5350 */
[----:B------:R-:W-:Y:S01]  /*1b50*/  ISETP.NE.AND.EX P6, PT, RZ, c[0x0][0x35c], PT, P6 ;  /* 0x0000d700ff007a0c */ /* 0x000fe20003fc5360 */
[----:B------:R-:W-:Y:S01]  /*1b60*/  IMAD.MOV.U32 R144, RZ, RZ, RZ ;  /* 0x000000ffff907224 */ /* 0x000fe200078e00ff */
[----:B------:R-:W-:Y:S01]  /*1b70*/  CS2R R12, SRZ ;  /* 0x00000000000c7805 */ /* 0x000fe2000001ff00 */
[----:B--2---:R-:W-:Y:S01]  /*1b80*/  SHF.R.S32.HI R28, RZ, 0x1f, R27 ;  /* 0x0000001fff1c7819 */ /* 0x004fe2000001141b */
[C---:B------:R-:W-:Y:S01]  /*1b90*/  IMAD.SHL.U32 R16, R27.reuse, 0x4, RZ ;  /* 0x000000041b107824 */ /* 0x040fe200078e00ff */
[C---:B------:R-:W-:Y:S01]  /*1ba0*/  @P1 LEA R4, P0, R27.reuse, c[0x0][0x370], 0x2 ;  /* 0x0000dc001b041a11 */ /* 0x040fe200078010ff */
[----:B------:R1:W-:Y:S01]  /*1bb0*/  STL [R1+0x50], R27 ;  /* 0x0000501b01007387 */ /* 0x0003e20000100800 */
[C-C-:B------:R-:W-:Y:S02]  /*1bc0*/  SHF.L.U64.HI R15, R27.reuse, 0x2, R28.reuse ;  /* 0x000000021b0f7819 */ /* 0x140fe4000001021c */
[----:B------:R-:W-:Y:S01]  /*1bd0*/  @P1 LEA.HI.X R5, R27, c[0x0][0x374], R28, 0x2, P0 ;  /* 0x0000dd001b051a11 */ /* 0x000fe200000f141c */
[----:B------:R1:W-:Y:S01]  /*1be0*/  STL [R1+0x78], R28 ;  /* 0x0000781c01007387 */ /* 0x0003e20000100800 */
[----:B------:R-:W-:-:S03]  /*1bf0*/  @P4 IADD3 R2, P0, R16, c[0x0][0x360], RZ ;  /* 0x0000d80010024a10 */ /* 0x000fc60007f1e0ff */
[----:B------:R2:W3:Y:S01]  /*1c00*/  @P1 LDG.E R9, [R4.64] ;  /* 0x0000000804091981 */ /* 0x0004e2000c1e1900 */
[C---:B------:R-:W-:Y:S02]  /*1c10*/  @P4 IADD3.X R3, R15.reuse, c[0x0][0x364], RZ, P0, !PT ;  /* 0x0000d9000f034a10 */ /* 0x040fe400007fe4ff */
[----:B------:R-:W-:Y:S01]  /*1c20*/  IADD3 R6, P2, R16, c[0x0][0x348], RZ ;  /* 0x0000d20010067a10 */ /* 0x000fe20007f5e0ff */
[----:B------:R1:W-:Y:S04]  /*1c30*/  STL [R1+0x48], R16 ;  /* 0x0000481001007387 */ /* 0x0003e80000100800 */
[----:B------:R4:W5:Y:S01]  /*1c40*/  @P4 LDG.E R148, [R2.64] ;  /* 0x0000000802944981 */ /* 0x000962000c1e1900 */
[----:B------:R-:W-:-:S03]  /*1c50*/  IADD3.X R7, R15, c[0x0][0x34c], RZ, P2, !PT ;  /* 0x0000d3000f077a10 */ /* 0x000fc600017fe4ff */
[----:B------:R1:W-:Y:S04]  /*1c60*/  STL [R1+0x4c], R15 ;  /* 0x00004c0f01007387 */ /* 0x0003e80000100800 */
[----:B------:R1:W5:Y:S01]  /*1c70*/  @P3 LDG.E R144, [R6.64] ;  /* 0x0000000806903981 */ /* 0x000362000c1e1900 */
[----:B--2---:R-:W-:-:S04]  /*1c80*/  IADD3 R4, P1, R16, c[0x0][0x350], RZ ;  /* 0x0000d40010047a10 */ /* 0x004fc80007f3e0ff */
[----:B------:R-:W-:Y:S02]  /*1c90*/  IADD3.X R5, R15, c[0x0][0x354], RZ, P1, !PT ;  /* 0x0000d5000f057a10 */ /* 0x000fe40000ffe4ff */
[----:B----4-:R-:W-:-:S03]  /*1ca0*/  IADD3 R2, P0, R16, c[0x0][0x358], RZ ;  /* 0x0000d60010027a10 */ /* 0x010fc60007f1e0ff */
[----:B------:R1:W5:Y:S01]  /*1cb0*/  @P5 LDG.E R13, [R4.64] ;  /* 0x00000008040d5981 */ /* 0x000362000c1e1900 */
[----:B------:R-:W-:-:S05]  /*1cc0*/  IADD3.X R3, R15, c[0x0][0x35c], RZ, P0, !PT ;  /* 0x0000d7000f037a10 */ /* 0x000fca00007fe4ff */
[----:B------:R1:W5:Y:S01]  /*1cd0*/  @P6 LDG.E R12, [R2.64] ;  /* 0x00000008020c6981 */ /* 0x000362000c1e1900 */
[----:B------:R-:W-:Y:S03]  /*1ce0*/  YIELD ;  /* 0x0000000000007946 */ /* 0x000fe60003800000 */
[----:B---3--:R1:W-:Y:S01]  /*1cf0*/  STL [R1+0x24], R9 ;  /* 0x0000240901007387 */ /* 0x0083e20000100800 */
[----:B------:R-:W-:Y:S05]  /*1d00*/  @P4 BRA `(.L_x_231) ;  /* 0x0000005000004947 */ /* 0x000fea0003800000 */
[----:B-----5:R-:W-:Y:S01]  /*1d10*/  MOV R148, c[0x0][0x168] ;  /* 0x00005a0000947a02 */ /* 0x020fe20000000f00 */
[----:B------:R-:W-:Y:S05]  /*1d20*/  @!P3 BRA `(.L_x_231) ;  /* 0x000000300000b947 */ /* 0x000fea0003800000 */
[----:B------:R-:W2:Y:S04]  /*1d30*/  LDG.E R8, [R6.64] ;  /* 0x0000000806087981 */ /* 0x000ea8000c1e1900 */
[----:B------:R-:W2:Y:S02]  /*1d40*/  LDG.E R0, [R6.64+0x4] ;  /* 0x0000040806007981 */ /* 0x000ea4000c1e1900 */
[----:B--2---:R-:W-:-:S02]  /*1d50*/  IADD3 R148, -R8, R0, RZ ;  /* 0x0000000008947210 */ /* 0x004fc40007ffe1ff */
.L_x_231:
[----:B------:R-:W-:-:S04]  /*1d60*/  ISETP.NE.U32.AND P0, PT, RZ, c[0x0][0x368], PT ;  /* 0x0000da00ff007a0c */ /* 0x000fc80003f05070 */
[----:B------:R-:W-:-:S13]  /*1d70*/  ISETP.NE.AND.EX P0, PT, RZ, c[0x0][0x36c], PT, P0 ;  /* 0x0000db00ff007a0c */ /* 0x000fda0003f05300 */
[----:B------:R-:W-:Y:S05]  /*1d80*/  @!P0 BRA `(.L_x_232) ;  /* 0x0000004000008947 */ /* 0x000fea0003800000 */
[----:B-1----:R-:W-:-:S04]  /*1d90*/  IADD3 R6, P0, R16, c[0x0][0x368], RZ ;  /* 0x0000da0010067a10 */ /* 0x002fc80007f1e0ff */
[----:B------:R-:W-:-:S05]  /*1da0*/  IADD3.X R7, R15, c[0x0][0x36c], RZ, P0, !PT ;  /* 0x0000db000f077a10 */ /* 0x000fca00007fe4ff */
[----:B------:R1:W5:Y:S01]  /*1db0*/  LDG.E R6, [R6.64] ;  /* 0x0000000806067981 */ /* 0x000362000c1e1900 */
[----:B------:R-:W-:Y:S05]  /*1dc0*/  BRA `(.L_x_233) ;  /* 0x0000005000007947 */ /* 0x000fea0003800000 */
.L_x_232:
[----:B-1----:R-:W-:Y:S01]  /*1dd0*/  MOV R6, UR6 ;  /* 0x0000000600067c02 */ /* 0x002fe20008000f00 */
[----:B------:R-:W-:Y:S05]  /*1de0*/  @!P5 BRA `(.L_x_233) ;  /* 0x000000300000d947 */ /* 0x000fea0003800000 */
[----:B------:R-:W2:Y:S04]  /*1df0*/  LDG.E R6, [R4.64] ;  /* 0x0000000804067981 */ /* 0x000ea8000c1e1900 */
[----:B------:R-:W2:Y:S02]  /*1e00*/  LDG.E R0, [R4.64+0x4] ;  /* 0x0000040804007981 */ /* 0x000ea4000c1e1900 */
[----:B--2---:R-:W-:Y:S02]  /*1e10*/  IADD3 R6, -R6, R0, RZ ;  /* 0x0000000006067210 */ /* 0x004fe40007ffe1ff */
.L_x_233:
[----:B------:R-:W2:Y:S04]  /*1e20*/  LDL R14, [R1+0x30] ;  /* 0x00003000010e7983 */ /* 0x000ea80000100800 */
[----:B------:R3:W4:Y:S04]  /*1e30*/  @P6 LDG.E R4, [R2.64] ;  /* 0x0000000802046981 */ /* 0x000728000c1e1900 */
[----:B------:R3:W4:Y:S01]  /*1e40*/  @P6 LDG.E R0, [R2.64+0x4] ;  /* 0x0000040802006981 */ /* 0x000722000c1e1900 */
[----:B------:R-:W-:Y:S01]  /*1e50*/  ISETP.NE.U32.AND P0, PT, RZ, c[0x0][0x378], PT ;  /* 0x0000de00ff007a0c */ /* 0x000fe20003f05070 */
[----:B-----5:R-:W-:-:S03]  /*1e60*/  IMAD.MOV.U32 R142, RZ, RZ, R6 ;  /* 0x000000ffff8e7224 */ /* 0x020fc600078e0006 */
[----:B------:R-:W-:-:S13]  /*1e70*/  ISETP.NE.AND.EX P1, PT, RZ, c[0x0][0x37c], PT, P0 ;  /* 0x0000df00ff007a0c */ /* 0x000fda0003f25300 */
[----:B---3--:R-:W-:-:S04]  /*1e80*/  @P1 IADD3 R2, P0, R16, c[0x0][0x378], RZ ;  /* 0x0000de0010021a10 */ /* 0x008fc80007f1e0ff */
[----:B------:R-:W-:-:S05]  /*1e90*/  @P1 IADD3.X R3, R15, c[0x0][0x37c], RZ, P0, !PT ;  /* 0x0000df000f031a10 */ /* 0x000fca00007fe4ff */
[----:B------:R3:W5:Y:S01]  /*1ea0*/  @P1 LDG.E R142, [R2.64] ;  /* 0x00000008028e1981 */ /* 0x000762000c1e1900 */
[----:B-1----:R-:W-:Y:S01]  /*1eb0*/  IMAD.IADD R7, R6, 0x1, -R9 ;  /* 0x0000000106077824 */ /* 0x002fe200078e0a09 */
[----:B------:R-:W-:Y:S01]  /*1ec0*/  BSSY B0, `(.L_x_234) ;  /* 0x0000031000007945 */ /* 0x000fe20003800000 */
[----:B---3--:R-:W-:Y:S01]  /*1ed0*/  IMAD.MOV.U32 R2, RZ, RZ, c[0x0][0x228] ;  /* 0x00008a00ff027624 */ /* 0x008fe200078e00ff */
[----:B--2---:R-:W-:-:S04]  /*1ee0*/  LOP3.LUT R3, R14, 0xff000000, RZ, 0xc0, !PT ;  /* 0xff0000000e037812 */ /* 0x004fc800078ec0ff */
[----:B------:R-:W-:Y:S01]  /*1ef0*/  SHF.R.U32.HI R3, RZ, 0x8, R3 ;  /* 0x00000008ff037819 */ /* 0x000fe20000011603 */
[----:B----4-:R-:W-:Y:S01]  /*1f00*/  @P6 IMAD.IADD R2, R0, 0x1, -R4 ;  /* 0x0000000100026824 */ /* 0x010fe200078e0a04 */
[----:B------:R-:W-:-:S03]  /*1f10*/  LOP3.LUT R4, R14, 0xff0000, RZ, 0xc0, !PT ;  /* 0x00ff00000e047812 */ /* 0x000fc600078ec0ff */
[----:B------:R-:W-:Y:S01]  /*1f20*/  IMAD.IADD R143, R7, 0x1, R2 ;  /* 0x00000001078f7824 */ /* 0x000fe200078e0202 */
[----:B------:R-:W-:-:S04]  /*1f30*/  LEA.HI R3, R4, R3, RZ, 0x10 ;  /* 0x0000000304037211 */ /* 0x000fc800078f80ff */
[----:B------:R-:W-:Y:S02]  /*1f40*/  SHF.R.U32.HI R5, RZ, 0x10, R3 ;  /* 0x00000010ff057819 */ /* 0x000fe40000011603 */
[----:B------:R-:W-:Y:S02]  /*1f50*/  LOP3.LUT R17, R3, 0xff, RZ, 0xc0, !PT ;  /* 0x000000ff03117812 */ /* 0x000fe400078ec0ff */
[C---:B------:R-:W-:Y:S01]  /*1f60*/  IADD3 R0, R143.reuse, 0x4f, RZ ;  /* 0x0000004f8f007810 */ /* 0x040fe20007ffe0ff */
[----:B------:R1:W-:Y:S01]  /*1f70*/  STL [R1+0x7c], R5 ;  /* 0x00007c0501007387 */ /* 0x0003e20000100800 */
[----:B------:R-:W-:Y:S02]  /*1f80*/  ISETP.GE.AND P0, PT, R143, 0x1, PT ;  /* 0x000000018f00780c */ /* 0x000fe40003f06270 */
[----:B------:R-:W-:Y:S01]  /*1f90*/  ISETP.NE.AND P1, PT, R5, RZ, PT ;  /* 0x000000ff0500720c */ /* 0x000fe20003f25270 */
[----:B------:R1:W-:Y:S01]  /*1fa0*/  STL [R1+0x80], R17 ;  /* 0x0000801101007387 */ /* 0x0003e20000100800 */
[----:B------:R-:W-:-:S02]  /*1fb0*/  IMAD.HI R0, R0, 0x66666667, RZ ;  /* 0x6666666700007827 */ /* 0x000fc400078e02ff */
[----:B------:R-:W-:-:S03]  /*1fc0*/  SEL R130, R5, c[0x0][0x338], P1 ;  /* 0x0000ce0005827a07 */ /* 0x000fc60000800000 */
[----:B------:R-:W-:-:S04]  /*1fd0*/  SHF.R.U32.HI R4, RZ, 0x1f, R0 ;  /* 0x0000001fff047819 */ /* 0x000fc80000011600 */
[----:B------:R-:W-:Y:S01]  /*1fe0*/  LEA.HI.SX32 R138, R0, R4, 0x1b ;  /* 0x00000004008a7211 */ /* 0x000fe200078fdaff */
[----:B------:R-:W-:Y:S01]  /*1ff0*/  IMAD.MOV.U32 R0, RZ, RZ, RZ ;  /* 0x000000ffff007224 */ /* 0x000fe200078e00ff */
[----:B------:R-:W-:Y:S05]  /*2000*/  @!P0 BRA `(.L_x_235) ;  /* 0x000001c000008947 */ /* 0x000fea0003800000 */
        /* <DEDUP_REMOVED lines=11> */
[----:B------:R-:W-:Y:S02]  /*20c0*/  IMAD.MOV.U32 R4, RZ, RZ, RZ ;  /* 0x000000ffff047224 */ /* 0x000fe400078e00ff */
        /* <DEDUP_REMOVED lines=16> */
.L_x_235:
[----:B------:R-:W-:Y:S05]  /*21d0*/  BSYNC B0 ;  /* 0x0000000000007941 */ /* 0x000fea0003800000 */
.L_x_234:
[----:B------:R-:W-:-:S04]  /*21e0*/  IMAD R3, R17, R0, RZ ;  /* 0x0000000011037224 */ /* 0x000fc800078e02ff */
[C---:B------:R-:W-:Y:S02]  /*21f0*/  IMAD.IADD R0, R3.reuse, 0x1, R0 ;  /* 0x0000000103007824 */ /* 0x040fe400078e0200 */
[----:B------:R-:W-:-:S03]  /*2200*/  IMAD R3, R3, 0x50, -R7 ;  /* 0x0000005003037824 */ /* 0x000fc600078e0a07 */
[----:B------:R-:W-:Y:S02]  /*2210*/  IMNMX R0, R138, R0, PT ;  /* 0x000000008a007217 */ /* 0x000fe40003800200 */
[----:B------:R-:W-:-:S03]  /*2220*/  IMNMX R3, RZ, R3, !PT ;  /* 0x00000003ff037217 */ /* 0x000fc60007800200 */
[----:B------:R-:W-:Y:S02]  /*2230*/  IMAD R0, R0, 0x50, -R7 ;  /* 0x0000005000007824 */ /* 0x000fe400078e0a07 */
[----:B-1----:R-:W-:-:S03]  /*2240*/  IMAD.WIDE.U32 R4, R3, -0x33333333, RZ ;  /* 0xcccccccd03047825 */ /* 0x002fc600078e00ff */
[----:B------:R-:W-:Y:S02]  /*2250*/  IMNMX R0, R0, R2, PT ;  /* 0x0000000200007217 */ /* 0x000fe40003800200 */
[----:B------:R-:W-:Y:S02]  /*2260*/  SHF.R.U32.HI R120, RZ, 0x6, R5 ;  /* 0x00000006ff787819 */ /* 0x000fe40000011605 */
[----:B------:R-:W-:-:S13]  /*2270*/  ISETP.GT.AND P0, PT, R0, R3, PT ;  /* 0x000000030000720c */ /* 0x000fda0003f04270 */
[----:B------:R-:W-:Y:S01]  /*2280*/  @P0 IADD3 R3, R0, 0x4f, RZ ;  /* 0x0000004f00030810 */ /* 0x000fe20007ffe0ff */
[----:B------:R-:W-:-:S04]  /*2290*/  IMAD.MOV.U32 R0, RZ, RZ, R120 ;  /* 0x000000ffff007224 */ /* 0x000fc800078e0078 */
[----:B------:R-:W-:-:S05]  /*22a0*/  @P0 IMAD.HI R3, R3, 0x66666667, RZ ;  /* 0x6666666703030827 */ /* 0x000fca00078e02ff */
[----:B------:R-:W-:-:S04]  /*22b0*/  @P0 SHF.R.U32.HI R4, RZ, 0x1f, R3 ;  /* 0x0000001fff040819 */ /* 0x000fc80000011603 */
[----:B------:R-:W-:-:S04]  /*22c0*/  @P0 LEA.HI.SX32 R0, R3, R4, 0x1b ;  /* 0x0000000403000211 */ /* 0x000fc800078fdaff */
[----:B------:R-:W-:-:S13]  /*22d0*/  ISETP.GT.AND P0, PT, R0, R120, PT ;  /* 0x000000780000720c */ /* 0x000fda0003f04270 */
[----:B------:R-:W-:Y:S05]  /*22e0*/  @!P0 BRA `(.L_x_236) ;  /* 0x0000592000008947 */ /* 0x000fea0003800000 */
[----:B------:R-:W-:Y:S01]  /*22f0*/  ISETP.NE.U32.AND P0, PT, RZ, c[0x0][0x340], PT ;  /* 0x0000d000ff007a0c */ /* 0x000fe20003f05070 */
[----:B------:R-:W1:Y:S03]  /*2300*/  S2R R9, SR_TID.X ;  /* 0x0000000000097919 */ /* 0x000e660000002100 */
[----:B------:R-:W-:-:S13]  /*2310*/  ISETP.NE.AND.EX P5, PT, RZ, c[0x0][0x344], PT, P0 ;  /* 0x0000d100ff007a0c */ /* 0x000fda0003fa5300 */
[----:B------:R-:W-:-:S04]  /*2320*/  @P5 IADD3 R4, P0, R16, c[0x0][0x340], RZ ;  /* 0x0000d00010045a10 */ /* 0x000fc80007f1e0ff */
[----:B------:R-:W-:Y:S02]  /*2330*/  @P5 IADD3.X R5, R15, c[0x0][0x344], RZ, P0, !PT ;  /* 0x0000d1000f055a10 */ /* 0x000fe400007fe4ff */
[----:B-1----:R-:W-:-:S03]  /*2340*/  SHF.R.S32.HI R8, RZ, 0x1f, R9 ;  /* 0x0000001fff087819 */ /* 0x002fc60000011409 */
[----:B------:R1:W2:Y:S01]  /*2350*/  @P5 LDG.E R23, [R4.64] ;  /* 0x0000000804175981 */ /* 0x0002a2000c1e1900 */
[----:B------:R-:W-:-:S04]  /*2360*/  LEA.HI R8, R8, R9, RZ, 0x3 ;  /* 0x0000000908087211 */ /* 0x000fc800078f18ff */
[----:B------:R-:W-:Y:S02]  /*2370*/  SHF.R.S32.HI R8, RZ, 0x3, R8 ;  /* 0x00000003ff087819 */ /* 0x000fe40000011408 */
[----:B------:R-:W-:Y:S02]  /*2380*/  SHF.R.S32.HI R3, RZ, 0x1f, R12 ;  /* 0x0000001fff037819 */ /* 0x000fe4000001140c */
[----:B------:R-:W-:-:S04]  /*2390*/  IADD3 R108, P0, R8, R12, RZ ;  /* 0x0000000c086c7210 */ /* 0x000fc80007f1e0ff */
[----:B------:R-:W-:-:S05]  /*23a0*/  LEA.HI.X.SX32 R109, R8, R3, 0x1, P0 ;  /* 0x00000003086d7211 */ /* 0x000fca00000f0eff */
[----:B------:R-:W-:Y:S01]  /*23b0*/  IMAD R3, R109, c[0x0][0x238], RZ ;  /* 0x00008e006d037a24 */ /* 0x000fe200078e02ff */
[----:B------:R-:W-:-:S03]  /*23c0*/  LOP3.LUT R26, R14, 0xffff, RZ, 0xc0, !PT ;  /* 0x0000ffff0e1a7812 */ /* 0x000fc600078ec0ff */
[C---:B------:R-:W-:Y:S02]  /*23d0*/  IMAD R3, R108.reuse, c[0x0][0x23c], R3 ;  /* 0x00008f006c037a24 */ /* 0x040fe400078e0203 */
[----:B-1----:R-:W-:Y:S01]  /*23e0*/  IMAD.WIDE.U32 R4, R108, c[0x0][0x238], R244 ;  /* 0x00008e006c047a25 */ /* 0x002fe200078e00f4 */
[----:B------:R-:W-:-:S03]  /*23f0*/  SEL R24, R28, RZ, !P6 ;  /* 0x000000ff1c187207 */ /* 0x000fc60007000000 */
[----:B------:R-:W-:Y:S01]  /*2400*/  IMAD.IADD R5, R5, 0x1, R3 ;  /* 0x0000000105057824 */ /* 0x000fe200078e0203 */
[----:B------:R-:W-:Y:S01]  /*2410*/  IADD3 R29, R0, -0x1, RZ ;  /* 0xffffffff001d7810 */ /* 0x000fe20007ffe0ff */
[----:B------:R-:W-:Y:S01]  /*2420*/  IMAD.MOV.U32 R134, RZ, RZ, 0x50 ;  /* 0x00000050ff867424 */ /* 0x000fe200078e00ff */
[----:B------:R-:W-:Y:S01]  /*2430*/  IADD3 R107, -R8, R2, RZ ;  /* 0x00000002086b7210 */ /* 0x000fe20007ffe1ff */
[----:B------:R-:W-:Y:S01]  /*2440*/  IMAD.WIDE.U32 R4, R26, c[0x0][0x240], R4 ;  /* 0x000090001a047a25 */ /* 0x000fe200078e0004 */
[----:B------:R-:W-:-:S03]  /*2450*/  SEL R25, R27, RZ, !P6 ;  /* 0x000000ff1b197207 */ /* 0x000fc60007000000 */
[----:B------:R-:W-:Y:S02]  /*2460*/  IMAD R5, R26, c[0x0][0x244], R5 ;  /* 0x000091001a057a24 */ /* 0x000fe400078e0205 */
[----:B------:R-:W-:Y:S02]  /*2470*/  IMAD R3, R24, c[0x0][0x248], RZ ;  /* 0x0000920018037a24 */ /* 0x000fe400078e02ff */
[C---:B------:R-:W-:Y:S02]  /*2480*/  IMAD R151, R134.reuse, c[0x0][0x23c], RZ ;  /* 0x00008f0086977a24 */ /* 0x040fe400078e02ff */
[----:B------:R-:W-:-:S04]  /*2490*/  IMAD.WIDE.U32 R132, R134, c[0x0][0x238], RZ ;  /* 0x00008e0086847a25 */ /* 0x000fc800078e00ff */
[----:B------:R-:W-:Y:S02]  /*24a0*/  IMAD R0, R29, -0x50, R107 ;  /* 0xffffffb01d007824 */ /* 0x000fe400078e026b */
[C---:B------:R-:W-:Y:S02]  /*24b0*/  IMAD R7, R25.reuse, c[0x0][0x24c], R3 ;  /* 0x0000930019077a24 */ /* 0x040fe400078e0203 */
[----:B------:R-:W-:Y:S01]  /*24c0*/  IMAD.WIDE.U32 R112, R25, c[0x0][0x248], R4 ;  /* 0x0000920019707a25 */ /* 0x000fe200078e0004 */
[----:B------:R-:W-:-:S03]  /*24d0*/  ISETP.GE.AND P1, PT, R0, 0x1, PT ;  /* 0x000000010000780c */ /* 0x000fc60003f26270 */
[----:B------:R-:W-:Y:S01]  /*24e0*/  IMAD.IADD R151, R133, 0x1, R151 ;  /* 0x0000000185977824 */ /* 0x000fe200078e0297 */
[----:B------:R-:W-:Y:S01]  /*24f0*/  SHF.R.S32.HI R4, RZ, 0x1f, R29 ;  /* 0x0000001fff047819 */ /* 0x000fe2000001141d */
[----:B------:R-:W-:Y:S01]  /*2500*/  IMAD.MOV.U32 R110, RZ, RZ, R112 ;  /* 0x000000ffff6e7224 */ /* 0x000fe200078e0070 */
[----:B------:R-:W-:Y:S01]  /*2510*/  IADD3 R111, R113, R7, RZ ;  /* 0x00000007716f7210 */ /* 0x000fe20007ffe0ff */
[----:B------:R-:W-:Y:S01]  /*2520*/  IMAD R3, R151, R29, RZ ;  /* 0x0000001d97037224 */ /* 0x000fe200078e02ff */
[----:B------:R-:W-:-:S03]  /*2530*/  ISETP.GE.AND P3, PT, R0, 0x11, PT ;  /* 0x000000110000780c */ /* 0x000fc60003f66270 */
[-C--:B------:R-:W-:Y:S01]  /*2540*/  IMAD R3, R4, R132.reuse, R3 ;  /* 0x0000008404037224 */ /* 0x080fe200078e0203 */
[----:B------:R-:W-:Y:S01]  /*2550*/  ISETP.GE.AND P6, PT, R244, c[0x0][0x1d4], PT ;  /* 0x00007500f4007a0c */ /* 0x000fe20003fc6270 */
[----:B------:R-:W-:Y:S01]  /*2560*/  IMAD.WIDE.U32 R4, R29, R132, R110 ;  /* 0x000000841d047225 */ /* 0x000fe200078e006e */
[----:B------:R-:W-:Y:S02]  /*2570*/  SHF.R.S32.HI R10, RZ, 0x1f, R93 ;  /* 0x0000001fff0a7819 */ /* 0x000fe4000001145d */
[----:B------:R-:W-:Y:S01]  /*2580*/  ISETP.GE.AND P2, PT, R0, 0x21, PT ;  /* 0x000000210000780c */ /* 0x000fe20003f46270 */
[----:B------:R-:W-:Y:S01]  /*2590*/  IMAD.IADD R128, R6, 0x1, R13 ;  /* 0x0000000106807824 */ /* 0x000fe200078e020d */
[----:B------:R-:W-:Y:S01]  /*25a0*/  @P1 LEA R6, P0, R4, c[0x0][0x220], 0x1 ;  /* 0x0000880004061a11 */ /* 0x000fe200078008ff */
[----:B------:R-:W-:Y:S01]  /*25b0*/  IMAD.IADD R5, R5, 0x1, R3 ;  /* 0x0000000105057824 */ /* 0x000fe200078e0203 */
[----:B------:R-:W-:Y:S01]  /*25c0*/  SHF.R.S32.HI R87, RZ, 0x1f, R86 ;  /* 0x0000001fff577819 */ /* 0x000fe20000011456 */
[----:B------:R-:W-:Y:S01]  /*25d0*/  IMAD R3, R10, c[0x0][0x280], RZ ;  /* 0x0000a0000a037a24 */ /* 0x000fe200078e02ff */
[----:B------:R-:W-:-:S02]  /*25e0*/  MOV R139, c[0x0][0x238] ;  /* 0x00008e00008b7a02 */ /* 0x000fc40000000f00 */
[----:B------:R-:W-:Y:S01]  /*25f0*/  @P1 LEA.HI.X R7, R4, c[0x0][0x224], R5, 0x1, P0 ;  /* 0x0000890004071a11 */ /* 0x000fe200000f0c05 */
[C---:B------:R-:W-:Y:S01]  /*2600*/  IMAD R22, R93.reuse, c[0x0][0x284], R3 ;  /* 0x0000a1005d167a24 */ /* 0x040fe200078e0203 */
[----:B------:R-:W-:Y:S01]  /*2610*/  ISETP.GE.AND P0, PT, R0, 0x31, PT ;  /* 0x000000310000780c */ /* 0x000fe20003f06270 */
[----:B------:R-:W-:Y:S01]  /*2620*/  IMAD.WIDE.U32 R8, R93, c[0x0][0x280], R86 ;  /* 0x0000a0005d087a25 */ /* 0x000fe200078e0056 */
[----:B------:R-:W-:Y:S01]  /*2630*/  MOV R131, c[0x0][0x23c] ;  /* 0x00008f0000837a02 */ /* 0x000fe20000000f00 */
[----:B------:R-:W-:Y:S01]  /*2640*/  @!PT LDS RZ, [RZ] ;  /* 0x00000000fffff984 */ /* 0x000fe20000000800 */
[----:B------:R-:W-:Y:S01]  /*2650*/  @!PT LDS RZ, [RZ] ;  /* 0x00000000fffff984 */ /* 0x000fe20000000800 */
[----:B------:R-:W-:Y:S01]  /*2660*/  @!PT LDS RZ, [RZ] ;  /* 0x00000000fffff984 */ /* 0x000fe20000000800 */
[----:B------:R1:W-:Y:S01]  /*2670*/  @P1 LDGSTS.E.BYPASS.LTC128B.128 [R209+0x2900], [R6.64], !P6 ;  /* 0x0290000006d11fae */ /* 0x0003e2000f101d48 */
[C---:B------:R-:W-:Y:S01]  /*2680*/  @P3 LEA R3, P4, R139.reuse, R4, 0x4 ;  /* 0x000000048b033211 */ /* 0x040fe200078820ff */
[----:B------:R-:W-:Y:S01]  /*2690*/  IMAD.WIDE.U32 R14, R139, 0x20, RZ ;  /* 0x000000208b0e7825 */ /* 0x000fe200078e00ff */
[----:B------:R-:W-:Y:S02]  /*26a0*/  IADD3 R13, R9, R22, RZ ;  /* 0x00000016090d7210 */ /* 0x000fe40007ffe0ff */
[----:B------:R-:W-:-:S02]  /*26b0*/  @P3 LEA R20, P1, R3, c[0x0][0x220], 0x1 ;  /* 0x0000880003143a11 */ /* 0x000fc400078208ff */
[----:B-1----:R-:W-:Y:S01]  /*26c0*/  @P3 LEA.HI.X R6, R139, R5, R131, 0x4, P4 ;  /* 0x000000058b063211 */ /* 0x002fe200020f2483 */
[----:B------:R-:W-:Y:S01]  /*26d0*/  IMAD.SHL.U32 R7, R131, 0x20, RZ ;  /* 0x0000002083077824 */ /* 0x000fe200078e00ff */
[----:B------:R-:W-:Y:S02]  /*26e0*/  @P2 IADD3 R9, P4, R4, R14, RZ ;  /* 0x0000000e04092210 */ /* 0x000fe40007f9e0ff */
[----:B------:R-:W-:Y:S02]  /*26f0*/  @P3 LEA.HI.X R21, R3, c[0x0][0x224], R6, 0x1, P1 ;  /* 0x0000890003153a11 */ /* 0x000fe400008f0c06 */
[----:B------:R-:W-:Y:S02]  /*2700*/  ISETP.GE.AND P1, PT, R0, 0x41, PT ;  /* 0x000000410000780c */ /* 0x000fe40003f26270 */
[----:B------:R-:W-:Y:S01]  /*2710*/  @P2 IADD3.X R0, R5, R15, R7, P4, !PT ;  /* 0x0000000f05002210 */ /* 0x000fe200027fe407 */
[----:B------:R-:W-:Y:S01]  /*2720*/  @P0 IMAD R3, R131, 0x30, RZ ;  /* 0x0000003083030824 */ /* 0x000fe200078e02ff */
[----:B------:R-:W-:Y:S01]  /*2730*/  @P2 LEA R18, P4, R9, c[0x0][0x220], 0x1 ;  /* 0x0000880009122a11 */ /* 0x000fe200078808ff */
[----:B------:R-:W-:Y:S01]  /*2740*/  @P0 IMAD.WIDE.U32 R6, R139, 0x30, R4 ;  /* 0x000000308b060825 */ /* 0x000fe200078e0004 */
[----:B------:R1:W-:Y:S02]  /*2750*/  @P3 LDGSTS.E.BYPASS.LTC128B.128 [R209+0x3100], [R20.64], !P6 ;  /* 0x0310000014d13fae */ /* 0x0003e4000f101d48 */
[----:B------:R-:W-:Y:S01]  /*2760*/  @P2 LEA.HI.X R19, R9, c[0x0][0x224], R0, 0x1, P4 ;  /* 0x0000890009132a11 */ /* 0x000fe200020f0c00 */
[----:B------:R-:W-:Y:S01]  /*2770*/  IMAD R0, R10, c[0x0][0x290], RZ ;  /* 0x0000a4000a007a24 */ /* 0x000fe200078e02ff */
[----:B------:R-:W-:Y:S01]  /*2780*/  @P0 LEA R16, P4, R6, c[0x0][0x220], 0x1 ;  /* 0x0000880006100a11 */ /* 0x000fe200078808ff */
[----:B------:R-:W-:-:S02]  /*2790*/  @P0 IMAD.IADD R3, R7, 0x1, R3 ;  /* 0x0000000107030824 */ /* 0x000fc400078e0203 */
[C---:B------:R-:W-:Y:S01]  /*27a0*/  IMAD.WIDE.U32 R10, R93.reuse, c[0x0][0x290], R86 ;  /* 0x0000a4005d0a7a25 */ /* 0x040fe200078e0056 */
[----:B------:R1:W-:Y:S02]  /*27b0*/  @P2 LDGSTS.E.BYPASS.LTC128B.128 [R209+0x3900], [R18.64], !P6 ;  /* 0x0390000012d12fae */ /* 0x0003e4000f101d48 */
[----:B------:R-:W-:Y:S01]  /*27c0*/  @P0 LEA.HI.X R17, R6, c[0x0][0x224], R3, 0x1, P4 ;  /* 0x0000890006110a11 */ /* 0x000fe200020f0c03 */
[C---:B------:R-:W-:Y:S02]  /*27d0*/  IMAD R0, R93.reuse, c[0x0][0x294], R0 ;  /* 0x0000a5005d007a24 */ /* 0x040fe400078e0200 */
[----:B------:R-:W-:Y:S01]  /*27e0*/  IMAD.WIDE.U32 R14, R93, c[0x0][0x290], R84 ;  /* 0x0000a4005d0e7a25 */ /* 0x000fe200078e0054 */
[----:B------:R-:W-:Y:S01]  /*27f0*/  @P1 LEA R3, P4, R139, R4, 0x6 ;  /* 0x000000048b031211 */ /* 0x000fe200078830ff */
[----:B------:R1:W-:Y:S01]  /*2800*/  @P0 LDGSTS.E.BYPASS.LTC128B.128 [R209+0x4100], [R16.64], !P6 ;  /* 0x0410000010d10fae */ /* 0x0003e2000f101d48 */
[----:B------:R-:W-:Y:S02]  /*2810*/  IADD3 R11, R11, R0, RZ ;  /* 0x000000000b0b7210 */ /* 0x000fe40007ffe0ff */
[----:B------:R-:W-:-:S02]  /*2820*/  IADD3 R7, R0, R15, RZ ;  /* 0x0000000f00077210 */ /* 0x000fc40007ffe0ff */
[----:B------:R-:W-:Y:S02]  /*2830*/  @P1 LEA.HI.X R0, R139, R5, R131, 0x6, P4 ;  /* 0x000000058b001211 */ /* 0x000fe400020f3483 */
[----:B------:R-:W-:-:S04]  /*2840*/  @P1 LEA R4, P4, R3, c[0x0][0x220], 0x1 ;  /* 0x0000880003041a11 */ /* 0x000fc800078808ff */
[----:B------:R-:W-:Y:S02]  /*2850*/  @P1 LEA.HI.X R5, R3, c[0x0][0x224], R0, 0x1, P4 ;  /* 0x0000890003051a11 */ /* 0x000fe400020f0c00 */
[----:B-----5:R-:W-:Y:S02]  /*2860*/  SHF.R.S32.HI R0, RZ, 0x1f, R142 ;  /* 0x0000001fff007819 */ /* 0x020fe4000001148e */
[----:B------:R-:W-:Y:S01]  /*2870*/  MOV R12, R8 ;  /* 0x00000008000c7202 */ /* 0x000fe20000000f00 */
[----:B------:R2:W-:Y:S01]  /*2880*/  @P1 LDGSTS.E.BYPASS.LTC128B.128 [R209+0x4900], [R4.64], !P6 ;  /* 0x0490000004d11fae */ /* 0x0005e2000f101d48 */
[----:B------:R-:W-:-:S04]  /*2890*/  IMAD.WIDE.U32 R8, R93, c[0x0][0x280], R84 ;  /* 0x0000a0005d087a25 */ /* 0x000fc800078e0054 */
[----:B------:R-:W-:Y:S02]  /*28a0*/  IMAD R3, R0, c[0x0][0x280], RZ ;  /* 0x0000a00000037a24 */ /* 0x000fe400078e02ff */
[----:B------:R-:W-:Y:S01]  /*28b0*/  IMAD.MOV.U32 R6, RZ, RZ, R14 ;  /* 0x000000ffff067224 */ /* 0x000fe200078e000e */
[----:B------:R-:W-:Y:S01]  /*28c0*/  MOV R147, 0x5 ;  /* 0x0000000500937802 */ /* 0x000fe20000000f00 */
[----:B------:R-:W-:Y:S02]  /*28d0*/  IMAD.IADD R9, R22, 0x1, R9 ;  /* 0x0000000116097824 */ /* 0x000fe400078e0209 */
[----:B------:R-:W-:Y:S02]  /*28e0*/  IMAD.MOV.U32 R140, RZ, RZ, c[0x0][0x280] ;  /* 0x0000a000ff8c7624 */ /* 0x000fe400078e00ff */
[C---:B------:R-:W-:Y:S02]  /*28f0*/  IMAD R149, R134.reuse, c[0x0][0x284], RZ ;  /* 0x0000a10086957a24 */ /* 0x040fe400078e02ff */
[----:B------:R-:W-:-:S02]  /*2900*/  IMAD R150, R134, c[0x0][0x294], RZ ;  /* 0x0000a50086967a24 */ /* 0x000fc400078e02ff */
[----:B------:R-:W-:Y:S01]  /*2910*/  IMAD.WIDE.U32 R136, R134, c[0x0][0x280], RZ ;  /* 0x0000a00086887a25 */ /* 0x000fe200078e00ff */
[----:B------:R-:W-:Y:S01]  /*2920*/  ISETP.GE.AND P1, PT, R208, c[0x0][0x1d4], PT ;  /* 0x00007500d0007a0c */ /* 0x000fe20003f26270 */
[----:B------:R-:W0:Y:S02]  /*2930*/  LDGDEPBAR ;  /* 0x00000000000079af */ /* 0x000e240000000000 */
[----:B------:R-:W-:Y:S01]  /*2940*/  IMAD R0, R0, c[0x0][0x290], RZ ;  /* 0x0000a40000007a24 */ /* 0x000fe200078e02ff */
[----:B------:R-:W-:Y:S01]  /*2950*/  ISETP.GE.AND P0, PT, R84, c[0x0][0x1d4], PT ;  /* 0x0000750054007a0c */ /* 0x000fe20003f06270 */
[----:B------:R-:W-:Y:S01]  /*2960*/  IMAD.MOV.U32 R153, RZ, RZ, c[0x0][0x290] ;  /* 0x0000a400ff997624 */ /* 0x000fe200078e00ff */
[----:B------:R-:W-:Y:S01]  /*2970*/  MOV R145, c[0x0][0x27c] ;  /* 0x00009f0000917a02 */ /* 0x000fe20000000f00 */
[----:B------:R-:W-:Y:S01]  /*2980*/  IMAD.WIDE.U32 R134, R134, c[0x0][0x290], RZ ;  /* 0x0000a40086867a25 */ /* 0x000fe200078e00ff */
[----:B------:R-:W-:Y:S03]  /*2990*/  WARPSYNC 0xffffffff ;  /* 0xffffffff00007948 */ /* 0x000fe60003800000 */
[----:B------:R-:W-:-:S02]  /*29a0*/  IMAD R3, R142, c[0x0][0x284], R3 ;  /* 0x0000a1008e037a24 */ /* 0x000fc400078e0203 */
[C---:B------:R-:W-:Y:S02]  /*29b0*/  IMAD R0, R142.reuse, c[0x0][0x294], R0 ;  /* 0x0000a5008e007a24 */ /* 0x040fe400078e0200 */
[----:B------:R-:W-:-:S04]  /*29c0*/  IMAD.WIDE.U32 R90, R142, c[0x0][0x280], R8 ;  /* 0x0000a0008e5a7a25 */ /* 0x000fc800078e0008 */
[----:B------:R-:W-:Y:S01]  /*29d0*/  IMAD.WIDE.U32 R82, R142, c[0x0][0x290], R6 ;  /* 0x0000a4008e527a25 */ /* 0x000fe200078e0006 */
[----:B------:R-:W-:-:S03]  /*29e0*/  SHF.L.U64.HI R146, R140, R147, c[0x0][0x284] ;  /* 0x0000a1008c927619 */ /* 0x000fc60000010293 */
[----:B------:R-:W-:-:S04]  /*29f0*/  IMAD.WIDE.U32 R118, R26, c[0x0][0x1e8], RZ ;  /* 0x00007a001a767a25 */ /* 0x000fc800078e00ff */
[----:B------:R-:W-:-:S04]  /*2a00*/  IMAD.WIDE.U32 R116, R26, c[0x0][0x210], RZ ;  /* 0x000084001a747a25 */ /* 0x000fc800078e00ff */
[----:B------:R-:W-:-:S04]  /*2a10*/  IMAD.WIDE.U32 R98, R142, c[0x0][0x280], R12 ;  /* 0x0000a0008e627a25 */ /* 0x000fc800078e000c */
[----:B------:R-:W-:Y:S01]  /*2a20*/  IMAD.WIDE.U32 R96, R142, c[0x0][0x290], R10 ;  /* 0x0000a4008e607a25 */ /* 0x000fe200078e000a */
[----:B------:R-:W-:Y:S02]  /*2a30*/  P2R R106, PR, RZ, 0x2 ;  /* 0x00000002ff6a7803 */ /* 0x000fe40000000000 */
[----:B------:R-:W-:Y:S01]  /*2a40*/  P2R R81, PR, RZ, 0x1 ;  /* 0x00000001ff517803 */ /* 0x000fe20000000000 */
[----:B------:R-:W-:Y:S01]  /*2a50*/  IMAD.SHL.U32 R154, R140, 0x20, RZ ;  /* 0x000000208c9a7824 */ /* 0x000fe200078e00ff */
[----:B------:R-:W-:Y:S01]  /*2a60*/  SHF.L.U32 R145, R145, 0x1, RZ ;  /* 0x0000000191917819 */ /* 0x000fe200000006ff */
[----:B------:R-:W-:Y:S01]  /*2a70*/  IMAD.IADD R149, R137, 0x1, R149 ;  /* 0x0000000189957824 */ /* 0x000fe200078e0295 */
[C---:B------:R-:W-:Y:S01]  /*2a80*/  SHF.L.U64.HI R147, R153.reuse, R147, c[0x0][0x294] ;  /* 0x0000a50099937619 */ /* 0x040fe20000010293 */
[C---:B------:R-:W-:Y:S01]  /*2a90*/  IMAD R127, R26.reuse, c[0x0][0x1ec], R119 ;  /* 0x00007b001a7f7a24 */ /* 0x040fe200078e0277 */
[----:B------:R-:W-:Y:S01]  /*2aa0*/  SHF.L.U32 R155, R153, 0x5, RZ ;  /* 0x00000005999b7819 */ /* 0x000fe200000006ff */
[----:B------:R-:W-:Y:S01]  /*2ab0*/  IMAD R126, R26, c[0x0][0x214], R117 ;  /* 0x000085001a7e7a24 */ /* 0x000fe200078e0275 */
[----:B------:R-:W-:Y:S01]  /*2ac0*/  IADD3 R150, R135, R150, RZ ;  /* 0x0000009687967210 */ /* 0x000fe20007ffe0ff */
[----:B------:R-:W-:Y:S01]  /*2ad0*/  IMAD.IADD R105, R99, 0x1, R3 ;  /* 0x0000000163697824 */ /* 0x000fe200078e0203 */
[----:B------:R-:W-:Y:S01]  /*2ae0*/  IADD3 R103, R3, R91, RZ ;  /* 0x0000005b03677210 */ /* 0x000fe20007ffe0ff */
[----:B------:R-:W-:Y:S01]  /*2af0*/  IMAD.IADD R104, R97, 0x1, R0 ;  /* 0x0000000161687824 */ /* 0x000fe200078e0200 */
[----:B------:R-:W-:-:S02]  /*2b00*/  IADD3 R102, R0, R83, RZ ;  /* 0x0000005300667210 */ /* 0x000fc40007ffe0ff */
[----:B--2---:R-:W-:Y:S01]  /*2b10*/  @P5 SHF.R.S32.HI R4, RZ, 0x1f, R23 ;  /* 0x0000001fff045819 */ /* 0x004fe20000011417 */
[----:B------:R-:W-:Y:S01]  /*2b20*/  @!P5 IMAD.MOV.U32 R4, RZ, RZ, R28 ;  /* 0x000000ffff04d224 */ /* 0x000fe200078e001c */
[----:B------:R-:W-:-:S03]  /*2b30*/  @!P5 MOV R23, R27 ;  /* 0x0000001b0017d202 */ /* 0x000fc60000000f00 */
[----:B------:R-:W-:Y:S02]  /*2b40*/  IMAD R4, R4, c[0x0][0x2b0], RZ ;  /* 0x0000ac0004047a24 */ /* 0x000fe400078e02ff */
[----:B------:R-:W-:-:S04]  /*2b50*/  IMAD.WIDE.U32 R114, R23, c[0x0][0x2b0], RZ ;  /* 0x0000ac0017727a25 */ /* 0x000fc800078e00ff */
[----:B------:R-:W-:-:S04]  /*2b60*/  IMAD R4, R23, c[0x0][0x2b4], R4 ;  /* 0x0000ad0017047a24 */ /* 0x000fc800078e0204 */
[----:B------:R-:W-:Y:S02]  /*2b70*/  IMAD.IADD R124, R115, 0x1, R4 ;  /* 0x00000001737c7824 */ /* 0x000fe400078e0204 */
[----:B-1----:R-:W2:Y:S04]  /*2b80*/  LDL R17, [R1+0x38] ;  /* 0x0000380001117983 */ /* 0x002ea80000100800 */
[----:B------:R-:W3:Y:S04]  /*2b90*/  LDL R14, [R1+0x3c] ;  /* 0x00003c00010e7983 */ /* 0x000ee80000100800 */
[----:B------:R-:W4:Y:S04]  /*2ba0*/  LDL R13, [R1+0x44] ;  /* 0x00004400010d7983 */ /* 0x000f280000100800 */
[----:B------:R-:W5:Y:S01]  /*2bb0*/  LDL R12, [R1+0x40] ;  /* 0x00004000010c7983 */ /* 0x000f620000100800 */
[----:B------:R-:W-:Y:S01]  /*2bc0*/  ISETP.GE.AND P0, PT, R84, c[0x0][0x27c], PT ;  /* 0x00009f0054007a0c */ /* 0x000fe20003f06270 */
[C---:B------:R-:W-:Y:S01]  /*2bd0*/  IMAD.WIDE.U32 R4, R26.reuse, c[0x0][0x260], R244 ;  /* 0x000098001a047a25 */ /* 0x040fe200078e00f4 */
[C---:B------:R-:W-:Y:S01]  /*2be0*/  IADD3 R15, R93.reuse, 0x20, RZ ;  /* 0x000000205d0f7810 */ /* 0x040fe20007ffe0ff */
[----:B------:R-:W-:Y:S01]  /*2bf0*/  ULDC.U8 UR5, c[0x0][0x298] ;  /* 0x0000a60000057ab9 */ /* 0x000fe20000000000 */
[----:B------:R-:W-:Y:S01]  /*2c00*/  SEL R3, RZ, c[0x0][0x27c], !P0 ;  /* 0x00009f00ff037a07 */ /* 0x000fe20004000000 */
[----:B------:R-:W-:Y:S01]  /*2c10*/  IMAD R5, R26, c[0x0][0x264], R5 ;  /* 0x000099001a057a24 */ /* 0x000fe200078e0205 */
[----:B------:R-:W-:Y:S01]  /*2c20*/  IADD3 R16, R93, 0x40, RZ ;  /* 0x000000405d107810 */ /* 0x000fe20007ffe0ff */
[----:B------:R-:W-:Y:S01]  /*2c30*/  IMAD.SHL.U32 R15, R15, 0x40, RZ ;  /* 0x000000400f0f7824 */ /* 0x000fe200078e00ff */
[----:B------:R-:W-:Y:S01]  /*2c40*/  P2R R125, PR, RZ, 0x1 ;  /* 0x00000001ff7d7803 */ /* 0x000fe20000000000 */
[----:B------:R-:W-:Y:S01]  /*2c50*/  IMAD.IADD R3, R84, 0x1, R3 ;  /* 0x0000000154037824 */ /* 0x000fe200078e0203 */
[----:B------:R-:W-:Y:S01]  /*2c60*/  SHF.L.U64.HI R131, R139, 0x5, R131 ;  /* 0x000000058b837819 */ /* 0x000fe20000010283 */
[----:B------:R-:W-:Y:S01]  /*2c70*/  IMAD.WIDE.U32 R78, R25, c[0x0][0x268], R4 ;  /* 0x00009a00194e7a25 */ /* 0x000fe200078e0004 */
[----:B------:R-:W-:-:S02]  /*2c80*/  LOP3.LUT R15, R15, 0x1c0, RZ, 0xc0, !PT ;  /* 0x000001c00f0f7812 */ /* 0x000fc400078ec0ff */
[----:B------:R-:W-:Y:S01]  /*2c90*/  SHF.R.S32.HI R6, RZ, 0x1f, R3 ;  /* 0x0000001fff067819 */ /* 0x000fe20000011403 */
[----:B------:R-:W-:Y:S02]  /*2ca0*/  IMAD.SHL.U32 R16, R16, 0x40, RZ ;  /* 0x0000004010107824 */ /* 0x000fe400078e00ff */
[----:B------:R-:W-:Y:S01]  /*2cb0*/  IMAD R0, R24, c[0x0][0x268], RZ ;  /* 0x00009a0018007a24 */ /* 0x000fe200078e02ff */
[----:B------:R-:W-:Y:S01]  /*2cc0*/  LEA.HI R3, R6, R3, RZ, 0x3 ;  /* 0x0000000306037211 */ /* 0x000fe200078f18ff */
[----:B------:R-:W-:Y:S01]  /*2cd0*/  IMAD.MOV.U32 R141, RZ, RZ, 0x6 ;  /* 0x00000006ff8d7424 */ /* 0x000fe200078e00ff */
[----:B------:R-:W-:Y:S01]  /*2ce0*/  LOP3.LUT R16, R16, 0x1c0, RZ, 0xc0, !PT ;  /* 0x000001c010107812 */ /* 0x000fe200078ec0ff */
[----:B------:R-:W-:Y:S01]  /*2cf0*/  IMAD.MOV.U32 R157, RZ, RZ, c[0x0][0x2b8] ;  /* 0x0000ae00ff9d7624 */ /* 0x000fe200078e00ff */
[--C-:B------:R-:W-:Y:S01]  /*2d00*/  LOP3.LUT R5, R15, 0x38, R3.reuse, 0xf8, !PT ;  /* 0x000000380f057812 */ /* 0x100fe200078ef803 */
[----:B------:R-:W-:Y:S01]  /*2d10*/  IMAD.MOV.U32 R156, RZ, RZ, c[0x0][0x27c] ;  /* 0x00009f00ff9c7624 */ /* 0x000fe200078e00ff */
[----:B------:R-:W1:Y:S01]  /*2d20*/  S2R R15, SR_TID.X ;  /* 0x00000000000f7919 */ /* 0x000e620000002100 */
[--C-:B------:R-:W-:Y:S01]  /*2d30*/  LOP3.LUT R4, R16, 0x38, R3.reuse, 0xf8, !PT ;  /* 0x0000003810047812 */ /* 0x100fe200078ef803 */
[----:B------:R-:W-:Y:S01]  /*2d40*/  IMAD R7, R25, c[0x0][0x26c], R0 ;  /* 0x00009b0019077a24 */ /* 0x000fe200078e0200 */
[----:B------:R-:W-:Y:S01]  /*2d50*/  IADD3 R16, R93, 0x20, RZ ;  /* 0x000000205d107810 */ /* 0x000fe20007ffe0ff */
[----:B------:R-:W-:Y:S01]  /*2d60*/  IMAD.SHL.U32 R152, R140, 0x40, RZ ;  /* 0x000000408c987824 */ /* 0x000fe200078e00ff */
[----:B------:R-:W-:Y:S01]  /*2d70*/  SHF.R.S32.HI R101, RZ, 0x3, R3 ;  /* 0x00000003ff657819 */ /* 0x000fe20000011403 */
[----:B------:R-:W-:Y:S01]  /*2d80*/  IMAD.SHL.U32 R139, R139, 0x20, RZ ;  /* 0x000000208b8b7824 */ /* 0x000fe200078e00ff */
[----:B------:R-:W-:Y:S01]  /*2d90*/  LOP3.LUT R77, R3, 0xfffffff8, RZ, 0xc0, !PT ;  /* 0xfffffff8034d7812 */ /* 0x000fe200078ec0ff */
[----:B------:R-:W-:Y:S01]  /*2da0*/  IMAD.SHL.U32 R16, R16, 0x40, RZ ;  /* 0x0000004010107824 */ /* 0x000fe200078e00ff */
[-C--:B------:R-:W-:Y:S01]  /*2db0*/  SHF.L.U64.HI R140, R140, R141.reuse, c[0x0][0x284] ;  /* 0x0000a1008c8c7619 */ /* 0x080fe2000001028d */
[----:B------:R-:W-:Y:S01]  /*2dc0*/  IMAD R0, R94, 0x20, R93 ;  /* 0x000000205e007824 */ /* 0x000fe200078e025d */
[C---:B------:R-:W-:Y:S01]  /*2dd0*/  SHF.L.U64.HI R141, R153.reuse, R141, c[0x0][0x294] ;  /* 0x0000a500998d7619 */ /* 0x040fe2000001028d */
[----:B------:R-:W-:Y:S01]  /*2de0*/  IMAD.SHL.U32 R153, R153, 0x40, RZ ;  /* 0x0000004099997824 */ /* 0x000fe200078e00ff */
[----:B------:R-:W-:Y:S01]  /*2df0*/  LOP3.LUT R16, R16, 0x1c0, RZ, 0xc0, !PT ;  /* 0x000001c010107812 */ /* 0x000fe200078ec0ff */
[----:B------:R-:W-:Y:S01]  /*2e00*/  IMAD.IADD R80, R79, 0x1, R7 ;  /* 0x000000014f507824 */ /* 0x000fe200078e0207 */
[----:B------:R-:W-:-:S02]  /*2e10*/  SHF.R.S32.HI R100, RZ, 0x1f, R77 ;  /* 0x0000001fff647819 */ /* 0x000fc4000001144d */
[----:B------:R-:W-:Y:S01]  /*2e20*/  SHF.R.U32.HI R16, RZ, 0x3, R16 ;  /* 0x00000003ff107819 */ /* 0x000fe20000011610 */
[----:B------:R-:W-:Y:S01]  /*2e30*/  BAR.SYNC.DEFER_BLOCKING 0x0 ;  /* 0x0000000000007b1d */ /* 0x000fe20000010000 */
[----:B------:R-:W-:Y:S02]  /*2e40*/  ISETP.NE.AND P1, PT, R157, 0x1, PT ;  /* 0x000000019d00780c */ /* 0x000fe40003f25270 */
[----:B------:R-:W-:Y:S02]  /*2e50*/  LOP3.LUT R5, R5, R16, RZ, 0x3c, !PT ;  /* 0x0000001005057212 */ /* 0x000fe400078e3cff */
[----:B------:R-:W-:Y:S02]  /*2e60*/  ISETP.GE.AND P0, PT, R156, 0x1, PT ;  /* 0x000000019c00780c */ /* 0x000fe40003f06270 */
[----:B--2---:R-:W-:-:S04]  /*2e70*/  LOP3.LUT R6, R17, 0x38, R3, 0xf8, !PT ;  /* 0x0000003811067812 */ /* 0x004fc800078ef803 */
[----:B---3--:R-:W-:Y:S02]  /*2e80*/  LOP3.LUT R6, R6, R14, RZ, 0x3c, !PT ;  /* 0x0000000e06067212 */ /* 0x008fe400078e3cff */
[----:B-1----:R-:W-:Y:S01]  /*2e90*/  SHF.R.S32.HI R14, RZ, 0x1f, R15 ;  /* 0x0000001fff0e7819 */ /* 0x002fe2000001140f */
[----:B----4-:R-:W-:-:S03]  /*2ea0*/  IMAD.IADD R5, R13, 0x1, R5 ;  /* 0x000000010d057824 */ /* 0x010fc600078e0205 */
[----:B------:R-:W-:Y:S02]  /*2eb0*/  LEA.HI R14, R14, R15, RZ, 0x5 ;  /* 0x0000000f0e0e7211 */ /* 0x000fe400078f28ff */
[----:B------:R-:W-:Y:S01]  /*2ec0*/  IADD3 R15, R93, 0x40, RZ ;  /* 0x000000405d0f7810 */ /* 0x000fe20007ffe0ff */
[----:B------:R-:W-:Y:S01]  /*2ed0*/  IMAD.SHL.U32 R122, R5, 0x2, RZ ;  /* 0x00000002057a7824 */ /* 0x000fe200078e00ff */
[----:B------:R-:W-:-:S03]  /*2ee0*/  SHF.R.S32.HI R14, RZ, 0x5, R14 ;  /* 0x00000005ff0e7819 */ /* 0x000fc6000001140e */
[----:B------:R-:W-:Y:S02]  /*2ef0*/  IMAD.SHL.U32 R15, R15, 0x40, RZ ;  /* 0x000000400f0f7824 */ /* 0x000fe400078e00ff */
[----:B------:R-:W-:-:S03]  /*2f00*/  IMAD.SHL.U32 R14, R14, 0x200, RZ ;  /* 0x000002000e0e7824 */ /* 0x000fc600078e00ff */
[----:B------:R-:W-:Y:S01]  /*2f10*/  LOP3.LUT R15, R15, 0x1c0, RZ, 0xc0, !PT ;  /* 0x000001c00f0f7812 */ /* 0x000fe200078ec0ff */
[----:B------:R-:W-:-:S03]  /*2f20*/  IMAD.IADD R6, R14, 0x1, R6 ;  /* 0x000000010e067824 */ /* 0x000fc600078e0206 */
[----:B------:R-:W-:Y:S01]  /*2f30*/  SHF.R.U32.HI R15, RZ, 0x3, R15 ;  /* 0x00000003ff0f7819 */ /* 0x000fe2000001160f */
[----:B------:R-:W-:-:S03]  /*2f40*/  IMAD.SHL.U32 R123, R6, 0x2, RZ ;  /* 0x00000002067b7824 */ /* 0x000fc600078e00ff */
[----:B------:R-:W-:-:S05]  /*2f50*/  LOP3.LUT R4, R4, R15, RZ, 0x3c, !PT ;  /* 0x0000000f04047212 */ /* 0x000fca00078e3cff */
[----:B-----5:R-:W-:-:S04]  /*2f60*/  IMAD.IADD R3, R12, 0x1, R4 ;  /* 0x000000010c037824 */ /* 0x020fc800078e0204 */
[----:B------:R-:W-:Y:S02]  /*2f70*/  IMAD.SHL.U32 R121, R3, 0x2, RZ ;  /* 0x0000000203797824 */ /* 0x000fe400078e00ff */
.L_x_271:
[----:B------:R-:W-:Y:S01]  /*2f80*/  IMAD R3, R29, 0x50, R0 ;  /* 0x000000501d037824 */ /* 0x000fe200078e0200 */
[----:B------:R-:W-:Y:S01]  /*2f90*/  ISETP.NE.AND P1, PT, R157, 0x1, PT ;  /* 0x000000019d00780c */ /* 0x000fe20003f25270 */
[----:B------:R-:W-:Y:S01]  /*2fa0*/  IMAD.MOV.U32 R75, RZ, RZ, RZ ;  /* 0x000000ffff4b7224 */ /* 0x000fe200078e00ff */
[----:B------:R-:W-:Y:S04]  /*2fb0*/  DEPBAR.LE SB0, 0x0 ;  /* 0x000080000000791a */ /* 0x000fe80000000000 */
[----:B-1----:R-:W-:Y:S01]  /*2fc0*/  IMAD.IADD R4, R128, 0x1, R3 ;  /* 0x0000000180047824 */ /* 0x002fe200078e0203 */
[----:B------:R-:W-:Y:S01]  /*2fd0*/  ISETP.GE.AND P0, PT, R3, R2, PT ;  /* 0x000000020300720c */ /* 0x000fe20003f06270 */
[----:B------:R-:W-:Y:S01]  /*2fe0*/  WARPSYNC 0xffffffff ;  /* 0xffffffff00007948 */ /* 0x000fe20003800000 */
[----:B------:R-:W-:Y:S01]  /*2ff0*/  ISETP.GE.AND P2, PT, R156, 0x1, PT ;  /* 0x000000019c00780c */ /* 0x000fe20003f46270 */
[--C-:B------:R-:W-:Y:S01]  /*3000*/  IMAD.MOV.U32 R3, RZ, RZ, R4.reuse ;  /* 0x000000ffff037224 */ /* 0x100fe200078e0004 */
[----:B------:R-:W-:Y:S01]  /*3010*/  ISETP.GT.OR P0, PT, R0, 0x4f, P0 ;  /* 0x0000004f0000780c */ /* 0x000fe20000704670 */
[----:B------:R-:W-:Y:S01]  /*3020*/  BSSY B2, `(.L_x_237) ;  /* 0x0000415000027945 */ /* 0x000fe20003800000 */
[----:B------:R-:W-:Y:S05]  /*3030*/  @P1 IMAD.HI.U32 R5, R4, c[0x0][0x2bc], RZ ;  /* 0x0000af0004051a27 */ /* 0x000fea00078e00ff */
[----:B------:R-:W-:Y:S06]  /*3040*/  @P1 SHF.R.U32.HI R3, RZ, c[0x0][0x2c0], R5 ;  /* 0x0000b000ff031a19 */ /* 0x000fec0000011605 */
[C---:B------:R-:W-:Y:S04]  /*3050*/  @!P0 IADD3 R5, P1, R3.reuse, R114, RZ ;  /* 0x0000007203058210 */ /* 0x040fe80007f3e0ff */
[----:B------:R-:W-:Y:S01]  /*3060*/  @!P0 LEA.HI.X.SX32 R7, R3, R124, 0x1, P1 ;  /* 0x0000007c03078211 */ /* 0x000fe200008f0eff */
[----:B------:R-:W-:Y:S01]  /*3070*/  IMAD.MOV R3, RZ, RZ, -R3 ;  /* 0x000000ffff037224 */ /* 0x000fe200078e0a03 */
[----:B------:R-:W-:Y:S03]  /*3080*/  @!P0 LEA R6, P1, R5, c[0x0][0x2a0], 0x2 ;  /* 0x0000a80005068a11 */ /* 0x000fe600078210ff */
[----:B------:R-:W-:Y:S01]  /*3090*/  IMAD R76, R3, c[0x0][0x2b8], R4 ;  /* 0x0000ae00034c7a24 */ /* 0x000fe200078e0204 */
[----:B------:R-:W-:Y:S03]  /*30a0*/  @!P0 LEA.HI.X R7, R5, c[0x0][0x2a4], R7, 0x2, P1 ;  /* 0x0000a90005078a11 */ /* 0x000fe600008f1407 */
[C---:B------:R-:W-:Y:S01]  /*30b0*/  IMAD.WIDE.U32 R4, R76.reuse, c[0x0][0x1e0], RZ ;  /* 0x000078004c047a25 */ /* 0x040fe200078e00ff */
[----:B------:R-:W-:Y:S01]  /*30c0*/  SHF.R.S32.HI R89, RZ, 0x1f, R76 ;  /* 0x0000001fff597819 */ /* 0x000fe2000001144c */
[----:B------:R-:W2:Y:S04]  /*30d0*/  @!P0 LDG.E R75, [R6.64] ;  /* 0x00000008064b8981 */ /* 0x000ea8000c1e1900 */
[----:B------:R-:W-:Y:S01]  /*30e0*/  IMAD R3, R89, c[0x0][0x1e0], RZ ;  /* 0x0000780059037a24 */ /* 0x000fe200078e02ff */
[----:B------:R-:W-:Y:S03]  /*30f0*/  BAR.SYNC.DEFER_BLOCKING 0x0 ;  /* 0x0000000000007b1d */ /* 0x000fe60000010000 */
[----:B------:R-:W-:Y:S04]  /*3100*/  IMAD R3, R76, c[0x0][0x1e4], R3 ;  /* 0x000079004c037a24 */ /* 0x000fe800078e0203 */
[----:B------:R-:W-:Y:S01]  /*3110*/  IMAD.IADD R5, R5, 0x1, R3 ;  /* 0x0000000105057824 */ /* 0x000fe200078e0203 */
[----:B--2---:R-:W-:Y:S03]  /*3120*/  SHF.R.S32.HI R92, RZ, 0x1f, R75 ;  /* 0x0000001fff5c7819 */ /* 0x004fe6000001144b */
[C---:B------:R-:W-:Y:S04]  /*3130*/  IMAD.WIDE.U32 R4, R75.reuse, c[0x0][0x1f0], R4 ;  /* 0x00007c004b047a25 */ /* 0x040fe800078e0004 */
[----:B------:R-:W-:Y:S01]  /*3140*/  IMAD R6, R92, c[0x0][0x1f0], RZ ;  /* 0x00007c005c067a24 */ /* 0x000fe200078e02ff */
[----:B------:R-:W-:Y:S03]  /*3150*/  IADD3 R3, P0, R118, R4, RZ ;  /* 0x0000000476037210 */ /* 0x000fe60007f1e0ff */
[----:B------:R-:W-:Y:S05]  /*3160*/  IMAD R6, R75, c[0x0][0x1f4], R6 ;  /* 0x00007d004b067a24 */ /* 0x000fea00078e0206 */
[----:B------:R-:W-:Y:S02]  /*3170*/  IADD3.X R4, R127, R5, R6, P0, !PT ;  /* 0x000000057f047210 */ /* 0x000fe400007fe406 */
[C---:B------:R-:W-:Y:S04]  /*3180*/  LEA R74, P0, R3.reuse, c[0x0][0x1c8], 0x1 ;  /* 0x00007200034a7a11 */ /* 0x040fe800078008ff */
[----:B------:R-:W-:Y:S01]  /*3190*/  LEA.HI.X R71, R3, c[0x0][0x1cc], R4, 0x1, P0 ;  /* 0x0000730003477a11 */ /* 0x000fe200000f0c04 */
[----:B------:R-:W-:-:S05]  /*31a0*/  @!P2 BRA `(.L_x_238) ;  /* 0x00003c400000a947 */ /* 0x000fca0003800000 */
[-C--:B------:R-:W-:Y:S01]  /*31b0*/  IMAD R5, R149, R29.reuse, RZ ;  /* 0x0000001d95057224 */ /* 0x080fe200078e02ff */
[----:B------:R-:W-:Y:S01]  /*31c0*/  ISETP.NE.AND P0, PT, RZ, UR5, PT ;  /* 0x00000005ff007c0c */ /* 0x000fe2000bf05270 */
[-C--:B------:R-:W-:Y:S01]  /*31d0*/  IMAD R4, R150, R29.reuse, RZ ;  /* 0x0000001d96047224 */ /* 0x080fe200078e02ff */
[----:B------:R-:W-:Y:S01]  /*31e0*/  SHF.R.S32.HI R3, RZ, 0x1f, R29 ;  /* 0x0000001fff037819 */ /* 0x000fe2000001141d */
[----:B------:R-:W-:Y:S04]  /*31f0*/  IMAD.WIDE.U32 R32, R136, R29, RZ ;  /* 0x0000001d88207225 */ /* 0x000fe800078e00ff */
[C---:B------:R-:W-:Y:S02]  /*3200*/  IMAD R5, R3.reuse, R136, R5 ;  /* 0x0000008803057224 */ /* 0x040fe400078e0205 */
[----:B------:R-:W-:Y:S02]  /*3210*/  IMAD R4, R3, R134, R4 ;  /* 0x0000008603047224 */ /* 0x000fe400078e0204 */
[----:B------:R-:W-:Y:S01]  /*3220*/  IMAD R3, R29, -0x50, R2 ;  /* 0xffffffb01d037824 */ /* 0x000fe200078e0202 */
[----:B------:R-:W-:Y:S01]  /*3230*/  IADD3 R34, R33, R5, RZ ;  /* 0x0000000521227210 */ /* 0x000fe20007ffe0ff */
[----:B------:R-:W-:Y:S03]  /*3240*/  IMAD.WIDE.U32 R10, R134, R29, RZ ;  /* 0x0000001d860a7225 */ /* 0x000fe600078e00ff */
[----:B------:R-:W-:Y:S02]  /*3250*/  IMNMX R60, R3, 0x50, PT ;  /* 0x00000050033c7817 */ /* 0x000fe40003800200 */
[----:B------:R-:W-:Y:S01]  /*3260*/  IADD3 R56, R11, R4, RZ ;  /* 0x000000040b387210 */ /* 0x000fe20007ffe0ff */
[----:B------:R-:W-:-:S05]  /*3270*/  @!P0 BRA `(.L_x_239) ;  /* 0x00001e2000008947 */ /* 0x000fca0003800000 */
[----:B------:R-:W-:Y:S01]  /*3280*/  ISETP.GE.AND P3, PT, R93, R60, PT ;  /* 0x0000003c5d00720c */ /* 0x000fe20003f66270 */
[----:B------:R-:W-:Y:S01]  /*3290*/  BSSY B0, `(.L_x_240) ;  /* 0x000001b000007945 */ /* 0x000fe20003800000 */
[----:B------:R-:W-:Y:S01]  /*32a0*/  CS2R R16, SRZ ;  /* 0x0000000000107805 */ /* 0x000fe2000001ff00 */
[----:B------:R-:W-:Y:S01]  /*32b0*/  CS2R R12, SRZ ;  /* 0x00000000000c7805 */ /* 0x000fe2000001ff00 */
[----:B------:R-:W-:Y:S01]  /*32c0*/  CS2R R4, SRZ ;  /* 0x0000000000047805 */ /* 0x000fe2000001ff00 */
[----:B------:R-:W-:Y:S01]  /*32d0*/  CS2R R36, SRZ ;  /* 0x0000000000247805 */ /* 0x000fe2000001ff00 */
[----:B------:R-:W-:Y:S07]  /*32e0*/  CS2R R30, SRZ ;  /* 0x00000000001e7805 */ /* 0x000fee000001ff00 */
[----:B------:R-:W-:-:S05]  /*32f0*/  @P3 BRA `(.L_x_241) ;  /* 0x0000014000003947 */ /* 0x000fca0003800000 */
[----:B------:R-:W-:Y:S01]  /*3300*/  IADD3 R3, P0, R98, R32, RZ ;  /* 0x0000002062037210 */ /* 0x000fe20007f1e0ff */
[----:B------:R-:W-:Y:S01]  /*3310*/  CS2R R30, SRZ ;  /* 0x00000000001e7805 */ /* 0x000fe2000001ff00 */
[----:B------:R-:W-:Y:S01]  /*3320*/  CS2R R12, SRZ ;  /* 0x00000000000c7805 */ /* 0x000fe2000001ff00 */
[----:B------:R-:W-:Y:S02]  /*3330*/  CS2R R36, SRZ ;  /* 0x0000000000247805 */ /* 0x000fe4000001ff00 */
[----:B------:R-:W-:Y:S01]  /*3340*/  IMAD.X R5, R34, 0x1, R105, P0 ;  /* 0x0000000122057824 */ /* 0x000fe200000e0669 */
[----:B------:R-:W-:Y:S05]  /*3350*/  IADD3 R4, P0, R96, R10, RZ ;  /* 0x0000000a60047210 */ /* 0x000fea0007f1e0ff */
[----:B------:R-:W-:Y:S01]  /*3360*/  IMAD.X R7, R56, 0x1, R104, P0 ;  /* 0x0000000138077824 */ /* 0x000fe200000e0668 */
[C---:B------:R-:W-:Y:S04]  /*3370*/  LEA R8, P0, R3.reuse, c[0x0][0x270], 0x1 ;  /* 0x00009c0003087a11 */ /* 0x040fe800078008ff */
[----:B------:R-:W-:Y:S02]  /*3380*/  LEA.HI.X R9, R3, c[0x0][0x274], R5, 0x1, P0 ;  /* 0x00009d0003097a11 */ /* 0x000fe400000f0c05 */
[C---:B------:R-:W-:Y:S04]  /*3390*/  LEA R6, P0, R4.reuse, c[0x0][0x288], 0x1 ;  /* 0x0000a20004067a11 */ /* 0x040fe800078008ff */
[----:B------:R-:W-:Y:S02]  /*33a0*/  LEA.HI.X R7, R4, c[0x0][0x28c], R7, 0x1, P0 ;  /* 0x0000a30004077a11 */ /* 0x000fe400000f0c07 */
[----:B------:R-:W-:Y:S01]  /*33b0*/  ISETP.GE.AND P0, PT, R86, c[0x0][0x27c], PT ;  /* 0x00009f0056007a0c */ /* 0x000fe20003f06270 */
[----:B------:R-:W-:Y:S11]  /*33c0*/  CS2R R4, SRZ ;  /* 0x0000000000047805 */ /* 0x000ff6000001ff00 */
[----:B------:R-:W-:Y:S01]  /*33d0*/  @!UPT UIADD3 URZ, URZ, URZ, URZ ;  /* 0x0000003f3f3ff290 */ /* 0x000fe2000fffe03f */
[----:B------:R1:W5:Y:S04]  /*33e0*/  @!P0 LDG.E.64 R4, [R8.64] ;  /* 0x0000000808048981 */ /* 0x000368000c1e1b00 */
[----:B------:R1:W5:Y:S01]  /*33f0*/  @!P0 LDG.E.64 R30, [R6.64] ;  /* 0x00000008061e8981 */ /* 0x000362000c1e1b00 */
[----:B------:R-:W-:Y:S11]  /*3400*/  ISETP.GE.AND P0, PT, R88, c[0x0][0x27c], PT ;  /* 0x00009f0058007a0c */ /* 0x000ff60003f06270 */
[----:B------:R-:W-:Y:S02]  /*3410*/  @!UPT UIADD3 URZ, URZ, URZ, URZ ;  /* 0x0000003f3f3ff290 */ /* 0x000fe4000fffe03f */
[----:B------:R1:W5:Y:S04]  /*3420*/  @!P0 LDG.E.64 R12, [R8.64+0x20] ;  /* 0x00002008080c8981 */ /* 0x000368000c1e1b00 */
[----:B------:R1:W5:Y:S02]  /*3430*/  @!P0 LDG.E.64 R36, [R6.64+0x20] ;  /* 0x0000200806248981 */ /* 0x000364000c1e1b00 */
.L_x_241:
[----:B------:R-:W-:Y:S05]  /*3440*/  BSYNC B0 ;  /* 0x0000000000007941 */ /* 0x000fea0003800000 */
.L_x_240:
[----:B-1----:R-:W-:Y:S01]  /*3450*/  IADD3 R9, R93, 0x20, RZ ;  /* 0x000000205d097810 */ /* 0x002fe20007ffe0ff */
[----:B-----5:R-:W-:Y:S01]  /*3460*/  IMAD.MOV.U32 R8, RZ, RZ, R12 ;  /* 0x000000ffff087224 */ /* 0x020fe200078e000c */
[----:B------:R-:W-:Y:S01]  /*3470*/  BSSY B0, `(.L_x_242) ;  /* 0x0000025000007945 */ /* 0x000fe20003800000 */
[----:B------:R-:W-:Y:S01]  /*3480*/  IMAD.MOV.U32 R7, RZ, RZ, R13 ;  /* 0x000000ffff077224 */ /* 0x000fe200078e000d */
[----:B------:R-:W-:Y:S01]  /*3490*/  ISETP.GE.AND P4, PT, R9, R60, PT ;  /* 0x0000003c0900720c */ /* 0x000fe20003f86270 */
[----:B------:R-:W-:Y:S01]  /*34a0*/  IMAD.MOV.U32 R6, RZ, RZ, R4 ;  /* 0x000000ffff067224 */ /* 0x000fe200078e0004 */
[----:B------:R-:W-:Y:S01]  /*34b0*/  CS2R R14, SRZ ;  /* 0x00000000000e7805 */ /* 0x000fe2000001ff00 */
[----:B------:R-:W-:Y:S01]  /*34c0*/  IMAD.MOV.U32 R3, RZ, RZ, R5 ;  /* 0x000000ffff037224 */ /* 0x000fe200078e0005 */
[----:B------:R-:W-:Y:S01]  /*34d0*/  PRMT R23, R7, 0x5410, R8 ;  /* 0x0000541007177816 */ /* 0x000fe20000000008 */
[----:B------:R-:W-:Y:S01]  /*34e0*/  IMAD.MOV.U32 R7, RZ, RZ, R37 ;  /* 0x000000ffff077224 */ /* 0x000fe200078e0025 */
[----:B------:R-:W-:Y:S01]  /*34f0*/  MOV R8, R36 ;  /* 0x0000002400087202 */ /* 0x000fe20000000f00 */
[----:B------:R-:W-:Y:S01]  /*3500*/  CS2R R40, SRZ ;  /* 0x0000000000287805 */ /* 0x000fe2000001ff00 */
[----:B------:R-:W-:Y:S01]  /*3510*/  PRMT R22, R3, 0x5410, R6 ;  /* 0x0000541003167816 */ /* 0x000fe20000000006 */
[----:B------:R-:W-:Y:S01]  /*3520*/  IMAD.MOV.U32 R6, RZ, RZ, R30 ;  /* 0x000000ffff067224 */ /* 0x000fe200078e001e */
[----:B------:R-:W-:Y:S01]  /*3530*/  MOV R3, R31 ;  /* 0x0000001f00037202 */ /* 0x000fe20000000f00 */
[----:B------:R-:W-:Y:S01]  /*3540*/  CS2R R38, SRZ ;  /* 0x0000000000267805 */ /* 0x000fe2000001ff00 */
[----:B------:R-:W-:Y:S02]  /*3550*/  PRMT R35, R8, 0x5410, R7 ;  /* 0x0000541008237816 */ /* 0x000fe40000000007 */
[----:B------:R-:W-:Y:S01]  /*3560*/  PRMT R28, R6, 0x5410, R3 ;  /* 0x00005410061c7816 */ /* 0x000fe20000000003 */
[----:B------:R-:W-:-:S05]  /*3570*/  @P4 BRA `(.L_x_243) ;  /* 0x0000014000004947 */ /* 0x000fca0003800000 */
[----:B------:R-:W-:Y:S01]  /*3580*/  IADD3 R3, P1, P0, R98, R32, R154 ;  /* 0x0000002062037210 */ /* 0x000fe2000783e09a */
[----:B------:R-:W-:Y:S01]  /*3590*/  CS2R R38, SRZ ;  /* 0x0000000000267805 */ /* 0x000fe2000001ff00 */
[----:B------:R-:W-:Y:S01]  /*35a0*/  CS2R R16, SRZ ;  /* 0x0000000000107805 */ /* 0x000fe2000001ff00 */
[----:B------:R-:W-:Y:S01]  /*35b0*/  CS2R R40, SRZ ;  /* 0x0000000000287805 */ /* 0x000fe2000001ff00 */
[----:B------:R-:W-:Y:S02]  /*35c0*/  IADD3.X R6, R105, R34, R146, P1, P0 ;  /* 0x0000002269067210 */ /* 0x000fe40000fe0492 */
[----:B------:R-:W-:Y:S04]  /*35d0*/  IADD3 R7, P1, P0, R96, R10, R155 ;  /* 0x0000000a60077210 */ /* 0x000fe8000783e09b */
[----:B------:R-:W-:Y:S02]  /*35e0*/  IADD3.X R14, R104, R56, R147, P1, P0 ;  /* 0x00000038680e7210 */ /* 0x000fe40000fe0493 */
        /* <DEDUP_REMOVED lines=13> */
.L_x_243:
[----:B------:R-:W-:Y:S05]  /*36c0*/  BSYNC B0 ;  /* 0x0000000000007941 */ /* 0x000fea0003800000 */
.L_x_242:
        /* <DEDUP_REMOVED lines=16> */
[----:B------:R-:W-:Y:S01]  /*37d0*/  PRMT R47, R8, 0x5410, R7 ;  /* 0x00005410082f7816 */ /* 0x000fe20000000007 */
[----:B------:R-:W-:Y:S01]  /*37e0*/  CS2R R42, SRZ ;  /* 0x00000000002a7805 */ /* 0x000fe2000001ff00 */
[----:B------:R-:W-:Y:S01]  /*37f0*/  PRMT R46, R6, 0x5410, R3 ;  /* 0x00005410062e7816 */ /* 0x000fe20000000003 */
[----:B------:R-:W-:-:S05]  /*3800*/  @P2 BRA `(.L_x_245) ;  /* 0x0000012000002947 */ /* 0x000fca0003800000 */
[----:B------:R-:W-:Y:S01]  /*3810*/  IADD3 R6, P1, P0, R98, R152, R32 ;  /* 0x0000009862067210 */ /* 0x000fe2000783e020 */
[----:B------:R-:W-:Y:S01]  /*3820*/  CS2R R20, SRZ ;  /* 0x0000000000147805 */ /* 0x000fe2000001ff00 */
[----:B------:R-:W-:Y:S02]  /*3830*/  CS2R R44, SRZ ;  /* 0x00000000002c7805 */ /* 0x000fe4000001ff00 */
[----:B------:R-:W-:Y:S02]  /*3840*/  IADD3.X R9, R105, R140, R34, P1, P0 ;  /* 0x0000008c69097210 */ /* 0x000fe40000fe0422 */
[----:B------:R-:W-:Y:S04]  /*3850*/  IADD3 R3, P1, P0, R96, R153, R10 ;  /* 0x0000009960037210 */ /* 0x000fe8000783e00a */
[----:B------:R-:W-:Y:S02]  /*3860*/  IADD3.X R7, R104, R141, R56, P1, P0 ;  /* 0x0000008d68077210 */ /* 0x000fe40000fe0438 */
[C---:B------:R-:W-:Y:S04]  /*3870*/  LEA R8, P0, R6.reuse, c[0x0][0x270], 0x1 ;  /* 0x00009c0006087a11 */ /* 0x040fe800078008ff */
[----:B------:R-:W-:Y:S02]  /*3880*/  LEA.HI.X R9, R6, c[0x0][0x274], R9, 0x1, P0 ;  /* 0x00009d0006097a11 */ /* 0x000fe400000f0c09 */
[C---:B------:R-:W-:Y:S04]  /*3890*/  LEA R6, P0, R3.reuse, c[0x0][0x288], 0x1 ;  /* 0x0000a20003067a11 */ /* 0x040fe800078008ff */
[----:B------:R-:W-:Y:S02]  /*38a0*/  LEA.HI.X R7, R3, c[0x0][0x28c], R7, 0x1, P0 ;  /* 0x0000a30003077a11 */ /* 0x000fe400000f0c07 */
[----:B------:R-:W-:Y:S11]  /*38b0*/  ISETP.GE.AND P0, PT, R86, c[0x0][0x27c], PT ;  /* 0x00009f0056007a0c */ /* 0x000ff60003f06270 */
[----:B------:R-:W-:Y:S02]  /*38c0*/  @!UPT UIADD3 URZ, URZ, URZ, URZ ;  /* 0x0000003f3f3ff290 */ /* 0x000fe4000fffe03f */
[----:B------:R1:W5:Y:S04]  /*38d0*/  @!P0 LDG.E.64 R18, [R8.64] ;  /* 0x0000000808128981 */ /* 0x000368000c1e1b00 */
[----:B------:R1:W5:Y:S01]  /*38e0*/  @!P0 LDG.E.64 R42, [R6.64] ;  /* 0x00000008062a8981 */ /* 0x000362000c1e1b00 */
[----:B------:R-:W-:Y:S11]  /*38f0*/  ISETP.GE.AND P0, PT, R88, c[0x0][0x27c], PT ;  /* 0x00009f0058007a0c */ /* 0x000ff60003f06270 */
[----:B------:R-:W-:Y:S02]  /*3900*/  @!UPT UIADD3 URZ, URZ, URZ, URZ ;  /* 0x0000003f3f3ff290 */ /* 0x000fe4000fffe03f */
[----:B------:R1:W5:Y:S04]  /*3910*/  @!P0 LDG.E.64 R20, [R8.64+0x20] ;  /* 0x0000200808148981 */ /* 0x000368000c1e1b00 */
[----:B------:R1:W5:Y:S02]  /*3920*/  @!P0 LDG.E.64 R44, [R6.64+0x20] ;  /* 0x00002008062c8981 */ /* 0x000364000c1e1b00 */
.L_x_245:
[----:B------:R-:W-:Y:S05]  /*3930*/  BSYNC B0 ;  /* 0x0000000000007941 */ /* 0x000fea0003800000 */
.L_x_244:
[----:B-1---5:R-:W-:Y:S01]  /*3940*/  MOV R6, R18 ;  /* 0x0000001200067202 */ /* 0x022fe20000000f00 */
[----:B------:R1:W2:Y:S01]  /*3950*/  SHFL.IDX PT, R53, R71, RZ, 0x1c1f ;  /* 0x001c1fff47357589 */ /* 0x0002a200000e0000 */
[----:B------:R-:W-:Y:S01]  /*3960*/  IMAD.MOV.U32 R8, RZ, RZ, R20 ;  /* 0x000000ffff087224 */ /* 0x000fe200078e0014 */
[----:B------:R-:W-:Y:S01]  /*3970*/  BSSY B1, `(.L_x_246) ;  /* 0x0000081000017945 */ /* 0x000fe20003800000 */
[----:B------:R-:W-:Y:S02]  /*3980*/  IMAD.MOV.U32 R7, RZ, RZ, R21 ;  /* 0x000000ffff077224 */ /* 0x000fe400078e0015 */
[----:B------:R-:W-:Y:S01]  /*3990*/  IMAD.MOV.U32 R3, RZ, RZ, R19 ;  /* 0x000000ffff037224 */ /* 0x000fe200078e0013 */
[----:B------:R1:W3:Y:S02]  /*39a0*/  SHFL.IDX PT, R52, R74, RZ, 0x1c1f ;  /* 0x001c1fff4a347589 */ /* 0x0002e400000e0000 */
[----:B------:R-:W-:Y:S01]  /*39b0*/  PRMT R27, R7, 0x5410, R8 ;  /* 0x00005410071b7816 */ /* 0x000fe20000000008 */
[----:B------:R-:W-:Y:S01]  /*39c0*/  IMAD.MOV.U32 R8, RZ, RZ, R44 ;  /* 0x000000ffff087224 */ /* 0x000fe200078e002c */
[----:B------:R-:W-:Y:S01]  /*39d0*/  PRMT R26, R3, 0x5410, R6 ;  /* 0x00005410031a7816 */ /* 0x000fe20000000006 */
[----:B------:R-:W-:Y:S01]  /*39e0*/  IMAD.MOV.U32 R6, RZ, RZ, R42 ;  /* 0x000000ffff067224 */ /* 0x000fe200078e002a */
[----:B------:R-:W-:Y:S02]  /*39f0*/  MOV R7, R45 ;  /* 0x0000002d00077202 */ /* 0x000fe40000000f00 */
[----:B------:R-:W-:Y:S02]  /*3a00*/  MOV R3, R43 ;  /* 0x0000002b00037202 */ /* 0x000fe40000000f00 */
[----:B------:R-:W-:Y:S02]  /*3a10*/  PRMT R49, R8, 0x5410, R7 ;  /* 0x0000541008317816 */ /* 0x000fe40000000007 */
[----:B------:R-:W-:Y:S01]  /*3a20*/  PRMT R48, R6, 0x5410, R3 ;  /* 0x0000541006307816 */ /* 0x000fe20000000003 */
[----:B------:R-:W-:-:S05]  /*3a30*/  @P3 BRA `(.L_x_247) ;  /* 0x0000074000003947 */ /* 0x000fca0003800000 */
[----:B------:R-:W-:Y:S01]  /*3a40*/  ISETP.NE.AND P0, PT, R81, RZ, PT ;  /* 0x000000ff5100720c */ /* 0x000fe20003f05270 */
[----:B------:R-:W-:Y:S01]  /*3a50*/  @!UPT UIADD3 URZ, URZ, URZ, URZ ;  /* 0x0000003f3f3ff290 */ /* 0x000fe2000fffe03f */
[----:B------:R-:W-:Y:S11]  /*3a60*/  BSSY B0, `(.L_x_248) ;  /* 0x0000038000007945 */ /* 0x000ff60003800000 */
[----:B------:R-:W-:-:S05]  /*3a70*/  @P0 BRA `(.L_x_249) ;  /* 0x0000036000000947 */ /* 0x000fca0003800000 */
[C---:B---3--:R-:W-:Y:S01]  /*3a80*/  LEA R50, P0, R84.reuse, R52, 0x1 ;  /* 0x0000003454327211 */ /* 0x048fe200078008ff */
[----:B------:R-:W3:Y:S03]  /*3a90*/  LDS.128 R8, [R248+0x2800] ;  /* 0x00280000f8087984 */ /* 0x000ee60000000c00 */
[----:B--2---:R-:W-:Y:S02]  /*3aa0*/  LEA.HI.X R51, R84, R53, R85, 0x1, P0 ;  /* 0x0000003554337211 */ /* 0x004fe400000f0c55 */
[----:B------:R-:W-:Y:S11]  /*3ab0*/  ISETP.GE.AND P0, PT, R86, c[0x0][0x27c], PT ;  /* 0x00009f0056007a0c */ /* 0x000ff60003f06270 */
[----:B------:R-:W-:Y:S02]  /*3ac0*/  @!UPT UIADD3 URZ, URZ, URZ, URZ ;  /* 0x0000003f3f3ff290 */ /* 0x000fe4000fffe03f */
[----:B------:R-:W-:Y:S02]  /*3ad0*/  @!P0 SHF.R.U64 R6, R30, 0x10, R31 ;  /* 0x000000101e068819 */ /* 0x000fe4000000121f */
[--C-:B------:R-:W-:Y:S02]  /*3ae0*/  @!P0 SHF.R.U64 R3, R4, 0x10, R5.reuse ;  /* 0x0000001004038819 */ /* 0x100fe40000001205 */
[----:B------:R-:W-:Y:S02]  /*3af0*/  @!P0 SHF.R.U32.HI R4, RZ, 0x10, R5 ;  /* 0x00000010ff048819 */ /* 0x000fe40000011605 */
[----:B------:R-:W-:Y:S02]  /*3b00*/  @!P0 SHF.R.U32.HI R7, RZ, 0x10, R31 ;  /* 0x00000010ff078819 */ /* 0x000fe4000001161f */
[----:B------:R-:W-:Y:S02]  /*3b10*/  @!P0 PRMT R6, R28, 0x5410, R6 ;  /* 0x000054101c068816 */ /* 0x000fe40000000006 */
[----:B------:R-:W-:Y:S02]  /*3b20*/  @!P0 PRMT R3, R22, 0x5432, R3 ;  /* 0x0000543216038816 */ /* 0x000fe40000000003 */
[----:B------:R-:W-:Y:S01]  /*3b30*/  @!P0 PRMT R33, R28, 0x5432, R7 ;  /* 0x000054321c218816 */ /* 0x000fe20000000007 */
[----:B------:R-:W-:Y:S01]  /*3b40*/  @!P0 IMAD.U32 R28, R6, 0x10000, RZ ;  /* 0x00010000061c8824 */ /* 0x000fe200078e00ff */
[----:B------:R-:W-:Y:S01]  /*3b50*/  @!P0 PRMT R7, R22, 0x5410, R4 ;  /* 0x0000541016078816 */ /* 0x000fe20000000004 */
[C---:B------:R-:W-:Y:S01]  /*3b60*/  @!P0 IMAD.U32 R22, R3.reuse, 0x10000, RZ ;  /* 0x0001000003168824 */ /* 0x040fe200078e00ff */
[----:B------:R-:W-:Y:S02]  /*3b70*/  @!P0 LOP3.LUT R31, R6, 0xffff0000, RZ, 0xc0, !PT ;  /* 0xffff0000061f8812 */ /* 0x000fe400078ec0ff */
[----:B------:R-:W-:Y:S01]  /*3b80*/  @!P0 LOP3.LUT R6, R3, 0xffff0000, RZ, 0xc0, !PT ;  /* 0xffff000003068812 */ /* 0x000fe200078ec0ff */
[C---:B---3--:R-:W-:Y:S01]  /*3b90*/  @!P0 IMAD.U32 R30, R8.reuse, 0x10000, RZ ;  /* 0x00010000081e8824 */ /* 0x048fe200078e00ff */
[----:B------:R-:W-:Y:S02]  /*3ba0*/  @!P0 LOP3.LUT R4, R8, 0xffff0000, RZ, 0xc0, !PT ;  /* 0xffff000008048812 */ /* 0x000fe400078ec0ff */
[C---:B------:R-:W-:Y:S02]  /*3bb0*/  @!P0 LOP3.LUT R5, R9.reuse, 0xffff0000, RZ, 0xc0, !PT ;  /* 0xffff000009058812 */ /* 0x040fe400078ec0ff */
[----:B------:R-:W-:Y:S01]  /*3bc0*/  @!P0 SHF.L.U32 R32, R9, 0x10, RZ ;  /* 0x0000001009208819 */ /* 0x000fe200000006ff */
[C---:B------:R-:W-:Y:S02]  /*3bd0*/  @!P0 FMUL.FTZ R34, R4.reuse, R28 ;  /* 0x0000001c04228220 */ /* 0x040fe40000410000 */
[-C--:B------:R-:W-:Y:S02]  /*3be0*/  @!P0 FMUL.FTZ R3, R4, R22.reuse ;  /* 0x0000001604038220 */ /* 0x080fe40000410000 */
[----:B------:R-:W-:Y:S02]  /*3bf0*/  @!P0 FMUL.FTZ R54, R5, R31 ;  /* 0x0000001f05368220 */ /* 0x000fe40000410000 */
[----:B------:R-:W-:Y:S01]  /*3c00*/  @!P0 FFMA.FTZ R57, R30, R22, -R34 ;  /* 0x000000161e398223 */ /* 0x000fe20000010822 */
[----:B------:R-:W-:Y:S01]  /*3c10*/  @!P0 SHF.L.U32 R22, R7, 0x10, RZ ;  /* 0x0000001007168819 */ /* 0x000fe200000006ff */
[----:B------:R-:W-:Y:S01]  /*3c20*/  @!P0 FMUL.FTZ R4, R5, R6 ;  /* 0x0000000605048220 */ /* 0x000fe20000410000 */
[----:B------:R-:W-:Y:S01]  /*3c30*/  @!P0 LOP3.LUT R5, R10, 0xffff0000, RZ, 0xc0, !PT ;  /* 0xffff00000a058812 */ /* 0x000fe200078ec0ff */
[----:B------:R-:W-:Y:S01]  /*3c40*/  @!P0 FFMA.FTZ R3, R28, R30, R3 ;  /* 0x0000001e1c038223 */ /* 0x000fe20000010003 */
[----:B------:R-:W-:Y:S01]  /*3c50*/  @!P0 LOP3.LUT R7, R7, 0xffff0000, RZ, 0xc0, !PT ;  /* 0xffff000007078812 */ /* 0x000fe200078ec0ff */
[C---:B------:R-:W-:Y:S01]  /*3c60*/  @!P0 IMAD.U32 R28, R33.reuse, 0x10000, RZ ;  /* 0x00010000211c8824 */ /* 0x040fe200078e00ff */
[----:B------:R-:W-:Y:S01]  /*3c70*/  @!P0 LOP3.LUT R33, R33, 0xffff0000, RZ, 0xc0, !PT ;  /* 0xffff000021218812 */ /* 0x000fe200078ec0ff */
[----:B------:R-:W-:Y:S01]  /*3c80*/  @!P0 FFMA.FTZ R56, R32, R6, -R54 ;  /* 0x0000000620388223 */ /* 0x000fe20000010836 */
[----:B------:R-:W-:Y:S01]  /*3c90*/  @!P0 LOP3.LUT R6, R11, 0xffff0000, RZ, 0xc0, !PT ;  /* 0xffff00000b068812 */ /* 0x000fe200078ec0ff */
[----:B------:R-:W-:Y:S02]  /*3ca0*/  @!P0 IMAD.U32 R30, R10, 0x10000, RZ ;  /* 0x000100000a1e8824 */ /* 0x000fe400078e00ff */
[C---:B------:R-:W-:Y:S02]  /*3cb0*/  @!P0 FMUL.FTZ R54, R5.reuse, R28 ;  /* 0x0000001c05368220 */ /* 0x040fe40000410000 */
[----:B------:R-:W-:Y:S02]  /*3cc0*/  @!P0 FMUL.FTZ R5, R5, R22 ;  /* 0x0000001605058220 */ /* 0x000fe40000410000 */
[----:B------:R-:W-:Y:S02]  /*3cd0*/  @!P0 IMAD.U32 R34, R11, 0x10000, RZ ;  /* 0x000100000b228824 */ /* 0x000fe400078e00ff */
[C---:B------:R-:W-:Y:S02]  /*3ce0*/  @!P0 FMUL.FTZ R55, R6.reuse, R33 ;  /* 0x0000002106378220 */ /* 0x040fe40000410000 */
[-C--:B------:R-:W-:Y:S02]  /*3cf0*/  @!P0 FMUL.FTZ R6, R6, R7.reuse ;  /* 0x0000000706068220 */ /* 0x080fe40000410000 */
[----:B------:R-:W-:Y:S02]  /*3d00*/  @!P0 FFMA.FTZ R4, R31, R32, R4 ;  /* 0x000000201f048223 */ /* 0x000fe40000010004 */
[----:B------:R-:W-:Y:S02]  /*3d10*/  @!P0 FFMA.FTZ R5, R28, R30, R5 ;  /* 0x0000001e1c058223 */ /* 0x000fe40000010005 */
[----:B------:R-:W-:Y:S01]  /*3d20*/  @!P0 FFMA.FTZ R54, R30, R22, -R54 ;  /* 0x000000161e368223 */ /* 0x000fe20000010836 */
[----:B------:R-:W-:Y:S01]  /*3d30*/  @!P0 F2FP.BF16.PACK_AB R4, R4, R56 ;  /* 0x000000380404823e */ /* 0x000fe200000010ff */
[----:B------:R-:W-:Y:S01]  /*3d40*/  @!P0 FFMA.FTZ R55, R34, R7, -R55 ;  /* 0x0000000722378223 */ /* 0x000fe20000010837 */
[----:B------:R-:W-:Y:S01]  /*3d50*/  @!P0 F2FP.BF16.PACK_AB R7, R3, R57 ;  /* 0x000000390307823e */ /* 0x000fe200000010ff */
[----:B------:R-:W-:Y:S01]  /*3d60*/  @!P0 FFMA.FTZ R6, R33, R34, R6 ;  /* 0x0000002221068223 */ /* 0x000fe20000010006 */
[----:B------:R-:W-:Y:S02]  /*3d70*/  @!P0 F2FP.BF16.PACK_AB R5, R5, R54 ;  /* 0x000000360505823e */ /* 0x000fe400000010ff */
[----:B------:R-:W-:Y:S01]  /*3d80*/  @!P0 MOV R9, R4 ;  /* 0x0000000400098202 */ /* 0x000fe20000000f00 */
[----:B------:R-:W-:Y:S01]  /*3d90*/  @!P0 IMAD.MOV.U32 R8, RZ, RZ, R7 ;  /* 0x000000ffff088224 */ /* 0x000fe200078e0007 */
[----:B------:R-:W-:Y:S01]  /*3da0*/  @!P0 F2FP.BF16.PACK_AB R3, R6, R55 ;  /* 0x000000370603823e */ /* 0x000fe200000010ff */
[----:B------:R-:W-:Y:S03]  /*3db0*/  @!P0 IMAD.MOV.U32 R10, RZ, RZ, R5 ;  /* 0x000000ffff0a8224 */ /* 0x000fe600078e0005 */
[----:B------:R-:W-:Y:S05]  /*3dc0*/  @!P0 MOV R11, R3 ;  /* 0x00000003000b8202 */ /* 0x000fea0000000f00 */
[----:B------:R2:W-:Y:S02]  /*3dd0*/  ST.E.128 [R50.64], R8 ;  /* 0x0000000832007985 */ /* 0x0005e4000c101d08 */
.L_x_249:
[----:B------:R-:W-:Y:S05]  /*3de0*/  BSYNC B0 ;  /* 0x0000000000007941 */ /* 0x000fea0003800000 */
.L_x_248:
[----:B------:R-:W-:Y:S11]  /*3df0*/  ISETP.NE.AND P0, PT, R106, RZ, PT ;  /* 0x000000ff6a00720c */ /* 0x000ff60003f05270 */
[----:B------:R-:W-:Y:S02]  /*3e00*/  @!UPT UIADD3 URZ, URZ, URZ, URZ ;  /* 0x0000003f3f3ff290 */ /* 0x000fe4000fffe03f */
[----:B------:R-:W-:-:S05]  /*3e10*/  @P0 BRA `(.L_x_247) ;  /* 0x0000036000000947 */ /* 0x000fca0003800000 */
[C---:B---3--:R-:W-:Y:S01]  /*3e20*/  LEA R32, P0, R208.reuse, R52, 0x1 ;  /* 0x00000034d0207211 */ /* 0x048fe200078008ff */
[----:B--2---:R-:W2:Y:S03]  /*3e30*/  LDS.128 R8, [R249+0x2800] ;  /* 0x00280000f9087984 */ /* 0x004ea60000000c00 */
[----:B------:R-:W-:Y:S02]  /*3e40*/  LEA.HI.X R33, R208, R53, R250, 0x1, P0 ;  /* 0x00000035d0217211 */ /* 0x000fe400000f0cfa */
[----:B------:R-:W-:Y:S11]  /*3e50*/  ISETP.GE.AND P0, PT, R88, c[0x0][0x27c], PT ;  /* 0x00009f0058007a0c */ /* 0x000ff60003f06270 */
[----:B------:R-:W-:Y:S02]  /*3e60*/  @!UPT UIADD3 URZ, URZ, URZ, URZ ;  /* 0x0000003f3f3ff290 */ /* 0x000fe4000fffe03f */
[----:B------:R-:W-:Y:S02]  /*3e70*/  @!P0 SHF.R.U64 R6, R36, 0x10, R37 ;  /* 0x0000001024068819 */ /* 0x000fe40000001225 */
[--C-:B------:R-:W-:Y:S02]  /*3e80*/  @!P0 SHF.R.U64 R3, R12, 0x10, R13.reuse ;  /* 0x000000100c038819 */ /* 0x100fe4000000120d */
[----:B------:R-:W-:Y:S02]  /*3e90*/  @!P0 SHF.R.U32.HI R4, RZ, 0x10, R13 ;  /* 0x00000010ff048819 */ /* 0x000fe4000001160d */
[----:B------:R-:W-:Y:S02]  /*3ea0*/  @!P0 PRMT R6, R35, 0x5410, R6 ;  /* 0x0000541023068816 */ /* 0x000fe40000000006 */
[C---:B------:R-:W-:Y:S02]  /*3eb0*/  @!P0 PRMT R3, R23.reuse, 0x5432, R3 ;  /* 0x0000543217038816 */ /* 0x040fe40000000003 */
[----:B------:R-:W-:Y:S01]  /*3ec0*/  @!P0 SHF.R.U32.HI R5, RZ, 0x10, R37 ;  /* 0x00000010ff058819 */ /* 0x000fe20000011625 */
[C---:B------:R-:W-:Y:S01]  /*3ed0*/  @!P0 IMAD.U32 R13, R6.reuse, 0x10000, RZ ;  /* 0x00010000060d8824 */ /* 0x040fe200078e00ff */
[----:B------:R-:W-:Y:S01]  /*3ee0*/  @!P0 PRMT R7, R23, 0x5410, R4 ;  /* 0x0000541017078816 */ /* 0x000fe20000000004 */
[----:B------:R-:W-:Y:S01]  /*3ef0*/  @!P0 IMAD.U32 R12, R3, 0x10000, RZ ;  /* 0x00010000030c8824 */ /* 0x000fe200078e00ff */
[----:B------:R-:W-:Y:S02]  /*3f00*/  @!P0 PRMT R30, R35, 0x5432, R5 ;  /* 0x00005432231e8816 */ /* 0x000fe40000000005 */
[----:B------:R-:W-:Y:S02]  /*3f10*/  @!P0 LOP3.LUT R23, R6, 0xffff0000, RZ, 0xc0, !PT ;  /* 0xffff000006178812 */ /* 0x000fe400078ec0ff */
[----:B------:R-:W-:Y:S01]  /*3f20*/  @!P0 LOP3.LUT R6, R3, 0xffff0000, RZ, 0xc0, !PT ;  /* 0xffff000003068812 */ /* 0x000fe200078ec0ff */
[C---:B--2---:R-:W-:Y:S01]  /*3f30*/  @!P0 IMAD.U32 R22, R8.reuse, 0x10000, RZ ;  /* 0x0001000008168824 */ /* 0x044fe200078e00ff */
        /* <DEDUP_REMOVED lines=36> */
.L_x_247:
[----:B------:R-:W-:Y:S05]  /*4180*/  BSYNC B1 ;  /* 0x0000000000017941 */ /* 0x000fea0003800000 */
.L_x_246:
[----:B--2---:R2:W4:Y:S01]  /*4190*/  SHFL.IDX PT, R32, R71, 0x1, 0x1c1f ;  /* 0x003c1f0047207f89 */ /* 0x00452200000e0000 */
[----:B------:R-:W-:Y:S03]  /*41a0*/  BSSY B1, `(.L_x_250) ;  /* 0x0000077000017945 */ /* 0x000fe60003800000 */
[----:B------:R2:W1:Y:S01]  /*41b0*/  SHFL.IDX PT, R28, R74, 0x1, 0x1c1f ;  /* 0x003c1f004a1c7f89 */ /* 0x00046200000e0000 */
[----:B------:R-:W-:-:S05]  /*41c0*/  @P4 BRA `(.L_x_251) ;  /* 0x0000074000004947 */ /* 0x000fca0003800000 */
[----:B------:R-:W-:Y:S01]  /*41d0*/  ISETP.NE.AND P0, PT, R81, RZ, PT ;  /* 0x000000ff5100720c */ /* 0x000fe20003f05270 */
[----:B------:R-:W-:Y:S01]  /*41e0*/  @!UPT UIADD3 URZ, URZ, URZ, URZ ;  /* 0x0000003f3f3ff290 */ /* 0x000fe2000fffe03f */
[----:B------:R-:W-:Y:S11]  /*41f0*/  BSSY B0, `(.L_x_252) ;  /* 0x0000038000007945 */ /* 0x000ff60003800000 */
[----:B------:R-:W-:-:S05]  /*4200*/  @P0 BRA `(.L_x_253) ;  /* 0x0000036000000947 */ /* 0x000fca0003800000 */
[C---:B-1----:R-:W-:Y:S01]  /*4210*/  LEA R30, P0, R84.reuse, R28, 0x1 ;  /* 0x0000001c541e7211 */ /* 0x042fe200078008ff */
[----:B------:R-:W1:Y:S03]  /*4220*/  LDS.128 R8, [R248+0x3800] ;  /* 0x00380000f8087984 */ /* 0x000e660000000c00 */
[----:B----4-:R-:W-:Y:S02]  /*4230*/  LEA.HI.X R31, R84, R32, R85, 0x1, P0 ;  /* 0x00000020541f7211 */ /* 0x010fe400000f0c55 */
[----:B------:R-:W-:Y:S11]  /*4240*/  ISETP.GE.AND P0, PT, R86, c[0x0][0x27c], PT ;  /* 0x00009f0056007a0c */ /* 0x000ff60003f06270 */
[----:B------:R-:W-:Y:S02]  /*4250*/  @!UPT UIADD3 URZ, URZ, URZ, URZ ;  /* 0x0000003f3f3ff290 */ /* 0x000fe4000fffe03f */
[----:B------:R-:W-:Y:S02]  /*4260*/  @!P0 SHF.R.U64 R6, R38, 0x10, R39 ;  /* 0x0000001026068819 */ /* 0x000fe40000001227 */
[--C-:B------:R-:W-:Y:S02]  /*4270*/  @!P0 SHF.R.U64 R3, R14, 0x10, R15.reuse ;  /* 0x000000100e038819 */ /* 0x100fe4000000120f */
[----:B------:R-:W-:Y:S02]  /*4280*/  @!P0 SHF.R.U32.HI R4, RZ, 0x10, R15 ;  /* 0x00000010ff048819 */ /* 0x000fe4000001160f */
[----:B------:R-:W-:Y:S02]  /*4290*/  @!P0 PRMT R6, R46, 0x5410, R6 ;  /* 0x000054102e068816 */ /* 0x000fe40000000006 */
[----:B------:R-:W-:Y:S02]  /*42a0*/  @!P0 PRMT R3, R24, 0x5432, R3 ;  /* 0x0000543218038816 */ /* 0x000fe40000000003 */
[----:B------:R-:W-:Y:S01]  /*42b0*/  @!P0 SHF.R.U32.HI R5, RZ, 0x10, R39 ;  /* 0x00000010ff058819 */ /* 0x000fe20000011627 */
[----:B------:R-:W-:Y:S01]  /*42c0*/  @!P0 IMAD.U32 R13, R6, 0x10000, RZ ;  /* 0x00010000060d8824 */ /* 0x000fe200078e00ff */
[----:B------:R-:W-:Y:S01]  /*42d0*/  @!P0 PRMT R7, R24, 0x5410, R4 ;  /* 0x0000541018078816 */ /* 0x000fe20000000004 */
[C---:B------:R-:W-:Y:S01]  /*42e0*/  @!P0 IMAD.U32 R12, R3.reuse, 0x10000, RZ ;  /* 0x00010000030c8824 */ /* 0x040fe200078e00ff */
[----:B------:R-:W-:Y:S02]  /*42f0*/  @!P0 PRMT R23, R46, 0x5432, R5 ;  /* 0x000054322e178816 */ /* 0x000fe40000000005 */
[----:B------:R-:W-:Y:S02]  /*4300*/  @!P0 LOP3.LUT R15, R6, 0xffff0000, RZ, 0xc0, !PT ;  /* 0xffff0000060f8812 */ /* 0x000fe400078ec0ff */
[----:B------:R-:W-:Y:S01]  /*4310*/  @!P0 LOP3.LUT R6, R3, 0xffff0000, RZ, 0xc0, !PT ;  /* 0xffff000003068812 */ /* 0x000fe200078ec0ff */
[C---:B-1----:R-:W-:Y:S01]  /*4320*/  @!P0 IMAD.U32 R14, R8.reuse, 0x10000, RZ ;  /* 0x00010000080e8824 */ /* 0x042fe200078e00ff */
        /* <DEDUP_REMOVED lines=21> */
[----:B------:R-:W-:Y:S02]  /*4480*/  @!P0 FMUL.FTZ R6, R6, R7 ;  /* 0x0000000706068220 */ /* 0x000fe40000410000 */
        /* <DEDUP_REMOVED lines=14> */
.L_x_253:
[----:B------:R-:W-:Y:S05]  /*4570*/  BSYNC B0 ;  /* 0x0000000000007941 */ /* 0x000fea0003800000 */
.L_x_252:
[----:B------:R-:W-:Y:S11]  /*4580*/  ISETP.NE.AND P0, PT, R106, RZ, PT ;  /* 0x000000ff6a00720c */ /* 0x000ff60003f05270 */
[----:B------:R-:W-:Y:S02]  /*4590*/  @!UPT UIADD3 URZ, URZ, URZ, URZ ;  /* 0x0000003f3f3ff290 */ /* 0x000fe4000fffe03f */
        /* <DEDUP_REMOVED lines=55> */
.L_x_251:
[----:B------:R-:W-:Y:S05]  /*4910*/  BSYNC B1 ;  /* 0x0000000000017941 */ /* 0x000fea0003800000 */
.L_x_250:
[----:B-1----:R1:W2:Y:S04]  /*4920*/  SHFL.IDX PT, R28, R71, 0x2, 0x1c1f ;  /* 0x005c1f00471c7f89 */ /* 0x0022a800000e0000 */
[----:B------:R1:W4:Y:S01]  /*4930*/  SHFL.IDX PT, R25, R74, 0x2, 0x1c1f ;  /* 0x005c1f004a197f89 */ /* 0x00032200000e0000 */
[----:B------:R-:W-:-:S05]  /*4940*/  @P2 BRA `(.L_x_254) ;  /* 0x0000282000002947 */ /* 0x000fca0003800000 */
[----:B------:R-:W-:Y:S01]  /*4950*/  ISETP.NE.AND P0, PT, R81, RZ, PT ;  /* 0x000000ff5100720c */ /* 0x000fe20003f05270 */
[----:B------:R-:W-:Y:S01]  /*4960*/  @!UPT UIADD3 URZ, URZ, URZ, URZ ;  /* 0x0000003f3f3ff290 */ /* 0x000fe2000fffe03f */
[----:B------:R-:W-:Y:S11]  /*4970*/  BSSY B0, `(.L_x_255) ;  /* 0x0000038000007945 */ /* 0x000ff60003800000 */
[----:B------:R-:W-:-:S05]  /*4980*/  @P0 BRA `(.L_x_256) ;  /* 0x0000036000000947 */ /* 0x000fca0003800000 */
[C---:B----4-:R-:W-:Y:S01]  /*4990*/  LEA R22, P0, R84.reuse, R25, 0x1 ;  /* 0x0000001954167211 */ /* 0x050fe200078008ff */
[----:B------:R-:W4:Y:S03]  /*49a0*/  LDS.128 R8, [R248+0x4800] ;  /* 0x00480000f8087984 */ /* 0x000f260000000c00 */
[----:B--2---:R-:W-:Y:S02]  /*49b0*/  LEA.HI.X R23, R84, R28, R85, 0x1, P0 ;  /* 0x0000001c54177211 */ /* 0x004fe400000f0c55 */
        /* <DEDUP_REMOVED lines=14> */
[C---:B----4-:R-:W-:Y:S01]  /*4aa0*/  @!P0 IMAD.U32 R14, R8.reuse, 0x10000, RZ ;  /* 0x00010000080e8824 */ /* 0x050fe200078e00ff */
        /* <DEDUP_REMOVED lines=36> */
.L_x_256:
[----:B------:R-:W-:Y:S05]  /*4cf0*/  BSYNC B0 ;  /* 0x0000000000007941 */ /* 0x000fea0003800000 */
.L_x_255:
[----:B------:R-:W-:Y:S11]  /*4d00*/  ISETP.NE.AND P0, PT, R106, RZ, PT ;  /* 0x000000ff6a00720c */ /* 0x000ff60003f05270 */
[----:B------:R-:W-:Y:S02]  /*4d10*/  @!UPT UIADD3 URZ, URZ, URZ, URZ ;  /* 0x0000003f3f3ff290 */ /* 0x000fe4000fffe03f */
[----:B------:R-:W-:-:S05]  /*4d20*/  @P0 BRA `(.L_x_254) ;  /* 0x0000244000000947 */ /* 0x000fca0003800000 */
[C---:B--2-4-:R-:W-:Y:S01]  /*4d30*/  LEA R22, P0, R208.reuse, R25, 0x1 ;  /* 0x00000019d0167211 */ /* 0x054fe200078008ff */
[----:B------:R-:W2:Y:S03]  /*4d40*/  LDS.128 R8, [R249+0x4800] ;  /* 0x00480000f9087984 */ /* 0x000ea60000000c00 */
        /* <DEDUP_REMOVED lines=51> */
[----:B------:R2:W-:Y:S01]  /*5080*/  ST.E.128 [R22.64], R8 ;  /* 0x0000000816007985 */ /* 0x0005e2000c101d08 */
[----:B------:R-:W-:-:S05]  /*5090*/  BRA `(.L_x_254) ;  /* 0x000020d000007947 */ /* 0x000fca0003800000 */
.L_x_239:
[C---:B------:R-:W-:Y:S01]  /*50a0*/  IADD3 R159, R93.reuse, 0x20, RZ ;  /* 0x000000205d9f7810 */ /* 0x040fe20007ffe0ff */
[----:B------:R-:W-:Y:S01]  /*50b0*/  CS2R R50, SRZ ;  /* 0x0000000000327805 */ /* 0x000fe2000001ff00 */
[----:B------:R-:W-:Y:S01]  /*50c0*/  IADD3 R158, R93, 0x40, RZ ;  /* 0x000000405d9e7810 */ /* 0x000fe20007ffe0ff */
[----:B------:R-:W-:Y:S01]  /*50d0*/  CS2R R48, SRZ ;  /* 0x0000000000307805 */ /* 0x000fe2000001ff00 */
[----:B------:R-:W-:Y:S01]  /*50e0*/  ISETP.GE.AND P0, PT, R159, R60, PT ;  /* 0x0000003c9f00720c */ /* 0x000fe20003f06270 */
[----:B------:R-:W-:Y:S01]  /*50f0*/  CS2R R26, SRZ ;  /* 0x00000000001a7805 */ /* 0x000fe2000001ff00 */
[----:B------:R-:W-:Y:S01]  /*5100*/  ISETP.NE.AND P5, PT, R81, RZ, PT ;  /* 0x000000ff5100720c */ /* 0x000fe20003fa5270 */
[----:B------:R-:W-:Y:S01]  /*5110*/  CS2R R24, SRZ ;  /* 0x0000000000187805 */ /* 0x000fe2000001ff00 */
[----:B------:R-:W-:Y:S01]  /*5120*/  ISETP.GE.OR P2, PT, R84, c[0x0][0x27c], P0 ;  /* 0x00009f0054007a0c */ /* 0x000fe20000746670 */
[----:B------:R-:W-:Y:S01]  /*5130*/  CS2R R54, SRZ ;  /* 0x0000000000367805 */ /* 0x000fe2000001ff00 */
[----:B------:R-:W-:Y:S01]  /*5140*/  ISETP.NE.AND P4, PT, R125, RZ, PT ;  /* 0x000000ff7d00720c */ /* 0x000fe20003f85270 */
[----:B------:R-:W-:Y:S01]  /*5150*/  CS2R R52, SRZ ;  /* 0x0000000000347805 */ /* 0x000fe2000001ff00 */
[----:B------:R-:W-:Y:S01]  /*5160*/  IADD3 R129, -R145, c[0x0][0x1d4], RZ ;  /* 0x0000750091817a10 */ /* 0x000fe20007ffe1ff */
[----:B------:R-:W-:Y:S01]  /*5170*/  CS2R R22, SRZ ;  /* 0x0000000000167805 */ /* 0x000fe2000001ff00 */
[----:B------:R-:W-:Y:S01]  /*5180*/  CS2R R20, SRZ ;  /* 0x0000000000147805 */ /* 0x000fe2000001ff00 */
[----:B------:R1:W2:Y:S01]  /*5190*/  SHFL.IDX PT, R41, R71, RZ, 0x1c1f ;  /* 0x001c1fff47297589 */ /* 0x0002a200000e0000 */
[----:B------:R-:W-:Y:S05]  /*51a0*/  BSSY B0, `(.L_x_257) ;  /* 0x00000c5000007945 */ /* 0x000fea0003800000 */
[----:B------:R-:W-:Y:S02]  /*51b0*/  @!P2 IADD3 R3, P1, P0, R90, R32, R154 ;  /* 0x000000205a03a210 */ /* 0x000fe4000783e09a */
[----:B------:R1:W3:Y:S02]  /*51c0*/  SHFL.IDX PT, R40, R74, RZ, 0x1c1f ;  /* 0x001c1fff4a287589 */ /* 0x0002e400000e0000 */
[C---:B------:R-:W-:Y:S02]  /*51d0*/  @!P2 IADD3.X R4, R103.reuse, R34, R146, P1, P0 ;  /* 0x000000226704a210 */ /* 0x040fe40000fe0492 */
[----:B------:R-:W-:Y:S04]  /*51e0*/  @!P2 IADD3 R5, P1, P0, R82, R10, R155 ;  /* 0x0000000a5205a210 */ /* 0x000fe8000783e09b */
[----:B------:R-:W-:Y:S02]  /*51f0*/  @!P2 IADD3.X R11, R102, R56, R147, P1, P0 ;  /* 0x00000038660ba210 */ /* 0x000fe40000fe0493 */
[----:B------:R-:W-:Y:S04]  /*5200*/  ISETP.GE.AND P0, PT, R158, R60, PT ;  /* 0x0000003c9e00720c */ /* 0x000fe80003f06270 */
[----:B------:R-:W-:Y:S11]  /*5210*/  ISETP.GE.OR P1, PT, R84, c[0x0][0x27c], P0 ;  /* 0x00009f0054007a0c */ /* 0x000ff60000726670 */
[----:B------:R-:W-:Y:S02]  /*5220*/  @!UPT UIADD3 URZ, URZ, URZ, URZ ;  /* 0x0000003f3f3ff290 */ /* 0x000fe4000fffe03f */
[----:B------:R-:W-:Y:S04]  /*5230*/  @!P1 IADD3 R8, P3, P0, R90, R152, R32 ;  /* 0x000000985a089210 */ /* 0x000fe8000787e020 */
[----:B------:R-:W-:Y:S02]  /*5240*/  @!P1 IADD3.X R13, R103, R140, R34, P3, P0 ;  /* 0x0000008c670d9210 */ /* 0x000fe40001fe0422 */
[----:B------:R-:W-:Y:S04]  /*5250*/  @!P1 IADD3 R9, P3, P0, R82, R153, R10 ;  /* 0x0000009952099210 */ /* 0x000fe8000787e00a */
[----:B------:R-:W-:Y:S02]  /*5260*/  @!P1 IADD3.X R14, R102, R141, R56, P3, P0 ;  /* 0x0000008d660e9210 */ /* 0x000fe40001fe0438 */
[C---:B------:R-:W-:Y:S04]  /*5270*/  @!P2 LEA R6, P0, R3.reuse, c[0x0][0x270], 0x1 ;  /* 0x00009c000306aa11 */ /* 0x040fe800078008ff */
[----:B------:R-:W-:Y:S02]  /*5280*/  @!P2 LEA.HI.X R7, R3, c[0x0][0x274], R4, 0x1, P0 ;  /* 0x00009d000307aa11 */ /* 0x000fe400000f0c04 */
[C---:B------:R-:W-:Y:S03]  /*5290*/  @!P2 LEA R4, P0, R5.reuse, c[0x0][0x288], 0x1 ;  /* 0x0000a2000504aa11 */ /* 0x040fe600078008ff */
[----:B------:R4:W2:Y:S01]  /*52a0*/  @!P2 LDG.E.128 R20, [R6.64] ;  /* 0x000000080614a981 */ /* 0x0008a2000c1e1d00 */
[----:B------:R-:W-:Y:S02]  /*52b0*/  @!P2 LEA.HI.X R5, R5, c[0x0][0x28c], R11, 0x1, P0 ;  /* 0x0000a3000505aa11 */ /* 0x000fe400000f0c0b */
[C---:B------:R-:W-:Y:S04]  /*52c0*/  @!P1 LEA R12, P0, R8.reuse, c[0x0][0x270], 0x1 ;  /* 0x00009c00080c9a11 */ /* 0x040fe800078008ff */
[----:B------:R-:W-:Y:S01]  /*52d0*/  @!P1 LEA.HI.X R13, R8, c[0x0][0x274], R13, 0x1, P0 ;  /* 0x00009d00080d9a11 */ /* 0x000fe200000f0c0d */
[----:B------:R1:W3:Y:S01]  /*52e0*/  @!P2 LDG.E.128 R48, [R4.64] ;  /* 0x000000080430a981 */ /* 0x0002e2000c1e1d00 */
[C---:B------:R-:W-:Y:S04]  /*52f0*/  @!P1 LEA R8, P0, R9.reuse, c[0x0][0x288], 0x1 ;  /* 0x0000a20009089a11 */ /* 0x040fe800078008ff */
[----:B------:R-:W-:Y:S02]  /*5300*/  @!P1 LEA.HI.X R9, R9, c[0x0][0x28c], R14, 0x1, P0 ;  /* 0x0000a30009099a11 */ /* 0x000fe400000f0c0e */
[----:B------:R-:W-:Y:S01]  /*5310*/  ISETP.GE.AND P0, PT, R93, R60, PT ;  /* 0x0000003c5d00720c */ /* 0x000fe20003f06270 */
[----:B------:R1:W3:Y:S03]  /*5320*/  @!P1 LDG.E.128 R24, [R12.64] ;  /* 0x000000080c189981 */ /* 0x0002e6000c1e1d00 */
[----:B------:R-:W-:Y:S05]  /*5330*/  ISETP.GE.OR P0, PT, R84, c[0x0][0x27c], P0 ;  /* 0x00009f0054007a0c */ /* 0x000fea0000706670 */
[----:B------:R1:W3:Y:S01]  /*5340*/  @!P1 LDG.E.128 R52, [R8.64] ;  /* 0x0000000808349981 */ /* 0x0002e2000c1e1d00 */
[----:B----4-:R-:W-:Y:S07]  /*5350*/  CS2R R6, SRZ ;  /* 0x0000000000067805 */ /* 0x010fee000001ff00 */
[----:B------:R-:W-:Y:S02]  /*5360*/  @!P0 IADD3 R3, P1, R90, R32, RZ ;  /* 0x000000205a038210 */ /* 0x000fe40007f3e0ff */
[----:B------:R-:W-:Y:S03]  /*5370*/  CS2R R32, SRZ ;  /* 0x0000000000207805 */ /* 0x000fe6000001ff00 */
[----:B-1----:R-:W-:Y:S02]  /*5380*/  @!P0 IMAD.X R4, R34, 0x1, R103, P1 ;  /* 0x0000000122048824 */ /* 0x002fe400008e0667 */
[----:B------:R-:W-:Y:S01]  /*5390*/  CS2R R34, SRZ ;  /* 0x0000000000227805 */ /* 0x000fe2000001ff00 */
[C---:B------:R-:W-:Y:S04]  /*53a0*/  @!P0 LEA R12, P1, R3.reuse, c[0x0][0x270], 0x1 ;  /* 0x00009c00030c8a11 */ /* 0x040fe800078208ff */
[----:B------:R-:W-:Y:S02]  /*53b0*/  @!P0 LEA.HI.X R13, R3, c[0x0][0x274], R4, 0x1, P1 ;  /* 0x00009d00030d8a11 */ /* 0x000fe400008f0c04 */
[----:B------:R-:W-:Y:S05]  /*53c0*/  @!P0 IADD3 R3, P1, R82, R10, RZ ;  /* 0x0000000a52038210 */ /* 0x000fea0007f3e0ff */
[----:B------:R-:W-:Y:S01]  /*53d0*/  @!P0 IMAD.X R4, R56, 0x1, R102, P1 ;  /* 0x0000000138048824 */ /* 0x000fe200008e0666 */
[C---:B------:R-:W-:Y:S04]  /*53e0*/  @!P0 LEA R8, P1, R3.reuse, c[0x0][0x288], 0x1 ;  /* 0x0000a20003088a11 */ /* 0x040fe800078208ff */
[----:B------:R-:W-:Y:S02]  /*53f0*/  @!P0 LEA.HI.X R9, R3, c[0x0][0x28c], R4, 0x1, P1 ;  /* 0x0000a30003098a11 */ /* 0x000fe400008f0c04 */
[----:B------:R-:W-:Y:S01]  /*5400*/  CS2R R4, SRZ ;  /* 0x0000000000047805 */ /* 0x000fe2000001ff00 */
[----:B------:R-:W-:Y:S02]  /*5410*/  ISETP.GE.AND P1, PT, R84, c[0x0][0x27c], PT ;  /* 0x00009f0054007a0c */ /* 0x000fe40003f26270 */
[----:B------:R1:W5:Y:S08]  /*5420*/  @!P0 LDG.E.128 R32, [R8.64] ;  /* 0x0000000808208981 */ /* 0x000370000c1e1d00 */
[----:B------:R4:W5:Y:S01]  /*5430*/  @!P0 LDG.E.128 R4, [R12.64] ;  /* 0x000000080c048981 */ /* 0x000962000c1e1d00 */
[----:B------:R-:W-:Y:S01]  /*5440*/  ISETP.GE.OR P0, PT, R93, R60, P5 ;  /* 0x0000003c5d00720c */ /* 0x000fe20002f06670 */
[----:B--2---:R-:W-:Y:S02]  /*5450*/  IMAD.MOV.U32 R10, RZ, RZ, R22 ;  /* 0x000000ffff0a7224 */ /* 0x004fe400078e0016 */
[----:B-1----:R-:W-:Y:S02]  /*5460*/  IMAD.MOV.U32 R9, RZ, RZ, R23 ;  /* 0x000000ffff097224 */ /* 0x002fe400078e0017 */
[----:B------:R-:W-:Y:S02]  /*5470*/  IMAD.MOV.U32 R8, RZ, RZ, R20 ;  /* 0x000000ffff087224 */ /* 0x000fe400078e0014 */
[----:B------:R-:W-:Y:S01]  /*5480*/  IMAD.MOV.U32 R3, RZ, RZ, R21 ;  /* 0x000000ffff037224 */ /* 0x000fe200078e0015 */
[----:B------:R-:W-:Y:S01]  /*5490*/  PRMT R18, R9, 0x5410, R10 ;  /* 0x0000541009127816 */ /* 0x000fe2000000000a */
[----:B---3--:R-:W-:Y:S02]  /*54a0*/  IMAD.MOV.U32 R10, RZ, RZ, R50 ;  /* 0x000000ffff0a7224 */ /* 0x008fe400078e0032 */
[----:B------:R-:W-:Y:S01]  /*54b0*/  IMAD.MOV.U32 R9, RZ, RZ, R51 ;  /* 0x000000ffff097224 */ /* 0x000fe200078e0033 */
[----:B------:R-:W-:Y:S01]  /*54c0*/  PRMT R17, R3, 0x5410, R8 ;  /* 0x0000541003117816 */ /* 0x000fe20000000008 */
[----:B------:R-:W-:Y:S02]  /*54d0*/  IMAD.MOV.U32 R8, RZ, RZ, R48 ;  /* 0x000000ffff087224 */ /* 0x000fe400078e0030 */
        /* <DEDUP_REMOVED lines=13> */
[----:B------:R-:W-:Y:S04]  /*55b0*/  PRMT R59, R10, 0x5410, R9 ;  /* 0x000054100a3b7816 */ /* 0x000fe80000000009 */
[----:B------:R-:W-:Y:S01]  /*55c0*/  PRMT R58, R3, 0x5410, R8 ;  /* 0x00005410033a7816 */ /* 0x000fe20000000008 */
[----:B------:R-:W-:-:S05]  /*55d0*/  @P0 BRA `(.L_x_258) ;  /* 0x0000081000000947 */ /* 0x000fca0003800000 */
[----:B----4-:R-:W-:Y:S01]  /*55e0*/  SEL R3, R145, R129, !P4 ;  /* 0x0000008191037207 */ /* 0x010fe20006000000 */
[----:B------:R-:W2:Y:S01]  /*55f0*/  LDL R30, [R1+0x38] ;  /* 0x00003800011e7983 */ /* 0x000ea20000100800 */
[----:B-----5:R-:W-:Y:S01]  /*5600*/  MOV R11, R7 ;  /* 0x00000007000b7202 */ /* 0x020fe20000000f00 */
[----:B------:R-:W-:Y:S01]  /*5610*/  IMAD.MOV.U32 R37, RZ, RZ, R35 ;  /* 0x000000ffff257224 */ /* 0x000fe200078e0023 */
[----:B------:R-:W-:Y:S01]  /*5620*/  SHF.R.S32.HI R8, RZ, 0x1f, R3 ;  /* 0x0000001fff087819 */ /* 0x000fe20000011403 */
[----:B------:R-:W3:Y:S01]  /*5630*/  LDL R16, [R1+0x3c] ;  /* 0x00003c0001107983 */ /* 0x000ee20000100800 */
[----:B------:R-:W-:Y:S01]  /*5640*/  MOV R10, R5 ;  /* 0x00000005000a7202 */ /* 0x000fe20000000f00 */
[----:B------:R-:W-:Y:S01]  /*5650*/  IMAD.MOV.U32 R9, RZ, RZ, R6 ;  /* 0x000000ffff097224 */ /* 0x000fe200078e0006 */
[----:B------:R-:W-:Y:S01]  /*5660*/  LEA.HI R3, R8, R3, RZ, 0x4 ;  /* 0x0000000308037211 */ /* 0x000fe200078f20ff */
[----:B------:R-:W-:Y:S01]  /*5670*/  IMAD.MOV.U32 R36, RZ, RZ, R33 ;  /* 0x000000ffff247224 */ /* 0x000fe200078e0021 */
[----:B------:R-:W-:Y:S01]  /*5680*/  @!P1 SHF.R.U64 R8, R4, 0x10, R5 ;  /* 0x0000001004089819 */ /* 0x000fe20000001205 */
[----:B------:R-:W1:Y:S01]  /*5690*/  S2R R31, SR_TID.X ;  /* 0x00000000001f7919 */ /* 0x000e620000002100 */
[----:B------:R-:W-:Y:S02]  /*56a0*/  LEA.HI.SX32 R3, R3, R101, 0x1c ;  /* 0x0000006503037211 */ /* 0x000fe400078fe2ff */
[----:B------:R-:W-:Y:S02]  /*56b0*/  LEA R64, P0, R77, R40, 0x1 ;  /* 0x000000284d407211 */ /* 0x000fe400078008ff */
[----:B------:R-:W-:Y:S01]  /*56c0*/  @!P1 SHF.R.U64 R6, R6, 0x10, R7 ;  /* 0x0000001006069819 */ /* 0x000fe20000001207 */
[----:B------:R-:W-:Y:S01]  /*56d0*/  IMAD.SHL.U32 R39, R3, 0x8, RZ ;  /* 0x0000000803277824 */ /* 0x000fe200078e00ff */
[----:B------:R-:W-:Y:S01]  /*56e0*/  LEA.HI.X R65, R77, R41, R100, 0x1, P0 ;  /* 0x000000294d417211 */ /* 0x000fe200000f0c64 */
[----:B------:R-:W4:Y:S01]  /*56f0*/  LDS.128 R44, [R123+0x2900] ;  /* 0x002900007b2c7984 */ /* 0x000f220000000c00 */
[----:B------:R-:W-:Y:S02]  /*5700*/  @!P1 SHF.R.U32.HI R5, RZ, 0x10, R5 ;  /* 0x00000010ff059819 */ /* 0x000fe40000011605 */
[C---:B------:R-:W-:Y:S11]  /*5710*/  ISETP.GE.AND P0, PT, R39.reuse, c[0x0][0x1d4], PT ;  /* 0x0000750027007a0c */ /* 0x040ff60003f06270 */
[----:B------:R-:W-:Y:S02]  /*5720*/  @!UPT UIADD3 URZ, URZ, URZ, URZ ;  /* 0x0000003f3f3ff290 */ /* 0x000fe4000fffe03f */
[----:B------:R-:W-:Y:S04]  /*5730*/  @!P0 IMAD.WIDE R72, R39, 0x2, R40 ;  /* 0x0000000227488825 */ /* 0x000fe800078e0228 */
[C---:B----4-:R-:W-:Y:S01]  /*5740*/  @!P1 IMAD.U32 R41, R47.reuse, 0x10000, RZ ;  /* 0x000100002f299824 */ /* 0x050fe200078e00ff */
[----:B-1----:R-:W-:Y:S02]  /*5750*/  SHF.R.S32.HI R15, RZ, 0x1f, R31 ;  /* 0x0000001fff0f7819 */ /* 0x002fe4000001141f */
[----:B------:R-:W-:Y:S02]  /*5760*/  @!P1 LOP3.LUT R43, R47, 0xffff0000, RZ, 0xc0, !PT ;  /* 0xffff00002f2b9812 */ /* 0x000fe400078ec0ff */
[----:B------:R-:W-:Y:S02]  /*5770*/  LEA.HI R15, R15, R31, RZ, 0x5 ;  /* 0x0000001f0f0f7211 */ /* 0x000fe400078f28ff */
[----:B------:R-:W-:Y:S02]  /*5780*/  @!P1 SHF.R.U64 R31, R32, 0x10, R33 ;  /* 0x00000010201f9819 */ /* 0x000fe40000001221 */
[----:B------:R-:W-:Y:S05]  /*5790*/  SHF.R.S32.HI R15, RZ, 0x5, R15 ;  /* 0x00000005ff0f7819 */ /* 0x000fea000001140f */
[----:B------:R-:W-:Y:S01]  /*57a0*/  IMAD.SHL.U32 R15, R15, 0x200, RZ ;  /* 0x000002000f0f7824 */ /* 0x000fe200078e00ff */
[----:B--2---:R-:W-:Y:S01]  /*57b0*/  LOP3.LUT R3, R30, 0x38, R39, 0xf8, !PT ;  /* 0x000000381e037812 */ /* 0x004fe200078ef827 */
[----:B------:R-:W-:Y:S01]  /*57c0*/  IMAD.MOV.U32 R30, RZ, RZ, R34 ;  /* 0x000000ffff1e7224 */ /* 0x000fe200078e0022 */
[----:B------:R-:W-:Y:S02]  /*57d0*/  @!P1 LOP3.LUT R39, R46, 0xffff0000, RZ, 0xc0, !PT ;  /* 0xffff00002e279812 */ /* 0x000fe400078ec0ff */
[----:B---3--:R-:W-:Y:S01]  /*57e0*/  LOP3.LUT R3, R3, R16, RZ, 0x3c, !PT ;  /* 0x0000001003037212 */ /* 0x008fe200078e3cff */
[----:B------:R-:W-:Y:S01]  /*57f0*/  IMAD.MOV.U32 R16, RZ, RZ, R32 ;  /* 0x000000ffff107224 */ /* 0x000fe200078e0020 */
[----:B------:R-:W-:Y:S02]  /*5800*/  @!P1 SHF.R.U32.HI R32, RZ, 0x10, R33 ;  /* 0x00000010ff209819 */ /* 0x000fe40000011621 */
[----:B------:R-:W-:Y:S01]  /*5810*/  @!P1 SHF.R.U64 R33, R34, 0x10, R35 ;  /* 0x0000001022219819 */ /* 0x000fe20000001223 */
[----:B------:R-:W-:Y:S01]  /*5820*/  IMAD.IADD R3, R15, 0x1, R3 ;  /* 0x000000010f037824 */ /* 0x000fe200078e0203 */
[----:B------:R-:W-:Y:S02]  /*5830*/  @!P1 SHF.R.U32.HI R35, RZ, 0x10, R35 ;  /* 0x00000010ff239819 */ /* 0x000fe40000011623 */
[----:B------:R-:W-:Y:S02]  /*5840*/  @!P1 PRMT R38, R30, 0x5410, R33 ;  /* 0x000054101e269816 */ /* 0x000fe40000000021 */
[----:B------:R-:W-:Y:S02]  /*5850*/  SHF.L.U32 R3, R3, 0x1, RZ ;  /* 0x0000000103037819 */ /* 0x000fe400000006ff */
[----:B------:R-:W-:Y:S01]  /*5860*/  @!P1 PRMT R42, R37, 0x5410, R35 ;  /* 0x00005410252a9816 */ /* 0x000fe20000000023 */
[----:B------:R-:W-:Y:S01]  /*5870*/  @!P1 IMAD.U32 R37, R46, 0x10000, RZ ;  /* 0x000100002e259824 */ /* 0x000fe200078e00ff */
[----:B------:R-:W-:Y:S01]  /*5880*/  @!P1 LOP3.LUT R35, R45, 0xffff0000, RZ, 0xc0, !PT ;  /* 0xffff00002d239812 */ /* 0x000fe200078ec0ff */
[----:B------:R1:W2:Y:S01]  /*5890*/  LDS.128 R12, [R3+0x2900] ;  /* 0x00290000030c7984 */ /* 0x0002a20000000c00 */
[----:B------:R-:W-:Y:S01]  /*58a0*/  @!P1 PRMT R34, R36, 0x5410, R32 ;  /* 0x0000541024229816 */ /* 0x000fe20000000020 */
[C---:B------:R-:W-:Y:S01]  /*58b0*/  @!P1 IMAD.U32 R36, R38.reuse, 0x10000, RZ ;  /* 0x0001000026249824 */ /* 0x040fe200078e00ff */
[----:B------:R-:W-:Y:S01]  /*58c0*/  @!P1 LOP3.LUT R38, R38, 0xffff0000, RZ, 0xc0, !PT ;  /* 0xffff000026269812 */ /* 0x000fe200078ec0ff */
[----:B-1----:R-:W-:Y:S01]  /*58d0*/  IMAD.MOV.U32 R3, RZ, RZ, R4 ;  /* 0x000000ffff037224 */ /* 0x002fe200078e0004 */
[----:B------:R-:W-:Y:S02]  /*58e0*/  @!P1 SHF.R.U32.HI R4, RZ, 0x10, R7 ;  /* 0x00000010ff049819 */ /* 0x000fe40000011607 */
[----:B------:R-:W-:Y:S02]  /*58f0*/  @!P1 PRMT R7, R16, 0x5410, R31 ;  /* 0x0000541010079816 */ /* 0x000fe4000000001f */
[C---:B------:R-:W-:Y:S02]  /*5900*/  @!P1 LOP3.LUT R31, R44.reuse, 0xffff0000, RZ, 0xc0, !PT ;  /* 0xffff00002c1f9812 */ /* 0x040fe400078ec0ff */
[----:B------:R-:W-:Y:S02]  /*5910*/  @!P1 LOP3.LUT R30, R7, 0xffff0000, RZ, 0xc0, !PT ;  /* 0xffff0000071e9812 */ /* 0x000fe400078ec0ff */
[----:B------:R-:W-:Y:S01]  /*5920*/  @!P1 PRMT R16, R11, 0x5410, R4 ;  /* 0x000054100b109816 */ /* 0x000fe20000000004 */
[----:B------:R-:W-:Y:S01]  /*5930*/  @!P1 IMAD.U32 R11, R44, 0x10000, RZ ;  /* 0x000100002c0b9824 */ /* 0x000fe200078e00ff */
[----:B------:R-:W-:Y:S02]  /*5940*/  @!P1 PRMT R3, R3, 0x5410, R8 ;  /* 0x0000541003039816 */ /* 0x000fe40000000008 */
[----:B------:R-:W-:Y:S02]  /*5950*/  @!P1 PRMT R8, R10, 0x5410, R5 ;  /* 0x000054100a089816 */ /* 0x000fe40000000005 */
[----:B------:R-:W-:Y:S01]  /*5960*/  @!P1 LOP3.LUT R5, R3, 0xffff0000, RZ, 0xc0, !PT ;  /* 0xffff000003059812 */ /* 0x000fe200078ec0ff */
[C---:B--2---:R-:W-:Y:S01]  /*5970*/  @!P1 IMAD.U32 R4, R12.reuse, 0x10000, RZ ;  /* 0x000100000c049824 */ /* 0x044fe200078e00ff */
[----:B------:R-:W-:Y:S01]  /*5980*/  @!P1 PRMT R10, R9, 0x5410, R6 ;  /* 0x00005410090a9816 */ /* 0x000fe20000000006 */
[----:B------:R-:W-:Y:S01]  /*5990*/  @!P1 IMAD.U32 R9, R7, 0x10000, RZ ;  /* 0x0001000007099824 */ /* 0x000fe200078e00ff */
[----:B------:R-:W-:Y:S02]  /*59a0*/  @!P1 LOP3.LUT R7, R12, 0xffff0000, RZ, 0xc0, !PT ;  /* 0xffff00000c079812 */ /* 0x000fe400078ec0ff */
[----:B------:R-:W-:Y:S01]  /*59b0*/  @!P1 SHF.L.U32 R6, R3, 0x10, RZ ;  /* 0x0000001003069819 */ /* 0x000fe200000006ff */
[C---:B------:R-:W-:Y:S02]  /*59c0*/  @!P1 FMUL.FTZ R32, R4.reuse, R9 ;  /* 0x0000000904209220 */ /* 0x040fe40000410000 */
[----:B------:R-:W-:Y:S02]  /*59d0*/  @!P1 FMUL.FTZ R33, R7, R30 ;  /* 0x0000001e07219220 */ /* 0x000fe40000410000 */
[-C--:B------:R-:W-:Y:S02]  /*59e0*/  @!P1 FMUL.FTZ R3, R4, R6.reuse ;  /* 0x0000000604039220 */ /* 0x080fe40000410000 */
[----:B------:R-:W-:Y:S01]  /*59f0*/  @!P1 FFMA.FTZ R70, R11, R6, -R32 ;  /* 0x000000060b469223 */ /* 0x000fe20000010820 */
[C---:B------:R-:W-:Y:S01]  /*5a00*/  @!P1 SHF.L.U32 R6, R8.reuse, 0x10, RZ ;  /* 0x0000001008069819 */ /* 0x040fe200000006ff */
[-C--:B------:R-:W-:Y:S01]  /*5a10*/  @!P1 FMUL.FTZ R4, R7, R5.reuse ;  /* 0x0000000507049220 */ /* 0x080fe20000410000 */
[----:B------:R-:W-:Y:S01]  /*5a20*/  @!P1 LOP3.LUT R7, R13, 0xffff0000, RZ, 0xc0, !PT ;  /* 0xffff00000d079812 */ /* 0x000fe200078ec0ff */
[----:B------:R-:W-:Y:S01]  /*5a30*/  @!P1 FFMA.FTZ R69, R31, R5, -R33 ;  /* 0x000000051f459223 */ /* 0x000fe20000010821 */
[----:B------:R-:W-:Y:S01]  /*5a40*/  @!P1 LOP3.LUT R8, R8, 0xffff0000, RZ, 0xc0, !PT ;  /* 0xffff000008089812 */ /* 0x000fe200078ec0ff */
[C---:B------:R-:W-:Y:S01]  /*5a50*/  @!P1 IMAD.U32 R32, R34.reuse, 0x10000, RZ ;  /* 0x0001000022209824 */ /* 0x040fe200078e00ff */
[----:B------:R-:W-:Y:S01]  /*5a60*/  @!P1 LOP3.LUT R34, R34, 0xffff0000, RZ, 0xc0, !PT ;  /* 0xffff000022229812 */ /* 0x000fe200078ec0ff */
[----:B------:R-:W-:Y:S02]  /*5a70*/  @!P1 IMAD.U32 R5, R13, 0x10000, RZ ;  /* 0x000100000d059824 */ /* 0x000fe400078e00ff */
[----:B------:R-:W-:Y:S02]  /*5a80*/  @!P1 FFMA.FTZ R3, R9, R11, R3 ;  /* 0x0000000b09039223 */ /* 0x000fe40000010003 */
[----:B------:R-:W-:Y:S02]  /*5a90*/  @!P1 IMAD.U32 R33, R45, 0x10000, RZ ;  /* 0x000100002d219824 */ /* 0x000fe400078e00ff */
[----:B------:R-:W-:Y:S02]  /*5aa0*/  @!P1 FMUL.FTZ R9, R5, R32 ;  /* 0x0000002005099220 */ /* 0x000fe40000410000 */
[----:B------:R-:W-:Y:S02]  /*5ab0*/  @!P1 FMUL.FTZ R11, R7, R34 ;  /* 0x00000022070b9220 */ /* 0x000fe40000410000 */
[-C--:B------:R-:W-:Y:S02]  /*5ac0*/  @!P1 FMUL.FTZ R5, R5, R6.reuse ;  /* 0x0000000605059220 */ /* 0x080fe40000410000 */
[----:B------:R-:W-:Y:S01]  /*5ad0*/  @!P1 FFMA.FTZ R68, R33, R6, -R9 ;  /* 0x0000000621449223 */ /* 0x000fe20000010809 */
[C---:B------:R-:W-:Y:S01]  /*5ae0*/  @!P1 LOP3.LUT R9, R14.reuse, 0xffff0000, RZ, 0xc0, !PT ;  /* 0xffff00000e099812 */ /* 0x040fe200078ec0ff */
[-C--:B------:R-:W-:Y:S01]  /*5af0*/  @!P1 FMUL.FTZ R6, R7, R8.reuse ;  /* 0x0000000807069220 */ /* 0x080fe20000410000 */
[----:B------:R-:W-:Y:S01]  /*5b00*/  @!P1 SHF.L.U32 R7, R14, 0x10, RZ ;  /* 0x000000100e079819 */ /* 0x000fe200000006ff */
[----:B------:R-:W-:Y:S02]  /*5b10*/  @!P1 FFMA.FTZ R67, R35, R8, -R11 ;  /* 0x0000000823439223 */ /* 0x000fe4000001080b */
[C---:B------:R-:W-:Y:S01]  /*5b20*/  @!P1 IMAD.U32 R8, R10.reuse, 0x10000, RZ ;  /* 0x000100000a089824 */ /* 0x040fe200078e00ff */
[----:B------:R-:W-:Y:S01]  /*5b30*/  @!P1 LOP3.LUT R10, R10, 0xffff0000, RZ, 0xc0, !PT ;  /* 0xffff00000a0a9812 */ /* 0x000fe200078ec0ff */
[----:B------:R-:W-:Y:S02]  /*5b40*/  @!P1 FMUL.FTZ R11, R7, R36 ;  /* 0x00000024070b9220 */ /* 0x000fe40000410000 */
[----:B------:R-:W-:Y:S02]  /*5b50*/  @!P1 FMUL.FTZ R40, R9, R38 ;  /* 0x0000002609289220 */ /* 0x000fe40000410000 */
[----:B------:R-:W-:Y:S01]  /*5b60*/  @!P1 FFMA.FTZ R66, R37, R8, -R11 ;  /* 0x0000000825429223 */ /* 0x000fe2000001080b */
[----:B------:R-:W-:Y:S01]  /*5b70*/  @!P1 LOP3.LUT R11, R15, 0xffff0000, RZ, 0xc0, !PT ;  /* 0xffff00000f0b9812 */ /* 0x000fe200078ec0ff */
[----:B------:R-:W-:Y:S01]  /*5b80*/  @!P1 FFMA.FTZ R63, R39, R10, -R40 ;  /* 0x0000000a273f9223 */ /* 0x000fe20000010828 */
[C---:B------:R-:W-:Y:S01]  /*5b90*/  @!P1 SHF.L.U32 R40, R42.reuse, 0x10, RZ ;  /* 0x000000102a289819 */ /* 0x040fe200000006ff */
[----:B------:R-:W-:Y:S01]  /*5ba0*/  @!P1 FMUL.FTZ R7, R7, R8 ;  /* 0x0000000807079220 */ /* 0x000fe20000410000 */
[----:B------:R-:W-:Y:S01]  /*5bb0*/  @!P1 LOP3.LUT R42, R42, 0xffff0000, RZ, 0xc0, !PT ;  /* 0xffff00002a2a9812 */ /* 0x000fe200078ec0ff */
[----:B------:R-:W-:Y:S02]  /*5bc0*/  @!P1 FMUL.FTZ R8, R9, R10 ;  /* 0x0000000a09089220 */ /* 0x000fe40000410000 */
[----:B------:R-:W-:Y:S02]  /*5bd0*/  @!P1 IMAD.U32 R9, R15, 0x10000, RZ ;  /* 0x000100000f099824 */ /* 0x000fe400078e00ff */
[C---:B------:R-:W-:Y:S01]  /*5be0*/  @!P1 IMAD.U32 R10, R16.reuse, 0x10000, RZ ;  /* 0x00010000100a9824 */ /* 0x040fe200078e00ff */
[----:B------:R-:W-:Y:S01]  /*5bf0*/  @!P1 LOP3.LUT R16, R16, 0xffff0000, RZ, 0xc0, !PT ;  /* 0xffff000010109812 */ /* 0x000fe200078ec0ff */
[----:B------:R-:W-:Y:S01]  /*5c00*/  @!P1 FFMA.FTZ R4, R30, R31, R4 ;  /* 0x0000001f1e049223 */ /* 0x000fe20000010004 */
[----:B------:R-:W-:Y:S01]  /*5c10*/  @!P1 F2FP.BF16.PACK_AB R30, R63, R66 ;  /* 0x000000423f1e923e */ /* 0x000fe200000010ff */
[----:B------:R-:W-:Y:S02]  /*5c20*/  @!P1 FMUL.FTZ R61, R9, R40 ;  /* 0x00000028093d9220 */ /* 0x000fe40000410000 */
[----:B------:R-:W-:Y:S01]  /*5c30*/  @!P1 FMUL.FTZ R62, R11, R42 ;  /* 0x0000002a0b3e9220 */ /* 0x000fe20000410000 */
[----:B------:R-:W-:Y:S01]  /*5c40*/  @!P1 F2FP.BF16.PACK_AB R4, R4, R3 ;  /* 0x000000030404923e */ /* 0x000fe200000010ff */
[----:B------:R-:W-:Y:S02]  /*5c50*/  @!P1 FFMA.FTZ R5, R32, R33, R5 ;  /* 0x0000002120059223 */ /* 0x000fe40000010005 */
[----:B------:R-:W-:Y:S02]  /*5c60*/  @!P1 FFMA.FTZ R6, R34, R35, R6 ;  /* 0x0000002322069223 */ /* 0x000fe40000010006 */
[----:B------:R-:W-:Y:S02]  /*5c70*/  @!P1 FFMA.FTZ R61, R41, R10, -R61 ;  /* 0x0000000a293d9223 */ /* 0x000fe4000001083d */
[----:B------:R-:W-:Y:S01]  /*5c80*/  @!P1 FFMA.FTZ R62, R43, R16, -R62 ;  /* 0x000000102b3e9223 */ /* 0x000fe2000001083e */
[----:B------:R-:W-:Y:S01]  /*5c90*/  @!P1 F2FP.BF16.PACK_AB R5, R6, R5 ;  /* 0x000000050605923e */ /* 0x000fe200000010ff */
[----:B------:R-:W-:Y:S02]  /*5ca0*/  @!P1 FMUL.FTZ R9, R9, R10 ;  /* 0x0000000a09099220 */ /* 0x000fe40000410000 */
[----:B------:R-:W-:Y:S01]  /*5cb0*/  @!P1 FFMA.FTZ R7, R36, R37, R7 ;  /* 0x0000002524079223 */ /* 0x000fe20000010007 */
[----:B------:R-:W-:Y:S01]  /*5cc0*/  @!P1 F2FP.BF16.PACK_AB R31, R62, R61 ;  /* 0x0000003d3e1f923e */ /* 0x000fe200000010ff */
[----:B------:R-:W-:Y:S01]  /*5cd0*/  @!P1 FMUL.FTZ R10, R11, R16 ;  /* 0x000000100b0a9220 */ /* 0x000fe20000410000 */
[----:B------:R-:W-:Y:S01]  /*5ce0*/  @!P1 F2FP.BF16.PACK_AB R16, R67, R68 ;  /* 0x000000444310923e */ /* 0x000fe200000010ff */
[----:B------:R-:W-:Y:S01]  /*5cf0*/  @!P1 FFMA.FTZ R8, R38, R39, R8 ;  /* 0x0000002726089223 */ /* 0x000fe20000010008 */
[----:B------:R-:W-:Y:S01]  /*5d00*/  @!P1 F2FP.BF16.PACK_AB R11, R69, R70 ;  /* 0x00000046450b923e */ /* 0x000fe200000010ff */
[----:B------:R-:W-:Y:S01]  /*5d10*/  @!P1 FFMA.FTZ R9, R40, R41, R9 ;  /* 0x0000002928099223 */ /* 0x000fe20000010009 */
[----:B------:R-:W-:Y:S01]  /*5d20*/  @!P1 MOV R47, R31 ;  /* 0x0000001f002f9202 */ /* 0x000fe20000000f00 */
[----:B------:R-:W-:Y:S01]  /*5d30*/  @!P1 FFMA.FTZ R10, R42, R43, R10 ;  /* 0x0000002b2a0a9223 */ /* 0x000fe2000001000a */
[----:B------:R-:W-:Y:S01]  /*5d40*/  @!P1 MOV R44, R11 ;  /* 0x0000000b002c9202 */ /* 0x000fe20000000f00 */
[----:B------:R-:W-:Y:S01]  /*5d50*/  @!P1 IMAD.MOV.U32 R45, RZ, RZ, R16 ;  /* 0x000000ffff2d9224 */ /* 0x000fe200078e0010 */
[----:B------:R-:W-:Y:S01]  /*5d60*/  @!P1 F2FP.BF16.PACK_AB R7, R8, R7 ;  /* 0x000000070807923e */ /* 0x000fe200000010ff */
[----:B------:R-:W-:Y:S01]  /*5d70*/  @!P1 IMAD.MOV.U32 R46, RZ, RZ, R30 ;  /* 0x000000ffff2e9224 */ /* 0x000fe200078e001e */
[----:B------:R-:W-:Y:S01]  /*5d80*/  @!P1 F2FP.BF16.PACK_AB R3, R10, R9 ;  /* 0x000000090a03923e */ /* 0x000fe200000010ff */
[----:B------:R-:W-:Y:S01]  /*5d90*/  @!P1 IMAD.MOV.U32 R12, RZ, RZ, R4 ;  /* 0x000000ffff0c9224 */ /* 0x000fe200078e0004 */
[----:B------:R-:W-:Y:S01]  /*5da0*/  @!P1 MOV R14, R7 ;  /* 0x00000007000e9202 */ /* 0x000fe20000000f00 */
[----:B------:R-:W-:Y:S01]  /*5db0*/  @!P1 IMAD.MOV.U32 R13, RZ, RZ, R5 ;  /* 0x000000ffff0d9224 */ /* 0x000fe200078e0005 */
[----:B------:R1:W-:Y:S01]  /*5dc0*/  ST.E.128 [R64.64], R44 ;  /* 0x0000002c40007985 */ /* 0x0003e2000c101d08 */
[----:B------:R-:W-:Y:S07]  /*5dd0*/  @!P1 IMAD.MOV.U32 R15, RZ, RZ, R3 ;  /* 0x000000ffff0f9224 */ /* 0x000fee00078e0003 */
[----:B------:R1:W-:Y:S02]  /*5de0*/  @!P0 ST.E.128 [R72.64], R12 ;  /* 0x0000000c48008985 */ /* 0x0003e4000c101d08 */
.L_x_258:
[----:B----4-:R-:W-:Y:S05]  /*5df0*/  BSYNC B0 ;  /* 0x0000000000007941 */ /* 0x010fea0003800000 */
.L_x_257:
[----:B-----5:R2:W3:Y:S01]  /*5e00*/  SHFL.IDX PT, R35, R71, 0x1, 0x1c1f ;  /* 0x003c1f0047237f89 */ /* 0x0204e200000e0000 */
[----:B------:R-:W-:Y:S01]  /*5e10*/  ISETP.GE.OR P0, PT, R159, R60, P5 ;  /* 0x0000003c9f00720c */ /* 0x000fe20002f06670 */
[----:B------:R-:W-:Y:S02]  /*5e20*/  BSSY B0, `(.L_x_259) ;  /* 0x000007c000007945 */ /* 0x000fe40003800000 */
[----:B------:R2:W4:Y:S10]  /*5e30*/  SHFL.IDX PT, R34, R74, 0x1, 0x1c1f ;  /* 0x003c1f004a227f89 */ /* 0x00053400000e0000 */
[----:B------:R-:W-:-:S05]  /*5e40*/  @P0 BRA `(.L_x_260) ;  /* 0x0000079000000947 */ /* 0x000fca0003800000 */
[----:B------:R-:W-:Y:S01]  /*5e50*/  SEL R3, R145, R129, !P4 ;  /* 0x0000008191037207 */ /* 0x000fe20006000000 */
[----:B------:R-:W5:Y:S01]  /*5e60*/  LDL R5, [R1+0x44] ;  /* 0x0000440001057983 */ /* 0x000f620000100800 */
[C---:B------:R-:W-:Y:S02]  /*5e70*/  IADD3 R6, R93.reuse, 0x20, RZ ;  /* 0x000000205d067810 */ /* 0x040fe40007ffe0ff */
[----:B------:R-:W-:Y:S01]  /*5e80*/  SHF.R.S32.HI R4, RZ, 0x1f, R3 ;  /* 0x0000001fff047819 */ /* 0x000fe20000011403 */
[----:B------:R-:W1:Y:S01]  /*5e90*/  LDS.128 R40, [R122+0x2900] ;  /* 0x002900007a287984 */ /* 0x000e620000000c00 */
[----:B------:R-:W-:Y:S01]  /*5ea0*/  IADD3 R7, R93, 0x20, RZ ;  /* 0x000000205d077810 */ /* 0x000fe20007ffe0ff */
[----:B------:R-:W-:Y:S01]  /*5eb0*/  IMAD.SHL.U32 R6, R6, 0x40, RZ ;  /* 0x0000004006067824 */ /* 0x000fe200078e00ff */
[----:B------:R-:W-:Y:S02]  /*5ec0*/  LEA.HI R3, R4, R3, RZ, 0x4 ;  /* 0x0000000304037211 */ /* 0x000fe400078f20ff */
[----:B----4-:R-:W-:Y:S01]  /*5ed0*/  LEA R62, P0, R77, R34, 0x1 ;  /* 0x000000224d3e7211 */ /* 0x010fe200078008ff */
[----:B------:R-:W-:Y:S01]  /*5ee0*/  IMAD.SHL.U32 R7, R7, 0x40, RZ ;  /* 0x0000004007077824 */ /* 0x000fe200078e00ff */
[----:B------:R-:W-:Y:S02]  /*5ef0*/  LEA.HI.SX32 R3, R3, R101, 0x1c ;  /* 0x0000006503037211 */ /* 0x000fe400078fe2ff */
[----:B---3--:R-:W-:Y:S02]  /*5f00*/  LEA.HI.X R63, R77, R35, R100, 0x1, P0 ;  /* 0x000000234d3f7211 */ /* 0x008fe400000f0c64 */
[----:B------:R-:W-:Y:S01]  /*5f10*/  @!P1 SHF.R.U64 R10, R50, 0x10, R51 ;  /* 0x00000010320a9819 */ /* 0x000fe20000001233 */
[----:B------:R-:W-:Y:S01]  /*5f20*/  IMAD.SHL.U32 R33, R3, 0x8, RZ ;  /* 0x0000000803217824 */ /* 0x000fe200078e00ff */
[----:B------:R-:W-:Y:S02]  /*5f30*/  LOP3.LUT R7, R7, 0x1c0, RZ, 0xc0, !PT ;  /* 0x000001c007077812 */ /* 0x000fe400078ec0ff */
[----:B------:R-:W-:Y:S02]  /*5f40*/  LOP3.LUT R6, R6, 0x1c0, RZ, 0xc0, !PT ;  /* 0x000001c006067812 */ /* 0x000fe400078ec0ff */
[----:B------:R-:W-:Y:S02]  /*5f50*/  LOP3.LUT R3, R7, 0x38, R33, 0xf8, !PT ;  /* 0x0000003807037812 */ /* 0x000fe400078ef821 */
[----:B------:R-:W-:Y:S02]  /*5f60*/  SHF.R.U32.HI R6, RZ, 0x3, R6 ;  /* 0x00000003ff067819 */ /* 0x000fe40000011606 */
[----:B------:R-:W-:Y:S02]  /*5f70*/  ISETP.GE.AND P0, PT, R33, c[0x0][0x1d4], PT ;  /* 0x0000750021007a0c */ /* 0x000fe40003f06270 */
[----:B------:R-:W-:Y:S02]  /*5f80*/  LOP3.LUT R3, R3, R6, RZ, 0x3c, !PT ;  /* 0x0000000603037212 */ /* 0x000fe400078e3cff */
[----:B------:R-:W-:Y:S02]  /*5f90*/  @!P1 SHF.R.U32.HI R11, RZ, 0x10, R51 ;  /* 0x00000010ff0b9819 */ /* 0x000fe40000011633 */
[----:B------:R-:W-:Y:S02]  /*5fa0*/  @!P1 SHF.R.U32.HI R4, RZ, 0x10, R21 ;  /* 0x00000010ff049819 */ /* 0x000fe40000011615 */
[----:B------:R-:W-:Y:S02]  /*5fb0*/  @!P1 SHF.R.U32.HI R6, RZ, 0x10, R23 ;  /* 0x00000010ff069819 */ /* 0x000fe40000011617 */
[----:B------:R-:W-:Y:S02]  /*5fc0*/  @!P1 PRMT R32, R57, 0x5432, R10 ;  /* 0x0000543239209816 */ /* 0x000fe4000000000a */
[----:B------:R-:W-:Y:S01]  /*5fd0*/  @!P1 SHF.R.U64 R7, R48, 0x10, R49 ;  /* 0x0000001030079819 */ /* 0x000fe20000001231 */
[----:B------:R-:W-:Y:S01]  /*5fe0*/  @!P0 IMAD.WIDE R50, R33, 0x2, R34 ;  /* 0x0000000221328825 */ /* 0x000fe200078e0222 */
[----:B------:R-:W-:Y:S02]  /*5ff0*/  @!P1 SHF.R.U32.HI R8, RZ, 0x10, R49 ;  /* 0x00000010ff089819 */ /* 0x000fe40000011631 */
[----:B------:R-:W-:Y:S02]  /*6000*/  @!P1 PRMT R30, R56, 0x5410, R7 ;  /* 0x00005410381e9816 */ /* 0x000fe40000000007 */
[----:B------:R-:W-:Y:S01]  /*6010*/  @!P1 PRMT R31, R57, 0x5410, R11 ;  /* 0x00005410391f9816 */ /* 0x000fe2000000000b */
[C---:B-1----:R-:W-:Y:S01]  /*6020*/  @!P1 IMAD.U32 R35, R43.reuse, 0x10000, RZ ;  /* 0x000100002b239824 */ /* 0x042fe200078e00ff */
[----:B------:R-:W-:Y:S01]  /*6030*/  @!P1 SHF.L.U32 R10, R40, 0x10, RZ ;  /* 0x00000010280a9819 */ /* 0x000fe200000006ff */
[----:B------:R-:W-:Y:S01]  /*6040*/  @!P1 IMAD.U32 R7, R30, 0x10000, RZ ;  /* 0x000100001e079824 */ /* 0x000fe200078e00ff */
[----:B------:R-:W-:Y:S01]  /*6050*/  @!P1 LOP3.LUT R37, R43, 0xffff0000, RZ, 0xc0, !PT ;  /* 0xffff00002b259812 */ /* 0x000fe200078ec0ff */
[C---:B------:R-:W-:Y:S01]  /*6060*/  @!P1 IMAD.U32 R34, R31.reuse, 0x10000, RZ ;  /* 0x000100001f229824 */ /* 0x040fe200078e00ff */
[----:B------:R-:W-:Y:S02]  /*6070*/  @!P1 LOP3.LUT R33, R42, 0xffff0000, RZ, 0xc0, !PT ;  /* 0xffff00002a219812 */ /* 0x000fe400078ec0ff */
[----:B------:R-:W-:Y:S02]  /*6080*/  @!P1 PRMT R11, R18, 0x5410, R6 ;  /* 0x00005410120b9816 */ /* 0x000fe40000000006 */
[----:B------:R-:W-:Y:S01]  /*6090*/  @!P1 LOP3.LUT R36, R31, 0xffff0000, RZ, 0xc0, !PT ;  /* 0xffff00001f249812 */ /* 0x000fe200078ec0ff */
[----:B-----5:R-:W-:Y:S01]  /*60a0*/  IMAD.IADD R3, R5, 0x1, R3 ;  /* 0x0000000105037824 */ /* 0x020fe200078e0203 */
[----:B------:R-:W-:Y:S02]  /*60b0*/  @!P1 SHF.R.U64 R5, R22, 0x10, R23 ;  /* 0x0000001016059819 */ /* 0x000fe40000001217 */
[----:B------:R-:W-:Y:S01]  /*60c0*/  @!P1 LOP3.LUT R23, R41, 0xffff0000, RZ, 0xc0, !PT ;  /* 0xffff000029179812 */ /* 0x000fe200078ec0ff */
[----:B------:R-:W-:Y:S01]  /*60d0*/  IMAD.SHL.U32 R3, R3, 0x2, RZ ;  /* 0x0000000203037824 */ /* 0x000fe200078e00ff */
[----:B------:R-:W-:Y:S02]  /*60e0*/  @!P1 PRMT R16, R18, 0x5432, R5 ;  /* 0x0000543212109816 */ /* 0x000fe40000000005 */
[----:B------:R-:W-:Y:S02]  /*60f0*/  @!P1 PRMT R22, R56, 0x5432, R8 ;  /* 0x0000543238169816 */ /* 0x000fe40000000008 */
[----:B------:R1:W3:Y:S01]  /*6100*/  LDS.128 R12, [R3+0x2900] ;  /* 0x00290000030c7984 */ /* 0x0002e20000000c00 */
[----:B------:R-:W-:Y:S05]  /*6110*/  @!P1 PRMT R8, R17, 0x5410, R4 ;  /* 0x0000541011089816 */ /* 0x000fea0000000004 */
[----:B------:R-:W-:Y:S01]  /*6120*/  @!P1 IMAD.U32 R6, R8, 0x10000, RZ ;  /* 0x0001000008069824 */ /* 0x000fe200078e00ff */
[----:B-1----:R-:W-:Y:S01]  /*6130*/  @!P1 SHF.R.U64 R3, R20, 0x10, R21 ;  /* 0x0000001014039819 */ /* 0x002fe20000001215 */
[C---:B------:R-:W-:Y:S01]  /*6140*/  @!P1 IMAD.U32 R20, R22.reuse, 0x10000, RZ ;  /* 0x0001000016149824 */ /* 0x040fe200078e00ff */
[----:B------:R-:W-:Y:S01]  /*6150*/  @!P1 LOP3.LUT R22, R22, 0xffff0000, RZ, 0xc0, !PT ;  /* 0xffff000016169812 */ /* 0x000fe200078ec0ff */
[----:B------:R-:W-:Y:S01]  /*6160*/  @!P1 IMAD.U32 R21, R41, 0x10000, RZ ;  /* 0x0001000029159824 */ /* 0x000fe200078e00ff */
[----:B------:R-:W-:Y:S05]  /*6170*/  @!P1 PRMT R9, R17, 0x5432, R3 ;  /* 0x0000543211099816 */ /* 0x000fea0000000003 */
[----:B------:R-:W-:Y:S02]  /*6180*/  @!P1 IMAD.U32 R4, R9, 0x10000, RZ ;  /* 0x0001000009049824 */ /* 0x000fe400078e00ff */
[----:B---3--:R-:W-:Y:S01]  /*6190*/  @!P1 IMAD.U32 R3, R12, 0x10000, RZ ;  /* 0x000100000c039824 */ /* 0x008fe200078e00ff */
[----:B------:R-:W-:Y:S03]  /*61a0*/  @!P1 SHF.L.U32 R5, R13, 0x10, RZ ;  /* 0x000000100d059819 */ /* 0x000fe600000006ff */
[C---:B------:R-:W-:Y:S02]  /*61b0*/  @!P1 FMUL.FTZ R17, R3.reuse, R7 ;  /* 0x0000000703119220 */ /* 0x040fe40000410000 */
[----:B------:R-:W-:Y:S02]  /*61c0*/  @!P1 FMUL.FTZ R3, R3, R4 ;  /* 0x0000000403039220 */ /* 0x000fe40000410000 */
[----:B------:R-:W-:Y:S02]  /*61d0*/  @!P1 FMUL.FTZ R18, R5, R20 ;  /* 0x0000001405129220 */ /* 0x000fe40000410000 */
[----:B------:R-:W-:Y:S01]  /*61e0*/  @!P1 FFMA.FTZ R49, R10, R4, -R17 ;  /* 0x000000040a319223 */ /* 0x000fe20000010811 */
[----:B------:R-:W-:Y:S01]  /*61f0*/  @!P1 LOP3.LUT R17, R30, 0xffff0000, RZ, 0xc0, !PT ;  /* 0xffff00001e119812 */ /* 0x000fe200078ec0ff */
[----:B------:R-:W-:Y:S01]  /*6200*/  @!P1 FFMA.FTZ R3, R7, R10, R3 ;  /* 0x0000000a07039223 */ /* 0x000fe20000010003 */
[----:B------:R-:W-:Y:S01]  /*6210*/  @!P1 LOP3.LUT R7, R12, 0xffff0000, RZ, 0xc0, !PT ;  /* 0xffff00000c079812 */ /* 0x000fe200078ec0ff */
[-C--:B------:R-:W-:Y:S01]  /*6220*/  @!P1 FMUL.FTZ R5, R5, R6.reuse ;  /* 0x0000000605059220 */ /* 0x080fe20000410000 */
[----:B------:R-:W-:Y:S01]  /*6230*/  @!P1 LOP3.LUT R4, R8, 0xffff0000, RZ, 0xc0, !PT ;  /* 0xffff000008049812 */ /* 0x000fe200078ec0ff */
[----:B------:R-:W-:Y:S01]  /*6240*/  @!P1 FFMA.FTZ R48, R21, R6, -R18 ;  /* 0x0000000615309223 */ /* 0x000fe20000010812 */
[----:B------:R-:W-:Y:S01]  /*6250*/  @!P1 LOP3.LUT R6, R13, 0xffff0000, RZ, 0xc0, !PT ;  /* 0xffff00000d069812 */ /* 0x000fe200078ec0ff */
[----:B------:R-:W-:Y:S01]  /*6260*/  @!P1 FMUL.FTZ R10, R7, R17 ;  /* 0x00000011070a9220 */ /* 0x000fe20000410000 */
[----:B------:R-:W-:Y:S02]  /*6270*/  @!P1 LOP3.LUT R18, R40, 0xffff0000, RZ, 0xc0, !PT ;  /* 0xffff000028129812 */ /* 0x000fe400078ec0ff */
[----:B------:R-:W-:Y:S01]  /*6280*/  @!P1 LOP3.LUT R8, R9, 0xffff0000, RZ, 0xc0, !PT ;  /* 0xffff000009089812 */ /* 0x000fe200078ec0ff */
[C---:B------:R-:W-:Y:S02]  /*6290*/  @!P1 FMUL.FTZ R9, R6.reuse, R22 ;  /* 0x0000001606099220 */ /* 0x040fe40000410000 */
[-C--:B------:R-:W-:Y:S02]  /*62a0*/  @!P1 FMUL.FTZ R6, R6, R4.reuse ;  /* 0x0000000406069220 */ /* 0x080fe40000410000 */
[----:B------:R-:W-:Y:S02]  /*62b0*/  @!P1 FFMA.FTZ R47, R23, R4, -R9 ;  /* 0x00000004172f9223 */ /* 0x000fe40000010809 */
[-C--:B------:R-:W-:Y:S01]  /*62c0*/  @!P1 FMUL.FTZ R4, R7, R8.reuse ;  /* 0x0000000807049220 */ /* 0x080fe20000410000 */
[C---:B------:R-:W-:Y:S01]  /*62d0*/  @!P1 SHF.L.U32 R7, R15.reuse, 0x10, RZ ;  /* 0x000000100f079819 */ /* 0x040fe200000006ff */
[----:B------:R-:W-:Y:S01]  /*62e0*/  @!P1 FFMA.FTZ R46, R18, R8, -R10 ;  /* 0x00000008122e9223 */ /* 0x000fe2000001080a */
[----:B------:R-:W-:Y:S01]  /*62f0*/  @!P1 LOP3.LUT R10, R15, 0xffff0000, RZ, 0xc0, !PT ;  /* 0xffff00000f0a9812 */ /* 0x000fe200078ec0ff */
[C---:B------:R-:W-:Y:S01]  /*6300*/  @!P1 IMAD.U32 R8, R11.reuse, 0x10000, RZ ;  /* 0x000100000b089824 */ /* 0x040fe200078e00ff */
[----:B------:R-:W-:Y:S01]  /*6310*/  @!P1 LOP3.LUT R11, R11, 0xffff0000, RZ, 0xc0, !PT ;  /* 0xffff00000b0b9812 */ /* 0x000fe200078ec0ff */
[----:B------:R-:W-:Y:S02]  /*6320*/  @!P1 FMUL.FTZ R30, R7, R34 ;  /* 0x00000022071e9220 */ /* 0x000fe40000410000 */
[C---:B------:R-:W-:Y:S02]  /*6330*/  @!P1 FMUL.FTZ R31, R10.reuse, R36 ;  /* 0x000000240a1f9220 */ /* 0x040fe40000410000 */
[-C--:B------:R-:W-:Y:S02]  /*6340*/  @!P1 FFMA.FTZ R45, R35, R8.reuse, -R30 ;  /* 0x00000008232d9223 */ /* 0x080fe4000001081e */
[-C--:B------:R-:W-:Y:S02]  /*6350*/  @!P1 FMUL.FTZ R10, R10, R11.reuse ;  /* 0x0000000b0a0a9220 */ /* 0x080fe40000410000 */
[----:B------:R-:W-:Y:S01]  /*6360*/  @!P1 FFMA.FTZ R44, R37, R11, -R31 ;  /* 0x0000000b252c9223 */ /* 0x000fe2000001081f */
[----:B------:R-:W-:Y:S01]  /*6370*/  @!P1 LOP3.LUT R11, R14, 0xffff0000, RZ, 0xc0, !PT ;  /* 0xffff00000e0b9812 */ /* 0x000fe200078ec0ff */
[C---:B------:R-:W-:Y:S01]  /*6380*/  @!P1 IMAD.U32 R30, R32.reuse, 0x10000, RZ ;  /* 0x00010000201e9824 */ /* 0x040fe200078e00ff */
[----:B------:R-:W-:Y:S01]  /*6390*/  @!P1 LOP3.LUT R32, R32, 0xffff0000, RZ, 0xc0, !PT ;  /* 0xffff000020209812 */ /* 0x000fe200078ec0ff */
[----:B------:R-:W-:Y:S01]  /*63a0*/  @!P1 FMUL.FTZ R9, R7, R8 ;  /* 0x0000000807099220 */ /* 0x000fe20000410000 */
[----:B------:R-:W-:Y:S01]  /*63b0*/  @!P1 SHF.L.U32 R8, R16, 0x10, RZ ;  /* 0x0000001010089819 */ /* 0x000fe200000006ff */
[----:B------:R-:W-:Y:S01]  /*63c0*/  @!P1 IMAD.U32 R7, R14, 0x10000, RZ ;  /* 0x000100000e079824 */ /* 0x000fe200078e00ff */
[----:B------:R-:W-:Y:S01]  /*63d0*/  @!P1 LOP3.LUT R16, R16, 0xffff0000, RZ, 0xc0, !PT ;  /* 0xffff000010109812 */ /* 0x000fe200078ec0ff */
[----:B------:R-:W-:Y:S02]  /*63e0*/  @!P1 IMAD.U32 R31, R42, 0x10000, RZ ;  /* 0x000100002a1f9824 */ /* 0x000fe400078e00ff */
[----:B------:R-:W-:Y:S02]  /*63f0*/  @!P1 FMUL.FTZ R38, R7, R30 ;  /* 0x0000001e07269220 */ /* 0x000fe40000410000 */
[----:B------:R-:W-:Y:S02]  /*6400*/  @!P1 FMUL.FTZ R39, R11, R32 ;  /* 0x000000200b279220 */ /* 0x000fe40000410000 */
[----:B------:R-:W-:Y:S01]  /*6410*/  @!P1 FFMA.FTZ R4, R17, R18, R4 ;  /* 0x0000001211049223 */ /* 0x000fe20000010004 */
[----:B------:R-:W-:Y:S01]  /*6420*/  @!P1 F2FP.BF16.PACK_AB R18, R44, R45 ;  /* 0x0000002d2c12923e */ /* 0x000fe200000010ff */
[-C--:B------:R-:W-:Y:S02]  /*6430*/  @!P1 FMUL.FTZ R7, R7, R8.reuse ;  /* 0x0000000807079220 */ /* 0x080fe40000410000 */
[----:B------:R-:W-:Y:S01]  /*6440*/  @!P1 FFMA.FTZ R5, R20, R21, R5 ;  /* 0x0000001514059223 */ /* 0x000fe20000010005 */
[----:B------:R-:W-:Y:S01]  /*6450*/  @!P1 F2FP.BF16.PACK_AB R4, R4, R3 ;  /* 0x000000030404923e */ /* 0x000fe200000010ff */
[----:B------:R-:W-:Y:S02]  /*6460*/  @!P1 FFMA.FTZ R38, R31, R8, -R38 ;  /* 0x000000081f269223 */ /* 0x000fe40000010826 */
[----:B------:R-:W-:Y:S01]  /*6470*/  @!P1 FMUL.FTZ R8, R11, R16 ;  /* 0x000000100b089220 */ /* 0x000fe20000410000 */
[----:B------:R-:W-:Y:S01]  /*6480*/  @!P1 MOV R12, R4 ;  /* 0x00000004000c9202 */ /* 0x000fe20000000f00 */
[----:B------:R-:W-:Y:S01]  /*6490*/  @!P1 FFMA.FTZ R39, R33, R16, -R39 ;  /* 0x0000001021279223 */ /* 0x000fe20000010827 */
[----:B------:R-:W-:Y:S01]  /*64a0*/  @!P1 F2FP.BF16.PACK_AB R16, R47, R48 ;  /* 0x000000302f10923e */ /* 0x000fe200000010ff */
[----:B------:R-:W-:Y:S01]  /*64b0*/  @!P1 FFMA.FTZ R6, R22, R23, R6 ;  /* 0x0000001716069223 */ /* 0x000fe20000010006 */
[----:B------:R-:W-:Y:S01]  /*64c0*/  @!P1 F2FP.BF16.PACK_AB R11, R46, R49 ;  /* 0x000000312e0b923e */ /* 0x000fe200000010ff */
[----:B------:R-:W-:Y:S01]  /*64d0*/  @!P1 FFMA.FTZ R7, R30, R31, R7 ;  /* 0x0000001f1e079223 */ /* 0x000fe20000010007 */
[----:B------:R-:W-:Y:S01]  /*64e0*/  @!P1 F2FP.BF16.PACK_AB R17, R39, R38 ;  /* 0x000000262711923e */ /* 0x000fe200000010ff */
[----:B------:R-:W-:Y:S01]  /*64f0*/  @!P1 FFMA.FTZ R8, R32, R33, R8 ;  /* 0x0000002120089223 */ /* 0x000fe20000010008 */
[----:B------:R-:W-:Y:S01]  /*6500*/  @!P1 F2FP.BF16.PACK_AB R5, R6, R5 ;  /* 0x000000050605923e */ /* 0x000fe200000010ff */
[----:B------:R-:W-:Y:S02]  /*6510*/  @!P1 FFMA.FTZ R9, R34, R35, R9 ;  /* 0x0000002322099223 */ /* 0x000fe40000010009 */
[----:B------:R-:W-:Y:S01]  /*6520*/  @!P1 FFMA.FTZ R10, R36, R37, R10 ;  /* 0x00000025240a9223 */ /* 0x000fe2000001000a */
[----:B------:R-:W-:Y:S01]  /*6530*/  @!P1 F2FP.BF16.PACK_AB R7, R8, R7 ;  /* 0x000000070807923e */ /* 0x000fe200000010ff */
[----:B------:R-:W-:Y:S02]  /*6540*/  @!P1 IMAD.MOV.U32 R40, RZ, RZ, R11 ;  /* 0x000000ffff289224 */ /* 0x000fe400078e000b */
[----:B------:R-:W-:Y:S01]  /*6550*/  @!P1 IMAD.MOV.U32 R41, RZ, RZ, R16 ;  /* 0x000000ffff299224 */ /* 0x000fe200078e0010 */
[----:B------:R-:W-:Y:S01]  /*6560*/  @!P1 F2FP.BF16.PACK_AB R3, R10, R9 ;  /* 0x000000090a03923e */ /* 0x000fe200000010ff */
[----:B------:R-:W-:Y:S02]  /*6570*/  @!P1 IMAD.MOV.U32 R42, RZ, RZ, R17 ;  /* 0x000000ffff2a9224 */ /* 0x000fe400078e0011 */
[----:B------:R-:W-:Y:S02]  /*6580*/  @!P1 IMAD.MOV.U32 R43, RZ, RZ, R18 ;  /* 0x000000ffff2b9224 */ /* 0x000fe400078e0012 */
[----:B------:R-:W-:Y:S02]  /*6590*/  @!P1 IMAD.MOV.U32 R13, RZ, RZ, R5 ;  /* 0x000000ffff0d9224 */ /* 0x000fe400078e0005 */
[----:B------:R-:W-:Y:S01]  /*65a0*/  @!P1 IMAD.MOV.U32 R14, RZ, RZ, R7 ;  /* 0x000000ffff0e9224 */ /* 0x000fe200078e0007 */
[----:B------:R1:W-:Y:S01]  /*65b0*/  ST.E.128 [R62.64], R40 ;  /* 0x000000283e007985 */ /* 0x0003e2000c101d08 */
[----:B------:R-:W-:Y:S07]  /*65c0*/  @!P1 IMAD.MOV.U32 R15, RZ, RZ, R3 ;  /* 0x000000ffff0f9224 */ /* 0x000fee00078e0003 */
[----:B------:R1:W-:Y:S02]  /*65d0*/  @!P0 ST.E.128 [R50.64], R12 ;  /* 0x0000000c32008985 */ /* 0x0003e4000c101d08 */
.L_x_260:
[----:B------:R-:W-:Y:S05]  /*65e0*/  BSYNC B0 ;  /* 0x0000000000007941 */ /* 0x000fea0003800000 */
.L_x_259:
[----:B-1----:R1:W2:Y:S01]  /*65f0*/  SHFL.IDX PT, R41, R71, 0x2, 0x1c1f ;  /* 0x005c1f0047297f89 */ /* 0x0022a200000e0000 */
[----:B------:R-:W-:Y:S03]  /*6600*/  ISETP.GE.OR P0, PT, R158, R60, P5 ;  /* 0x0000003c9e00720c */ /* 0x000fe60002f06670 */
        /* <DEDUP_REMOVED lines=13> */
[----:B--2---:R-:W-:Y:S02]  /*66e0*/  LEA.HI.X R49, R77, R41, R100, 0x1, P0 ;  /* 0x000000294d317211 */ /* 0x004fe400000f0c64 */
[----:B------:R-:W-:Y:S01]  /*66f0*/  @!P1 SHF.R.U64 R4, R24, 0x10, R25 ;  /* 0x0000001018049819 */ /* 0x000fe20000001219 */
[----:B------:R-:W-:Y:S01]  /*6700*/  IMAD.SHL.U32 R44, R3, 0x8, RZ ;  /* 0x00000008032c7824 */ /* 0x000fe200078e00ff */
[----:B------:R-:W-:Y:S02]  /*6710*/  LOP3.LUT R7, R7, 0x1c0, RZ, 0xc0, !PT ;  /* 0x000001c007077812 */ /* 0x000fe400078ec0ff */
[----:B------:R-:W-:Y:S02]  /*6720*/  LOP3.LUT R6, R6, 0x1c0, RZ, 0xc0, !PT ;  /* 0x000001c006067812 */ /* 0x000fe400078ec0ff */
[----:B------:R-:W-:Y:S02]  /*6730*/  LOP3.LUT R3, R7, 0x38, R44, 0xf8, !PT ;  /* 0x0000003807037812 */ /* 0x000fe400078ef82c */
[----:B------:R-:W-:Y:S02]  /*6740*/  SHF.R.U32.HI R6, RZ, 0x3, R6 ;  /* 0x00000003ff067819 */ /* 0x000fe40000011606 */
[----:B------:R-:W-:Y:S02]  /*6750*/  @!P1 PRMT R9, R19, 0x5432, R4 ;  /* 0x0000543213099816 */ /* 0x000fe40000000004 */
[----:B------:R-:W-:Y:S02]  /*6760*/  LOP3.LUT R3, R3, R6, RZ, 0x3c, !PT ;  /* 0x0000000603037212 */ /* 0x000fe400078e3cff */
[----:B------:R-:W-:Y:S02]  /*6770*/  @!P1 SHF.R.U32.HI R7, RZ, 0x10, R27 ;  /* 0x00000010ff079819 */ /* 0x000fe4000001161b */
[--C-:B------:R-:W-:Y:S02]  /*6780*/  @!P1 SHF.R.U32.HI R6, RZ, 0x10, R53.reuse ;  /* 0x00000010ff069819 */ /* 0x100fe40000011635 */
[----:B------:R-:W-:Y:S02]  /*6790*/  @!P1 SHF.R.U64 R11, R52, 0x10, R53 ;  /* 0x00000010340b9819 */ /* 0x000fe40000001235 */
[C---:B------:R-:W-:Y:S02]  /*67a0*/  @!P1 PRMT R8, R58.reuse, 0x5410, R6 ;  /* 0x000054103a089816 */ /* 0x040fe40000000006 */
[----:B------:R-:W-:Y:S02]  /*67b0*/  @!P1 PRMT R11, R58, 0x5432, R11 ;  /* 0x000054323a0b9816 */ /* 0x000fe4000000000b */
[C---:B------:R-:W-:Y:S02]  /*67c0*/  @!P1 SHF.L.U32 R22, R8.reuse, 0x10, RZ ;  /* 0x0000001008169819 */ /* 0x040fe400000006ff */
[----:B------:R-:W-:Y:S02]  /*67d0*/  @!P1 LOP3.LUT R24, R8, 0xffff0000, RZ, 0xc0, !PT ;  /* 0xffff000008189812 */ /* 0x000fe400078ec0ff */
[----:B------:R-:W-:Y:S01]  /*67e0*/  @!P1 PRMT R16, R28, 0x5432, R7 ;  /* 0x000054321c109816 */ /* 0x000fe20000000007 */
[----:B-1----:R-:W-:Y:S01]  /*67f0*/  @!P1 IMAD.U32 R23, R37, 0x10000, RZ ;  /* 0x0001000025179824 */ /* 0x002fe200078e00ff */
[----:B------:R-:W-:Y:S01]  /*6800*/  @!P1 LOP3.LUT R34, R39, 0xffff0000, RZ, 0xc0, !PT ;  /* 0xffff000027229812 */ /* 0x000fe200078ec0ff */
[----:B------:R-:W-:Y:S01]  /*6810*/  @!P1 IMAD.U32 R7, R9, 0x10000, RZ ;  /* 0x0001000009079824 */ /* 0x000fe200078e00ff */
[----:B------:R-:W-:Y:S01]  /*6820*/  @!P1 LOP3.LUT R30, R38, 0xffff0000, RZ, 0xc0, !PT ;  /* 0xffff0000261e9812 */ /* 0x000fe200078ec0ff */
[----:B------:R-:W-:Y:S01]  /*6830*/  @!P1 IMAD.U32 R32, R39, 0x10000, RZ ;  /* 0x0001000027209824 */ /* 0x000fe200078e00ff */
[--C-:B------:R-:W-:Y:S02]  /*6840*/  @!P1 SHF.R.U64 R10, R54, 0x10, R55.reuse ;  /* 0x00000010360a9819 */ /* 0x100fe40000001237 */
[----:B------:R-:W-:Y:S02]  /*6850*/  @!P1 SHF.R.U32.HI R17, RZ, 0x10, R55 ;  /* 0x00000010ff119819 */ /* 0x000fe40000011637 */
[C---:B---3--:R-:W-:Y:S02]  /*6860*/  @!P1 PRMT R35, R59.reuse, 0x5410, R10 ;  /* 0x000054103b239816 */ /* 0x048fe4000000000a */
[----:B------:R-:W-:Y:S02]  /*6870*/  @!P1 PRMT R17, R59, 0x5432, R17 ;  /* 0x000054323b119816 */ /* 0x000fe40000000011 */
[----:B------:R-:W-:Y:S02]  /*6880*/  ISETP.GE.AND P0, PT, R44, c[0x0][0x1d4], PT ;  /* 0x000075002c007a0c */ /* 0x000fe40003f06270 */
[C---:B------:R-:W-:Y:S01]  /*6890*/  @!P1 LOP3.LUT R33, R17.reuse, 0xffff0000, RZ, 0xc0, !PT ;  /* 0xffff000011219812 */ /* 0x040fe200078ec0ff */
[----:B------:R-:W-:Y:S02]  /*68a0*/  @!P1 IMAD.U32 R31, R17, 0x10000, RZ ;  /* 0x00010000111f9824 */ /* 0x000fe400078e00ff */
[----:B-----5:R-:W-:Y:S01]  /*68b0*/  IMAD.IADD R3, R5, 0x1, R3 ;  /* 0x0000000105037824 */ /* 0x020fe200078e0203 */
[----:B------:R-:W-:Y:S01]  /*68c0*/  @!P1 SHF.R.U64 R5, R26, 0x10, R27 ;  /* 0x000000101a059819 */ /* 0x000fe2000000121b */
[----:B------:R-:W-:Y:S02]  /*68d0*/  @!P1 IMAD.U32 R26, R35, 0x10000, RZ ;  /* 0x00010000231a9824 */ /* 0x000fe400078e00ff */
[----:B------:R-:W-:Y:S01]  /*68e0*/  IMAD.SHL.U32 R3, R3, 0x2, RZ ;  /* 0x0000000203037824 */ /* 0x000fe200078e00ff */
[----:B------:R-:W-:Y:S01]  /*68f0*/  @!P1 PRMT R10, R28, 0x5410, R5 ;  /* 0x000054101c0a9816 */ /* 0x000fe20000000005 */
[----:B------:R-:W-:Y:S03]  /*6900*/  @!P1 IMAD.U32 R27, R38, 0x10000, RZ ;  /* 0x00010000261b9824 */ /* 0x000fe600078e00ff */
[----:B------:R1:W2:Y:S02]  /*6910*/  LDS.128 R12, [R3+0x2900] ;  /* 0x00290000030c7984 */ /* 0x0002a40000000c00 */
[----:B-1----:R-:W-:Y:S02]  /*6920*/  @!P1 SHF.R.U32.HI R3, RZ, 0x10, R25 ;  /* 0x00000010ff039819 */ /* 0x002fe40000011619 */
[----:B------:R-:W-:Y:S02]  /*6930*/  @!P1 LOP3.LUT R25, R37, 0xffff0000, RZ, 0xc0, !PT ;  /* 0xffff000025199812 */ /* 0x000fe400078ec0ff */
[----:B------:R-:W-:Y:S01]  /*6940*/  @!P1 PRMT R6, R19, 0x5410, R3 ;  /* 0x0000541013069816 */ /* 0x000fe20000000003 */
[----:B------:R-:W-:Y:S04]  /*6950*/  @!P1 IMAD.U32 R19, R36, 0x10000, RZ ;  /* 0x0001000024139824 */ /* 0x000fe800078e00ff */
[----:B------:R-:W-:Y:S02]  /*6960*/  @!P1 IMAD.U32 R4, R6, 0x10000, RZ ;  /* 0x0001000006049824 */ /* 0x000fe400078e00ff */
[----:B--2---:R-:W-:Y:S01]  /*6970*/  @!P1 IMAD.U32 R3, R13, 0x10000, RZ ;  /* 0x000100000d039824 */ /* 0x004fe200078e00ff */
[----:B------:R-:W-:Y:S02]  /*6980*/  @!P1 SHF.L.U32 R8, R12, 0x10, RZ ;  /* 0x000000100c089819 */ /* 0x000fe400000006ff */
[----:B------:R-:W-:Y:S01]  /*6990*/  @!P1 LOP3.LUT R17, R15, 0xffff0000, RZ, 0xc0, !PT ;  /* 0xffff00000f119812 */ /* 0x000fe200078ec0ff */
[C---:B------:R-:W-:Y:S02]  /*69a0*/  @!P1 FMUL.FTZ R18, R3.reuse, R22 ;  /* 0x0000001603129220 */ /* 0x040fe40000410000 */
[-C--:B------:R-:W-:Y:S01]  /*69b0*/  @!P1 FMUL.FTZ R5, R3, R4.reuse ;  /* 0x0000000403059220 */ /* 0x080fe20000410000 */
[----:B------:R-:W-:Y:S01]  /*69c0*/  @!P1 LOP3.LUT R3, R13, 0xffff0000, RZ, 0xc0, !PT ;  /* 0xffff00000d039812 */ /* 0x000fe200078ec0ff */
[----:B------:R-:W-:Y:S01]  /*69d0*/  @!P1 FFMA.FTZ R52, R23, R4, -R18 ;  /* 0x0000000417349223 */ /* 0x000fe20000010812 */
[----:B------:R-:W-:Y:S01]  /*69e0*/  @!P1 LOP3.LUT R4, R6, 0xffff0000, RZ, 0xc0, !PT ;  /* 0xffff000006049812 */ /* 0x000fe200078ec0ff */
[----:B------:R-:W-:Y:S02]  /*69f0*/  @!P1 IMAD.U32 R18, R11, 0x10000, RZ ;  /* 0x000100000b129824 */ /* 0x000fe400078e00ff */
[C---:B------:R-:W-:Y:S02]  /*6a00*/  @!P1 FMUL.FTZ R20, R3.reuse, R24 ;  /* 0x0000001803149220 */ /* 0x040fe40000410000 */
[C---:B------:R-:W-:Y:S02]  /*6a10*/  @!P1 FMUL.FTZ R21, R8.reuse, R18 ;  /* 0x0000001208159220 */ /* 0x040fe40000410000 */
[-C--:B------:R-:W-:Y:S02]  /*6a20*/  @!P1 FMUL.FTZ R6, R3, R4.reuse ;  /* 0x0000000403069220 */ /* 0x080fe40000410000 */
[----:B------:R-:W-:Y:S01]  /*6a30*/  @!P1 FFMA.FTZ R51, R25, R4, -R20 ;  /* 0x0000000419339223 */ /* 0x000fe20000010814 */
[----:B------:R-:W-:Y:S01]  /*6a40*/  @!P1 LOP3.LUT R20, R11, 0xffff0000, RZ, 0xc0, !PT ;  /* 0xffff00000b149812 */ /* 0x000fe200078ec0ff */
[-C--:B------:R-:W-:Y:S01]  /*6a50*/  @!P1 FMUL.FTZ R3, R8, R7.reuse ;  /* 0x0000000708039220 */ /* 0x080fe20000410000 */
[----:B------:R-:W-:Y:S01]  /*6a60*/  @!P1 LOP3.LUT R4, R12, 0xffff0000, RZ, 0xc0, !PT ;  /* 0xffff00000c049812 */ /* 0x000fe200078ec0ff */
[----:B------:R-:W-:Y:S02]  /*6a70*/  @!P1 IMAD.U32 R8, R14, 0x10000, RZ ;  /* 0x000100000e089824 */ /* 0x000fe400078e00ff */
[----:B------:R-:W-:Y:S01]  /*6a80*/  @!P1 FFMA.FTZ R50, R19, R7, -R21 ;  /* 0x0000000713329223 */ /* 0x000fe20000010815 */
[----:B------:R-:W-:Y:S01]  /*6a90*/  @!P1 LOP3.LUT R21, R36, 0xffff0000, RZ, 0xc0, !PT ;  /* 0xffff000024159812 */ /* 0x000fe200078ec0ff */
[----:B------:R-:W-:Y:S01]  /*6aa0*/  @!P1 FMUL.FTZ R11, R4, R20 ;  /* 0x00000014040b9220 */ /* 0x000fe20000410000 */
[----:B------:R-:W-:Y:S01]  /*6ab0*/  @!P1 LOP3.LUT R7, R9, 0xffff0000, RZ, 0xc0, !PT ;  /* 0xffff000009079812 */ /* 0x000fe200078ec0ff */
[----:B------:R-:W-:Y:S01]  /*6ac0*/  @!P1 FMUL.FTZ R28, R8, R26 ;  /* 0x0000001a081c9220 */ /* 0x000fe20000410000 */
[----:B------:R-:W-:Y:S01]  /*6ad0*/  @!P1 SHF.L.U32 R9, R10, 0x10, RZ ;  /* 0x000000100a099819 */ /* 0x000fe200000006ff */
[----:B------:R-:W-:Y:S01]  /*6ae0*/  @!P1 FFMA.FTZ R3, R18, R19, R3 ;  /* 0x0000001312039223 */ /* 0x000fe20000010003 */
[----:B------:R-:W-:Y:S01]  /*6af0*/  @!P1 LOP3.LUT R10, R10, 0xffff0000, RZ, 0xc0, !PT ;  /* 0xffff00000a0a9812 */ /* 0x000fe200078ec0ff */
[-C--:B------:R-:W-:Y:S02]  /*6b00*/  @!P1 FMUL.FTZ R4, R4, R7.reuse ;  /* 0x0000000704049220 */ /* 0x080fe40000410000 */
[----:B------:R-:W-:Y:S02]  /*6b10*/  @!P1 FFMA.FTZ R47, R21, R7, -R11 ;  /* 0x00000007152f9223 */ /* 0x000fe4000001080b */
[-C--:B------:R-:W-:Y:S01]  /*6b20*/  @!P1 FMUL.FTZ R7, R8, R9.reuse ;  /* 0x0000000908079220 */ /* 0x080fe20000410000 */
[----:B------:R-:W-:Y:S01]  /*6b30*/  @!P1 LOP3.LUT R8, R14, 0xffff0000, RZ, 0xc0, !PT ;  /* 0xffff00000e089812 */ /* 0x000fe200078ec0ff */
[----:B------:R-:W-:Y:S01]  /*6b40*/  @!P1 FFMA.FTZ R46, R27, R9, -R28 ;  /* 0x000000091b2e9223 */ /* 0x000fe2000001081c */
[----:B------:R-:W-:Y:S01]  /*6b50*/  @!P1 LOP3.LUT R28, R35, 0xffff0000, RZ, 0xc0, !PT ;  /* 0xffff0000231c9812 */ /* 0x000fe200078ec0ff */
[----:B------:R-:W-:Y:S01]  /*6b60*/  @!P1 IMAD.U32 R11, R15, 0x10000, RZ ;  /* 0x000100000f0b9824 */ /* 0x000fe200078e00ff */
[C---:B------:R-:W-:Y:S01]  /*6b70*/  @!P1 SHF.L.U32 R9, R16.reuse, 0x10, RZ ;  /* 0x0000001010099819 */ /* 0x040fe200000006ff */
[----:B------:R-:W-:Y:S01]  /*6b80*/  @!P1 FMUL.FTZ R35, R17, R33 ;  /* 0x0000002111239220 */ /* 0x000fe20000410000 */
[----:B------:R-:W-:Y:S01]  /*6b90*/  @!P1 LOP3.LUT R16, R16, 0xffff0000, RZ, 0xc0, !PT ;  /* 0xffff000010109812 */ /* 0x000fe200078ec0ff */
[----:B------:R-:W-:Y:S02]  /*6ba0*/  @!P1 FMUL.FTZ R42, R11, R31 ;  /* 0x0000001f0b2a9220 */ /* 0x000fe40000410000 */
[C---:B------:R-:W-:Y:S02]  /*6bb0*/  @!P1 FMUL.FTZ R43, R8.reuse, R28 ;  /* 0x0000001c082b9220 */ /* 0x040fe40000410000 */
[----:B------:R-:W-:Y:S02]  /*6bc0*/  @!P1 FMUL.FTZ R8, R8, R10 ;  /* 0x0000000a08089220 */ /* 0x000fe40000410000 */
[-C--:B------:R-:W-:Y:S01]  /*6bd0*/  @!P1 FFMA.FTZ R45, R32, R9.reuse, -R42 ;  /* 0x00000009202d9223 */ /* 0x080fe2000001082a */
[----:B------:R-:W-:Y:S01]  /*6be0*/  @!P1 F2FP.BF16.PACK_AB R42, R47, R50 ;  /* 0x000000322f2a923e */ /* 0x000fe200000010ff */
[----:B------:R-:W-:Y:S02]  /*6bf0*/  @!P1 FFMA.FTZ R35, R34, R16, -R35 ;  /* 0x0000001022239223 */ /* 0x000fe40000010823 */
[----:B------:R-:W-:Y:S01]  /*6c00*/  @!P1 FFMA.FTZ R10, R30, R10, -R43 ;  /* 0x0000000a1e0a9223 */ /* 0x000fe2000001082b */
[----:B------:R-:W-:Y:S01]  /*6c10*/  @!P1 F2FP.BF16.PACK_AB R43, R51, R52 ;  /* 0x00000034332b923e */ /* 0x000fe200000010ff */
[----:B------:R-:W-:Y:S01]  /*6c20*/  @!P1 FMUL.FTZ R9, R11, R9 ;  /* 0x000000090b099220 */ /* 0x000fe20000410000 */
[----:B------:R-:W-:Y:S01]  /*6c30*/  @!P1 F2FP.BF16.PACK_AB R35, R35, R45 ;  /* 0x0000002d2323923e */ /* 0x000fe200000010ff */
[----:B------:R-:W-:Y:S01]  /*6c40*/  @!P1 IMAD.MOV.U32 R36, RZ, RZ, R42 ;  /* 0x000000ffff249224 */ /* 0x000fe200078e002a */
[----:B------:R-:W-:Y:S01]  /*6c50*/  @!P1 F2FP.BF16.PACK_AB R11, R10, R46 ;  /* 0x0000002e0a0b923e */ /* 0x000fe200000010ff */
[----:B------:R-:W-:Y:S02]  /*6c60*/  @!P1 IMAD.MOV.U32 R37, RZ, RZ, R43 ;  /* 0x000000ffff259224 */ /* 0x000fe400078e002b */
[----:B------:R-:W-:Y:S02]  /*6c70*/  @!P1 IMAD.MOV.U32 R39, RZ, RZ, R35 ;  /* 0x000000ffff279224 */ /* 0x000fe400078e0023 */
[----:B------:R-:W-:Y:S02]  /*6c80*/  @!P1 IMAD.MOV.U32 R38, RZ, RZ, R11 ;  /* 0x000000ffff269224 */ /* 0x000fe400078e000b */
[----:B------:R-:W-:Y:S02]  /*6c90*/  @!P1 FFMA.FTZ R4, R20, R21, R4 ;  /* 0x0000001514049223 */ /* 0x000fe40000010004 */
[----:B------:R-:W-:Y:S01]  /*6ca0*/  @!P1 FFMA.FTZ R5, R22, R23, R5 ;  /* 0x0000001716059223 */ /* 0x000fe20000010005 */
[----:B------:R1:W-:Y:S01]  /*6cb0*/  ST.E.128 [R48.64], R36 ;  /* 0x0000002430007985 */ /* 0x0003e2000c101d08 */
[----:B------:R-:W-:Y:S01]  /*6cc0*/  @!P1 FFMA.FTZ R6, R24, R25, R6 ;  /* 0x0000001918069223 */ /* 0x000fe20000010006 */
[----:B------:R-:W-:Y:S01]  /*6cd0*/  @!P1 F2FP.BF16.PACK_AB R4, R4, R3 ;  /* 0x000000030404923e */ /* 0x000fe200000010ff */
[----:B------:R-:W-:Y:S02]  /*6ce0*/  @!P1 FFMA.FTZ R7, R26, R27, R7 ;  /* 0x0000001b1a079223 */ /* 0x000fe40000010007 */
[----:B------:R-:W-:Y:S01]  /*6cf0*/  @!P1 FMUL.FTZ R10, R17, R16 ;  /* 0x00000010110a9220 */ /* 0x000fe20000410000 */
[----:B------:R-:W-:Y:S01]  /*6d00*/  @!P1 F2FP.BF16.PACK_AB R5, R6, R5 ;  /* 0x000000050605923e */ /* 0x000fe200000010ff */
[----:B------:R-:W-:Y:S01]  /*6d10*/  @!P1 FFMA.FTZ R8, R28, R30, R8 ;  /* 0x0000001e1c089223 */ /* 0x000fe20000010008 */
[----:B------:R-:W-:Y:S01]  /*6d20*/  @!P1 MOV R12, R4 ;  /* 0x00000004000c9202 */ /* 0x000fe20000000f00 */
[----:B------:R-:W-:Y:S02]  /*6d30*/  @!P1 FFMA.FTZ R9, R31, R32, R9 ;  /* 0x000000201f099223 */ /* 0x000fe40000010009 */
[----:B------:R-:W-:Y:S01]  /*6d40*/  @!P1 FFMA.FTZ R10, R33, R34, R10 ;  /* 0x00000022210a9223 */ /* 0x000fe2000001000a */
[----:B------:R-:W-:Y:S01]  /*6d50*/  @!P1 F2FP.BF16.PACK_AB R7, R8, R7 ;  /* 0x000000070807923e */ /* 0x000fe200000010ff */
[----:B------:R-:W-:Y:S03]  /*6d60*/  @!P1 IMAD.MOV.U32 R13, RZ, RZ, R5 ;  /* 0x000000ffff0d9224 */ /* 0x000fe600078e0005 */
[----:B------:R-:W-:Y:S01]  /*6d70*/  @!P1 F2FP.BF16.PACK_AB R3, R10, R9 ;  /* 0x000000090a03923e */ /* 0x000fe200000010ff */
[----:B------:R-:W-:Y:S04]  /*6d80*/  @!P1 IMAD.MOV.U32 R14, RZ, RZ, R7 ;  /* 0x000000ffff0e9224 */ /* 0x000fe800078e0007 */
[----:B------:R-:W-:Y:S01]  /*6d90*/  @!P1 IMAD.MOV.U32 R15, RZ, RZ, R3 ;  /* 0x000000ffff0f9224 */ /* 0x000fe200078e0003 */
[----:B------:R-:W-:-:S05]  /*6da0*/  @P0 BRA `(.L_x_254) ;  /* 0x000003c000000947 */ /* 0x000fca0003800000 */
[C---:B------:R-:W-:Y:S04]  /*6db0*/  LEA R4, P0, R44.reuse, R40, 0x1 ;  /* 0x000000282c047211 */ /* 0x040fe800078008ff */
[----:B------:R-:W-:Y:S05]  /*6dc0*/  LEA.HI.X.SX32 R5, R44, R41, 0x1, P0 ;  /* 0x000000292c057211 */ /* 0x000fea00000f0eff */
[----:B------:R2:W-:Y:S01]  /*6dd0*/  ST.E.128 [R4.64], R12 ;  /* 0x0000000c04007985 */ /* 0x0005e2000c101d08 */
[----:B------:R-:W-:-:S05]  /*6de0*/  BRA `(.L_x_254) ;  /* 0x0000038000007947 */ /* 0x000fca0003800000 */
.L_x_238:
[----:B------:R1:W2:Y:S01]  /*6df0*/  SHFL.IDX PT, R5, R71, RZ, 0x1c1f ;  /* 0x001c1fff47057589 */ /* 0x0002a200000e0000 */
[----:B------:R-:W-:Y:S01]  /*6e00*/  IMAD R3, R29, -0x50, R2 ;  /* 0xffffffb01d037824 */ /* 0x000fe200078e0202 */
[----:B------:R-:W-:Y:S02]  /*6e10*/  BSSY B0, `(.L_x_261) ;  /* 0x0000013000007945 */ /* 0x000fe40003800000 */
[----:B------:R1:W3:Y:S02]  /*6e20*/  SHFL.IDX PT, R4, R74, RZ, 0x1c1f ;  /* 0x001c1fff4a047589 */ /* 0x0002e400000e0000 */
[----:B------:R-:W-:Y:S04]  /*6e30*/  IMNMX R3, R3, 0x50, PT ;  /* 0x0000005003037817 */ /* 0x000fe80003800200 */
[----:B------:R-:W-:Y:S04]  /*6e40*/  IADD3 R3, -R93, R3, RZ ;  /* 0x000000035d037210 */ /* 0x000fe80007ffe1ff */
[----:B------:R-:W-:Y:S11]  /*6e50*/  ISETP.GE.AND P0, PT, R3, 0x1, PT ;  /* 0x000000010300780c */ /* 0x000ff60003f06270 */
[----:B------:R-:W-:Y:S02]  /*6e60*/  @!UPT UIADD3 URZ, URZ, URZ, URZ ;  /* 0x0000003f3f3ff290 */ /* 0x000fe4000fffe03f */
[----:B------:R-:W-:-:S05]  /*6e70*/  @!P0 BRA `(.L_x_262) ;  /* 0x000000c000008947 */ /* 0x000fca0003800000 */
[C---:B-12---:R-:W-:Y:S11]  /*6e80*/  ISETP.GE.AND P1, PT, R84.reuse, c[0x0][0x1d4], PT ;  /* 0x0000750054007a0c */ /* 0x046ff60003f26270 */
[----:B------:R-:W-:Y:S02]  /*6e90*/  @!UPT UIADD3 URZ, URZ, URZ, URZ ;  /* 0x0000003f3f3ff290 */ /* 0x000fe4000fffe03f */
[----:B------:R-:W1:Y:S01]  /*6ea0*/  @!P1 LDS.128 R8, [R248+0x2800] ;  /* 0x00280000f8089984 */ /* 0x000e620000000c00 */
[CC--:B---3--:R-:W-:Y:S04]  /*6eb0*/  @!P1 LEA R6, P0, R84.reuse, R4.reuse, 0x1 ;  /* 0x0000000454069211 */ /* 0x0c8fe800078008ff */
[-C--:B------:R-:W-:Y:S02]  /*6ec0*/  @!P1 LEA.HI.X R7, R84, R5.reuse, R85, 0x1, P0 ;  /* 0x0000000554079211 */ /* 0x080fe400000f0c55 */
[C---:B------:R-:W-:Y:S11]  /*6ed0*/  ISETP.GE.AND P0, PT, R208.reuse, c[0x0][0x1d4], PT ;  /* 0x00007500d0007a0c */ /* 0x040ff60003f06270 */
[----:B------:R-:W-:Y:S02]  /*6ee0*/  @!UPT UIADD3 URZ, URZ, URZ, URZ ;  /* 0x0000003f3f3ff290 */ /* 0x000fe4000fffe03f */
[C---:B------:R-:W-:Y:S04]  /*6ef0*/  @!P0 LEA R4, P2, R208.reuse, R4, 0x1 ;  /* 0x00000004d0048211 */ /* 0x040fe800078408ff */
[----:B------:R-:W-:Y:S01]  /*6f00*/  @!P0 LEA.HI.X R5, R208, R5, R250, 0x1, P2 ;  /* 0x00000005d0058211 */ /* 0x000fe200010f0cfa */
[----:B-1----:R-:W-:Y:S04]  /*6f10*/  @!P1 ST.E.128 [R6.64], R8 ;  /* 0x0000000806009985 */ /* 0x002fe8000c101d08 */
[----:B------:R-:W1:Y:S04]  /*6f20*/  @!P0 LDS.128 R8, [R249+0x2800] ;  /* 0x00280000f9088984 */ /* 0x000e680000000c00 */
[----:B-1----:R1:W-:Y:S02]  /*6f30*/  @!P0 ST.E.128 [R4.64], R8 ;  /* 0x0000000804008985 */ /* 0x0023e4000c101d08 */
.L_x_262:
[----:B-12---:R-:W-:Y:S05]  /*6f40*/  BSYNC B0 ;  /* 0x0000000000007941 */ /* 0x006fea0003800000 */
.L_x_261:
[----:B------:R1:W2:Y:S01]  /*6f50*/  SHFL.IDX PT, R5, R71, 0x1, 0x1c1f ;  /* 0x003c1f0047057f89 */ /* 0x0002a200000e0000 */
[----:B------:R-:W-:Y:S01]  /*6f60*/  ISETP.GE.AND P0, PT, R3, 0x21, PT ;  /* 0x000000210300780c */ /* 0x000fe20003f06270 */
[----:B------:R-:W-:Y:S02]  /*6f70*/  BSSY B0, `(.L_x_263) ;  /* 0x000000f000007945 */ /* 0x000fe40003800000 */
[----:B---3--:R1:W3:Y:S10]  /*6f80*/  SHFL.IDX PT, R4, R74, 0x1, 0x1c1f ;  /* 0x003c1f004a047f89 */ /* 0x0082f400000e0000 */
[----:B------:R-:W-:-:S05]  /*6f90*/  @!P0 BRA `(.L_x_264) ;  /* 0x000000c000008947 */ /* 0x000fca0003800000 */
[C---:B------:R-:W-:Y:S11]  /*6fa0*/  ISETP.GE.AND P1, PT, R84.reuse, c[0x0][0x1d4], PT ;  /* 0x0000750054007a0c */ /* 0x040ff60003f26270 */
[----:B------:R-:W-:Y:S02]  /*6fb0*/  @!UPT UIADD3 URZ, URZ, URZ, URZ ;  /* 0x0000003f3f3ff290 */ /* 0x000fe4000fffe03f */
[----:B------:R-:W4:Y:S01]  /*6fc0*/  @!P1 LDS.128 R8, [R248+0x3800] ;  /* 0x00380000f8089984 */ /* 0x000f220000000c00 */
[CC--:B---3--:R-:W-:Y:S04]  /*6fd0*/  @!P1 LEA R6, P0, R84.reuse, R4.reuse, 0x1 ;  /* 0x0000000454069211 */ /* 0x0c8fe800078008ff */
[-C--:B--2---:R-:W-:Y:S02]  /*6fe0*/  @!P1 LEA.HI.X R7, R84, R5.reuse, R85, 0x1, P0 ;  /* 0x0000000554079211 */ /* 0x084fe400000f0c55 */
[C---:B------:R-:W-:Y:S11]  /*6ff0*/  ISETP.GE.AND P0, PT, R208.reuse, c[0x0][0x1d4], PT ;  /* 0x00007500d0007a0c */ /* 0x040ff60003f06270 */
[----:B------:R-:W-:Y:S02]  /*7000*/  @!UPT UIADD3 URZ, URZ, URZ, URZ ;  /* 0x0000003f3f3ff290 */ /* 0x000fe4000fffe03f */
[C---:B------:R-:W-:Y:S04]  /*7010*/  @!P0 LEA R4, P2, R208.reuse, R4, 0x1 ;  /* 0x00000004d0048211 */ /* 0x040fe800078408ff */
[----:B------:R-:W-:Y:S01]  /*7020*/  @!P0 LEA.HI.X R5, R208, R5, R250, 0x1, P2 ;  /* 0x00000005d0058211 */ /* 0x000fe200010f0cfa */
[----:B----4-:R-:W-:Y:S04]  /*7030*/  @!P1 ST.E.128 [R6.64], R8 ;  /* 0x0000000806009985 */ /* 0x010fe8000c101d08 */
[----:B------:R-:W2:Y:S04]  /*7040*/  @!P0 LDS.128 R8, [R249+0x3800] ;  /* 0x00380000f9088984 */ /* 0x000ea80000000c00 */
[----:B--2---:R2:W-:Y:S02]  /*7050*/  @!P0 ST.E.128 [R4.64], R8 ;  /* 0x0000000804008985 */ /* 0x0045e4000c101d08 */
.L_x_264:
[----:B------:R-:W-:Y:S05]  /*7060*/  BSYNC B0 ;  /* 0x0000000000007941 */ /* 0x000fea0003800000 */
.L_x_263:
[----:B--2---:R2:W4:Y:S01]  /*7070*/  SHFL.IDX PT, R5, R71, 0x2, 0x1c1f ;  /* 0x005c1f0047057f89 */ /* 0x00452200000e0000 */
[----:B------:R-:W-:Y:S03]  /*7080*/  ISETP.GE.AND P0, PT, R3, 0x41, PT ;  /* 0x000000410300780c */ /* 0x000fe60003f06270 */
[----:B---3--:R2:W3:Y:S10]  /*7090*/  SHFL.IDX PT, R4, R74, 0x2, 0x1c1f ;  /* 0x005c1f004a047f89 */ /* 0x0084f400000e0000 */
[----:B------:R-:W-:-:S05]  /*70a0*/  @!P0 BRA `(.L_x_254) ;  /* 0x000000c000008947 */ /* 0x000fca0003800000 */
[C---:B------:R-:W-:Y:S11]  /*70b0*/  ISETP.GE.AND P1, PT, R84.reuse, c[0x0][0x1d4], PT ;  /* 0x0000750054007a0c */ /* 0x040ff60003f26270 */
[----:B------:R-:W-:Y:S02]  /*70c0*/  @!UPT UIADD3 URZ, URZ, URZ, URZ ;  /* 0x0000003f3f3ff290 */ /* 0x000fe4000fffe03f */
[----:B------:R-:W5:Y:S01]  /*70d0*/  @!P1 LDS.128 R8, [R248+0x4800] ;  /* 0x00480000f8089984 */ /* 0x000f620000000c00 */
[CC--:B---3--:R-:W-:Y:S04]  /*70e0*/  @!P1 LEA R6, P0, R84.reuse, R4.reuse, 0x1 ;  /* 0x0000000454069211 */ /* 0x0c8fe800078008ff */
[-C--:B----4-:R-:W-:Y:S02]  /*70f0*/  @!P1 LEA.HI.X R7, R84, R5.reuse, R85, 0x1, P0 ;  /* 0x0000000554079211 */ /* 0x090fe400000f0c55 */
[C---:B------:R-:W-:Y:S11]  /*7100*/  ISETP.GE.AND P0, PT, R208.reuse, c[0x0][0x1d4], PT ;  /* 0x00007500d0007a0c */ /* 0x040ff60003f06270 */
[----:B------:R-:W-:Y:S02]  /*7110*/  @!UPT UIADD3 URZ, URZ, URZ, URZ ;  /* 0x0000003f3f3ff290 */ /* 0x000fe4000fffe03f */
[C---:B------:R-:W-:Y:S04]  /*7120*/  @!P0 LEA R4, P2, R208.reuse, R4, 0x1 ;  /* 0x00000004d0048211 */ /* 0x040fe800078408ff */
[----:B------:R-:W-:Y:S01]  /*7130*/  @!P0 LEA.HI.X R5, R208, R5, R250, 0x1, P2 ;  /* 0x00000005d0058211 */ /* 0x000fe200010f0cfa */
[----:B-----5:R-:W-:Y:S04]  /*7140*/  @!P1 ST.E.128 [R6.64], R8 ;  /* 0x0000000806009985 */ /* 0x020fe8000c101d08 */
[----:B------:R-:W3:Y:S04]  /*7150*/  @!P0 LDS.128 R8, [R249+0x4800] ;  /* 0x00480000f9088984 */ /* 0x000ee80000000c00 */
[----:B---3--:R3:W-:Y:S02]  /*7160*/  @!P0 ST.E.128 [R4.64], R8 ;  /* 0x0000000804008985 */ /* 0x0087e4000c101d08 */
.L_x_254:
[----:B------:R-:W-:Y:S05]  /*7170*/  BSYNC B2 ;  /* 0x0000000000027941 */ /* 0x000fea0003800000 */
.L_x_237:
[C---:B------:R-:W-:Y:S01]  /*7180*/  IMAD R18, R29.reuse, -0x50, RZ ;  /* 0xffffffb01d127824 */ /* 0x040fe200078e02ff */
[----:B------:R-:W-:Y:S01]  /*7190*/  BSSY B0, `(.L_x_265) ;  /* 0x0000064000007945 */ /* 0x000fe20003800000 */
[----:B------:R-:W-:Y:S04]  /*71a0*/  IMAD.WIDE R6, R29, 0x50, R108 ;  /* 0x000000501d067825 */ /* 0x000fe800078e026c */
[----:B------:R-:W-:Y:S05]  /*71b0*/  IMAD.IADD R3, R107, 0x1, R18 ;  /* 0x000000016b037824 */ /* 0x000fea00078e0212 */
[C---:B------:R-:W-:Y:S02]  /*71c0*/  ISETP.GE.AND P3, PT, R3.reuse, 0x11, PT ;  /* 0x000000110300780c */ /* 0x040fe40003f66270 */
[C---:B------:R-:W-:Y:S02]  /*71d0*/  ISETP.GE.AND P2, PT, R3.reuse, 0x21, PT ;  /* 0x000000210300780c */ /* 0x040fe40003f46270 */
[C---:B------:R-:W-:Y:S09]  /*71e0*/  ISETP.GE.AND P1, PT, R3.reuse, 0x31, PT ;  /* 0x000000310300780c */ /* 0x040ff20003f26270 */
[C---:B--23--:R-:W-:Y:S04]  /*71f0*/  @P3 IADD3 R8, P0, R6.reuse, 0x10, RZ ;  /* 0x0000001006083810 */ /* 0x04cfe80007f1e0ff */
[-C--:B------:R-:W-:Y:S02]  /*7200*/  @P3 IADD3.X R10, RZ, R7.reuse, RZ, P0, !PT ;  /* 0x00000007ff0a3210 */ /* 0x080fe400007fe4ff */
[C---:B------:R-:W-:Y:S05]  /*7210*/  @P2 IADD3 R9, P0, R6.reuse, 0x20, RZ ;  /* 0x0000002006092810 */ /* 0x040fea0007f1e0ff */
[--C-:B------:R-:W-:Y:S01]  /*7220*/  @P2 IMAD.X R11, RZ, RZ, R7.reuse, P0 ;  /* 0x000000ffff0b2224 */ /* 0x100fe200000e0607 */
[C---:B------:R-:W-:Y:S04]  /*7230*/  @P1 IADD3 R16, P0, R6.reuse, 0x30, RZ ;  /* 0x0000003006101810 */ /* 0x040fe80007f1e0ff */
[----:B------:R-:W-:Y:S02]  /*7240*/  @P1 IADD3.X R19, RZ, R7, RZ, P0, !PT ;  /* 0x00000007ff131210 */ /* 0x000fe400007fe4ff */
[C---:B------:R-:W-:Y:S11]  /*7250*/  ISETP.GE.AND P0, PT, R3.reuse, 0x41, PT ;  /* 0x000000410300780c */ /* 0x040ff60003f06270 */
[----:B------:R-:W-:Y:S02]  /*7260*/  @!UPT UIADD3 URZ, URZ, URZ, URZ ;  /* 0x0000003f3f3ff290 */ /* 0x000fe4000fffe03f */
[C---:B------:R-:W-:Y:S05]  /*7270*/  @P0 IADD3 R17, P4, R6.reuse, 0x40, RZ ;  /* 0x0000004006110810 */ /* 0x040fea0007f9e0ff */
[----:B------:R-:W-:Y:S01]  /*7280*/  @P0 IMAD.X R20, RZ, RZ, R7, P4 ;  /* 0x000000ffff140224 */ /* 0x000fe200020e0607 */
[----:B------:R-:W-:Y:S11]  /*7290*/  ISETP.GE.AND P4, PT, R3, 0x1, PT ;  /* 0x000000010300780c */ /* 0x000ff60003f86270 */
[----:B------:R-:W-:Y:S02]  /*72a0*/  @!UPT UIADD3 URZ, URZ, URZ, URZ ;  /* 0x0000003f3f3ff290 */ /* 0x000fe4000fffe03f */
[----:B------:R-:W-:Y:S01]  /*72b0*/  @P4 IMAD R3, R7, c[0x0][0x258], RZ ;  /* 0x0000960007034a24 */ /* 0x000fe200078e02ff */
[----:B------:R-:W-:Y:S01]  /*72c0*/  @P4 MOV R4, R78 ;  /* 0x0000004e00044202 */ /* 0x000fe20000000f00 */
[----:B----4-:R-:W-:Y:S02]  /*72d0*/  @P4 IMAD.MOV.U32 R5, RZ, RZ, R80 ;  /* 0x000000ffff054224 */ /* 0x010fe400078e0050 */
[C---:B------:R-:W-:Y:S02]  /*72e0*/  @P4 IMAD R3, R6.reuse, c[0x0][0x25c], R3 ;  /* 0x0000970006034a24 */ /* 0x040fe400078e0203 */
[----:B------:R-:W-:Y:S05]  /*72f0*/  @P4 IMAD.WIDE.U32 R4, R6, c[0x0][0x258], R4 ;  /* 0x0000960006044a25 */ /* 0x000fea00078e0004 */
[C---:B------:R-:W-:Y:S02]  /*7300*/  @P4 LEA R14, P5, R4.reuse, c[0x0][0x250], 0x1 ;  /* 0x00009400040e4a11 */ /* 0x040fe400078a08ff */
[----:B------:R-:W-:Y:S02]  /*7310*/  @P4 IADD3 R3, R5, R3, RZ ;  /* 0x0000000305034210 */ /* 0x000fe40007ffe0ff */
[----:B------:R-:W-:Y:S02]  /*7320*/  @P3 MOV R5, R80 ;  /* 0x0000005000053202 */ /* 0x000fe40000000f00 */
[----:B------:R-:W-:Y:S01]  /*7330*/  @P4 LEA.HI.X R15, R4, c[0x0][0x254], R3, 0x1, P5 ;  /* 0x00009500040f4a11 */ /* 0x000fe200028f0c03 */
[----:B------:R-:W-:Y:S02]  /*7340*/  @P3 IMAD R3, R10, c[0x0][0x258], RZ ;  /* 0x000096000a033a24 */ /* 0x000fe400078e02ff */
[----:B------:R-:W-:Y:S02]  /*7350*/  @P3 IMAD.MOV.U32 R4, RZ, RZ, R78 ;  /* 0x000000ffff043224 */ /* 0x000fe400078e004e */
[----:B------:R-:W-:Y:S01]  /*7360*/  @!PT LDS RZ, [RZ] ;  /* 0x00000000fffff984 */ /* 0x000fe20000000800 */
[----:B------:R-:W-:Y:S01]  /*7370*/  @!PT LDS RZ, [RZ] ;  /* 0x00000000fffff984 */ /* 0x000fe20000000800 */
[----:B------:R-:W-:Y:S01]  /*7380*/  @!PT LDS RZ, [RZ] ;  /* 0x00000000fffff984 */ /* 0x000fe20000000800 */
[----:B------:R2:W-:Y:S01]  /*7390*/  @P4 LDGSTS.E.BYPASS.LTC128B.128 [R209+0x100], [R14.64], !P6 ;  /* 0x001000000ed14fae */ /* 0x0005e2000f101d48 */
[C---:B------:R-:W-:Y:S02]  /*73a0*/  @P3 IMAD R3, R8.reuse, c[0x0][0x25c], R3 ;  /* 0x0000970008033a24 */ /* 0x040fe400078e0203 */
[----:B------:R-:W-:Y:S04]  /*73b0*/  @P3 IMAD.WIDE.U32 R4, R8, c[0x0][0x258], R4 ;  /* 0x0000960008043a25 */ /* 0x000fe800078e0004 */
[----:B------:R-:W-:Y:S01]  /*73c0*/  @P3 IMAD.IADD R3, R5, 0x1, R3 ;  /* 0x0000000105033824 */ /* 0x000fe200078e0203 */
[C---:B------:R-:W-:Y:S01]  /*73d0*/  @P3 LEA R12, P5, R4.reuse, c[0x0][0x250], 0x1 ;  /* 0x00009400040c3a11 */ /* 0x040fe200078a08ff */
[----:B------:R-:W-:Y:S03]  /*73e0*/  @P2 IMAD.MOV.U32 R5, RZ, RZ, R80 ;  /* 0x000000ffff052224 */ /* 0x000fe600078e0050 */
[----:B------:R-:W-:Y:S01]  /*73f0*/  @P3 LEA.HI.X R13, R4, c[0x0][0x254], R3, 0x1, P5 ;  /* 0x00009500040d3a11 */ /* 0x000fe200028f0c03 */
[----:B------:R-:W-:Y:S01]  /*7400*/  @P2 IMAD R3, R11, c[0x0][0x258], RZ ;  /* 0x000096000b032a24 */ /* 0x000fe200078e02ff */
[----:B------:R-:W-:Y:S03]  /*7410*/  @P2 MOV R4, R78 ;  /* 0x0000004e00042202 */ /* 0x000fe60000000f00 */
[----:B------:R2:W-:Y:S01]  /*7420*/  @P3 LDGSTS.E.BYPASS.LTC128B.128 [R209+0x900], [R12.64], !P6 ;  /* 0x009000000cd13fae */ /* 0x0005e2000f101d48 */
[C---:B------:R-:W-:Y:S02]  /*7430*/  @P2 IMAD R3, R9.reuse, c[0x0][0x25c], R3 ;  /* 0x0000970009032a24 */ /* 0x040fe400078e0203 */
[----:B------:R-:W-:Y:S05]  /*7440*/  @P2 IMAD.WIDE.U32 R4, R9, c[0x0][0x258], R4 ;  /* 0x0000960009042a25 */ /* 0x000fea00078e0004 */
[C---:B------:R-:W-:Y:S02]  /*7450*/  @P2 LEA R10, P5, R4.reuse, c[0x0][0x250], 0x1 ;  /* 0x00009400040a2a11 */ /* 0x040fe400078a08ff */
[----:B------:R-:W-:Y:S02]  /*7460*/  @P2 IADD3 R3, R5, R3, RZ ;  /* 0x0000000305032210 */ /* 0x000fe40007ffe0ff */
[----:B------:R-:W-:Y:S02]  /*7470*/  @P1 MOV R5, R80 ;  /* 0x0000005000051202 */ /* 0x000fe40000000f00 */
[----:B------:R-:W-:Y:S01]  /*7480*/  @P2 LEA.HI.X R11, R4, c[0x0][0x254], R3, 0x1, P5 ;  /* 0x00009500040b2a11 */ /* 0x000fe200028f0c03 */
[----:B------:R-:W-:Y:S02]  /*7490*/  @P1 IMAD.MOV.U32 R4, RZ, RZ, R78 ;  /* 0x000000ffff041224 */ /* 0x000fe400078e004e */
[----:B------:R-:W-:Y:S02]  /*74a0*/  @P1 IMAD R3, R19, c[0x0][0x258], RZ ;  /* 0x0000960013031a24 */ /* 0x000fe400078e02ff */
[----:B------:R2:W-:Y:S01]  /*74b0*/  @P2 LDGSTS.E.BYPASS.LTC128B.128 [R209+0x1100], [R10.64], !P6 ;  /* 0x011000000ad12fae */ /* 0x0005e2000f101d48 */
[C---:B------:R-:W-:Y:S04]  /*74c0*/  @P1 IMAD.WIDE.U32 R4, R16.reuse, c[0x0][0x258], R4 ;  /* 0x0000960010041a25 */ /* 0x040fe800078e0004 */
[----:B------:R-:W-:Y:S01]  /*74d0*/  @P1 IMAD R3, R16, c[0x0][0x25c], R3 ;  /* 0x0000970010031a24 */ /* 0x000fe200078e0203 */
[C---:B------:R-:W-:Y:S03]  /*74e0*/  @P1 LEA R6, P5, R4.reuse, c[0x0][0x250], 0x1 ;  /* 0x0000940004061a11 */ /* 0x040fe600078a08ff */
[----:B------:R-:W-:Y:S02]  /*74f0*/  @P1 IMAD.IADD R3, R5, 0x1, R3 ;  /* 0x0000000105031824 */ /* 0x000fe400078e0203 */
        /* <DEDUP_REMOVED lines=8> */
[----:B------:R-:W-:Y:S04]  /*7580*/  @P0 IADD3 R3, R5, R3, RZ ;  /* 0x0000000305030210 */ /* 0x000fe80007ffe0ff */
[----:B------:R-:W-:Y:S01]  /*7590*/  @P0 LEA.HI.X R9, R4, c[0x0][0x254], R3, 0x1, P5 ;  /* 0x0000950004090a11 */ /* 0x000fe200028f0c03 */
[----:B------:R-:W-:Y:S02]  /*75a0*/  IMAD R3, R89, c[0x0][0x208], RZ ;  /* 0x0000820059037a24 */ /* 0x000fe400078e02ff */
[C---:B------:R-:W-:Y:S02]  /*75b0*/  IMAD.WIDE.U32 R4, R76.reuse, c[0x0][0x208], RZ ;  /* 0x000082004c047a25 */ /* 0x040fe400078e00ff */
[----:B------:R2:W-:Y:S02]  /*75c0*/  @P0 LDGSTS.E.BYPASS.LTC128B.128 [R209+0x2100], [R8.64], !P6 ;  /* 0x0210000008d10fae */ /* 0x0005e4000f101d48 */
[----:B------:R-:W-:Y:S04]  /*75d0*/  IMAD R3, R76, c[0x0][0x20c], R3 ;  /* 0x000083004c037a24 */ /* 0x000fe800078e0203 */
[----:B------:R-:W-:Y:S01]  /*75e0*/  IMAD.IADD R5, R5, 0x1, R3 ;  /* 0x0000000105057824 */ /* 0x000fe200078e0203 */
[----:B------:R-:W0:Y:S01]  /*75f0*/  LDGDEPBAR ;  /* 0x00000000000079af */ /* 0x000e220000000000 */
[----:B---3--:R-:W-:Y:S02]  /*7600*/  IMAD R6, R92, c[0x0][0x218], RZ ;  /* 0x000086005c067a24 */ /* 0x008fe400078e02ff */
[C---:B------:R-:W-:Y:S04]  /*7610*/  IMAD.WIDE.U32 R4, R75.reuse, c[0x0][0x218], R4 ;  /* 0x000086004b047a25 */ /* 0x040fe800078e0004 */
[----:B------:R-:W-:Y:S01]  /*7620*/  IMAD R6, R75, c[0x0][0x21c], R6 ;  /* 0x000087004b067a24 */ /* 0x000fe200078e0206 */
[----:B------:R-:W-:Y:S04]  /*7630*/  IADD3 R3, P0, R116, R4, RZ ;  /* 0x0000000474037210 */ /* 0x000fe80007f1e0ff */
[----:B------:R-:W-:Y:S02]  /*7640*/  IADD3.X R4, R126, R5, R6, P0, !PT ;  /* 0x000000057e047210 */ /* 0x000fe400007fe406 */
[C---:B------:R-:W-:Y:S04]  /*7650*/  LEA R5, P0, R3.reuse, c[0x0][0x1f8], 0x1 ;  /* 0x00007e0003057a11 */ /* 0x040fe800078008ff */
[----:B------:R-:W-:Y:S01]  /*7660*/  LEA.HI.X R4, R3, c[0x0][0x1fc], R4, 0x1, P0 ;  /* 0x00007f0003047a11 */ /* 0x000fe200000f0c04 */
[----:B------:R2:W3:Y:S01]  /*7670*/  SHFL.IDX PT, R6, R5, RZ, 0x1c1f ;  /* 0x001c1fff05067589 */ /* 0x0004e200000e0000 */
[----:B------:R-:W-:Y:S04]  /*7680*/  IADD3 R3, R18, R2, RZ ;  /* 0x0000000212037210 */ /* 0x000fe80007ffe0ff */
[----:B------:R-:W-:Y:S01]  /*7690*/  IMNMX R3, R3, 0x50, PT ;  /* 0x0000005003037817 */ /* 0x000fe20003800200 */
[----:B------:R-:W-:Y:S04]  /*76a0*/  DEPBAR.LE SB0, 0x0 ;  /* 0x000080000000791a */ /* 0x000fe80000000000 */
[----:B------:R2:W4:Y:S01]  /*76b0*/  SHFL.IDX PT, R7, R4, RZ, 0x1c1f ;  /* 0x001c1fff04077589 */ /* 0x00052200000e0000 */
[----:B------:R-:W-:Y:S06]  /*76c0*/  IMAD.IADD R3, R3, 0x1, -R93 ;  /* 0x0000000103037824 */ /* 0x000fec00078e0a5d */
[----:B------:R-:W-:Y:S01]  /*76d0*/  BAR.SYNC.DEFER_BLOCKING 0x0 ;  /* 0x0000000000007b1d */ /* 0x000fe20000010000 */
[----:B------:R-:W-:Y:S11]  /*76e0*/  ISETP.GE.AND P0, PT, R3, 0x1, PT ;  /* 0x000000010300780c */ /* 0x000ff60003f06270 */
[----:B------:R-:W-:Y:S02]  /*76f0*/  @!UPT UIADD3 URZ, URZ, URZ, URZ ;  /* 0x0000003f3f3ff290 */ /* 0x000fe4000fffe03f */
[----:B------:R-:W-:-:S05]  /*7700*/  @!P0 BRA `(.L_x_266) ;  /* 0x000000c000008947 */ /* 0x000fca0003800000 */
[C---:B---3--:R-:W-:Y:S11]  /*7710*/  ISETP.GE.AND P1, PT, R84.reuse, c[0x0][0x1d4], PT ;  /* 0x0000750054007a0c */ /* 0x048ff60003f26270 */
[----:B------:R-:W-:Y:S02]  /*7720*/  @!UPT UIADD3 URZ, URZ, URZ, URZ ;  /* 0x0000003f3f3ff290 */ /* 0x000fe4000fffe03f */
[----:B--2---:R-:W2:Y:S01]  /*7730*/  @!P1 LDS.128 R12, [R248] ;  /* 0x00000000f80c9984 */ /* 0x004ea20000000c00 */
[CC--:B------:R-:W-:Y:S04]  /*7740*/  @!P1 LEA R8, P0, R84.reuse, R6.reuse, 0x1 ;  /* 0x0000000654089211 */ /* 0x0c0fe800078008ff */
[-C--:B----4-:R-:W-:Y:S02]  /*7750*/  @!P1 LEA.HI.X R9, R84, R7.reuse, R85, 0x1, P0 ;  /* 0x0000000754099211 */ /* 0x090fe400000f0c55 */
[C---:B------:R-:W-:Y:S11]  /*7760*/  ISETP.GE.AND P0, PT, R208.reuse, c[0x0][0x1d4], PT ;  /* 0x00007500d0007a0c */ /* 0x040ff60003f06270 */
[----:B------:R-:W-:Y:S02]  /*7770*/  @!UPT UIADD3 URZ, URZ, URZ, URZ ;  /* 0x0000003f3f3ff290 */ /* 0x000fe4000fffe03f */
[C---:B------:R-:W-:Y:S04]  /*7780*/  @!P0 LEA R6, P2, R208.reuse, R6, 0x1 ;  /* 0x00000006d0068211 */ /* 0x040fe800078408ff */
[----:B------:R-:W-:Y:S01]  /*7790*/  @!P0 LEA.HI.X R7, R208, R7, R250, 0x1, P2 ;  /* 0x00000007d0078211 */ /* 0x000fe200010f0cfa */
[----:B--2---:R-:W-:Y:S04]  /*77a0*/  @!P1 ST.E.128 [R8.64], R12 ;  /* 0x0000000c08009985 */ /* 0x004fe8000c101d08 */
[----:B------:R-:W2:Y:S04]  /*77b0*/  @!P0 LDS.128 R8, [R249] ;  /* 0x00000000f9088984 */ /* 0x000ea80000000c00 */
[----:B--2---:R2:W-:Y:S02]  /*77c0*/  @!P0 ST.E.128 [R6.64], R8 ;  /* 0x0000000806008985 */ /* 0x0045e4000c101d08 */
.L_x_266:
[----:B---3--:R-:W-:Y:S05]  /*77d0*/  BSYNC B0 ;  /* 0x0000000000007941 */ /* 0x008fea0003800000 */
.L_x_265:
[----:B--2-4-:R2:W3:Y:S01]  /*77e0*/  SHFL.IDX PT, R7, R4, 0x1, 0x1c1f ;  /* 0x003c1f0004077f89 */ /* 0x0144e200000e0000 */
[----:B------:R-:W-:Y:S01]  /*77f0*/  ISETP.GE.AND P0, PT, R3, 0x21, PT ;  /* 0x000000210300780c */ /* 0x000fe20003f06270 */
[----:B------:R-:W-:Y:S02]  /*7800*/  BSSY B0, `(.L_x_267) ;  /* 0x000000f000007945 */ /* 0x000fe40003800000 */
[----:B------:R2:W4:Y:S10]  /*7810*/  SHFL.IDX PT, R6, R5, 0x1, 0x1c1f ;  /* 0x003c1f0005067f89 */ /* 0x00053400000e0000 */
[----:B------:R-:W-:-:S05]  /*7820*/  @!P0 BRA `(.L_x_268) ;  /* 0x000000c000008947 */ /* 0x000fca0003800000 */
[C---:B------:R-:W-:Y:S11]  /*7830*/  ISETP.GE.AND P1, PT, R84.reuse, c[0x0][0x1d4], PT ;  /* 0x0000750054007a0c */ /* 0x040ff60003f26270 */
[----:B------:R-:W-:Y:S02]  /*7840*/  @!UPT UIADD3 URZ, URZ, URZ, URZ ;  /* 0x0000003f3f3ff290 */ /* 0x000fe4000fffe03f */
[----:B------:R-:W5:Y:S01]  /*7850*/  @!P1 LDS.128 R12, [R248+0x1000] ;  /* 0x00100000f80c9984 */ /* 0x000f620000000c00 */
[CC--:B----4-:R-:W-:Y:S04]  /*7860*/  @!P1 LEA R8, P0, R84.reuse, R6.reuse, 0x1 ;  /* 0x0000000654089211 */ /* 0x0d0fe800078008ff */
[-C--:B---3--:R-:W-:Y:S02]  /*7870*/  @!P1 LEA.HI.X R9, R84, R7.reuse, R85, 0x1, P0 ;  /* 0x0000000754099211 */ /* 0x088fe400000f0c55 */
[C---:B------:R-:W-:Y:S11]  /*7880*/  ISETP.GE.AND P0, PT, R208.reuse, c[0x0][0x1d4], PT ;  /* 0x00007500d0007a0c */ /* 0x040ff60003f06270 */
[----:B------:R-:W-:Y:S02]  /*7890*/  @!UPT UIADD3 URZ, URZ, URZ, URZ ;  /* 0x0000003f3f3ff290 */ /* 0x000fe4000fffe03f */
[C---:B------:R-:W-:Y:S04]  /*78a0*/  @!P0 LEA R6, P2, R208.reuse, R6, 0x1 ;  /* 0x00000006d0068211 */ /* 0x040fe800078408ff */
[----:B------:R-:W-:Y:S01]  /*78b0*/  @!P0 LEA.HI.X R7, R208, R7, R250, 0x1, P2 ;  /* 0x00000007d0078211 */ /* 0x000fe200010f0cfa */
[----:B-----5:R-:W-:Y:S04]  /*78c0*/  @!P1 ST.E.128 [R8.64], R12 ;  /* 0x0000000c08009985 */ /* 0x020fe8000c101d08 */
[----:B------:R-:W3:Y:S04]  /*78d0*/  @!P0 LDS.128 R8, [R249+0x1000] ;  /* 0x00100000f9088984 */ /* 0x000ee80000000c00 */
[----:B---3--:R3:W-:Y:S02]  /*78e0*/  @!P0 ST.E.128 [R6.64], R8 ;  /* 0x0000000806008985 */ /* 0x0087e4000c101d08 */
.L_x_268:
[----:B------:R-:W-:Y:S05]  /*78f0*/  BSYNC B0 ;  /* 0x0000000000007941 */ /* 0x000fea0003800000 */
.L_x_267:
[----:B---3--:R3:W1:Y:S01]  /*7900*/  SHFL.IDX PT, R8, R4, 0x2, 0x1c1f ;  /* 0x005c1f0004087f89 */ /* 0x00866200000e0000 */
[----:B------:R-:W-:Y:S01]  /*7910*/  ISETP.GE.AND P0, PT, R3, 0x41, PT ;  /* 0x000000410300780c */ /* 0x000fe20003f06270 */
[----:B------:R-:W-:Y:S02]  /*7920*/  BSSY B0, `(.L_x_269) ;  /* 0x000000f000007945 */ /* 0x000fe40003800000 */
[----:B--2---:R-:W2:Y:S10]  /*7930*/  SHFL.IDX PT, R5, R5, 0x2, 0x1c1f ;  /* 0x005c1f0005057f89 */ /* 0x004eb400000e0000 */
[----:B------:R-:W-:-:S05]  /*7940*/  @!P0 BRA `(.L_x_270) ;  /* 0x000000c000008947 */ /* 0x000fca0003800000 */
[C---:B------:R-:W-:Y:S11]  /*7950*/  ISETP.GE.AND P1, PT, R84.reuse, c[0x0][0x1d4], PT ;  /* 0x0000750054007a0c */ /* 0x040ff60003f26270 */
[----:B------:R-:W-:Y:S02]  /*7960*/  @!UPT UIADD3 URZ, URZ, URZ, URZ ;  /* 0x0000003f3f3ff290 */ /* 0x000fe4000fffe03f */
[CC--:B--2-4-:R-:W-:Y:S04]  /*7970*/  @!P1 LEA R6, P0, R84.reuse, R5.reuse, 0x1 ;  /* 0x0000000554069211 */ /* 0x0d4fe800078008ff */
[-C--:B-1----:R-:W-:Y:S02]  /*7980*/  @!P1 LEA.HI.X R7, R84, R8.reuse, R85, 0x1, P0 ;  /* 0x0000000854079211 */ /* 0x082fe400000f0c55 */
[C---:B------:R-:W-:Y:S11]  /*7990*/  ISETP.GE.AND P0, PT, R208.reuse, c[0x0][0x1d4], PT ;  /* 0x00007500d0007a0c */ /* 0x040ff60003f06270 */
[----:B------:R-:W-:Y:S02]  /*79a0*/  @!UPT UIADD3 URZ, URZ, URZ, URZ ;  /* 0x0000003f3f3ff290 */ /* 0x000fe4000fffe03f */
[C---:B---3--:R-:W-:Y:S04]  /*79b0*/  @!P0 LEA R4, P2, R208.reuse, R5, 0x1 ;  /* 0x00000005d0048211 */ /* 0x048fe800078408ff */
[----:B------:R-:W-:Y:S02]  /*79c0*/  @!P0 LEA.HI.X R5, R208, R8, R250, 0x1, P2 ;  /* 0x00000008d0058211 */ /* 0x000fe400010f0cfa */
[----:B------:R-:W1:Y:S04]  /*79d0*/  @!P1 LDS.128 R8, [R248+0x2000] ;  /* 0x00200000f8089984 */ /* 0x000e680000000c00 */
[----:B-1----:R-:W-:Y:S04]  /*79e0*/  @!P1 ST.E.128 [R6.64], R8 ;  /* 0x0000000806009985 */ /* 0x002fe8000c101d08 */
[----:B------:R-:W1:Y:S04]  /*79f0*/  @!P0 LDS.128 R8, [R249+0x2000] ;  /* 0x00200000f9088984 */ /* 0x000e680000000c00 */
[----:B-1----:R1:W-:Y:S02]  /*7a00*/  @!P0 ST.E.128 [R4.64], R8 ;  /* 0x0000000804008985 */ /* 0x0023e4000c101d08 */
.L_x_270:
[----:B------:R-:W-:Y:S05]  /*7a10*/  BSYNC B0 ;  /* 0x0000000000007941 */ /* 0x000fea0003800000 */
.L_x_269:
[C---:B------:R-:W-:Y:S02]  /*7a20*/  ISETP.GT.AND P0, PT, R29.reuse, R120, PT ;  /* 0x000000781d00720c */ /* 0x040fe40003f04270 */
[----:B------:R-:W-:Y:S11]  /*7a30*/  IADD3 R29, R29, -0x1, RZ ;  /* 0xffffffff1d1d7810 */ /* 0x000ff60007ffe0ff */
[----:B----4-:R-:W-:Y:S01]  /*7a40*/  @P0 SHF.R.S32.HI R6, RZ, 0x1f, R29 ;  /* 0x0000001fff060819 */ /* 0x010fe2000001141d */
[----:B------:R-:W-:Y:S02]  /*7a50*/  @P0 IMAD R3, R151, R29, RZ ;  /* 0x0000001d97030224 */ /* 0x000fe400078e02ff */
[----:B-1-3--:R-:W-:Y:S02]  /*7a60*/  @P0 IMAD.MOV.U32 R4, RZ, RZ, R112 ;  /* 0x000000ffff040224 */ /* 0x00afe400078e0070 */
[----:B--2---:R-:W-:Y:S02]  /*7a70*/  @P0 IMAD.MOV.U32 R5, RZ, RZ, R111 ;  /* 0x000000ffff050224 */ /* 0x004fe400078e006f */
[-C--:B------:R-:W-:Y:S02]  /*7a80*/  @P0 IMAD R3, R6, R132.reuse, R3 ;  /* 0x0000008406030224 */ /* 0x080fe400078e0203 */
[----:B------:R-:W-:Y:S04]  /*7a90*/  @P0 IMAD.WIDE.U32 R4, R29, R132, R4 ;  /* 0x000000841d040225 */ /* 0x000fe800078e0004 */
[----:B------:R-:W-:Y:S01]  /*7aa0*/  @P0 IMAD.IADD R3, R5, 0x1, R3 ;  /* 0x0000000105030824 */ /* 0x000fe200078e0203 */
[C---:B------:R-:W-:Y:S04]  /*7ab0*/  @P0 LEA R10, P1, R4.reuse, c[0x0][0x220], 0x1 ;  /* 0x00008800040a0a11 */ /* 0x040fe800078208ff */
[----:B------:R-:W-:Y:S02]  /*7ac0*/  @P0 LEA.HI.X R11, R4, c[0x0][0x224], R3, 0x1, P1 ;  /* 0x00008900040b0a11 */ /* 0x000fe400008f0c03 */
[----:B------:R-:W-:Y:S03]  /*7ad0*/  @P0 IADD3 R8, P1, R10, R139, RZ ;  /* 0x0000008b0a080210 */ /* 0x000fe60007f3e0ff */
[----:B------:R-:W-:Y:S01]  /*7ae0*/  @!PT LDS RZ, [RZ] ;  /* 0x00000000fffff984 */ /* 0x000fe20000000800 */
[----:B------:R-:W-:Y:S01]  /*7af0*/  @!PT LDS RZ, [RZ] ;  /* 0x00000000fffff984 */ /* 0x000fe20000000800 */
[----:B------:R-:W-:Y:S01]  /*7b00*/  @!PT LDS RZ, [RZ] ;  /* 0x00000000fffff984 */ /* 0x000fe20000000800 */
[----:B------:R1:W-:Y:S01]  /*7b10*/  @P0 LDGSTS.E.BYPASS.LTC128B.128 [R209+0x2900], [R10.64], !P6 ;  /* 0x029000000ad10fae */ /* 0x0003e2000f101d48 */
[----:B------:R-:W-:Y:S02]  /*7b20*/  @P0 IADD3.X R9, R11, R131, RZ, P1, !PT ;  /* 0x000000830b090210 */ /* 0x000fe40000ffe4ff */
[-C--:B------:R-:W-:Y:S03]  /*7b30*/  @P0 IADD3 R6, P1, R8, R139.reuse, RZ ;  /* 0x0000008b08060210 */ /* 0x080fe60007f3e0ff */
[----:B------:R1:W-:Y:S02]  /*7b40*/  @P0 LDGSTS.E.BYPASS.LTC128B.128 [R209+0x3100], [R8.64], !P6 ;  /* 0x0310000008d10fae */ /* 0x0003e4000f101d48 */
[--C-:B------:R-:W-:Y:S01]  /*7b50*/  @P0 IMAD.X R7, R9, 0x1, R131.reuse, P1 ;  /* 0x0000000109070824 */ /* 0x100fe200008e0683 */
[-C--:B------:R-:W-:Y:S04]  /*7b60*/  @P0 IADD3 R4, P1, R6, R139.reuse, RZ ;  /* 0x0000008b06040210 */ /* 0x080fe80007f3e0ff */
[----:B------:R1:W-:Y:S01]  /*7b70*/  @P0 LDGSTS.E.BYPASS.LTC128B.128 [R209+0x3900], [R6.64], !P6 ;  /* 0x0390000006d10fae */ /* 0x0003e2000f101d48 */
[----:B------:R-:W-:Y:S01]  /*7b80*/  @P0 IMAD.X R5, R7, 0x1, R131, P1 ;  /* 0x0000000107050824 */ /* 0x000fe200008e0683 */
[----:B------:R-:W-:Y:S04]  /*7b90*/  @P0 IADD3 R12, P1, R4, R139, RZ ;  /* 0x0000008b040c0210 */ /* 0x000fe80007f3e0ff */
[----:B------:R1:W-:Y:S01]  /*7ba0*/  @P0 LDGSTS.E.BYPASS.LTC128B.128 [R209+0x4100], [R4.64], !P6 ;  /* 0x0410000004d10fae */ /* 0x0003e2000f101d48 */
[----:B------:R-:W-:Y:S05]  /*7bb0*/  @P0 IADD3.X R13, R5, R131, RZ, P1, !PT ;  /* 0x00000083050d0210 */ /* 0x000fea0000ffe4ff */
[----:B------:R1:W-:Y:S04]  /*7bc0*/  @P0 LDGSTS.E.BYPASS.LTC128B.128 [R209+0x4900], [R12.64], !P6 ;  /* 0x049000000cd10fae */ /* 0x0003e8000f101d48 */
[----:B------:R-:W0:Y:S01]  /*7bd0*/  LDGDEPBAR ;  /* 0x00000000000079af */ /* 0x000e220000000000 */
[----:B------:R-:W-:-:S05]  /*7be0*/  @P0 BRA `(.L_x_271) ;  /* 0xffffb39000000947 */ /* 0x000fca000383ffff */
[----:B------:R-:W-:Y:S01]  /*7bf0*/  WARPSYNC 0xffffffff ;  /* 0xffffffff00007948 */ /* 0x000fe20003800000 */
[----:B------:R-:W-:Y:S06]  /*7c00*/  BAR.SYNC.DEFER_BLOCKING 0x0 ;  /* 0x0000000000007b1d */ /* 0x000fec0000010000 */
.L_x_236:
[----:B------:R-:W-:Y:S01]  /*7c10*/  ISETP.GE.AND P0, PT, R143, 0x1, PT ;  /* 0x000000018f00780c */ /* 0x000fe20003f06270 */
[----:B------:R-:W-:Y:S01]  /*7c20*/  BSSY B0, `(.L_x_272) ;  /* 0x000001f000007945 */ /* 0x000fe20003800000 */
[----:B------:R-:W-:-:S11]  /*7c30*/  MOV R0, RZ ;  /* 0x000000ff00007202 */ /* 0x000fd60000000f00 */
[----:B------:R-:W-:Y:S05]  /*7c40*/  @!P0 BRA `(.L_x_273) ;  /* 0x000001c000008947 */ /* 0x000fea0003800000 */
[----:B------:R-:W-:Y:S01]  /*7c50*/  IABS R2, R130 ;  /* 0x0000008200027213 */ /* 0x000fe20000000000 */
[----:B-1----:R-:W-:Y:S01]  /*7c60*/  IMAD.MOV.U32 R4, RZ, RZ, RZ ;  /* 0x000000ffff047224 */ /* 0x002fe200078e00ff */
[----:B------:R-:W-:Y:S02]  /*7c70*/  IADD3 R6, R138, -0x1, R130 ;  /* 0xffffffff8a067810 */ /* 0x000fe40007ffe082 */
[----:B------:R-:W1:Y:S02]  /*7c80*/  I2F.RP R0, R2 ;  /* 0x0000000200007306 */ /* 0x000e640000209400 */
[----:B------:R-:W-:-:S06]  /*7c90*/  IABS R8, R6 ;  /* 0x0000000600087213 */ /* 0x000fcc0000000000 */
[----:B-1----:R-:W1:Y:S02]  /*7ca0*/  MUFU.RCP R0, R0 ;  /* 0x0000000000007308 */ /* 0x002e640000001000 */
[----:B-1----:R-:W-:-:S06]  /*7cb0*/  IADD3 R0, R0, 0xffffffe, RZ ;  /* 0x0ffffffe00007810 */ /* 0x002fcc0007ffe0ff */
[----:B------:R-:W1:Y:S02]  /*7cc0*/  F2I.FTZ.U32.TRUNC.NTZ R5, R0 ;  /* 0x0000000000057305 */ /* 0x000e64000021f000 */
        /* <DEDUP_REMOVED lines=20> */
.L_x_273:
[----:B------:R-:W-:Y:S05]  /*7e10*/  BSYNC B0 ;  /* 0x0000000000007941 */ /* 0x000fea0003800000 */
.L_x_272:
[----:B------:R-:W2:Y:S01]  /*7e20*/  LDL R2, [R1+0x80] ;  /* 0x0000800001027983 */ /* 0x000ea20000100800 */
        /* <DEDUP_REMOVED lines=33> */
[----:B--2---:R-:W-:-:S04]  /*8040*/  IMAD R252, R2, R0, RZ ;  /* 0x0000000002fc7224 */ /* 0x004fc800078e02ff */
[--C-:B------:R-:W-:Y:S01]  /*8050*/  IMAD.IADD R2, R252, 0x1, R0.reuse ;  /* 0x00000001fc027824 */ /* 0x100fe200078e0200 */
[----:B------:R-:W-:-:S04]  /*8060*/  PRMT R0, RZ, 0x7610, R0 ;  /* 0x00007610ff007816 */ /* 0x000fc80000000000 */
[----:B------:R-:W-:Y:S02]  /*8070*/  IMNMX R228, R138, R2, PT ;  /* 0x000000028ae47217 */ /* 0x000fe40003800200 */
[----:B------:R-:W-:Y:S02]  /*8080*/  CS2R R138, SRZ ;  /* 0x00000000008a7805 */ /* 0x000fe4000001ff00 */
[----:B------:R-:W-:-:S13]  /*8090*/  ISETP.GT.AND P0, PT, R228, R252, PT ;  /* 0x000000fce400720c */ /* 0x000fda0003f04270 */
[----:B------:R-:W-:Y:S05]  /*80a0*/  @!P0 BRA `(.L_x_274) ;  /* 0x0000c80000008947 */ /* 0x000fea0003800000 */
[----:B------:R-:W2:Y:S04]  /*80b0*/  LDL R3, [R1+0x48] ;  /* 0x0000480001037983 */ /* 0x000ea80000100800 */
[----:B-1----:R-:W3:Y:S04]  /*80c0*/  LDL R4, [R1+0x4c] ;  /* 0x00004c0001047983 */ /* 0x002ee80000100800 */
[----:B------:R-:W4:Y:S04]  /*80d0*/  LDL R10, [R1+0x2c] ;  /* 0x00002c00010a7983 */ /* 0x000f280000100800 */
[----:B------:R-:W4:Y:S04]  /*80e0*/  LDL R6, [R1+0x30] ;  /* 0x0000300001067983 */ /* 0x000f280000100800 */
[----:B------:R-:W4:Y:S04]  /*80f0*/  LDL R5, [R1+0x78] ;  /* 0x0000780001057983 */ /* 0x000f280000100800 */
[----:B------:R-:W4:Y:S01]  /*8100*/  LDL R9, [R1+0x50] ;  /* 0x0000500001097983 */ /* 0x000f220000100800 */
[----:B------:R-:W-:-:S04]  /*8110*/  ISETP.NE.U32.AND P0, PT, RZ, c[0x0][0x340], PT ;  /* 0x0000d000ff007a0c */ /* 0x000fc80003f05070 */
[----:B------:R-:W-:Y:S02]  /*8120*/  ISETP.NE.AND.EX P3, PT, RZ, c[0x0][0x344], PT, P0 ;  /* 0x0000d100ff007a0c */ /* 0x000fe40003f65300 */
[----:B------:R-:W-:-:S05]  /*8130*/  SHF.R.S32.HI R0, RZ, 0x1f, R144 ;  /* 0x0000001fff007819 */ /* 0x000fca0000011490 */
[----:B------:R-:W-:-:S04]  /*8140*/  IMAD R0, R0, c[0x0][0x178], RZ ;  /* 0x00005e0000007a24 */ /* 0x000fc800078e02ff */
[----:B------:R-:W-:Y:S02]  /*8150*/  IMAD R0, R144, c[0x0][0x17c], R0 ;  /* 0x00005f0090007a24 */ /* 0x000fe400078e0200 */
[----:B--2---:R-:W-:-:S04]  /*8160*/  @P3 IADD3 R2, P0, R3, c[0x0][0x340], RZ ;  /* 0x0000d00003023a10 */ /* 0x004fc80007f1e0ff */
[----:B---3--:R-:W-:-:S05]  /*8170*/  @P3 IADD3.X R3, R4, c[0x0][0x344], RZ, P0, !PT ;  /* 0x0000d10004033a10 */ /* 0x008fca00007fe4ff */
[----:B------:R1:W5:Y:S01]  /*8180*/  @P3 LDG.E R8, [R2.64] ;  /* 0x0000000802083981 */ /* 0x000362000c1e1900 */
[----:B------:R-:W-:-:S05]  /*8190*/  IMAD.MOV.U32 R4, RZ, RZ, c[0x0][0x2c4] ;  /* 0x0000b100ff047624 */ /* 0x000fca00078e00ff */
[----:B------:R-:W-:Y:S02]  /*81a0*/  ISETP.NE.AND P1, PT, R4, 0x1, PT ;  /* 0x000000010400780c */ /* 0x000fe40003f25270 */
[----:B------:R-:W-:Y:S02]  /*81b0*/  ISETP.NE.U32.AND P0, PT, RZ, c[0x0][0x348], PT ;  /* 0x0000d200ff007a0c */ /* 0x000fe40003f05070 */
[----:B----4-:R-:W-:Y:S02]  /*81c0*/  LEA R4, R10, R251, 0x7 ;  /* 0x000000fb0a047211 */ /* 0x010fe400078e38ff */
[----:B------:R-:W-:Y:S02]  /*81d0*/  LOP3.LUT R39, R6, 0xffff, RZ, 0xc0, !PT ;  /* 0x0000ffff06277812 */ /* 0x000fe400078ec0ff */
[----:B------:R-:W-:Y:S01]  /*81e0*/  ISETP.NE.AND.EX P0, PT, RZ, c[0x0][0x34c], PT, P0 ;  /* 0x0000d300ff007a0c */ /* 0x000fe20003f05300 */
[----:B------:R-:W2:Y:S03]  /*81f0*/  S2R R12, SR_TID.X ;  /* 0x00000000000c7919 */ /* 0x000ea60000002100 */
[----:B------:R-:W-:Y:S01]  /*8200*/  SEL R6, R5, RZ, !P0 ;  /* 0x000000ff05067207 */ /* 0x000fe20004000000 */
[----:B-1----:R-:W-:-:S04]  /*8210*/  IMAD.WIDE.U32 R2, R144, c[0x0][0x178], RZ ;  /* 0x00005e0090027a25 */ /* 0x002fc800078e00ff */
[----:B------:R-:W-:Y:S02]  /*8220*/  IMAD.IADD R3, R3, 0x1, R0 ;  /* 0x0000000103037824 */ /* 0x000fe400078e0200 */
[----:B------:R-:W-:Y:S01]  /*8230*/  @P1 IMAD.HI.U32 R7, R4, c[0x0][0x2c8], RZ ;  /* 0x0000b20004071a27 */ /* 0x000fe200078e00ff */
[----:B------:R-:W-:-:S03]  /*8240*/  SEL R5, R9, RZ, !P0 ;  /* 0x000000ff09057207 */ /* 0x000fc60004000000 */
[----:B------:R-:W-:-:S04]  /*8250*/  IMAD.WIDE.U32 R2, R39, c[0x0][0x1b8], R2 ;  /* 0x00006e0027027a25 */ /* 0x000fc800078e0002 */
[----:B------:R-:W-:Y:S01]  /*8260*/  IMAD.MOV.U32 R0, RZ, RZ, R4 ;  /* 0x000000ffff007224 */ /* 0x000fe200078e0004 */
[----:B------:R-:W-:Y:S01]  /*8270*/  @P1 SHF.R.U32.HI R0, RZ, c[0x0][0x2cc], R7 ;  /* 0x0000b300ff001a19 */ /* 0x000fe20000011607 */
[----:B------:R-:W-:Y:S02]  /*8280*/  IMAD R3, R39, c[0x0][0x1bc], R3 ;  /* 0x00006f0027037a24 */ /* 0x000fe400078e0203 */
[----:B------:R-:W-:Y:S01]  /*8290*/  IMAD R6, R6, c[0x0][0x1c0], RZ ;  /* 0x0000700006067a24 */ /* 0x000fe200078e02ff */
[----:B------:R-:W-:Y:S01]  /*82a0*/  SHF.R.S32.HI R7, RZ, 0x1f, R0 ;  /* 0x0000001fff077819 */ /* 0x000fe20000011400 */
[----:B------:R-:W-:-:S04]  /*82b0*/  IMAD.WIDE.U32 R2, R5, c[0x0][0x1c0], R2 ;  /* 0x0000700005027a25 */ /* 0x000fc800078e0002 */
[----:B------:R-:W-:Y:S02]  /*82c0*/  IMAD R6, R5, c[0x0][0x1c4], R6 ;  /* 0x0000710005067a24 */ /* 0x000fe400078e0206 */
[----:B------:R-:W-:-:S04]  /*82d0*/  IMAD.MOV R5, RZ, RZ, -R0 ;  /* 0x000000ffff057224 */ /* 0x000fc800078e0a00 */
[----:B------:R-:W-:Y:S01]  /*82e0*/  IMAD R4, R5, c[0x0][0x2c4], R4 ;  /* 0x0000b10005047a24 */ /* 0x000fe200078e0204 */
[----:B------:R-:W-:Y:S01]  /*82f0*/  IADD3 R3, R3, R6, RZ ;  /* 0x0000000603037210 */ /* 0x000fe20007ffe0ff */
[----:B------:R-:W-:-:S04]  /*8300*/  IMAD R5, R7, c[0x0][0x1b0], RZ ;  /* 0x00006c0007057a24 */ /* 0x000fc800078e02ff */
[C---:B------:R-:W-:Y:S01]  /*8310*/  IMAD R6, R0.reuse, c[0x0][0x1b4], R5 ;  /* 0x00006d0000067a24 */ /* 0x040fe200078e0205 */
[----:B------:R-:W-:Y:S01]  /*8320*/  SHF.R.S32.HI R5, RZ, 0x1f, R4 ;  /* 0x0000001fff057819 */ /* 0x000fe20000011404 */
[----:B------:R-:W-:Y:S01]  /*8330*/  IMAD.WIDE.U32 R2, R0, c[0x0][0x1b0], R2 ;  /* 0x00006c0000027a25 */ /* 0x000fe200078e0002 */
[----:B--2---:R-:W-:-:S03]  /*8340*/  SHF.R.S32.HI R11, RZ, 0x1f, R12 ;  /* 0x0000001fff0b7819 */ /* 0x004fc6000001140c */
[----:B------:R-:W-:Y:S02]  /*8350*/  IMAD R0, R5, c[0x0][0x1a8], RZ ;  /* 0x00006a0005007a24 */ /* 0x000fe400078e02ff */
[----:B------:R-:W-:Y:S01]  /*8360*/  IMAD.IADD R3, R3, 0x1, R6 ;  /* 0x0000000103037824 */ /* 0x000fe200078e0206 */
[----:B------:R-:W-:Y:S01]  /*8370*/  LEA.HI R11, R11, R12, RZ, 0x3 ;  /* 0x0000000c0b0b7211 */ /* 0x000fe200078f18ff */
[C---:B------:R-:W-:Y:S02]  /*8380*/  IMAD R0, R4.reuse, c[0x0][0x1ac], R0 ;  /* 0x00006b0004007a24 */ /* 0x040fe400078e0200 */
[----:B------:R-:W-:Y:S01]  /*8390*/  IMAD.WIDE.U32 R2, R4, c[0x0][0x1a8], R2 ;  /* 0x00006a0004027a25 */ /* 0x000fe200078e0002 */
[----:B------:R-:W-:-:S04]  /*83a0*/  SHF.R.S32.HI R11, RZ, 0x3, R11 ;  /* 0x00000003ff0b7819 */ /* 0x000fc8000001140b */
[----:B------:R-:W-:Y:S02]  /*83b0*/  IADD3 R0, R3, R0, RZ ;  /* 0x0000000003007210 */ /* 0x000fe40007ffe0ff */
[----:B------:R-:W-:Y:S01]  /*83c0*/  LEA R6, P0, R2, c[0x0][0x160], 0x1 ;  /* 0x0000580002067a11 */ /* 0x000fe200078008ff */
[----:B------:R-:W-:Y:S01]  /*83d0*/  IMAD R4, R10, 0x80, R11 ;  /* 0x000000800a047824 */ /* 0x000fe200078e020b */
[----:B------:R-:W-:Y:S02]  /*83e0*/  ISETP.GE.AND P2, PT, R244, c[0x0][0x198], PT ;  /* 0x00006600f4007a0c */ /* 0x000fe40003f46270 */
[----:B------:R-:W-:Y:S02]  /*83f0*/  LEA.HI.X R5, R2, c[0x0][0x164], R0, 0x1, P0 ;  /* 0x0000590002057a11 */ /* 0x000fe400000f0c00 */
[----:B------:R-:W-:Y:S02]  /*8400*/  IADD3 R161, R228, -0x1, RZ ;  /* 0xffffffffe4a17810 */ /* 0x000fe40007ffe0ff */
[----:B------:R-:W-:Y:S01]  /*8410*/  @!P3 MOV R8, R9 ;  /* 0x000000090008b202 */ /* 0x000fe20000000f00 */
[----:B------:R-:W-:Y:S05]  /*8420*/  BRA.DIV ~URZ, `(.L_x_275) ;  /* 0x000105127f007947 */ /* 0x000fea000b800000 */
[----:B------:R1:W2:Y:S02]  /*8430*/  SHFL.IDX PT, R7, R5, RZ, 0x181f ;  /* 0x00181fff05077589 */ /* 0x0002a400000e0000 */
.L_x_415:
[----:B------:R-:W-:Y:S05]  /*8440*/  BRA.DIV ~URZ, `(.L_x_276) ;  /* 0x000105627f007947 */ /* 0x000fea000b800000 */
[----:B------:R3:W4:Y:S02]  /*8450*/  SHFL.IDX PT, R2, R6, RZ, 0x181f ;  /* 0x00181fff06027589 */ /* 0x00072400000e0000 */
.L_x_416:
[----:B------:R-:W-:Y:S01]  /*8460*/  IMAD R0, R148, c[0x0][0x2c4], RZ ;  /* 0x0000b10094007a24 */ /* 0x000fe200078e02ff */
[----:B------:R-:W-:Y:S04]  /*8470*/  BSSY B0, `(.L_x_277) ;  /* 0x0000009000007945 */ /* 0x000fe80003800000 */
[----:B------:R-:W-:-:S13]  /*8480*/  ISETP.GE.AND P0, PT, R4, R0, PT ;  /* 0x000000000400720c */ /* 0x000fda0003f06270 */
[----:B------:R-:W-:Y:S05]  /*8490*/  @P0 BRA `(.L_x_278) ;  /* 0x0000006000000947 */ /* 0x000fea0003800000 */
[----:B----4-:R-:W-:-:S04]  /*84a0*/  LEA R2, P0, R244, R2, 0x1 ;  /* 0x00000002f4027211 */ /* 0x010fc800078008ff */
[----:B--2---:R-:W-:-:S05]  /*84b0*/  LEA.HI.X R3, R244, R7, R245, 0x1, P0 ;  /* 0x00000007f4037211 */ /* 0x004fca00000f0cf5 */
[----:B------:R-:W-:Y:S01]  /*84c0*/  @!PT LDS RZ, [RZ] ;  /* 0x00000000fffff984 */ /* 0x000fe20000000800 */
[----:B------:R-:W-:Y:S01]  /*84d0*/  @!PT LDS RZ, [RZ] ;  /* 0x00000000fffff984 */ /* 0x000fe20000000800 */
[----:B------:R-:W-:Y:S01]  /*84e0*/  @!PT LDS RZ, [RZ] ;  /* 0x00000000fffff984 */ /* 0x000fe20000000800 */
[----:B------:R2:W-:Y:S04]  /*84f0*/  LDGSTS.E.BYPASS.LTC128B.128 [R209+0x5100], [R2.64], !P2 ;  /* 0x0510000002d17fae */ /* 0x0005e8000d101d48 */
.L_x_278:
[----:B------:R-:W-:Y:S05]  /*8500*/  BSYNC B0 ;  /* 0x0000000000007941 */ /* 0x000fea0003800000 */
.L_x_277:
[----:B------:R-:W-:Y:S05]  /*8510*/  BRA.DIV ~URZ, `(.L_x_279) ;  /* 0x000105027f007947 */ /* 0x000fea000b800000 */
[----:B--2---:R2:W1:Y:S04]  /*8520*/  SHFL.IDX PT, R7, R5, 0x1, 0x181f ;  /* 0x00381f0005077f89 */ /* 0x00446800000e0000 */
[----:B----4-:R2:W4:Y:S02]  /*8530*/  SHFL.IDX PT, R2, R6, 0x1, 0x181f ;  /* 0x00381f0006027f89 */ /* 0x01052400000e0000 */
.L_x_417:
[----:B------:R-:W-:Y:S01]  /*8540*/  IADD3 R3, R4, 0x10, RZ ;  /* 0x0000001004037810 */ /* 0x000fe20007ffe0ff */
[----:B------:R-:W-:Y:S03]  /*8550*/  BSSY B0, `(.L_x_280) ;  /* 0x0000009000007945 */ /* 0x000fe60003800000 */
[----:B------:R-:W-:-:S13]  /*8560*/  ISETP.GE.AND P0, PT, R3, R0, PT ;  /* 0x000000000300720c */ /* 0x000fda0003f06270 */
[----:B------:R-:W-:Y:S05]  /*8570*/  @P0 BRA `(.L_x_281) ;  /* 0x0000006000000947 */ /* 0x000fea0003800000 */
[----:B----4-:R-:W-:-:S04]  /*8580*/  LEA R2, P0, R244, R2, 0x1 ;  /* 0x00000002f4027211 */ /* 0x010fc800078008ff */
[----:B-1----:R-:W-:-:S05]  /*8590*/  LEA.HI.X R3, R244, R7, R245, 0x1, P0 ;  /* 0x00000007f4037211 */ /* 0x002fca00000f0cf5 */
[----:B------:R-:W-:Y:S01]  /*85a0*/  @!PT LDS RZ, [RZ] ;  /* 0x00000000fffff984 */ /* 0x000fe20000000800 */
[----:B------:R-:W-:Y:S01]  /*85b0*/  @!PT LDS RZ, [RZ] ;  /* 0x00000000fffff984 */ /* 0x000fe20000000800 */
[----:B------:R-:W-:Y:S01]  /*85c0*/  @!PT LDS RZ, [RZ] ;  /* 0x00000000fffff984 */ /* 0x000fe20000000800 */
[----:B------:R1:W-:Y:S04]  /*85d0*/  LDGSTS.E.BYPASS.LTC128B.128 [R209+0x5900], [R2.64], !P2 ;  /* 0x0590000002d17fae */ /* 0x0003e8000d101d48 */
.L_x_281:
[----:B------:R-:W-:Y:S05]  /*85e0*/  BSYNC B0 ;  /* 0x0000000000007941 */ /* 0x000fea0003800000 */
.L_x_280:
[----:B------:R-:W-:Y:S05]  /*85f0*/  BRA.DIV ~URZ, `(.L_x_282) ;  /* 0x000104f27f007947 */ /* 0x000fea000b800000 */
[----:B-1----:R1:W2:Y:S02]  /*8600*/  SHFL.IDX PT, R7, R5, 0x2, 0x181f ;  /* 0x00581f0005077f89 */ /* 0x0022a400000e0000 */
.L_x_418:
[----:B------:R-:W-:Y:S05]  /*8610*/  BRA.DIV ~URZ, `(.L_x_283) ;  /* 0x000105427f007947 */ /* 0x000fea000b800000 */
[----:B----4-:R4:W1:Y:S02]  /*8620*/  SHFL.IDX PT, R2, R6, 0x2, 0x181f ;  /* 0x00581f0006027f89 */ /* 0x01086400000e0000 */
.L_x_419:
[----:B------:R-:W-:Y:S01]  /*8630*/  IADD3 R3, R4, 0x20, RZ ;  /* 0x0000002004037810 */ /* 0x000fe20007ffe0ff */
[----:B------:R-:W-:Y:S03]  /*8640*/  BSSY B0, `(.L_x_284) ;  /* 0x0000009000007945 */ /* 0x000fe60003800000 */
[----:B------:R-:W-:-:S13]  /*8650*/  ISETP.GE.AND P0, PT, R3, R0, PT ;  /* 0x000000000300720c */ /* 0x000fda0003f06270 */
[----:B------:R-:W-:Y:S05]  /*8660*/  @P0 BRA `(.L_x_285) ;  /* 0x0000006000000947 */ /* 0x000fea0003800000 */
[----:B-1----:R-:W-:-:S04]  /*8670*/  LEA R2, P0, R244, R2, 0x1 ;  /* 0x00000002f4027211 */ /* 0x002fc800078008ff */
[----:B--2---:R-:W-:-:S05]  /*8680*/  LEA.HI.X R3, R244, R7, R245, 0x1, P0 ;  /* 0x00000007f4037211 */ /* 0x004fca00000f0cf5 */
[----:B------:R-:W-:Y:S01]  /*8690*/  @!PT LDS RZ, [RZ] ;  /* 0x00000000fffff984 */ /* 0x000fe20000000800 */
[----:B------:R-:W-:Y:S01]  /*86a0*/  @!PT LDS RZ, [RZ] ;  /* 0x00000000fffff984 */ /* 0x000fe20000000800 */
[----:B------:R-:W-:Y:S01]  /*86b0*/  @!PT LDS RZ, [RZ] ;  /* 0x00000000fffff984 */ /* 0x000fe20000000800 */
[----:B------:R1:W-:Y:S04]  /*86c0*/  LDGSTS.E.BYPASS.LTC128B.128 [R209+0x6100], [R2.64], !P2 ;  /* 0x0610000002d17fae */ /* 0x0003e8000d101d48 */
.L_x_285:
[----:B------:R-:W-:Y:S05]  /*86d0*/  BSYNC B0 ;  /* 0x0000000000007941 */ /* 0x000fea0003800000 */
.L_x_284:
[----:B------:R-:W-:Y:S05]  /*86e0*/  BRA.DIV ~URZ, `(.L_x_286) ;  /* 0x000104e27f007947 */ /* 0x000fea000b800000 */
[----:B--2---:R2:W3:Y:S04]  /*86f0*/  SHFL.IDX PT, R7, R5, 0x3, 0x181f ;  /* 0x00781f0005077f89 */ /* 0x0044e800000e0000 */
[----:B-1----:R2:W1:Y:S02]  /*8700*/  SHFL.IDX PT, R2, R6, 0x3, 0x181f ;  /* 0x00781f0006027f89 */ /* 0x00246400000e0000 */
.L_x_420:
[----:B------:R-:W-:Y:S01]  /*8710*/  IADD3 R3, R4, 0x30, RZ ;  /* 0x0000003004037810 */ /* 0x000fe20007ffe0ff */
[----:B------:R-:W-:Y:S03]  /*8720*/  BSSY B0, `(.L_x_287) ;  /* 0x0000009000007945 */ /* 0x000fe60003800000 */
[----:B------:R-:W-:-:S13]  /*8730*/  ISETP.GE.AND P0, PT, R3, R0, PT ;  /* 0x000000000300720c */ /* 0x000fda0003f06270 */
[----:B------:R-:W-:Y:S05]  /*8740*/  @P0 BRA `(.L_x_288) ;  /* 0x0000006000000947 */ /* 0x000fea0003800000 */
[----:B-1----:R-:W-:-:S04]  /*8750*/  LEA R2, P0, R244, R2, 0x1 ;  /* 0x00000002f4027211 */ /* 0x002fc800078008ff */
[----:B---3--:R-:W-:-:S05]  /*8760*/  LEA.HI.X R3, R244, R7, R245, 0x1, P0 ;  /* 0x00000007f4037211 */ /* 0x008fca00000f0cf5 */
[----:B------:R-:W-:Y:S01]  /*8770*/  @!PT LDS RZ, [RZ] ;  /* 0x00000000fffff984 */ /* 0x000fe20000000800 */
[----:B------:R-:W-:Y:S01]  /*8780*/  @!PT LDS RZ, [RZ] ;  /* 0x00000000fffff984 */ /* 0x000fe20000000800 */
[----:B------:R-:W-:Y:S01]  /*8790*/  @!PT LDS RZ, [RZ] ;  /* 0x00000000fffff984 */ /* 0x000fe20000000800 */
[----:B------:R1:W-:Y:S04]  /*87a0*/  LDGSTS.E.BYPASS.LTC128B.128 [R209+0x6900], [R2.64], !P2 ;  /* 0x0690000002d17fae */ /* 0x0003e8000d101d48 */
.L_x_288:
[----:B------:R-:W-:Y:S05]  /*87b0*/  BSYNC B0 ;  /* 0x0000000000007941 */ /* 0x000fea0003800000 */
.L_x_287:
[----:B------:R-:W-:Y:S05]  /*87c0*/  BRA.DIV ~URZ, `(.L_x_289) ;  /* 0x000104d27f007947 */ /* 0x000fea000b800000 */
[----:B---3--:R3:W2:Y:S02]  /*87d0*/  SHFL.IDX PT, R7, R5, 0x4, 0x181f ;  /* 0x00981f0005077f89 */ /* 0x0086a400000e0000 */
.L_x_421:
[----:B------:R-:W-:Y:S05]  /*87e0*/  BRA.DIV ~URZ, `(.L_x_290) ;  /* 0x000105227f007947 */ /* 0x000fea000b800000 */
[----:B-1----:R1:W3:Y:S02]  /*87f0*/  SHFL.IDX PT, R2, R6, 0x4, 0x181f ;  /* 0x00981f0006027f89 */ /* 0x0022e400000e0000 */
.L_x_422:
[----:B------:R-:W-:Y:S01]  /*8800*/  IADD3 R3, R4, 0x40, RZ ;  /* 0x0000004004037810 */ /* 0x000fe20007ffe0ff */
[----:B------:R-:W-:Y:S03]  /*8810*/  BSSY B0, `(.L_x_291) ;  /* 0x0000009000007945 */ /* 0x000fe60003800000 */
[----:B------:R-:W-:-:S13]  /*8820*/  ISETP.GE.AND P0, PT, R3, R0, PT ;  /* 0x000000000300720c */ /* 0x000fda0003f06270 */
[----:B------:R-:W-:Y:S05]  /*8830*/  @P0 BRA `(.L_x_292) ;  /* 0x0000006000000947 */ /* 0x000fea0003800000 */
[----:B---3--:R-:W-:-:S04]  /*8840*/  LEA R2, P0, R244, R2, 0x1 ;  /* 0x00000002f4027211 */ /* 0x008fc800078008ff */
[----:B--2---:R-:W-:-:S05]  /*8850*/  LEA.HI.X R3, R244, R7, R245, 0x1, P0 ;  /* 0x00000007f4037211 */ /* 0x004fca00000f0cf5 */
[----:B------:R-:W-:Y:S01]  /*8860*/  @!PT LDS RZ, [RZ] ;  /* 0x00000000fffff984 */ /* 0x000fe20000000800 */
[----:B------:R-:W-:Y:S01]  /*8870*/  @!PT LDS RZ, [RZ] ;  /* 0x00000000fffff984 */ /* 0x000fe20000000800 */
[----:B------:R-:W-:Y:S01]  /*8880*/  @!PT LDS RZ, [RZ] ;  /* 0x00000000fffff984 */ /* 0x000fe20000000800 */
[----:B------:R2:W-:Y:S04]  /*8890*/  LDGSTS.E.BYPASS.LTC128B.128 [R209+0x7100], [R2.64], !P2 ;  /* 0x0710000002d17fae */ /* 0x0005e8000d101d48 */
.L_x_292:
[----:B------:R-:W-:Y:S05]  /*88a0*/  BSYNC B0 ;  /* 0x0000000000007941 */ /* 0x000fea0003800000 */
.L_x_291:
[----:B------:R-:W-:Y:S05]  /*88b0*/  BRA.DIV ~URZ, `(.L_x_293) ;  /* 0x000104c27f007947 */ /* 0x000fea000b800000 */
[----:B--2---:R2:W1:Y:S04]  /*88c0*/  SHFL.IDX PT, R7, R5, 0x5, 0x181f ;  /* 0x00b81f0005077f89 */ /* 0x00446800000e0000 */
[----:B---3--:R2:W3:Y:S02]  /*88d0*/  SHFL.IDX PT, R2, R6, 0x5, 0x181f ;  /* 0x00b81f0006027f89 */ /* 0x0084e400000e0000 */
.L_x_423:
[----:B------:R-:W-:Y:S01]  /*88e0*/  IADD3 R3, R4, 0x50, RZ ;  /* 0x0000005004037810 */ /* 0x000fe20007ffe0ff */
[----:B------:R-:W-:Y:S03]  /*88f0*/  BSSY B0, `(.L_x_294) ;  /* 0x0000009000007945 */ /* 0x000fe60003800000 */
[----:B------:R-:W-:-:S13]  /*8900*/  ISETP.GE.AND P0, PT, R3, R0, PT ;  /* 0x000000000300720c */ /* 0x000fda0003f06270 */
[----:B------:R-:W-:Y:S05]  /*8910*/  @P0 BRA `(.L_x_295) ;  /* 0x0000006000000947 */ /* 0x000fea0003800000 */
[----:B---3--:R-:W-:-:S04]  /*8920*/  LEA R2, P0, R244, R2, 0x1 ;  /* 0x00000002f4027211 */ /* 0x008fc800078008ff */
[----:B-1----:R-:W-:-:S05]  /*8930*/  LEA.HI.X R3, R244, R7, R245, 0x1, P0 ;  /* 0x00000007f4037211 */ /* 0x002fca00000f0cf5 */
[----:B------:R-:W-:Y:S01]  /*8940*/  @!PT LDS RZ, [RZ] ;  /* 0x00000000fffff984 */ /* 0x000fe20000000800 */
[----:B------:R-:W-:Y:S01]  /*8950*/  @!PT LDS RZ, [RZ] ;  /* 0x00000000fffff984 */ /* 0x000fe20000000800 */
[----:B------:R-:W-:Y:S01]  /*8960*/  @!PT LDS RZ, [RZ] ;  /* 0x00000000fffff984 */ /* 0x000fe20000000800 */
[----:B------:R1:W-:Y:S04]  /*8970*/  LDGSTS.E.BYPASS.LTC128B.128 [R209+0x7900], [R2.64], !P2 ;  /* 0x0790000002d17fae */ /* 0x0003e8000d101d48 */
.L_x_295:
[----:B------:R-:W-:Y:S05]  /*8980*/  BSYNC B0 ;  /* 0x0000000000007941 */ /* 0x000fea0003800000 */
.L_x_294:
[----:B------:R-:W-:Y:S05]  /*8990*/  BRA.DIV ~URZ, `(.L_x_296) ;  /* 0x000104b27f007947 */ /* 0x000fea000b800000 */
[----:B-1----:R1:W2:Y:S02]  /*89a0*/  SHFL.IDX PT, R7, R5, 0x6, 0x181f ;  /* 0x00d81f0005077f89 */ /* 0x0022a400000e0000 */
.L_x_424:
[----:B------:R-:W-:Y:S05]  /*89b0*/  BRA.DIV ~URZ, `(.L_x_297) ;  /* 0x000105027f007947 */ /* 0x000fea000b800000 */
[----:B---3--:R3:W1:Y:S02]  /*89c0*/  SHFL.IDX PT, R2, R6, 0x6, 0x181f ;  /* 0x00d81f0006027f89 */ /* 0x00866400000e0000 */
.L_x_425:
        /* <DEDUP_REMOVED lines=10> */
.L_x_299:
[----:B------:R-:W-:Y:S05]  /*8a70*/  BSYNC B0 ;  /* 0x0000000000007941 */ /* 0x000fea0003800000 */
.L_x_298:
[----:B------:R-:W-:Y:S05]  /*8a80*/  BRA.DIV ~URZ, `(.L_x_300) ;  /* 0x000104a27f007947 */ /* 0x000fea000b800000 */
[----:B-12---:R-:W1:Y:S04]  /*8a90*/  SHFL.IDX PT, R5, R5, 0x7, 0x181f ;  /* 0x00f81f0005057f89 */ /* 0x006e6800000e0000 */
[----:B------:R2:W3:Y:S02]  /*8aa0*/  SHFL.IDX PT, R3, R6, 0x7, 0x181f ;  /* 0x00f81f0006037f89 */ /* 0x0004e400000e0000 */
.L_x_426:
[----:B------:R-:W-:Y:S01]  /*8ab0*/  IADD3 R2, R4, 0x70, RZ ;  /* 0x0000007004027810 */ /* 0x000fe20007ffe0ff */
[----:B-----5:R-:W-:-:S03]  /*8ac0*/  IMAD.WIDE.U32 R168, R8, c[0x0][0x2b0], RZ ;  /* 0x0000ac0008a87a25 */ /* 0x020fc600078e00ff */
[----:B------:R-:W-:Y:S02]  /*8ad0*/  ISETP.GE.AND P0, PT, R2, R0, PT ;  /* 0x000000000200720c */ /* 0x000fe40003f06270 */
[----:B------:R2:W-:Y:S11]  /*8ae0*/  STL.64 [R1+0x18], R168 ;  /* 0x000018a801007387 */ /* 0x0005f60000100a00 */
[----:B---3--:R-:W-:-:S04]  /*8af0*/  @!P0 LEA R2, P1, R244, R3, 0x1 ;  /* 0x00000003f4028211 */ /* 0x008fc800078208ff */
[----:B-1----:R-:W-:-:S05]  /*8b00*/  @!P0 LEA.HI.X R3, R244, R5, R245, 0x1, P1 ;  /* 0x00000005f4038211 */ /* 0x002fca00008f0cf5 */
[----:B------:R-:W-:Y:S01]  /*8b10*/  @!PT LDS RZ, [RZ] ;  /* 0x00000000fffff984 */ /* 0x000fe20000000800 */
[----:B------:R-:W-:Y:S01]  /*8b20*/  @!PT LDS RZ, [RZ] ;  /* 0x00000000fffff984 */ /* 0x000fe20000000800 */
[----:B------:R-:W-:Y:S01]  /*8b30*/  @!PT LDS RZ, [RZ] ;  /* 0x00000000fffff984 */ /* 0x000fe20000000800 */
[----:B------:R1:W-:Y:S04]  /*8b40*/  @!P0 LDGSTS.E.BYPASS.LTC128B.128 [R209+0x8900], [R2.64], !P2 ;  /* 0x0890000002d18fae */ /* 0x0003e8000d101d48 */
[----:B------:R-:W0:Y:S01]  /*8b50*/  LDGDEPBAR ;  /* 0x00000000000079af */ /* 0x000e220000000000 */
[----:B------:R-:W-:Y:S01]  /*8b60*/  WARPSYNC 0xffffffff ;  /* 0xffffffff00007948 */ /* 0x000fe20003800000 */
[----:B-1----:R-:W-:-:S05]  /*8b70*/  SHF.R.S32.HI R2, RZ, 0x1f, R8 ;  /* 0x0000001fff027819 */ /* 0x002fca0000011408 */
[----:B------:R-:W-:-:S04]  /*8b80*/  IMAD R2, R2, c[0x0][0x2b0], RZ ;  /* 0x0000ac0002027a24 */ /* 0x000fc800078e02ff */
[----:B------:R-:W-:-:S04]  /*8b90*/  IMAD R2, R8, c[0x0][0x2b4], R2 ;  /* 0x0000ad0008027a24 */ /* 0x000fc800078e0202 */
[----:B------:R-:W-:-:S05]  /*8ba0*/  IMAD.IADD R166, R169, 0x1, R2 ;  /* 0x00000001a9a67824 */ /* 0x000fca00078e0202 */
[----:B------:R2:W-:Y:S02]  /*8bb0*/  STL [R1+0x20], R166 ;  /* 0x000020a601007387 */ /* 0x0005e40000100800 */
[----:B------:R-:W3:Y:S01]  /*8bc0*/  LDL R167, [R1+0x24] ;  /* 0x0000240001a77983 */ /* 0x000ee20000100800 */
[----:B------:R-:W-:Y:S02]  /*8bd0*/  IMAD.MOV.U32 R159, RZ, RZ, 0x50 ;  /* 0x00000050ff9f7424 */ /* 0x000fe400078e00ff */
[----:B------:R-:W-:Y:S02]  /*8be0*/  IMAD.MOV.U32 R162, RZ, RZ, c[0x0][0x2b8] ;  /* 0x0000ae00ffa27624 */ /* 0x000fe400078e00ff */
[----:B------:R-:W-:Y:S02]  /*8bf0*/  IMAD R159, R228, R159, -0x50 ;  /* 0xffffffb0e49f7424 */ /* 0x000fe400078e029f */
[----:B------:R-:W-:Y:S01]  /*8c00*/  IMAD.MOV.U32 R235, RZ, RZ, RZ ;  /* 0x000000ffffeb7224 */ /* 0x000fe200078e00ff */
[----:B------:R-:W-:Y:S01]  /*8c10*/  BAR.SYNC.DEFER_BLOCKING 0x0 ;  /* 0x0000000000007b1d */ /* 0x000fe20000010000 */
[----:B------:R-:W-:Y:S01]  /*8c20*/  ISETP.NE.AND P1, PT, R162, 0x1, PT ;  /* 0x00000001a200780c */ /* 0x000fe20003f25270 */
[----:B------:R-:W-:-:S05]  /*8c30*/  IMAD.IADD R3, R251, 0x1, R159 ;  /* 0x00000001fb037824 */ /* 0x000fca00078e029f */
[----:B------:R-:W-:-:S04]  /*8c40*/  ISETP.GE.AND P0, PT, R3, R143, PT ;  /* 0x0000008f0300720c */ /* 0x000fc80003f06270 */
[----:B------:R-:W-:Y:S01]  /*8c50*/  ISETP.GT.OR P0, PT, R251, 0x4f, P0 ;  /* 0x0000004ffb00780c */ /* 0x000fe20000704670 */
[----:B---3--:R-:W-:-:S04]  /*8c60*/  IMAD.IADD R3, R3, 0x1, R167 ;  /* 0x0000000103037824 */ /* 0x008fc800078e02a7 */
[----:B------:R-:W-:-:S04]  /*8c70*/  @P1 IMAD.HI.U32 R4, R3, c[0x0][0x2bc], RZ ;  /* 0x0000af0003041a27 */ /* 0x000fc800078e00ff */
[----:B------:R-:W-:Y:S01]  /*8c80*/  IMAD.MOV.U32 R2, RZ, RZ, R3 ;  /* 0x000000ffff027224 */ /* 0x000fe200078e0003 */
[----:B------:R-:W-:-:S04]  /*8c90*/  @P1 SHF.R.U32.HI R2, RZ, c[0x0][0x2c0], R4 ;  /* 0x0000b000ff021a19 */ /* 0x000fc80000011604 */
[----:B------:R-:W-:-:S04]  /*8ca0*/  @!P0 IADD3 R5, P1, R2, R168, RZ ;  /* 0x000000a802058210 */ /* 0x000fc80007f3e0ff */
[----:B--2-4-:R-:W-:Y:S02]  /*8cb0*/  @!P0 LEA.HI.X.SX32 R6, R2, R166, 0x1, P1 ;  /* 0x000000a602068211 */ /* 0x014fe400008f0eff */
[----:B------:R-:W-:-:S04]  /*8cc0*/  @!P0 LEA R4, P1, R5, c[0x0][0x2a0], 0x2 ;  /* 0x0000a80005048a11 */ /* 0x000fc800078210ff */
[----:B------:R-:W-:-:S05]  /*8cd0*/  @!P0 LEA.HI.X R5, R5, c[0x0][0x2a4], R6, 0x2, P1 ;  /* 0x0000a90005058a11 */ /* 0x000fca00008f1406 */
[----:B------:R1:W2:Y:S01]  /*8ce0*/  @!P0 LDG.E R235, [R4.64] ;  /* 0x0000000804eb8981 */ /* 0x0002a2000c1e1900 */
[----:B------:R-:W-:Y:S01]  /*8cf0*/  IMAD.MOV R2, RZ, RZ, -R2 ;  /* 0x000000ffff027224 */ /* 0x000fe200078e0a02 */
[----:B------:R-:W-:Y:S01]  /*8d00*/  BSSY B0, `(.L_x_301) ;  /* 0x000003d000007945 */ /* 0x000fe20003800000 */
[C---:B------:R-:W-:Y:S01]  /*8d10*/  IMAD.WIDE.U32 R164, R39.reuse, c[0x0][0x1e8], RZ ;  /* 0x00007a0027a47a25 */ /* 0x040fe200078e00ff */
[----:B------:R-:W3:Y:S03]  /*8d20*/  S2R R7, SR_TID.X ;  /* 0x0000000000077919 */ /* 0x000ee60000002100 */
[----:B------:R-:W-:Y:S01]  /*8d30*/  IMAD R241, R2, c[0x0][0x2b8], R3 ;  /* 0x0000ae0002f17a24 */ /* 0x000fe200078e0203 */
[----:B------:R-:W-:Y:S01]  /*8d40*/  STL.64 [R1+0x10], R164 ;  /* 0x000010a401007387 */ /* 0x000fe20000100a00 */
[----:B------:R-:W-:Y:S02]  /*8d50*/  IMAD R163, R39, c[0x0][0x1ec], R165 ;  /* 0x00007b0027a37a24 */ /* 0x000fe400078e02a5 */
[----:B------:R-:W-:Y:S01]  /*8d60*/  IMAD.WIDE.U32 R2, R241, c[0x0][0x1e0], RZ ;  /* 0x00007800f1027a25 */ /* 0x000fe200078e00ff */
[----:B------:R-:W-:-:S02]  /*8d70*/  SHF.R.S32.HI R40, RZ, 0x1f, R241 ;  /* 0x0000001fff287819 */ /* 0x000fc400000114f1 */
[----:B------:R-:W-:Y:S01]  /*8d80*/  STL [R1+0xc], R163 ;  /* 0x00000ca301007387 */ /* 0x000fe20000100800 */
[----:B------:R-:W-:Y:S02]  /*8d90*/  IMAD R160, R161, -0x50, R143 ;  /* 0xffffffb0a1a07824 */ /* 0x000fe400078e028f */
[----:B-1----:R-:W-:Y:S01]  /*8da0*/  IMAD R4, R40, c[0x0][0x1e0], RZ ;  /* 0x0000780028047a24 */ /* 0x002fe200078e02ff */
[----:B---3--:R-:W-:-:S03]  /*8db0*/  SHF.R.S32.HI R9, RZ, 0x1f, R7 ;  /* 0x0000001fff097819 */ /* 0x008fc60000011407 */
[----:B------:R-:W-:Y:S01]  /*8dc0*/  IMAD R4, R241, c[0x0][0x1e4], R4 ;  /* 0x00007900f1047a24 */ /* 0x000fe200078e0204 */
[----:B------:R-:W-:-:S03]  /*8dd0*/  LEA.HI R9, R9, R7, RZ, 0x3 ;  /* 0x0000000709097211 */ /* 0x000fc600078f18ff */
[----:B------:R-:W-:Y:S01]  /*8de0*/  IMAD.IADD R3, R3, 0x1, R4 ;  /* 0x0000000103037824 */ /* 0x000fe200078e0204 */
[----:B------:R-:W-:-:S05]  /*8df0*/  SHF.R.S32.HI R9, RZ, 0x3, R9 ;  /* 0x00000003ff097819 */ /* 0x000fca0000011409 */
[----:B------:R-:W-:-:S05]  /*8e00*/  IMAD.IADD R38, R160, 0x1, -R9 ;  /* 0x00000001a0267824 */ /* 0x000fca00078e0a09 */
[C---:B------:R-:W-:Y:S02]  /*8e10*/  ISETP.GE.AND P1, PT, R38.reuse, 0x1, PT ;  /* 0x000000012600780c */ /* 0x040fe40003f26270 */
[----:B------:R-:W-:-:S11]  /*8e20*/  ISETP.GE.AND P4, PT, R38, 0x21, PT ;  /* 0x000000212600780c */ /* 0x000fd60003f86270 */
[----:B------:R-:W-:Y:S02]  /*8e30*/  @P1 ISETP.GE.AND P5, PT, R244, c[0x0][0x1d4], PT ;  /* 0x00007500f4001a0c */ /* 0x000fe40003fa6270 */
        /* <DEDUP_REMOVED lines=8> */
[----:B------:R-:W-:Y:S01]  /*8ec0*/  SHFL.IDX PT, R9, R2, 0x2, 0x181f ;  /* 0x00581f0002097f89 */ /* 0x000fe200000e0000 */
[----:B------:R-:W-:-:S03]  /*8ed0*/  ISETP.GE.AND P0, PT, R38, 0x11, PT ;  /* 0x000000112600780c */ /* 0x000fc60003f06270 */
[----:B------:R-:W1:Y:S04]  /*8ee0*/  SHFL.IDX PT, R3, R2, RZ, 0x181f ;  /* 0x00181fff02037589 */ /* 0x000e6800000e0000 */
[----:B------:R-:W2:Y:S04]  /*8ef0*/  SHFL.IDX PT, R4, R2, 0x1, 0x181f ;  /* 0x00381f0002047f89 */ /* 0x000ea800000e0000 */
[----:B------:R-:W3:Y:S04]  /*8f00*/  SHFL.IDX PT, R7, R8, RZ, 0x181f ;  /* 0x00181fff08077589 */ /* 0x000ee800000e0000 */
[----:B------:R-:W4:Y:S04]  /*8f10*/  SHFL.IDX PT, R5, R8, 0x1, 0x181f ;  /* 0x00381f0008057f89 */ /* 0x000f2800000e0000 */
[----:B------:R-:W-:Y:S04]  /*8f20*/  SHFL.IDX PT, R10, R2, 0x3, 0x181f ;  /* 0x00781f00020a7f89 */ /* 0x000fe800000e0000 */
[----:B------:R-:W5:Y:S01]  /*8f30*/  SHFL.IDX PT, R11, R8, 0x2, 0x181f ;  /* 0x00581f00080b7f89 */ /* 0x000f6200000e0000 */
[----:B-1----:R-:W-:-:S03]  /*8f40*/  @P1 LEA R6, P2, R244, R3, 0x1 ;  /* 0x00000003f4061211 */ /* 0x002fc600078408ff */
[----:B------:R-:W-:Y:S01]  /*8f50*/  SHFL.IDX PT, R2, R2, 0x4, 0x181f ;  /* 0x00981f0002027f89 */ /* 0x000fe200000e0000 */
[----:B--2---:R-:W-:-:S03]  /*8f60*/  @P0 LEA R4, P3, R244, R4, 0x1 ;  /* 0x00000004f4040211 */ /* 0x004fc600078608ff */
[----:B------:R-:W1:Y:S01]  /*8f70*/  SHFL.IDX PT, R3, R8, 0x3, 0x181f ;  /* 0x00781f0008037f89 */ /* 0x000e6200000e0000 */
[C-C-:B---3--:R-:W-:Y:S02]  /*8f80*/  @P1 LEA.HI.X R7, R244.reuse, R7, R245.reuse, 0x1, P2 ;  /* 0x00000007f4071211 */ /* 0x148fe400010f0cf5 */
[C---:B------:R-:W-:Y:S02]  /*8f90*/  @P0 ISETP.GE.AND P2, PT, R244.reuse, c[0x0][0x1d4], PT ;  /* 0x00007500f4000a0c */ /* 0x040fe40003f46270 */
[----:B----4-:R-:W-:Y:S01]  /*8fa0*/  @P0 LEA.HI.X R5, R244, R5, R245, 0x1, P3 ;  /* 0x00000005f4050211 */ /* 0x010fe200018f0cf5 */
[----:B------:R2:W-:Y:S01]  /*8fb0*/  @P1 LDGSTS.E.BYPASS.LTC128B.128 [R209+0x2900], [R6.64], !P5 ;  /* 0x0290000006d11fae */ /* 0x0005e2000e901d48 */
[----:B------:R-:W-:Y:S02]  /*8fc0*/  ISETP.GE.AND P3, PT, R38, 0x31, PT ;  /* 0x000000312600780c */ /* 0x000fe40003f66270 */
[----:B------:R-:W-:-:S07]  /*8fd0*/  @P4 ISETP.GE.AND P5, PT, R244, c[0x0][0x1d4], PT ;  /* 0x00007500f4004a0c */ /* 0x000fce0003fa6270 */
[----:B------:R3:W-:Y:S04]  /*8fe0*/  @P0 LDGSTS.E.BYPASS.LTC128B.128 [R209+0x3100], [R4.64], !P2 ;  /* 0x0310000004d10fae */ /* 0x0007e8000d101d48 */
[C---:B------:R-:W-:Y:S02]  /*8ff0*/  @P3 ISETP.GE.AND P0, PT, R244.reuse, c[0x0][0x1d4], PT ;  /* 0x00007500f4003a0c */ /* 0x040fe40003f06270 */
[----:B--2---:R-:W-:-:S04]  /*9000*/  @P4 LEA R6, P2, R244, R9, 0x1 ;  /* 0x00000009f4064211 */ /* 0x004fc800078408ff */
[----:B-----5:R-:W-:-:S05]  /*9010*/  @P4 LEA.HI.X R7, R244, R11, R245, 0x1, P2 ;  /* 0x0000000bf4074211 */ /* 0x020fca00010f0cf5 */
[----:B------:R2:W-:Y:S01]  /*9020*/  @P4 LDGSTS.E.BYPASS.LTC128B.128 [R209+0x3900], [R6.64], !P5 ;  /* 0x0390000006d14fae */ /* 0x0005e2000e901d48 */
[----:B---3--:R-:W-:-:S04]  /*9030*/  @P3 LEA R4, P1, R244, R10, 0x1 ;  /* 0x0000000af4043211 */ /* 0x008fc800078208ff */
[----:B-1----:R-:W-:Y:S02]  /*9040*/  @P3 LEA.HI.X R5, R244, R3, R245, 0x1, P1 ;  /* 0x00000003f4053211 */ /* 0x002fe400008f0cf5 */
[----:B------:R2:W1:Y:S04]  /*9050*/  SHFL.IDX PT, R3, R8, 0x4, 0x181f ;  /* 0x00981f0008037f89 */ /* 0x00046800000e0000 */
[----:B------:R2:W-:Y:S01]  /*9060*/  @P3 LDGSTS.E.BYPASS.LTC128B.128 [R209+0x4100], [R4.64], !P0 ;  /* 0x0410000004d13fae */ /* 0x0005e2000c101d48 */
[----:B------:R-:W-:-:S13]  /*9070*/  ISETP.GE.AND P0, PT, R38, 0x41, PT ;  /* 0x000000412600780c */ /* 0x000fda0003f06270 */
[----:B------:R-:W-:Y:S05]  /*9080*/  @!P0 BRA `(.L_x_302) ;  /* 0x0000004000008947 */ /* 0x000fea0003800000 */
[C---:B------:R-:W-:Y:S02]  /*9090*/  ISETP.GE.AND P0, PT, R244.reuse, c[0x0][0x1d4], PT ;  /* 0x00007500f4007a0c */ /* 0x040fe40003f06270 */
[----:B------:R-:W-:-:S04]  /*90a0*/  LEA R2, P1, R244, R2, 0x1 ;  /* 0x00000002f4027211 */ /* 0x000fc800078208ff */
[----:B-1----:R-:W-:-:S07]  /*90b0*/  LEA.HI.X R3, R244, R3, R245, 0x1, P1 ;  /* 0x00000003f4037211 */ /* 0x002fce00008f0cf5 */
[----:B------:R1:W-:Y:S02]  /*90c0*/  LDGSTS.E.BYPASS.LTC128B.128 [R209+0x4900], [R2.64], !P0 ;  /* 0x0490000002d17fae */ /* 0x0003e4000c101d48 */
.L_x_302:
[----:B------:R-:W-:Y:S05]  /*90d0*/  BSYNC B0 ;  /* 0x0000000000007941 */ /* 0x000fea0003800000 */
.L_x_301:
[----:B------:R-:W-:Y:S01]  /*90e0*/  ISETP.LT.AND P0, PT, RZ, c[0x0][0x27c], PT ;  /* 0x00009f00ff007a0c */ /* 0x000fe20003f01270 */
[----:B------:R-:W0:-:S12]  /*90f0*/  LDGDEPBAR ;  /* 0x00000000000079af */ /* 0x000e180000000000 */
[----:B------:R-:W-:Y:S05]  /*9100*/  @P0 BRA `(.L_x_303) ;  /* 0x0000002000000947 */ /* 0x000fea0003800000 */
[----:B------:R-:W-:-:S04]  /*9110*/  DEPBAR.LE SB0, 0x1 ;  /* 0x000080400000791a */ /* 0x000fc80000000000 */
[----:B------:R-:W-:Y:S05]  /*9120*/  BRA `(.L_x_304) ;  /* 0x0000352000007947 */ /* 0x000fea0003800000 */
.L_x_303:
[----:B------:R-:W3:Y:S01]  /*9130*/  LDL R26, [R1+0x2c] ;  /* 0x00002c00011a7983 */ /* 0x000ee20000100800 */
[----:B-1----:R-:W-:Y:S01]  /*9140*/  SHF.R.S32.HI R2, RZ, 0x1f, R142 ;  /* 0x0000001fff027819 */ /* 0x002fe2000001148e */
[----:B------:R-:W-:Y:S01]  /*9150*/  ULDC.U8 UR4, c[0x0][0x298] ;  /* 0x0000a60000047ab9 */ /* 0x000fe20000000000 */
[----:B--2---:R-:W-:Y:S01]  /*9160*/  IMAD.WIDE.U32 R4, R142, c[0x0][0x290], RZ ;  /* 0x0000a4008e047a25 */ /* 0x004fe200078e00ff */
[----:B------:R-:W-:Y:S01]  /*9170*/  ISETP.NE.AND P2, PT, RZ, UR4, PT ;  /* 0x00000004ff007c0c */ /* 0x000fe2000bf45270 */
[----:B------:R-:W-:Y:S02]  /*9180*/  BSSY B2, `(.L_x_304) ;  /* 0x000034c000027945 */ /* 0x000fe40003800000 */
[C---:B------:R-:W-:Y:S02]  /*9190*/  IMAD R7, R2.reuse, c[0x0][0x280], RZ ;  /* 0x0000a00002077a24 */ /* 0x040fe400078e02ff */
[----:B------:R-:W-:Y:S02]  /*91a0*/  IMAD R6, R2, c[0x0][0x290], RZ ;  /* 0x0000a40002067a24 */ /* 0x000fe400078e02ff */
[----:B------:R-:W-:-:S04]  /*91b0*/  IMAD.WIDE.U32 R2, R142, c[0x0][0x280], RZ ;  /* 0x0000a0008e027a25 */ /* 0x000fc800078e00ff */
[----:B------:R-:W-:Y:S01]  /*91c0*/  IMAD R9, R142, c[0x0][0x284], R7 ;  /* 0x0000a1008e097a24 */ /* 0x000fe200078e0207 */
[----:B------:R-:W-:Y:S01]  /*91d0*/  LEA R7, P0, R4, c[0x0][0x288], 0x1 ;  /* 0x0000a20004077a11 */ /* 0x000fe200078008ff */
[----:B------:R-:W-:Y:S01]  /*91e0*/  IMAD R8, R142, c[0x0][0x294], R6 ;  /* 0x0000a5008e087a24 */ /* 0x000fe200078e0206 */
[----:B------:R-:W-:Y:S02]  /*91f0*/  LEA R6, P1, R2, c[0x0][0x270], 0x1 ;  /* 0x00009c0002067a11 */ /* 0x000fe400078208ff */
[----:B------:R-:W-:Y:S02]  /*9200*/  IADD3 R3, R9, R3, RZ ;  /* 0x0000000309037210 */ /* 0x000fe40007ffe0ff */
[----:B------:R-:W-:Y:S02]  /*9210*/  IADD3 R5, R8, R5, RZ ;  /* 0x0000000508057210 */ /* 0x000fe40007ffe0ff */
[----:B------:R-:W-:Y:S02]  /*9220*/  LEA.HI.X R2, R2, c[0x0][0x274], R3, 0x1, P1 ;  /* 0x00009d0002027a11 */ /* 0x000fe400008f0c03 */
[----:B------:R-:W-:-:S02]  /*9230*/  LEA.HI.X R3, R4, c[0x0][0x28c], R5, 0x1, P0 ;  /* 0x0000a30004037a11 */ /* 0x000fc400000f0c05 */
[----:B---3--:R-:W-:Y:S01]  /*9240*/  LEA R4, R26, R93, 0x7 ;  /* 0x0000005d1a047211 */ /* 0x008fe200078e38ff */
[----:B------:R-:W-:Y:S05]  /*9250*/  @!P2 BRA `(.L_x_305) ;  /* 0x000019200000a947 */ /* 0x000fea0003800000 */
[----:B------:R-:W-:Y:S01]  /*9260*/  ISETP.GE.AND P0, PT, R4, R0, PT ;  /* 0x000000000400720c */ /* 0x000fe20003f06270 */
[----:B------:R-:W1:Y:S01]  /*9270*/  SHFL.IDX PT, R11, R2, RZ, 0x1c1f ;  /* 0x001c1fff020b7589 */ /* 0x000e6200000e0000 */
[----:B------:R-:W-:Y:S01]  /*9280*/  BSSY B0, `(.L_x_306) ;  /* 0x0000019000007945 */ /* 0x000fe20003800000 */
[----:B------:R-:W-:Y:S01]  /*9290*/  CS2R R4, SRZ ;  /* 0x0000000000047805 */ /* 0x000fe2000001ff00 */
[----:B------:R-:W-:Y:S01]  /*92a0*/  CS2R R8, SRZ ;  /* 0x0000000000087805 */ /* 0x000fe2000001ff00 */
[----:B------:R-:W2:Y:S04]  /*92b0*/  SHFL.IDX PT, R10, R6, RZ, 0x1c1f ;  /* 0x001c1fff060a7589 */ /* 0x000ea800000e0000 */
[----:B------:R3:W4:Y:S04]  /*92c0*/  SHFL.IDX PT, R13, R3, RZ, 0x1c1f ;  /* 0x001c1fff030d7589 */ /* 0x00072800000e0000 */
[----:B------:R5:W1:Y:S01]  /*92d0*/  SHFL.IDX PT, R12, R7, RZ, 0x1c1f ;  /* 0x001c1fff070c7589 */ /* 0x000a6200000e0000 */
[----:B---3--:R-:W-:Y:S01]  /*92e0*/  CS2R R2, SRZ ;  /* 0x0000000000027805 */ /* 0x008fe2000001ff00 */
[----:B-----5:R-:W-:Y:S01]  /*92f0*/  CS2R R6, SRZ ;  /* 0x0000000000067805 */ /* 0x020fe2000001ff00 */
[----:B------:R-:W-:Y:S05]  /*9300*/  @P0 BRA `(.L_x_307) ;  /* 0x0000010000000947 */ /* 0x000fea0003800000 */
[----:B-12-4-:R-:W2:Y:S04]  /*9310*/  LDL R16, [R1+0xd8] ;  /* 0x0000d80001107983 */ /* 0x016ea80000100800 */
[----:B------:R-:W3:Y:S01]  /*9320*/  LDL R18, [R1+0xd4] ;  /* 0x0000d40001127983 */ /* 0x000ee20000100800 */
[----:B------:R-:W-:-:S02]  /*9330*/  ISETP.GE.AND P1, PT, R86, c[0x0][0x27c], PT ;  /* 0x00009f0056007a0c */ /* 0x000fc40003f26270 */
[----:B------:R-:W-:Y:S01]  /*9340*/  ISETP.GE.AND P0, PT, R88, c[0x0][0x27c], PT ;  /* 0x00009f0058007a0c */ /* 0x000fe20003f06270 */
[----:B------:R-:W-:-:S10]  /*9350*/  CS2R R4, SRZ ;  /* 0x0000000000047805 */ /* 0x000fd4000001ff00 */
[----:B------:R-:W-:-:S05]  /*9360*/  @!P1 IMAD.WIDE R2, R86, 0x2, R10 ;  /* 0x0000000256029825 */ /* 0x000fca00078e020a */
[----:B------:R1:W5:Y:S02]  /*9370*/  @!P1 LD.E.64 R8, [R2.64] ;  /* 0x0000000802089980 */ /* 0x000364000c101b00 */
[----:B-1----:R-:W-:Y:S01]  /*9380*/  CS2R R2, SRZ ;  /* 0x0000000000027805 */ /* 0x002fe2000001ff00 */
[-C--:B--2---:R-:W-:Y:S02]  /*9390*/  @!P0 IADD3 R14, P3, R10, R16.reuse, RZ ;  /* 0x000000100a0e8210 */ /* 0x084fe40007f7e0ff */
[----:B------:R-:W-:Y:S01]  /*93a0*/  @!P0 IADD3 R10, P2, R12, R16, RZ ;  /* 0x000000100c0a8210 */ /* 0x000fe20007f5e0ff */
[----:B------:R-:W-:-:S04]  /*93b0*/  @!P1 IMAD.WIDE R16, R86, 0x2, R12 ;  /* 0x0000000256109825 */ /* 0x000fc800078e020c */
[--C-:B---3--:R-:W-:Y:S01]  /*93c0*/  @!P0 IMAD.X R15, R11, 0x1, R18.reuse, P3 ;  /* 0x000000010b0f8824 */ /* 0x108fe200018e0612 */
[----:B------:R1:W5:Y:S01]  /*93d0*/  @!P1 LD.E.64 R6, [R16.64] ;  /* 0x0000000810069980 */ /* 0x000362000c101b00 */
[----:B------:R-:W-:-:S03]  /*93e0*/  @!P0 IMAD.X R11, R13, 0x1, R18, P2 ;  /* 0x000000010d0b8824 */ /* 0x000fc600010e0612 */
[----:B------:R1:W5:Y:S04]  /*93f0*/  @!P0 LD.E.64 R4, [R14.64] ;  /* 0x000000080e048980 */ /* 0x000368000c101b00 */
[----:B------:R1:W5:Y:S02]  /*9400*/  @!P0 LD.E.64 R2, [R10.64] ;  /* 0x000000080a028980 */ /* 0x000364000c101b00 */
.L_x_307:
[----:B-12-4-:R-:W-:Y:S05]  /*9410*/  BSYNC B0 ;  /* 0x0000000000007941 */ /* 0x016fea0003800000 */
.L_x_306:
[----:B------:R-:W-:Y:S01]  /*9420*/  IMAD R0, R26, -0x80, R0 ;  /* 0xffffff801a007824 */ /* 0x000fe200078e0200 */
[--C-:B-----5:R-:W-:Y:S01]  /*9430*/  SHF.R.U64 R16, R8, 0x10, R9.reuse ;  /* 0x0000001008107819 */ /* 0x120fe20000001209 */
[----:B------:R-:W-:Y:S01]  /*9440*/  IMAD.MOV.U32 R18, RZ, RZ, R8 ;  /* 0x000000ffff127224 */ /* 0x000fe200078e0008 */
[--C-:B------:R-:W-:Y:S01]  /*9450*/  SHF.R.U32.HI R12, RZ, 0x10, R9.reuse ;  /* 0x00000010ff0c7819 */ /* 0x100fe20000011609 */
[----:B------:R-:W-:Y:S01]  /*9460*/  IMAD.MOV.U32 R17, RZ, RZ, R9 ;  /* 0x000000ffff117224 */ /* 0x000fe200078e0009 */
[----:B------:R-:W-:Y:S01]  /*9470*/  IMNMX R25, R0, 0x80, PT ;  /* 0x0000008000197817 */ /* 0x000fe20003800200 */
[----:B------:R-:W-:Y:S01]  /*9480*/  IMAD.MOV.U32 R15, RZ, RZ, R4 ;  /* 0x000000ffff0f7224 */ /* 0x000fe200078e0004 */
[--C-:B------:R-:W-:Y:S01]  /*9490*/  SHF.R.U64 R13, R4, 0x10, R5.reuse ;  /* 0x00000010040d7819 */ /* 0x100fe20000001205 */
[----:B------:R-:W-:Y:S01]  /*94a0*/  IMAD.MOV.U32 R10, RZ, RZ, R6 ;  /* 0x000000ffff0a7224 */ /* 0x000fe200078e0006 */
[----:B------:R-:W-:Y:S01]  /*94b0*/  ISETP.GE.AND P0, PT, R93, R25, PT ;  /* 0x000000195d00720c */ /* 0x000fe20003f06270 */
[----:B------:R-:W-:Y:S01]  /*94c0*/  IMAD.MOV.U32 R14, RZ, RZ, R5 ;  /* 0x000000ffff0e7224 */ /* 0x000fe200078e0005 */
[--C-:B------:R-:W-:Y:S01]  /*94d0*/  SHF.R.U64 R8, R6, 0x10, R7.reuse ;  /* 0x0000001006087819 */ /* 0x100fe20000001207 */
[----:B------:R-:W-:Y:S01]  /*94e0*/  IMAD.MOV.U32 R9, RZ, RZ, R7 ;  /* 0x000000ffff097224 */ /* 0x000fe200078e0007 */
[----:B------:R-:W-:Y:S01]  /*94f0*/  SHF.R.U32.HI R11, RZ, 0x10, R5 ;  /* 0x00000010ff0b7819 */ /* 0x000fe20000011605 */
[----:B------:R-:W-:Y:S01]  /*9500*/  IMAD.MOV.U32 R6, RZ, RZ, R2 ;  /* 0x000000ffff067224 */ /* 0x000fe200078e0002 */
[----:B------:R-:W-:-:S04]  /*9510*/  DEPBAR.LE SB0, 0x1 ;  /* 0x000080400000791a */ /* 0x000fc80000000000 */
[----:B------:R-:W-:Y:S01]  /*9520*/  IMAD.MOV.U32 R4, RZ, RZ, R3 ;  /* 0x000000ffff047224 */ /* 0x000fe200078e0003 */
[----:B------:R-:W-:Y:S01]  /*9530*/  SHF.R.U32.HI R5, RZ, 0x10, R7 ;  /* 0x00000010ff057819 */ /* 0x000fe20000011607 */
[----:B------:R-:W-:Y:S01]  /*9540*/  BSSY B1, `(.L_x_308) ;  /* 0x000005f000017945 */ /* 0x000fe20003800000 */
[--C-:B------:R-:W-:Y:S02]  /*9550*/  SHF.R.U64 R2, R2, 0x10, R3.reuse ;  /* 0x0000001002027819 */ /* 0x100fe40000001203 */
[----:B------:R-:W-:Y:S02]  /*9560*/  SHF.R.U32.HI R0, RZ, 0x10, R3 ;  /* 0x00000010ff007819 */ /* 0x000fe40000011603 */
[----:B------:R-:W-:Y:S02]  /*9570*/  PRMT R18, R18, 0x5410, R16 ;  /* 0x0000541012127816 */ /* 0x000fe40000000010 */
[----:B------:R-:W-:Y:S02]  /*9580*/  PRMT R20, R17, 0x5410, R12 ;  /* 0x0000541011147816 */ /* 0x000fe4000000000c */
[----:B------:R-:W-:-:S02]  /*9590*/  PRMT R22, R15, 0x5410, R13 ;  /* 0x000054100f167816 */ /* 0x000fc4000000000d */
[----:B------:R-:W-:Y:S02]  /*95a0*/  PRMT R24, R14, 0x5410, R11 ;  /* 0x000054100e187816 */ /* 0x000fe4000000000b */
[----:B------:R-:W-:Y:S02]  /*95b0*/  PRMT R16, R10, 0x5410, R8 ;  /* 0x000054100a107816 */ /* 0x000fe40000000008 */
[----:B------:R-:W-:Y:S02]  /*95c0*/  PRMT R19, R9, 0x5410, R5 ;  /* 0x0000541009137816 */ /* 0x000fe40000000005 */
[----:B------:R-:W-:Y:S02]  /*95d0*/  PRMT R21, R6, 0x5410, R2 ;  /* 0x0000541006157816 */ /* 0x000fe40000000002 */
[----:B------:R-:W-:Y:S01]  /*95e0*/  PRMT R23, R4, 0x5410, R0 ;  /* 0x0000541004177816 */ /* 0x000fe20000000000 */
[----:B------:R-:W-:Y:S06]  /*95f0*/  BAR.SYNC.DEFER_BLOCKING 0x0 ;  /* 0x0000000000007b1d */ /* 0x000fec0000010000 */
[----:B------:R-:W-:Y:S05]  /*9600*/  @P0 BRA `(.L_x_309) ;  /* 0x0000052000000947 */ /* 0x000fea0003800000 */
[----:B------:R-:W-:Y:S01]  /*9610*/  ISETP.GE.AND P0, PT, R86, c[0x0][0x27c], PT ;  /* 0x00009f0056007a0c */ /* 0x000fe20003f06270 */
[----:B------:R-:W-:-:S12]  /*9620*/  BSSY B0, `(.L_x_310) ;  /* 0x0000028000007945 */ /* 0x000fd80003800000 */
[----:B------:R-:W-:Y:S05]  /*9630*/  @P0 BRA `(.L_x_311) ;  /* 0x0000026000000947 */ /* 0x000fea0003800000 */
[----:B------:R-:W1:Y:S01]  /*9640*/  LDS.128 R4, [R248+0x5000] ;  /* 0x00500000f8047984 */ /* 0x000e620000000c00 */
[----:B------:R-:W-:Y:S01]  /*9650*/  SHF.L.U32 R3, R18, 0x10, RZ ;  /* 0x0000001012037819 */ /* 0x000fe200000006ff */
[----:B------:R-:W-:Y:S01]  /*9660*/  IMAD.U32 R0, R16, 0x10000, RZ ;  /* 0x0001000010007824 */ /* 0x000fe200078e00ff */
[----:B------:R-:W-:Y:S02]  /*9670*/  LOP3.LUT R2, R18, 0xffff0000, RZ, 0xc0, !PT ;  /* 0xffff000012027812 */ /* 0x000fe400078ec0ff */
[C---:B-1----:R-:W-:Y:S01]  /*9680*/  SHF.L.U32 R9, R4.reuse, 0x10, RZ ;  /* 0x0000001004097819 */ /* 0x042fe200000006ff */
[----:B------:R-:W-:Y:S01]  /*9690*/  IMAD.U32 R10, R7, 0x10000, RZ ;  /* 0x00010000070a7824 */ /* 0x000fe200078e00ff */
[----:B------:R-:W-:Y:S02]  /*96a0*/  LOP3.LUT R8, R4, 0xffff0000, RZ, 0xc0, !PT ;  /* 0xffff000004087812 */ /* 0x000fe400078ec0ff */
[C---:B------:R-:W-:Y:S02]  /*96b0*/  SHF.L.U32 R13, R5.reuse, 0x10, RZ ;  /* 0x00000010050d7819 */ /* 0x040fe400000006ff */
[----:B------:R-:W-:Y:S01]  /*96c0*/  LOP3.LUT R4, R5, 0xffff0000, RZ, 0xc0, !PT ;  /* 0xffff000005047812 */ /* 0x000fe200078ec0ff */
[-C--:B------:R-:W-:Y:S01]  /*96d0*/  FMUL.FTZ R15, R8, R0.reuse ;  /* 0x00000000080f7220 */ /* 0x080fe20000410000 */
[----:B------:R-:W-:Y:S01]  /*96e0*/  LOP3.LUT R5, R16, 0xffff0000, RZ, 0xc0, !PT ;  /* 0xffff000010057812 */ /* 0x000fe200078ec0ff */
[-C--:B------:R-:W-:Y:S01]  /*96f0*/  FMUL.FTZ R14, R8, R3.reuse ;  /* 0x00000003080e7220 */ /* 0x080fe20000410000 */
[C---:B------:R-:W-:Y:S01]  /*9700*/  SHF.L.U32 R12, R6.reuse, 0x10, RZ ;  /* 0x00000010060c7819 */ /* 0x040fe200000006ff */
[----:B------:R-:W-:Y:S01]  /*9710*/  FFMA.FTZ R17, R9, R3, -R15 ;  /* 0x0000000309117223 */ /* 0x000fe2000001080f */
[----:B------:R-:W-:Y:S01]  /*9720*/  LOP3.LUT R11, R6, 0xffff0000, RZ, 0xc0, !PT ;  /* 0xffff0000060b7812 */ /* 0x000fe200078ec0ff */
[CC--:B------:R-:W-:Y:S01]  /*9730*/  FMUL.FTZ R8, R4.reuse, R5.reuse ;  /* 0x0000000504087220 */ /* 0x0c0fe20000410000 */
[----:B------:R-:W-:Y:S01]  /*9740*/  LOP3.LUT R6, R7, 0xffff0000, RZ, 0xc0, !PT ;  /* 0xffff000007067812 */ /* 0x000fe200078ec0ff */
[----:B------:R-:W-:Y:S01]  /*9750*/  FFMA.FTZ R15, R9, R0, R14 ;  /* 0x00000000090f7223 */ /* 0x000fe2000001000e */
[----:B------:R-:W-:Y:S01]  /*9760*/  LOP3.LUT R0, R19, 0xffff0000, RZ, 0xc0, !PT ;  /* 0xffff000013007812 */ /* 0x000fe200078ec0ff */
[-C--:B------:R-:W-:Y:S01]  /*9770*/  FMUL.FTZ R7, R4, R2.reuse ;  /* 0x0000000204077220 */ /* 0x080fe20000410000 */
[C---:B------:R-:W-:Y:S01]  /*9780*/  SHF.L.U32 R4, R20.reuse, 0x10, RZ ;  /* 0x0000001014047819 */ /* 0x040fe200000006ff */
[----:B------:R-:W-:Y:S01]  /*9790*/  FFMA.FTZ R14, R13, R2, -R8 ;  /* 0x000000020d0e7223 */ /* 0x000fe20000010808 */
[----:B------:R-:W-:Y:S01]  /*97a0*/  SHF.L.U32 R2, R19, 0x10, RZ ;  /* 0x0000001013027819 */ /* 0x000fe200000006ff */
[----:B------:R-:W-:Y:S01]  /*97b0*/  FFMA.FTZ R9, R13, R5, R7 ;  /* 0x000000050d097223 */ /* 0x000fe20000010007 */
[----:B------:R-:W-:Y:S01]  /*97c0*/  LOP3.LUT R3, R20, 0xffff0000, RZ, 0xc0, !PT ;  /* 0xffff000014037812 */ /* 0x000fe200078ec0ff */
[----:B------:R-:W-:-:S02]  /*97d0*/  FMUL.FTZ R7, R6, R0 ;  /* 0x0000000006077220 */ /* 0x000fc40000410000 */
[C---:B------:R-:W-:Y:S02]  /*97e0*/  FMUL.FTZ R8, R11.reuse, R2 ;  /* 0x000000020b087220 */ /* 0x040fe40000410000 */
[-C--:B------:R-:W-:Y:S02]  /*97f0*/  FMUL.FTZ R5, R11, R4.reuse ;  /* 0x000000040b057220 */ /* 0x080fe40000410000 */
[----:B------:R-:W-:Y:S02]  /*9800*/  FMUL.FTZ R6, R6, R3 ;  /* 0x0000000306067220 */ /* 0x000fe40000410000 */
[C---:B------:R-:W-:Y:S01]  /*9810*/  FFMA.FTZ R8, R12.reuse, R4, -R8 ;  /* 0x000000040c087223 */ /* 0x040fe20000010808 */
[----:B------:R-:W-:Y:S01]  /*9820*/  F2FP.BF16.PACK_AB R4, R15, R17 ;  /* 0x000000110f04723e */ /* 0x000fe200000010ff */
[----:B------:R-:W-:Y:S01]  /*9830*/  FFMA.FTZ R2, R12, R2, R5 ;  /* 0x000000020c027223 */ /* 0x000fe20000010005 */
[----:B------:R-:W-:Y:S01]  /*9840*/  F2FP.BF16.PACK_AB R5, R9, R14 ;  /* 0x0000000e0905723e */ /* 0x000fe200000010ff */
[----:B------:R-:W-:-:S02]  /*9850*/  FFMA.FTZ R3, R10, R3, -R7 ;  /* 0x000000030a037223 */ /* 0x000fc40000010807 */
[----:B------:R-:W-:Y:S01]  /*9860*/  FFMA.FTZ R0, R10, R0, R6 ;  /* 0x000000000a007223 */ /* 0x000fe20000010006 */
[----:B------:R-:W-:-:S04]  /*9870*/  F2FP.BF16.PACK_AB R6, R2, R8 ;  /* 0x000000080206723e */ /* 0x000fc800000010ff */
[----:B------:R-:W-:-:S05]  /*9880*/  F2FP.BF16.PACK_AB R7, R0, R3 ;  /* 0x000000030007723e */ /* 0x000fca00000010ff */
[----:B------:R1:W-:Y:S02]  /*9890*/  STS.128 [R248+0x5000], R4 ;  /* 0x00500004f8007388 */ /* 0x0003e40000000c00 */
.L_x_311:
[----:B------:R-:W-:Y:S05]  /*98a0*/  BSYNC B0 ;  /* 0x0000000000007941 */ /* 0x000fea0003800000 */
.L_x_310:
[----:B------:R-:W-:-:S13]  /*98b0*/  ISETP.GE.AND P0, PT, R88, c[0x0][0x27c], PT ;  /* 0x00009f0058007a0c */ /* 0x000fda0003f06270 */
[----:B------:R-:W-:Y:S05]  /*98c0*/  @P0 BRA `(.L_x_309) ;  /* 0x0000026000000947 */ /* 0x000fea0003800000 */
[----:B-1----:R-:W1:Y:S01]  /*98d0*/  LDS.128 R4, [R249+0x5000] ;  /* 0x00500000f9047984 */ /* 0x002e620000000c00 */
[C---:B------:R-:W-:Y:S01]  /*98e0*/  SHF.L.U32 R3, R22.reuse, 0x10, RZ ;  /* 0x0000001016037819 */ /* 0x040fe200000006ff */
[----:B------:R-:W-:Y:S01]  /*98f0*/  IMAD.U32 R0, R21, 0x10000, RZ ;  /* 0x0001000015007824 */ /* 0x000fe200078e00ff */
[----:B------:R-:W-:Y:S02]  /*9900*/  LOP3.LUT R2, R22, 0xffff0000, RZ, 0xc0, !PT ;  /* 0xffff000016027812 */ /* 0x000fe400078ec0ff */
[C---:B-1----:R-:W-:Y:S01]  /*9910*/  SHF.L.U32 R9, R4.reuse, 0x10, RZ ;  /* 0x0000001004097819 */ /* 0x042fe200000006ff */
[----:B------:R-:W-:Y:S01]  /*9920*/  IMAD.U32 R10, R7, 0x10000, RZ ;  /* 0x00010000070a7824 */ /* 0x000fe200078e00ff */
[----:B------:R-:W-:Y:S02]  /*9930*/  LOP3.LUT R8, R4, 0xffff0000, RZ, 0xc0, !PT ;  /* 0xffff000004087812 */ /* 0x000fe400078ec0ff */
[C---:B------:R-:W-:Y:S02]  /*9940*/  SHF.L.U32 R13, R5.reuse, 0x10, RZ ;  /* 0x00000010050d7819 */ /* 0x040fe400000006ff */
[----:B------:R-:W-:Y:S01]  /*9950*/  LOP3.LUT R4, R5, 0xffff0000, RZ, 0xc0, !PT ;  /* 0xffff000005047812 */ /* 0x000fe200078ec0ff */
[CC--:B------:R-:W-:Y:S01]  /*9960*/  FMUL.FTZ R15, R8.reuse, R0.reuse ;  /* 0x00000000080f7220 */ /* 0x0c0fe20000410000 */
        /* <DEDUP_REMOVED lines=28> */
.L_x_309:
[----:B------:R-:W-:Y:S05]  /*9b30*/  BSYNC B1 ;  /* 0x0000000000017941 */ /* 0x000fea0003800000 */
.L_x_308:
[----:B------:R-:W-:Y:S01]  /*9b40*/  IADD3 R0, R93, 0x20, RZ ;  /* 0x000000205d007810 */ /* 0x000fe20007ffe0ff */
[----:B------:R-:W-:Y:S03]  /*9b50*/  BSSY B1, `(.L_x_312) ;  /* 0x0000055000017945 */ /* 0x000fe60003800000 */
[----:B------:R-:W-:-:S13]  /*9b60*/  ISETP.GE.AND P0, PT, R0, R25, PT ;  /* 0x000000190000720c */ /* 0x000fda0003f06270 */
[----:B------:R-:W-:Y:S05]  /*9b70*/  @P0 BRA `(.L_x_313) ;  /* 0x0000052000000947 */ /* 0x000fea0003800000 */
[----:B------:R-:W-:Y:S01]  /*9b80*/  ISETP.GE.AND P0, PT, R86, c[0x0][0x27c], PT ;  /* 0x00009f0056007a0c */ /* 0x000fe20003f06270 */
[----:B------:R-:W-:-:S12]  /*9b90*/  BSSY B0, `(.L_x_314) ;  /* 0x0000028000007945 */ /* 0x000fd80003800000 */
[----:B------:R-:W-:Y:S05]  /*9ba0*/  @P0 BRA `(.L_x_315) ;  /* 0x0000026000000947 */ /* 0x000fea0003800000 */
[----:B-1----:R-:W1:Y:S01]  /*9bb0*/  LDS.128 R4, [R248+0x6000] ;  /* 0x00600000f8047984 */ /* 0x002e620000000c00 */
        /* <DEDUP_REMOVED lines=10> */
[C---:B------:R-:W-:Y:S01]  /*9c60*/  FMUL.FTZ R14, R3.reuse, R8 ;  /* 0x00000008030e7220 */ /* 0x040fe20000410000 */
[C---:B------:R-:W-:Y:S01]  /*9c70*/  SHF.L.U32 R12, R6.reuse, 0x10, RZ ;  /* 0x00000010060c7819 */ /* 0x040fe200000006ff */
[-C--:B------:R-:W-:Y:S01]  /*9c80*/  FFMA.FTZ R17, R3, R9.reuse, -R15 ;  /* 0x0000000903117223 */ /* 0x080fe2000001080f */
[----:B------:R-:W-:Y:S01]  /*9c90*/  LOP3.LUT R11, R6, 0xffff0000, RZ, 0xc0, !PT ;  /* 0xffff0000060b7812 */ /* 0x000fe200078ec0ff */
[-C--:B------:R-:W-:Y:S01]  /*9ca0*/  FMUL.FTZ R8, R5, R4.reuse ;  /* 0x0000000405087220 */ /* 0x080fe20000410000 */
[----:B------:R-:W-:Y:S01]  /*9cb0*/  LOP3.LUT R6, R7, 0xffff0000, RZ, 0xc0, !PT ;  /* 0xffff000007067812 */ /* 0x000fe200078ec0ff */
[----:B------:R-:W-:Y:S01]  /*9cc0*/  FFMA.FTZ R15, R0, R9, R14 ;  /* 0x00000009000f7223 */ /* 0x000fe2000001000e */
[C---:B------:R-:W-:Y:S01]  /*9cd0*/  LOP3.LUT R0, R19.reuse, 0xffff0000, RZ, 0xc0, !PT ;  /* 0xffff000013007812 */ /* 0x040fe200078ec0ff */
[----:B------:R-:W-:Y:S01]  /*9ce0*/  FMUL.FTZ R7, R2, R4 ;  /* 0x0000000402077220 */ /* 0x000fe20000410000 */
[----:B------:R-:W-:Y:S01]  /*9cf0*/  SHF.L.U32 R4, R20, 0x10, RZ ;  /* 0x0000001014047819 */ /* 0x000fe200000006ff */
[-C--:B------:R-:W-:Y:S01]  /*9d00*/  FFMA.FTZ R14, R2, R13.reuse, -R8 ;  /* 0x0000000d020e7223 */ /* 0x080fe20000010808 */
[----:B------:R-:W-:Y:S01]  /*9d10*/  SHF.L.U32 R2, R19, 0x10, RZ ;  /* 0x0000001013027819 */ /* 0x000fe200000006ff */
[----:B------:R-:W-:Y:S01]  /*9d20*/  FFMA.FTZ R9, R5, R13, R7 ;  /* 0x0000000d05097223 */ /* 0x000fe20000010007 */
[----:B------:R-:W-:Y:S01]  /*9d30*/  LOP3.LUT R3, R20, 0xffff0000, RZ, 0xc0, !PT ;  /* 0xffff000014037812 */ /* 0x000fe200078ec0ff */
[----:B------:R-:W-:-:S02]  /*9d40*/  FMUL.FTZ R7, R0, R6 ;  /* 0x0000000600077220 */ /* 0x000fc40000410000 */
[-C--:B------:R-:W-:Y:S02]  /*9d50*/  FMUL.FTZ R8, R2, R11.reuse ;  /* 0x0000000b02087220 */ /* 0x080fe40000410000 */
[C---:B------:R-:W-:Y:S02]  /*9d60*/  FMUL.FTZ R5, R4.reuse, R11 ;  /* 0x0000000b04057220 */ /* 0x040fe40000410000 */
[----:B------:R-:W-:Y:S02]  /*9d70*/  FMUL.FTZ R6, R3, R6 ;  /* 0x0000000603067220 */ /* 0x000fe40000410000 */
[-C--:B------:R-:W-:Y:S01]  /*9d80*/  FFMA.FTZ R8, R4, R12.reuse, -R8 ;  /* 0x0000000c04087223 */ /* 0x080fe20000010808 */
        /* <DEDUP_REMOVED lines=8> */
.L_x_315:
[----:B------:R-:W-:Y:S05]  /*9e10*/  BSYNC B0 ;  /* 0x0000000000007941 */ /* 0x000fea0003800000 */
.L_x_314:
        /* <DEDUP_REMOVED lines=40> */
.L_x_313:
[----:B------:R-:W-:Y:S05]  /*a0a0*/  BSYNC B1 ;  /* 0x0000000000017941 */ /* 0x000fea0003800000 */
.L_x_312:
        /* <DEDUP_REMOVED lines=45> */
.L_x_319:
[----:B------:R-:W-:Y:S05]  /*a380*/  BSYNC B0 ;  /* 0x0000000000007941 */ /* 0x000fea0003800000 */
.L_x_318:
        /* <DEDUP_REMOVED lines=40> */
.L_x_317:
[----:B------:R-:W-:Y:S05]  /*a610*/  BSYNC B1 ;  /* 0x0000000000017941 */ /* 0x000fea0003800000 */
.L_x_316:
[----:B------:R-:W-:-:S04]  /*a620*/  IADD3 R0, R93, 0x60, RZ ;  /* 0x000000605d007810 */ /* 0x000fc80007ffe0ff */
        /* <DEDUP_REMOVED lines=34> */
[----:B------:R-:W-:Y:S01]  /*a850*/  FFMA.FTZ R8, R4, R12, -R8 ;  /* 0x0000000c04087223 */ /* 0x000fe20000010808 */
        /* <DEDUP_REMOVED lines=8> */
.L_x_322:
[----:B------:R-:W-:Y:S05]  /*a8e0*/  BSYNC B0 ;  /* 0x0000000000007941 */ /* 0x000fea0003800000 */
.L_x_321:
        /* <DEDUP_REMOVED lines=39> */
[----:B------:R1:W-:Y:S01]  /*ab60*/  STS.128 [R249+0x8000], R4 ;  /* 0x00800004f9007388 */ /* 0x0003e20000000c00 */
[----:B------:R-:W-:Y:S05]  /*ab70*/  BRA `(.L_x_320) ;  /* 0x00001ac000007947 */ /* 0x000fea0003800000 */
.L_x_305:
[----:B------:R-:W-:Y:S01]  /*ab80*/  ISETP.GE.AND P0, PT, R4, R0, PT ;  /* 0x000000000400720c */ /* 0x000fe20003f06270 */
[----:B------:R-:W1:Y:S01]  /*ab90*/  SHFL.IDX PT, R15, R2, RZ, 0x1c1f ;  /* 0x001c1fff020f7589 */ /* 0x000e6200000e0000 */
[----:B------:R-:W-:Y:S01]  /*aba0*/  BSSY B0, `(.L_x_323) ;  /* 0x0000014000007945 */ /* 0x000fe20003800000 */
[----:B------:R-:W-:Y:S01]  /*abb0*/  CS2R R4, SRZ ;  /* 0x0000000000047805 */ /* 0x000fe2000001ff00 */
[----:B------:R-:W-:Y:S01]  /*abc0*/  CS2R R10, SRZ ;  /* 0x00000000000a7805 */ /* 0x000fe2000001ff00 */
[----:B------:R-:W2:Y:S01]  /*abd0*/  SHFL.IDX PT, R12, R6, RZ, 0x1c1f ;  /* 0x001c1fff060c7589 */ /* 0x000ea200000e0000 */
[----:B------:R-:W-:-:S03]  /*abe0*/  CS2R R8, SRZ ;  /* 0x0000000000087805 */ /* 0x000fc6000001ff00 */
[----:B------:R-:W3:Y:S04]  /*abf0*/  SHFL.IDX PT, R14, R3, RZ, 0x1c1f ;  /* 0x001c1fff030e7589 */ /* 0x000ee800000e0000 */
[----:B------:R4:W1:Y:S02]  /*ac00*/  SHFL.IDX PT, R13, R7, RZ, 0x1c1f ;  /* 0x001c1fff070d7589 */ /* 0x00086400000e0000 */
[----:B----4-:R-:W-:Y:S01]  /*ac10*/  CS2R R6, SRZ ;  /* 0x0000000000067805 */ /* 0x010fe2000001ff00 */
[----:B------:R-:W-:Y:S05]  /*ac20*/  @P0 BRA `(.L_x_324) ;  /* 0x000000b000000947 */ /* 0x000fea0003800000 */
[C---:B-123--:R-:W-:Y:S01]  /*ac30*/  ISETP.GE.AND P0, PT, R84.reuse, c[0x0][0x27c], PT ;  /* 0x00009f0054007a0c */ /* 0x04efe20003f06270 */
[C---:B------:R-:W-:Y:S01]  /*ac40*/  IMAD.SHL.U32 R2, R84.reuse, 0x2, RZ ;  /* 0x0000000254027824 */ /* 0x040fe200078e00ff */
[----:B------:R-:W-:Y:S01]  /*ac50*/  SHF.L.U64.HI R3, R84, 0x1, R85 ;  /* 0x0000000154037819 */ /* 0x000fe20000010255 */
[----:B------:R-:W-:-:S03]  /*ac60*/  CS2R R6, SRZ ;  /* 0x0000000000067805 */ /* 0x000fc6000001ff00 */
[-C--:B------:R-:W-:Y:S02]  /*ac70*/  IADD3 R12, P2, R12, R2.reuse, RZ ;  /* 0x000000020c0c7210 */ /* 0x080fe40007f5e0ff */
[----:B------:R-:W-:-:S03]  /*ac80*/  IADD3 R2, P1, R13, R2, RZ ;  /* 0x000000020d027210 */ /* 0x000fc60007f3e0ff */
[--C-:B------:R-:W-:Y:S02]  /*ac90*/  IMAD.X R13, R15, 0x1, R3.reuse, P2 ;  /* 0x000000010f0d7824 */ /* 0x100fe400010e0603 */
[----:B------:R-:W-:Y:S01]  /*aca0*/  IMAD.X R3, R14, 0x1, R3, P1 ;  /* 0x000000010e037824 */ /* 0x000fe200008e0603 */
[----:B------:R-:W-:Y:S05]  /*acb0*/  @P0 BRA `(.L_x_324) ;  /* 0x0000002000000947 */ /* 0x000fea0003800000 */
[----:B------:R1:W5:Y:S04]  /*acc0*/  LD.E.128 R8, [R12.64] ;  /* 0x000000080c087980 */ /* 0x000368000c101d00 */
[----:B------:R1:W5:Y:S02]  /*acd0*/  LD.E.128 R4, [R2.64] ;  /* 0x0000000802047980 */ /* 0x000364000c101d00 */
.L_x_324:
[----:B-123--:R-:W-:Y:S05]  /*ace0*/  BSYNC B0 ;  /* 0x0000000000007941 */ /* 0x00efea0003800000 */
.L_x_323:
[----:B------:R-:W-:Y:S01]  /*acf0*/  IMAD R0, R26, -0x80, R0 ;  /* 0xffffff801a007824 */ /* 0x000fe200078e0200 */
[----:B------:R-:W-:Y:S01]  /*ad00*/  ISETP.GE.AND P0, PT, R84, c[0x0][0x27c], PT ;  /* 0x00009f0054007a0c */ /* 0x000fe20003f06270 */
[----:B-----5:R-:W-:Y:S01]  /*ad10*/  IMAD.MOV.U32 R18, RZ, RZ, R8 ;  /* 0x000000ffff127224 */ /* 0x020fe200078e0008 */
[--C-:B------:R-:W-:Y:S01]  /*ad20*/  SHF.R.U64 R16, R8, 0x10, R9.reuse ;  /* 0x0000001008107819 */ /* 0x100fe20000001209 */
[----:B------:R-:W-:Y:S01]  /*ad30*/  IMAD.MOV.U32 R15, RZ, RZ, R10 ;  /* 0x000000ffff0f7224 */ /* 0x000fe200078e000a */
[----:B------:R-:W-:Y:S01]  /*ad40*/  IMNMX R37, R0, 0x80, PT ;  /* 0x0000008000257817 */ /* 0x000fe20003800200 */
[----:B------:R-:W-:Y:S01]  /*ad50*/  IMAD.MOV.U32 R17, RZ, RZ, R9 ;  /* 0x000000ffff117224 */ /* 0x000fe200078e0009 */
[--C-:B------:R-:W-:Y:S01]  /*ad60*/  SHF.R.U64 R13, R10, 0x10, R11.reuse ;  /* 0x000000100a0d7819 */ /* 0x100fe2000000120b */
[----:B------:R-:W-:Y:S01]  /*ad70*/  IMAD.MOV.U32 R10, RZ, RZ, R4 ;  /* 0x000000ffff0a7224 */ /* 0x000fe200078e0004 */
[----:B------:R-:W-:Y:S01]  /*ad80*/  ISETP.GE.OR P1, PT, R93, R37, P0 ;  /* 0x000000255d00720c */ /* 0x000fe20000726670 */
[----:B------:R-:W-:Y:S01]  /*ad90*/  IMAD.MOV.U32 R14, RZ, RZ, R11 ;  /* 0x000000ffff0e7224 */ /* 0x000fe200078e000b */
[----:B------:R-:W-:Y:S01]  /*ada0*/  SHF.R.U32.HI R12, RZ, 0x10, R9 ;  /* 0x00000010ff0c7819 */ /* 0x000fe20000011609 */
[--C-:B------:R-:W-:Y:S01]  /*adb0*/  IMAD.MOV.U32 R9, RZ, RZ, R5.reuse ;  /* 0x000000ffff097224 */ /* 0x100fe200078e0005 */
[----:B------:R-:W-:Y:S01]  /*adc0*/  SHF.R.U64 R8, R4, 0x10, R5 ;  /* 0x0000001004087819 */ /* 0x000fe20000001205 */
[----:B------:R-:W-:Y:S01]  /*add0*/  IMAD.MOV.U32 R3, RZ, RZ, R7 ;  /* 0x000000ffff037224 */ /* 0x000fe200078e0007 */
[----:B------:R-:W-:Y:S01]  /*ade0*/  SHF.R.U32.HI R4, RZ, 0x10, R5 ;  /* 0x00000010ff047819 */ /* 0x000fe20000011605 */
[----:B------:R-:W-:Y:S01]  /*adf0*/  IMAD.MOV.U32 R5, RZ, RZ, R6 ;  /* 0x000000ffff057224 */ /* 0x000fe200078e0006 */
[----:B------:R-:W-:Y:S01]  /*ae00*/  SHF.R.U32.HI R11, RZ, 0x10, R11 ;  /* 0x00000010ff0b7819 */ /* 0x000fe2000001160b */
[----:B------:R-:W-:-:S04]  /*ae10*/  DEPBAR.LE SB0, 0x1 ;  /* 0x000080400000791a */ /* 0x000fc80000000000 */
[--C-:B------:R-:W-:Y:S01]  /*ae20*/  SHF.R.U64 R2, R6, 0x10, R7.reuse ;  /* 0x0000001006027819 */ /* 0x100fe20000001207 */
[----:B------:R-:W-:Y:S01]  /*ae30*/  BSSY B0, `(.L_x_325) ;  /* 0x0000065000007945 */ /* 0x000fe20003800000 */
[----:B------:R-:W-:Y:S02]  /*ae40*/  SHF.R.U32.HI R0, RZ, 0x10, R7 ;  /* 0x00000010ff007819 */ /* 0x000fe40000011607 */
[----:B------:R-:W-:Y:S02]  /*ae50*/  PRMT R24, R18, 0x5410, R16 ;  /* 0x0000541012187816 */ /* 0x000fe40000000010 */
[----:B------:R-:W-:Y:S02]  /*ae60*/  PRMT R30, R17, 0x5410, R12 ;  /* 0x00005410111e7816 */ /* 0x000fe4000000000c */
[----:B------:R-:W-:Y:S02]  /*ae70*/  PRMT R26, R15, 0x5410, R13 ;  /* 0x000054100f1a7816 */ /* 0x000fe4000000000d */
[----:B------:R-:W-:-:S02]  /*ae80*/  PRMT R29, R14, 0x5410, R11 ;  /* 0x000054100e1d7816 */ /* 0x000fc4000000000b */
[----:B------:R-:W-:Y:S02]  /*ae90*/  PRMT R23, R10, 0x5410, R8 ;  /* 0x000054100a177816 */ /* 0x000fe40000000008 */
[----:B------:R-:W-:Y:S02]  /*aea0*/  PRMT R27, R9, 0x5410, R4 ;  /* 0x00005410091b7816 */ /* 0x000fe40000000004 */
[----:B------:R-:W-:Y:S02]  /*aeb0*/  PRMT R25, R5, 0x5410, R2 ;  /* 0x0000541005197816 */ /* 0x000fe40000000002 */
[----:B------:R-:W-:Y:S01]  /*aec0*/  PRMT R28, R3, 0x5410, R0 ;  /* 0x00005410031c7816 */ /* 0x000fe20000000000 */
[----:B------:R-:W-:Y:S06]  /*aed0*/  BAR.SYNC.DEFER_BLOCKING 0x0 ;  /* 0x0000000000007b1d */ /* 0x000fec0000010000 */
[----:B------:R-:W-:Y:S05]  /*aee0*/  @P1 BRA `(.L_x_326) ;  /* 0x0000059000001947 */ /* 0x000fea0003800000 */
[----:B------:R-:W2:Y:S04]  /*aef0*/  LDL R21, [R1+0x38] ;  /* 0x0000380001157983 */ /* 0x000ea80000100800 */
[----:B------:R-:W3:Y:S04]  /*af00*/  LDL R20, [R1+0x3c] ;  /* 0x00003c0001147983 */ /* 0x000ee80000100800 */
[----:B------:R-:W4:Y:S04]  /*af10*/  LDL R42, [R1+0xc4] ;  /* 0x0000c400012a7983 */ /* 0x000f280000100800 */
[----:B------:R-:W1:Y:S01]  /*af20*/  S2R R22, SR_TID.X ;  /* 0x0000000000167919 */ /* 0x000e620000002100 */
[----:B------:R-:W-:-:S02]  /*af30*/  IADD3 R0, R84, c[0x0][0x27c], RZ ;  /* 0x00009f0054007a10 */ /* 0x000fc40007ffe0ff */
[----:B-1----:R-:W-:-:S04]  /*af40*/  SHF.R.S32.HI R19, RZ, 0x1f, R22 ;  /* 0x0000001fff137819 */ /* 0x002fc80000011416 */
[----:B------:R-:W-:-:S04]  /*af50*/  LEA.HI R19, R19, R22, RZ, 0x5 ;  /* 0x0000001613137211 */ /* 0x000fc800078f28ff */
[----:B------:R-:W-:-:S04]  /*af60*/  SHF.R.S32.HI R19, RZ, 0x5, R19 ;  /* 0x00000005ff137819 */ /* 0x000fc80000011413 */
[----:B------:R-:W-:Y:S01]  /*af70*/  SHF.L.U32 R19, R19, 0x9, RZ ;  /* 0x0000000913137819 */ /* 0x000fe200000006ff */
[----:B------:R-:W-:Y:S01]  /*af80*/  IMAD.U32 R2, R23, 0x10000, RZ ;  /* 0x0001000017027824 */ /* 0x000fe200078e00ff */
[----:B--2---:R-:W-:-:S04]  /*af90*/  LOP3.LUT R0, R21, 0x38, R0, 0xf8, !PT ;  /* 0x0000003815007812 */ /* 0x004fc800078ef800 */
[----:B---3--:R-:W-:Y:S01]  /*afa0*/  LOP3.LUT R0, R0, R20, RZ, 0x3c, !PT ;  /* 0x0000001400007212 */ /* 0x008fe200078e3cff */
[----:B----4-:R-:W1:Y:S04]  /*afb0*/  LDS.128 R8, [R42] ;  /* 0x000000002a087984 */ /* 0x010e680000000c00 */
[----:B------:R-:W-:-:S05]  /*afc0*/  IMAD.IADD R0, R19, 0x1, R0 ;  /* 0x0000000113007824 */ /* 0x000fca00078e0200 */
[----:B------:R-:W-:-:S05]  /*afd0*/  SHF.L.U32 R31, R0, 0x1, RZ ;  /* 0x00000001001f7819 */ /* 0x000fca00000006ff */
[----:B------:R-:W2:Y:S01]  /*afe0*/  LDS.128 R4, [R31+0x5100] ;  /* 0x005100001f047984 */ /* 0x000ea20000000c00 */
[----:B------:R-:W-:Y:S01]  /*aff0*/  SHF.L.U32 R0, R24, 0x10, RZ ;  /* 0x0000001018007819 */ /* 0x000fe200000006ff */
[C---:B-1----:R-:W-:Y:S01]  /*b000*/  IMAD.U32 R12, R8.reuse, 0x10000, RZ ;  /* 0x00010000080c7824 */ /* 0x042fe200078e00ff */
[----:B------:R-:W-:Y:S01]  /*b010*/  LOP3.LUT R13, R8, 0xffff0000, RZ, 0xc0, !PT ;  /* 0xffff0000080d7812 */ /* 0x000fe200078ec0ff */
[C---:B------:R-:W-:Y:S01]  /*b020*/  IMAD.U32 R15, R10.reuse, 0x10000, RZ ;  /* 0x000100000a0f7824 */ /* 0x040fe200078e00ff */
[C---:B------:R-:W-:Y:S02]  /*b030*/  SHF.L.U32 R14, R9.reuse, 0x10, RZ ;  /* 0x00000010090e7819 */ /* 0x040fe400000006ff */
[----:B------:R-:W-:Y:S02]  /*b040*/  LOP3.LUT R22, R9, 0xffff0000, RZ, 0xc0, !PT ;  /* 0xffff000009167812 */ /* 0x000fe400078ec0ff */
[----:B------:R-:W-:Y:S01]  /*b050*/  LOP3.LUT R16, R10, 0xffff0000, RZ, 0xc0, !PT ;  /* 0xffff00000a107812 */ /* 0x000fe200078ec0ff */
[C---:B--2---:R-:W-:Y:S01]  /*b060*/  IMAD.U32 R3, R4.reuse, 0x10000, RZ ;  /* 0x0001000004037824 */ /* 0x044fe200078e00ff */
[----:B------:R-:W-:-:S02]  /*b070*/  LOP3.LUT R8, R4, 0xffff0000, RZ, 0xc0, !PT ;  /* 0xffff000004087812 */ /* 0x000fc400078ec0ff */
[----:B------:R-:W-:Y:S01]  /*b080*/  LOP3.LUT R4, R23, 0xffff0000, RZ, 0xc0, !PT ;  /* 0xffff000017047812 */ /* 0x000fe200078ec0ff */
[----:B------:R-:W-:Y:S01]  /*b090*/  FMUL.FTZ R17, R3, R2 ;  /* 0x0000000203117220 */ /* 0x000fe20000410000 */
[C---:B------:R-:W-:Y:S02]  /*b0a0*/  SHF.L.U32 R9, R5.reuse, 0x10, RZ ;  /* 0x0000001005097819 */ /* 0x040fe400000006ff */
[----:B------:R-:W-:Y:S01]  /*b0b0*/  LOP3.LUT R19, R5, 0xffff0000, RZ, 0xc0, !PT ;  /* 0xffff000005137812 */ /* 0x000fe200078ec0ff */
[C---:B------:R-:W-:Y:S01]  /*b0c0*/  IMAD.U32 R5, R6.reuse, 0x10000, RZ ;  /* 0x0001000006057824 */ /* 0x040fe200078e00ff */
[----:B------:R-:W-:Y:S01]  /*b0d0*/  LOP3.LUT R10, R6, 0xffff0000, RZ, 0xc0, !PT ;  /* 0xffff0000060a7812 */ /* 0x000fe200078ec0ff */
[-C--:B------:R-:W-:Y:S01]  /*b0e0*/  FMUL.FTZ R6, R3, R0.reuse ;  /* 0x0000000003067220 */ /* 0x080fe20000410000 */
[C---:B------:R-:W-:Y:S02]  /*b0f0*/  SHF.L.U32 R20, R11.reuse, 0x10, RZ ;  /* 0x000000100b147819 */ /* 0x040fe400000006ff */
[----:B------:R-:W-:Y:S01]  /*b100*/  LOP3.LUT R21, R11, 0xffff0000, RZ, 0xc0, !PT ;  /* 0xffff00000b157812 */ /* 0x000fe200078ec0ff */
[----:B------:R-:W-:Y:S01]  /*b110*/  FFMA.FTZ R36, R12, R0, -R17 ;  /* 0x000000000c247223 */ /* 0x000fe20000010811 */
[----:B------:R-:W-:-:S02]  /*b120*/  SHF.L.U32 R11, R7, 0x10, RZ ;  /* 0x00000010070b7819 */ /* 0x000fc400000006ff */
[----:B------:R-:W-:Y:S01]  /*b130*/  LOP3.LUT R18, R7, 0xffff0000, RZ, 0xc0, !PT ;  /* 0xffff000007127812 */ /* 0x000fe200078ec0ff */
[----:B------:R-:W-:Y:S01]  /*b140*/  FMUL.FTZ R7, R8, R4 ;  /* 0x0000000408077220 */ /* 0x000fe20000410000 */
[----:B------:R-:W-:Y:S01]  /*b150*/  LOP3.LUT R3, R24, 0xffff0000, RZ, 0xc0, !PT ;  /* 0xffff000018037812 */ /* 0x000fe200078ec0ff */
[----:B------:R-:W-:Y:S02]  /*b160*/  IMAD.U32 R0, R27, 0x10000, RZ ;  /* 0x000100001b007824 */ /* 0x000fe400078e00ff */
[----:B------:R-:W-:Y:S01]  /*b170*/  FFMA.FTZ R35, R12, R2, R6 ;  /* 0x000000020c237223 */ /* 0x000fe20000010006 */
[----:B------:R-:W-:Y:S01]  /*b180*/  SHF.L.U32 R2, R30, 0x10, RZ ;  /* 0x000000101e027819 */ /* 0x000fe200000006ff */
[-C--:B------:R-:W-:Y:S02]  /*b190*/  FFMA.FTZ R34, R13, R3.reuse, -R7 ;  /* 0x000000030d227223 */ /* 0x080fe40000010807 */
[----:B------:R-:W-:Y:S01]  /*b1a0*/  FMUL.FTZ R7, R9, R0 ;  /* 0x0000000009077220 */ /* 0x000fe20000410000 */
[----:B------:R-:W-:Y:S01]  /*b1b0*/  SHF.L.U32 R6, R25, 0x10, RZ ;  /* 0x0000001019067819 */ /* 0x000fe200000006ff */
[----:B------:R-:W-:-:S02]  /*b1c0*/  FMUL.FTZ R8, R8, R3 ;  /* 0x0000000308087220 */ /* 0x000fc40000410000 */
[-C--:B------:R-:W-:Y:S02]  /*b1d0*/  FMUL.FTZ R3, R9, R2.reuse ;  /* 0x0000000209037220 */ /* 0x080fe40000410000 */
[----:B------:R-:W-:Y:S02]  /*b1e0*/  FFMA.FTZ R32, R14, R2, -R7 ;  /* 0x000000020e207223 */ /* 0x000fe40000010807 */
[----:B------:R-:W-:Y:S02]  /*b1f0*/  IMAD.U32 R2, R26, 0x10000, RZ ;  /* 0x000100001a027824 */ /* 0x000fe400078e00ff */
[----:B------:R-:W-:Y:S02]  /*b200*/  FFMA.FTZ R33, R13, R4, R8 ;  /* 0x000000040d217223 */ /* 0x000fe40000010008 */
[C---:B------:R-:W-:Y:S02]  /*b210*/  FMUL.FTZ R4, R5.reuse, R6 ;  /* 0x0000000605047220 */ /* 0x040fe40000410000 */
[----:B------:R-:W-:Y:S01]  /*b220*/  FFMA.FTZ R17, R14, R0, R3 ;  /* 0x000000000e117223 */ /* 0x000fe20000010003 */
[----:B------:R-:W-:Y:S01]  /*b230*/  LOP3.LUT R3, R26, 0xffff0000, RZ, 0xc0, !PT ;  /* 0xffff00001a037812 */ /* 0x000fe200078ec0ff */
[-C--:B------:R-:W-:Y:S01]  /*b240*/  FMUL.FTZ R9, R5, R2.reuse ;  /* 0x0000000205097220 */ /* 0x080fe20000410000 */
[----:B------:R-:W-:Y:S01]  /*b250*/  SHF.L.U32 R5, R28, 0x10, RZ ;  /* 0x000000101c057819 */ /* 0x000fe200000006ff */
[----:B------:R-:W-:Y:S01]  /*b260*/  FFMA.FTZ R14, R15, R2, -R4 ;  /* 0x000000020f0e7223 */ /* 0x000fe20000010804 */
[----:B------:R-:W-:-:S02]  /*b270*/  LOP3.LUT R0, R25, 0xffff0000, RZ, 0xc0, !PT ;  /* 0xffff000019007812 */ /* 0x000fc400078ec0ff */
[----:B------:R-:W-:Y:S01]  /*b280*/  SHF.L.U32 R2, R29, 0x10, RZ ;  /* 0x000000101d027819 */ /* 0x000fe200000006ff */
[C---:B------:R-:W-:Y:S02]  /*b290*/  FMUL.FTZ R7, R10.reuse, R3 ;  /* 0x000000030a077220 */ /* 0x040fe40000410000 */
[----:B------:R-:W-:Y:S02]  /*b2a0*/  FMUL.FTZ R4, R11, R5 ;  /* 0x000000050b047220 */ /* 0x000fe40000410000 */
[----:B------:R-:W-:Y:S02]  /*b2b0*/  FMUL.FTZ R8, R10, R0 ;  /* 0x000000000a087220 */ /* 0x000fe40000410000 */
[----:B------:R-:W-:Y:S02]  /*b2c0*/  FFMA.FTZ R15, R15, R6, R9 ;  /* 0x000000060f0f7223 */ /* 0x000fe40000010009 */
[----:B------:R-:W-:Y:S02]  /*b2d0*/  FMUL.FTZ R6, R11, R2 ;  /* 0x000000020b067220 */ /* 0x000fe40000410000 */
[----:B------:R-:W-:Y:S01]  /*b2e0*/  FFMA.FTZ R13, R16, R0, R7 ;  /* 0x00000000100d7223 */ /* 0x000fe20000010007 */
[----:B------:R-:W-:Y:S01]  /*b2f0*/  LOP3.LUT R0, R28, 0xffff0000, RZ, 0xc0, !PT ;  /* 0xffff00001c007812 */ /* 0x000fe200078ec0ff */
[----:B------:R-:W-:Y:S01]  /*b300*/  FFMA.FTZ R11, R20, R2, -R4 ;  /* 0x00000002140b7223 */ /* 0x000fe20000010804 */
[----:B------:R-:W-:Y:S01]  /*b310*/  LOP3.LUT R2, R27, 0xffff0000, RZ, 0xc0, !PT ;  /* 0xffff00001b027812 */ /* 0x000fe200078ec0ff */
[----:B------:R-:W-:Y:S01]  /*b320*/  FFMA.FTZ R10, R16, R3, -R8 ;  /* 0x00000003100a7223 */ /* 0x000fe20000010808 */
[----:B------:R-:W-:-:S02]  /*b330*/  LOP3.LUT R4, R30, 0xffff0000, RZ, 0xc0, !PT ;  /* 0xffff00001e047812 */ /* 0x000fc400078ec0ff */
[----:B------:R-:W-:Y:S01]  /*b340*/  LOP3.LUT R3, R29, 0xffff0000, RZ, 0xc0, !PT ;  /* 0xffff00001d037812 */ /* 0x000fe200078ec0ff */
[----:B------:R-:W-:Y:S02]  /*b350*/  FFMA.FTZ R12, R20, R5, R6 ;  /* 0x00000005140c7223 */ /* 0x000fe40000010006 */
[C---:B------:R-:W-:Y:S02]  /*b360*/  FMUL.FTZ R8, R19.reuse, R2 ;  /* 0x0000000213087220 */ /* 0x040fe40000410000 */
[C---:B------:R-:W-:Y:S02]  /*b370*/  FMUL.FTZ R6, R18.reuse, R0 ;  /* 0x0000000012067220 */ /* 0x040fe40000410000 */
[-C--:B------:R-:W-:Y:S02]  /*b380*/  FMUL.FTZ R7, R19, R4.reuse ;  /* 0x0000000413077220 */ /* 0x080fe40000410000 */
[----:B------:R-:W-:Y:S02]  /*b390*/  FMUL.FTZ R5, R18, R3 ;  /* 0x0000000312057220 */ /* 0x000fe40000410000 */
[----:B------:R-:W-:-:S02]  /*b3a0*/  FFMA.FTZ R9, R22, R4, -R8 ;  /* 0x0000000416097223 */ /* 0x000fc40000010808 */
[C---:B------:R-:W-:Y:S02]  /*b3b0*/  FFMA.FTZ R3, R21.reuse, R3, -R6 ;  /* 0x0000000315037223 */ /* 0x040fe40000010806 */
[----:B------:R-:W-:Y:S02]  /*b3c0*/  FFMA.FTZ R2, R22, R2, R7 ;  /* 0x0000000216027223 */ /* 0x000fe40000010007 */
[----:B------:R-:W-:Y:S01]  /*b3d0*/  FFMA.FTZ R0, R21, R0, R5 ;  /* 0x0000000015007223 */ /* 0x000fe20000010005 */
[----:B------:R-:W-:Y:S02]  /*b3e0*/  F2FP.BF16.PACK_AB R10, R10, R14 ;  /* 0x0000000e0a0a723e */ /* 0x000fe400000010ff */
[----:B------:R-:W-:Y:S02]  /*b3f0*/  F2FP.BF16.PACK_AB R8, R34, R36 ;  /* 0x000000242208723e */ /* 0x000fe400000010ff */
[----:B------:R-:W-:Y:S02]  /*b400*/  F2FP.BF16.PACK_AB R9, R9, R32 ;  /* 0x000000200909723e */ /* 0x000fe400000010ff */
[----:B------:R-:W-:-:S02]  /*b410*/  F2FP.BF16.PACK_AB R11, R3, R11 ;  /* 0x0000000b030b723e */ /* 0x000fc400000010ff */
[----:B------:R-:W-:Y:S02]  /*b420*/  F2FP.BF16.PACK_AB R6, R13, R15 ;  /* 0x0000000f0d06723e */ /* 0x000fe400000010ff */
[----:B------:R-:W-:Y:S02]  /*b430*/  F2FP.BF16.PACK_AB R4, R33, R35 ;  /* 0x000000232104723e */ /* 0x000fe400000010ff */
[----:B------:R-:W-:Y:S02]  /*b440*/  F2FP.BF16.PACK_AB R5, R2, R17 ;  /* 0x000000110205723e */ /* 0x000fe400000010ff */
[----:B------:R-:W-:Y:S01]  /*b450*/  F2FP.BF16.PACK_AB R7, R0, R12 ;  /* 0x0000000c0007723e */ /* 0x000fe200000010ff */
[----:B------:R1:W-:Y:S04]  /*b460*/  STS.128 [R42], R8 ;  /* 0x000000082a007388 */ /* 0x0003e80000000c00 */
[----:B------:R1:W-:Y:S02]  /*b470*/  STS.128 [R31+0x5100], R4 ;  /* 0x005100041f007388 */ /* 0x0003e40000000c00 */
.L_x_326:
[----:B------:R-:W-:Y:S05]  /*b480*/  BSYNC B0 ;  /* 0x0000000000007941 */ /* 0x000fea0003800000 */
.L_x_325:
[----:B------:R-:W-:Y:S01]  /*b490*/  IADD3 R0, R93, 0x20, RZ ;  /* 0x000000205d007810 */ /* 0x000fe20007ffe0ff */
[----:B------:R-:W-:Y:S03]  /*b4a0*/  BSSY B0, `(.L_x_327) ;  /* 0x000005d000007945 */ /* 0x000fe60003800000 */
[----:B------:R-:W-:-:S13]  /*b4b0*/  ISETP.GE.OR P1, PT, R0, R37, P0 ;  /* 0x000000250000720c */ /* 0x000fda0000726670 */
[----:B------:R-:W-:Y:S05]  /*b4c0*/  @P1 BRA `(.L_x_328) ;  /* 0x000005a000001947 */ /* 0x000fea0003800000 */
[----:B------:R-:W2:Y:S01]  /*b4d0*/  LDL R2, [R1+0x44] ;  /* 0x0000440001027983 */ /* 0x000ea20000100800 */
[C---:B------:R-:W-:Y:S02]  /*b4e0*/  IADD3 R3, R93.reuse, 0x20, RZ ;  /* 0x000000205d037810 */ /* 0x040fe40007ffe0ff */
[----:B-1----:R-:W-:Y:S01]  /*b4f0*/  IADD3 R4, R93, 0x20, RZ ;  /* 0x000000205d047810 */ /* 0x002fe20007ffe0ff */
[----:B------:R-:W3:Y:S02]  /*b500*/  LDL R42, [R1+0xd0] ;  /* 0x0000d000012a7983 */ /* 0x000ee40000100800 */
[----:B------:R-:W-:Y:S02]  /*b510*/  IMAD.SHL.U32 R3, R3, 0x40, RZ ;  /* 0x0000004003037824 */ /* 0x000fe400078e00ff */
[----:B------:R-:W-:Y:S01]  /*b520*/  IMAD.SHL.U32 R4, R4, 0x40, RZ ;  /* 0x0000004004047824 */ /* 0x000fe200078e00ff */
[----:B------:R-:W-:Y:S02]  /*b530*/  IADD3 R0, R84, c[0x0][0x27c], RZ ;  /* 0x00009f0054007a10 */ /* 0x000fe40007ffe0ff */
[----:B------:R-:W-:-:S02]  /*b540*/  LOP3.LUT R3, R3, 0x1c0, RZ, 0xc0, !PT ;  /* 0x000001c003037812 */ /* 0x000fc400078ec0ff */
[----:B------:R-:W-:Y:S02]  /*b550*/  LOP3.LUT R4, R4, 0x1c0, RZ, 0xc0, !PT ;  /* 0x000001c004047812 */ /* 0x000fe400078ec0ff */
[----:B------:R-:W-:Y:S02]  /*b560*/  SHF.R.U32.HI R3, RZ, 0x3, R3 ;  /* 0x00000003ff037819 */ /* 0x000fe40000011603 */
[----:B------:R-:W-:-:S04]  /*b570*/  LOP3.LUT R0, R4, 0x38, R0, 0xf8, !PT ;  /* 0x0000003804007812 */ /* 0x000fc800078ef800 */
[----:B------:R-:W-:-:S04]  /*b580*/  LOP3.LUT R0, R0, R3, RZ, 0x3c, !PT ;  /* 0x0000000300007212 */ /* 0x000fc800078e3cff */
[----:B--2---:R-:W-:Y:S01]  /*b590*/  IADD3 R0, R2, R0, RZ ;  /* 0x0000000002007210 */ /* 0x004fe20007ffe0ff */
[----:B---3--:R-:W1:Y:S04]  /*b5a0*/  LDS.128 R8, [R42] ;  /* 0x000000002a087984 */ /* 0x008e680000000c00 */
[----:B------:R-:W-:-:S05]  /*b5b0*/  IMAD.SHL.U32 R31, R0, 0x2, RZ ;  /* 0x00000002001f7824 */ /* 0x000fca00078e00ff */
[----:B------:R-:W2:Y:S01]  /*b5c0*/  LDS.128 R4, [R31+0x5100] ;  /* 0x005100001f047984 */ /* 0x000ea20000000c00 */
[----:B------:R-:W-:Y:S01]  /*b5d0*/  SHF.L.U32 R2, R23, 0x10, RZ ;  /* 0x0000001017027819 */ /* 0x000fe200000006ff */
[----:B------:R-:W-:Y:S01]  /*b5e0*/  IMAD.U32 R0, R24, 0x10000, RZ ;  /* 0x0001000018007824 */ /* 0x000fe200078e00ff */
[C---:B-1----:R-:W-:Y:S02]  /*b5f0*/  SHF.L.U32 R12, R8.reuse, 0x10, RZ ;  /* 0x00000010080c7819 */ /* 0x042fe400000006ff */
[----:B------:R-:W-:Y:S02]  /*b600*/  LOP3.LUT R13, R8, 0xffff0000, RZ, 0xc0, !PT ;  /* 0xffff0000080d7812 */ /* 0x000fe400078ec0ff */
[C---:B--2---:R-:W-:Y:S01]  /*b610*/  SHF.L.U32 R3, R4.reuse, 0x10, RZ ;  /* 0x0000001004037819 */ /* 0x044fe200000006ff */
[C---:B------:R-:W-:Y:S01]  /*b620*/  IMAD.U32 R14, R9.reuse, 0x10000, RZ ;  /* 0x00010000090e7824 */ /* 0x040fe200078e00ff */
[----:B------:R-:W-:Y:S02]  /*b630*/  LOP3.LUT R8, R4, 0xffff0000, RZ, 0xc0, !PT ;  /* 0xffff000004087812 */ /* 0x000fe400078ec0ff */
[----:B------:R-:W-:Y:S01]  /*b640*/  LOP3.LUT R22, R9, 0xffff0000, RZ, 0xc0, !PT ;  /* 0xffff000009167812 */ /* 0x000fe200078ec0ff */
[----:B------:R-:W-:Y:S01]  /*b650*/  FMUL.FTZ R17, R2, R3 ;  /* 0x0000000302117220 */ /* 0x000fe20000410000 */
[----:B------:R-:W-:Y:S01]  /*b660*/  LOP3.LUT R4, R23, 0xffff0000, RZ, 0xc0, !PT ;  /* 0xffff000017047812 */ /* 0x000fe200078ec0ff */
[----:B------:R-:W-:Y:S01]  /*b670*/  IMAD.U32 R9, R5, 0x10000, RZ ;  /* 0x0001000005097824 */ /* 0x000fe200078e00ff */
[----:B------:R-:W-:-:S02]  /*b680*/  SHF.L.U32 R15, R10, 0x10, RZ ;  /* 0x000000100a0f7819 */ /* 0x000fc400000006ff */
[----:B------:R-:W-:Y:S02]  /*b690*/  LOP3.LUT R16, R10, 0xffff0000, RZ, 0xc0, !PT ;  /* 0xffff00000a107812 */ /* 0x000fe400078ec0ff */
[----:B------:R-:W-:Y:S01]  /*b6a0*/  LOP3.LUT R19, R5, 0xffff0000, RZ, 0xc0, !PT ;  /* 0xffff000005137812 */ /* 0x000fe200078ec0ff */
[C---:B------:R-:W-:Y:S01]  /*b6b0*/  IMAD.U32 R20, R11.reuse, 0x10000, RZ ;  /* 0x000100000b147824 */ /* 0x040fe200078e00ff */
[C---:B------:R-:W-:Y:S02]  /*b6c0*/  SHF.L.U32 R5, R6.reuse, 0x10, RZ ;  /* 0x0000001006057819 */ /* 0x040fe400000006ff */
[----:B------:R-:W-:Y:S01]  /*b6d0*/  LOP3.LUT R10, R6, 0xffff0000, RZ, 0xc0, !PT ;  /* 0xffff0000060a7812 */ /* 0x000fe200078ec0ff */
[C---:B------:R-:W-:Y:S01]  /*b6e0*/  FMUL.FTZ R6, R0.reuse, R3 ;  /* 0x0000000300067220 */ /* 0x040fe20000410000 */
[----:B------:R-:W-:Y:S01]  /*b6f0*/  LOP3.LUT R21, R11, 0xffff0000, RZ, 0xc0, !PT ;  /* 0xffff00000b157812 */ /* 0x000fe200078ec0ff */
[C---:B------:R-:W-:Y:S01]  /*b700*/  IMAD.U32 R11, R7.reuse, 0x10000, RZ ;  /* 0x00010000070b7824 */ /* 0x040fe200078e00ff */
[----:B------:R-:W-:Y:S01]  /*b710*/  LOP3.LUT R18, R7, 0xffff0000, RZ, 0xc0, !PT ;  /* 0xffff000007127812 */ /* 0x000fe200078ec0ff */
[----:B------:R-:W-:Y:S01]  /*b720*/  FFMA.FTZ R36, R0, R12, -R17 ;  /* 0x0000000c00247223 */ /* 0x000fe20000010811 */
[----:B------:R-:W-:Y:S01]  /*b730*/  LOP3.LUT R3, R24, 0xffff0000, RZ, 0xc0, !PT ;  /* 0xffff000018037812 */ /* 0x000fe200078ec0ff */
[----:B------:R-:W-:Y:S01]  /*b740*/  FMUL.FTZ R7, R4, R8 ;  /* 0x0000000804077220 */ /* 0x000fe20000410000 */
[----:B------:R-:W-:Y:S01]  /*b750*/  SHF.L.U32 R0, R27, 0x10, RZ ;  /* 0x000000101b007819 */ /* 0x000fe200000006ff */
[----:B------:R-:W-:-:S02]  /*b760*/  FFMA.FTZ R35, R2, R12, R6 ;  /* 0x0000000c02237223 */ /* 0x000fc40000010006 */
[----:B------:R-:W-:Y:S02]  /*b770*/  FFMA.FTZ R34, R3, R13, -R7 ;  /* 0x0000000d03227223 */ /* 0x000fe40000010807 */
[----:B------:R-:W-:Y:S02]  /*b780*/  IMAD.U32 R2, R30, 0x10000, RZ ;  /* 0x000100001e027824 */ /* 0x000fe400078e00ff */
[-C--:B------:R-:W-:Y:S01]  /*b790*/  FMUL.FTZ R7, R0, R9.reuse ;  /* 0x0000000900077220 */ /* 0x080fe20000410000 */
[----:B------:R-:W-:Y:S01]  /*b7a0*/  SHF.L.U32 R6, R25, 0x10, RZ ;  /* 0x0000001019067819 */ /* 0x000fe200000006ff */
[----:B------:R-:W-:Y:S02]  /*b7b0*/  FMUL.FTZ R8, R3, R8 ;  /* 0x0000000803087220 */ /* 0x000fe40000410000 */
[C---:B------:R-:W-:Y:S02]  /*b7c0*/  FMUL.FTZ R3, R2.reuse, R9 ;  /* 0x0000000902037220 */ /* 0x040fe40000410000 */
[----:B------:R-:W-:-:S02]  /*b7d0*/  FFMA.FTZ R32, R2, R14, -R7 ;  /* 0x0000000e02207223 */ /* 0x000fc40000010807 */
[----:B------:R-:W-:Y:S02]  /*b7e0*/  IMAD.U32 R2, R26, 0x10000, RZ ;  /* 0x000100001a027824 */ /* 0x000fe400078e00ff */
[----:B------:R-:W-:Y:S02]  /*b7f0*/  FFMA.FTZ R33, R4, R13, R8 ;  /* 0x0000000d04217223 */ /* 0x000fe40000010008 */
[-C--:B------:R-:W-:Y:S02]  /*b800*/  FMUL.FTZ R4, R6, R5.reuse ;  /* 0x0000000506047220 */ /* 0x080fe40000410000 */
[----:B------:R-:W-:Y:S01]  /*b810*/  FFMA.FTZ R17, R0, R14, R3 ;  /* 0x0000000e00117223 */ /* 0x000fe20000010003 */
[----:B------:R-:W-:Y:S01]  /*b820*/  LOP3.LUT R3, R26, 0xffff0000, RZ, 0xc0, !PT ;  /* 0xffff00001a037812 */ /* 0x000fe200078ec0ff */
[----:B------:R-:W-:Y:S01]  /*b830*/  FMUL.FTZ R9, R2, R5 ;  /* 0x0000000502097220 */ /* 0x000fe20000410000 */
[----:B------:R-:W-:Y:S01]  /*b840*/  SHF.L.U32 R5, R28, 0x10, RZ ;  /* 0x000000101c057819 */ /* 0x000fe200000006ff */
[----:B------:R-:W-:Y:S01]  /*b850*/  FFMA.FTZ R14, R2, R15, -R4 ;  /* 0x0000000f020e7223 */ /* 0x000fe20000010804 */
[----:B------:R-:W-:-:S02]  /*b860*/  LOP3.LUT R0, R25, 0xffff0000, RZ, 0xc0, !PT ;  /* 0xffff000019007812 */ /* 0x000fc400078ec0ff */
[----:B------:R-:W-:Y:S01]  /*b870*/  SHF.L.U32 R2, R29, 0x10, RZ ;  /* 0x000000101d027819 */ /* 0x000fe200000006ff */
[-C--:B------:R-:W-:Y:S02]  /*b880*/  FMUL.FTZ R7, R3, R10.reuse ;  /* 0x0000000a03077220 */ /* 0x080fe40000410000 */
        /* <DEDUP_REMOVED lines=12> */
[-C--:B------:R-:W-:Y:S02]  /*b950*/  FMUL.FTZ R8, R2, R19.reuse ;  /* 0x0000001302087220 */ /* 0x080fe40000410000 */
[-C--:B------:R-:W-:Y:S02]  /*b960*/  FMUL.FTZ R6, R0, R18.reuse ;  /* 0x0000001200067220 */ /* 0x080fe40000410000 */
[C---:B------:R-:W-:Y:S02]  /*b970*/  FMUL.FTZ R7, R4.reuse, R19 ;  /* 0x0000001304077220 */ /* 0x040fe40000410000 */
[----:B------:R-:W-:Y:S02]  /*b980*/  FMUL.FTZ R5, R3, R18 ;  /* 0x0000001203057220 */ /* 0x000fe40000410000 */
[----:B------:R-:W-:-:S02]  /*b990*/  FFMA.FTZ R9, R4, R22, -R8 ;  /* 0x0000001604097223 */ /* 0x000fc40000010808 */
[-C--:B------:R-:W-:Y:S02]  /*b9a0*/  FFMA.FTZ R3, R3, R21.reuse, -R6 ;  /* 0x0000001503037223 */ /* 0x080fe40000010806 */
        /* <DEDUP_REMOVED lines=12> */
.L_x_328:
[----:B------:R-:W-:Y:S05]  /*ba70*/  BSYNC B0 ;  /* 0x0000000000007941 */ /* 0x000fea0003800000 */
.L_x_327:
        /* <DEDUP_REMOVED lines=94> */
.L_x_330:
[----:B------:R-:W-:Y:S05]  /*c060*/  BSYNC B0 ;  /* 0x0000000000007941 */ /* 0x000fea0003800000 */
.L_x_329:
[----:B------:R-:W-:-:S04]  /*c070*/  IADD3 R0, R93, 0x60, RZ ;  /* 0x000000605d007810 */ /* 0x000fc80007ffe0ff */
        /* <DEDUP_REMOVED lines=92> */
.L_x_320:
[----:B------:R-:W-:Y:S05]  /*c640*/  BSYNC B2 ;  /* 0x0000000000027941 */ /* 0x000fea0003800000 */
.L_x_304:
[----:B------:R-:W-:Y:S01]  /*c650*/  IMAD R0, R40, c[0x0][0x208], RZ ;  /* 0x0000820028007a24 */ /* 0x000fe200078e02ff */
[----:B------:R-:W-:-:S04]  /*c660*/  DEPBAR.LE SB0, 0x0 ;  /* 0x000080000000791a */ /* 0x000fc80000000000 */
[C---:B-1----:R-:W-:Y:S01]  /*c670*/  IMAD.WIDE.U32 R2, R241.reuse, c[0x0][0x208], RZ ;  /* 0x00008200f1027a25 */ /* 0x042fe200078e00ff */
[----:B------:R-:W-:Y:S01]  /*c680*/  BAR.SYNC.DEFER_BLOCKING 0x0 ;  /* 0x0000000000007b1d */ /* 0x000fe20000010000 */
[C---:B------:R-:W-:Y:S02]  /*c690*/  ISETP.GE.AND P0, PT, R244.reuse, c[0x0][0x1d4], PT ;  /* 0x00007500f4007a0c */ /* 0x040fe40003f06270 */
[----:B------:R-:W-:Y:S01]  /*c6a0*/  IMAD R0, R241, c[0x0][0x20c], R0 ;  /* 0x00008300f1007a24 */ /* 0x000fe200078e0200 */
[----:B------:R-:W-:Y:S01]  /*c6b0*/  SHF.L.U32 R37, R244, 0x1, RZ ;  /* 0x00000001f4257819 */ /* 0x000fe200000006ff */
[----:B--2---:R-:W-:Y:S01]  /*c6c0*/  IMAD.WIDE.U32 R6, R39, c[0x0][0x210], RZ ;  /* 0x0000840027067a25 */ /* 0x004fe200078e00ff */
[C---:B------:R-:W-:Y:S01]  /*c6d0*/  ISETP.LT.OR P3, PT, R38.reuse, 0x1, P0 ;  /* 0x000000012600780c */ /* 0x040fe20000761670 */
[----:B------:R-:W-:Y:S01]  /*c6e0*/  BSSY B0, `(.L_x_331) ;  /* 0x000018c000007945 */ /* 0x000fe20003800000 */
[----:B------:R-:W-:Y:S01]  /*c6f0*/  IADD3 R3, R3, R0, RZ ;  /* 0x0000000003037210 */ /* 0x000fe20007ffe0ff */
[----:B------:R-:W-:Y:S01]  /*c700*/  IMAD R0, R41, c[0x0][0x218], RZ ;  /* 0x0000860029007a24 */ /* 0x000fe200078e02ff */
[----:B------:R-:W-:Y:S01]  /*c710*/  STL.64 [R1], R6 ;  /* 0x0000000601007387 */ /* 0x000fe20000100a00 */
[----:B------:R-:W-:Y:S01]  /*c720*/  IMAD R4, R39, c[0x0][0x214], R7 ;  /* 0x0000850027047a24 */ /* 0x000fe200078e0207 */
[C---:B------:R-:W-:Y:S01]  /*c730*/  ISETP.LT.OR P6, PT, R38.reuse, 0x11, P0 ;  /* 0x000000112600780c */ /* 0x040fe200007c1670 */
[----:B------:R-:W-:Y:S01]  /*c740*/  IMAD.WIDE.U32 R2, R235, c[0x0][0x218], R2 ;  /* 0x00008600eb027a25 */ /* 0x000fe200078e0002 */
[----:B------:R-:W-:-:S02]  /*c750*/  ISETP.LT.OR P5, PT, R38, 0x21, P0 ;  /* 0x000000212600780c */ /* 0x000fc400007a1670 */
[----:B------:R-:W-:Y:S01]  /*c760*/  STL [R1+0x8], R4 ;  /* 0x0000080401007387 */ /* 0x000fe20000100800 */
[----:B------:R-:W-:Y:S01]  /*c770*/  IMAD R0, R235, c[0x0][0x21c], R0 ;  /* 0x00008700eb007a24 */ /* 0x000fe200078e0200 */
[----:B------:R-:W-:Y:S02]  /*c780*/  IADD3 R2, P1, R2, R6, RZ ;  /* 0x0000000602027210 */ /* 0x000fe40007f3e0ff */
[----:B------:R-:W-:Y:S02]  /*c790*/  ISETP.LT.OR P4, PT, R38, 0x31, P0 ;  /* 0x000000312600780c */ /* 0x000fe40000781670 */
[----:B------:R-:W-:Y:S02]  /*c7a0*/  IADD3.X R3, R4, R3, R0, P1, !PT ;  /* 0x0000000304037210 */ /* 0x000fe40000ffe400 */
[----:B------:R-:W-:Y:S01]  /*c7b0*/  LEA R0, P1, R2, c[0x0][0x1f8], 0x1 ;  /* 0x00007e0002007a11 */ /* 0x000fe200078208ff */
[----:B------:R-:W-:Y:S01]  /*c7c0*/  LDSM.16.M88.4 R32, [R198] ;  /* 0x00000000c620783b */ /* 0x000fe20000000200 */
[----:B------:R-:W-:-:S02]  /*c7d0*/  ISETP.LT.OR P2, PT, R38, 0x41, P0 ;  /* 0x000000412600780c */ /* 0x000fc40000741670 */
[----:B------:R-:W-:Y:S01]  /*c7e0*/  LEA.HI.X R3, R2, c[0x0][0x1fc], R3, 0x1, P1 ;  /* 0x00007f0002037a11 */ /* 0x000fe200008f0c03 */
[----:B------:R-:W-:Y:S01]  /*c7f0*/  LDSM.16.M88.4 R48, [R95] ;  /* 0x000000005f30783b */ /* 0x000fe20000000200 */
[----:B------:R-:W-:-:S03]  /*c800*/  SHF.L.U64.HI R36, R244, 0x1, R245 ;  /* 0x00000001f4247819 */ /* 0x000fc600000102f5 */
[----:B------:R-:W1:Y:S04]  /*c810*/  SHFL.IDX PT, R2, R0, RZ, 0x181f ;  /* 0x00181fff00027589 */ /* 0x000e6800000e0000 */
[----:B------:R-:W2:Y:S04]  /*c820*/  SHFL.IDX PT, R5, R3, RZ, 0x181f ;  /* 0x00181fff03057589 */ /* 0x000ea800000e0000 */
[----:B------:R-:W3:Y:S04]  /*c830*/  SHFL.IDX PT, R4, R0, 0x1, 0x181f ;  /* 0x00381f0000047f89 */ /* 0x000ee800000e0000 */
[----:B------:R-:W-:Y:S04]  /*c840*/  SHFL.IDX PT, R7, R3, 0x1, 0x181f ;  /* 0x00381f0003077f89 */ /* 0x000fe800000e0000 */
[----:B------:R-:W-:Y:S04]  /*c850*/  SHFL.IDX PT, R6, R0, 0x2, 0x181f ;  /* 0x00581f0000067f89 */ /* 0x000fe800000e0000 */
[----:B------:R-:W-:Y:S04]  /*c860*/  SHFL.IDX PT, R11, R3, 0x2, 0x181f ;  /* 0x00581f00030b7f89 */ /* 0x000fe800000e0000 */
[----:B------:R-:W4:Y:S01]  /*c870*/  SHFL.IDX PT, R10, R0, 0x3, 0x181f ;  /* 0x00781f00000a7f89 */ /* 0x000f2200000e0000 */
[----:B-1----:R-:W-:-:S03]  /*c880*/  IADD3 R2, P0, R2, R37, RZ ;  /* 0x0000002502027210 */ /* 0x002fc60007f1e0ff */
[----:B------:R-:W-:Y:S04]  /*c890*/  SHFL.IDX PT, R0, R0, 0x4, 0x181f ;  /* 0x00981f0000007f89 */ /* 0x000fe800000e0000 */
[----:B------:R-:W-:Y:S04]  /*c8a0*/  LDSM.16.M88.4 R28, [R198+0x2000] ;  /* 0x00200000c61c783b */ /* 0x000fe80000000200 */
[----:B------:R-:W1:Y:S01]  /*c8b0*/  SHFL.IDX PT, R12, R3, 0x3, 0x181f ;  /* 0x00781f00030c7f89 */ /* 0x000e6200000e0000 */
[----:B------:R-:W-:Y:S03]  /*c8c0*/  HMMA.16816.F32.BF16 R68, R32, R50, RZ ;  /* 0x000000322044723c */ /* 0x000fe600000418ff */
[----:B------:R2:W-:Y:S04]  /*c8d0*/  SHFL.IDX PT, R13, R3, 0x4, 0x181f ;  /* 0x00981f00030d7f89 */ /* 0x0005e800000e0000 */
[----:B------:R-:W-:Y:S04]  /*c8e0*/  LDSM.16.M88.4 R24, [R201] ;  /* 0x00000000c918783b */ /* 0x000fe80000000200 */
[----:B------:R-:W-:Y:S04]  /*c8f0*/  LDSM.16.M88.4 R52, [R202] ;  /* 0x00000000ca34783b */ /* 0x000fe80000000200 */
[----:B------:R-:W-:Y:S04]  /*c900*/  LDSM.16.M88.4 R72, [R95+0x800] ;  /* 0x000800005f48783b */ /* 0x000fe80000000200 */
[----:B------:R-:W-:Y:S04]  /*c910*/  LDSM.16.M88.4 R100, [R95+0x1000] ;  /* 0x001000005f64783b */ /* 0x000fe80000000200 */
[----:B------:R-:W-:Y:S01]  /*c920*/  LDSM.16.M88.4 R108, [R95+0x1800] ;  /* 0x001800005f6c783b */ /* 0x000fe20000000200 */
[----:B--2---:R-:W-:-:S03]  /*c930*/  IADD3.X R3, R5, R36, RZ, P0, !PT ;  /* 0x0000002405037210 */ /* 0x004fc600007fe4ff */
[----:B------:R-:W-:Y:S01]  /*c940*/  LDSM.16.M88.4 R116, [R95+0x2000] ;  /* 0x002000005f74783b */ /* 0x000fe20000000200 */
[-C--:B---3--:R-:W-:Y:S02]  /*c950*/  IADD3 R8, P0, R4, R37.reuse, RZ ;  /* 0x0000002504087210 */ /* 0x088fe40007f1e0ff */
[-C--:B----4-:R-:W-:Y:S01]  /*c960*/  IADD3 R4, P1, R10, R37.reuse, RZ ;  /* 0x000000250a047210 */ /* 0x090fe20007f3e0ff */
[----:B------:R-:W2:Y:S01]  /*c970*/  LDSM.16.M88.4 R20, [R201+0x2000] ;  /* 0x00200000c914783b */ /* 0x000ea20000000200 */
[-C--:B------:R-:W-:Y:S02]  /*c980*/  IADD3.X R9, R7, R36.reuse, RZ, P0, !PT ;  /* 0x0000002407097210 */ /* 0x080fe400007fe4ff */
[-C--:B------:R-:W-:Y:S01]  /*c990*/  IADD3 R6, P0, R6, R37.reuse, RZ ;  /* 0x0000002506067210 */ /* 0x080fe20007f1e0ff */
[----:B------:R-:W-:Y:S01]  /*c9a0*/  LDSM.16.M88.4 R96, [R206] ;  /* 0x00000000ce60783b */ /* 0x000fe20000000200 */
[-C--:B-1----:R-:W-:Y:S01]  /*c9b0*/  IADD3.X R5, R12, R36.reuse, RZ, P1, !PT ;  /* 0x000000240c057210 */ /* 0x082fe20000ffe4ff */
[----:B------:R-:W-:Y:S01]  /*c9c0*/  HMMA.16816.F32.BF16 R56, R28, R48, RZ ;  /* 0x000000301c38723c */ /* 0x000fe200000418ff */
[----:B------:R-:W-:Y:S01]  /*c9d0*/  IADD3.X R7, R11, R36, RZ, P0, !PT ;  /* 0x000000240b077210 */ /* 0x000fe200007fe4ff */
[----:B------:R-:W-:Y:S04]  /*c9e0*/  LDSM.16.M88.4 R104, [R205] ;  /* 0x00000000cd68783b */ /* 0x000fe80000000200 */
[----:B------:R-:W-:Y:S04]  /*c9f0*/  LDSM.16.M88.4 R112, [R204] ;  /* 0x00000000cc70783b */ /* 0x000fe80000000200 */
[----:B------:R-:W-:Y:S04]  /*ca00*/  LDSM.16.M88.4 R120, [R203] ;  /* 0x00000000cb78783b */ /* 0x000fe80000000200 */
[----:B------:R-:W-:Y:S01]  /*ca10*/  @!PT LDS RZ, [RZ] ;  /* 0x00000000fffff984 */ /* 0x000fe20000000800 */
[----:B------:R-:W-:Y:S01]  /*ca20*/  @!PT LDS RZ, [RZ] ;  /* 0x00000000fffff984 */ /* 0x000fe20000000800 */
[----:B------:R-:W-:Y:S01]  /*ca30*/  @!PT LDS RZ, [RZ] ;  /* 0x00000000fffff984 */ /* 0x000fe20000000800 */
[----:B------:R1:W-:Y:S04]  /*ca40*/  LDGSTS.E.BYPASS.LTC128B.128 [R209+0x100], [R2.64], !P3 ;  /* 0x0010000002d17fae */ /* 0x0003e8000d901d48 */
[----:B------:R3:W-:Y:S04]  /*ca50*/  LDGSTS.E.BYPASS.LTC128B.128 [R209+0x900], [R8.64], !P6 ;  /* 0x0090000008d17fae */ /* 0x0007e8000f101d48 */
[----:B------:R4:W-:Y:S04]  /*ca60*/  LDGSTS.E.BYPASS.LTC128B.128 [R209+0x1100], [R6.64], !P5 ;  /* 0x0110000006d17fae */ /* 0x0009e8000e901d48 */
[----:B------:R4:W-:Y:S01]  /*ca70*/  LDGSTS.E.BYPASS.LTC128B.128 [R209+0x1900], [R4.64], !P4 ;  /* 0x0190000004d17fae */ /* 0x0009e2000e101d48 */
[----:B--2---:R-:W-:Y:S01]  /*ca80*/  HMMA.16816.F32.BF16 R56, R20, R52, R56 ;  /* 0x000000341438723c */ /* 0x004fe20000041838 */
[----:B-1----:R-:W-:-:S07]  /*ca90*/  IADD3 R2, P0, R0, R37, RZ ;  /* 0x0000002500027210 */ /* 0x002fce0007f1e0ff */
[----:B---3--:R-:W-:Y:S01]  /*caa0*/  HMMA.16816.F32.BF16 R8, R32, R48, RZ ;  /* 0x000000302008723c */ /* 0x008fe200000418ff */
[----:B------:R-:W-:Y:S02]  /*cab0*/  IADD3.X R3, R13, R36, RZ, P0, !PT ;  /* 0x000000240d037210 */ /* 0x000fe400007fe4ff */
[----:B------:R-:W-:-:S03]  /*cac0*/  ISETP.GT.AND P0, PT, R161, R252, PT ;  /* 0x000000fca100720c */ /* 0x000fc60003f04270 */
[----:B------:R1:W-:Y:S04]  /*cad0*/  LDGSTS.E.BYPASS.LTC128B.128 [R209+0x2100], [R2.64], !P2 ;  /* 0x0210000002d17fae */ /* 0x0003e8000d101d48 */
[----:B------:R-:W-:Y:S04]  /*cae0*/  LDSM.16.M88.4 R40, [R197] ;  /* 0x00000000c528783b */ /* 0x000fe80000000200 */
[----:B------:R-:W2:Y:S04]  /*caf0*/  LDSM.16.M88.4 R16, [R199] ;  /* 0x00000000c710783b */ /* 0x000ea80000000200 */
[----:B------:R-:W3:Y:S04]  /*cb00*/  LDSM.16.M88.4 R12, [R199+0x2000] ;  /* 0x00200000c70c783b */ /* 0x000ee80000000200 */
[----:B------:R-:W-:Y:S02]  /*cb10*/  LDSM.16.M88.4 R44, [R194] ;  /* 0x00000000c22c783b */ /* 0x000fe40000000200 */
[----:B------:R-:W-:Y:S02]  /*cb20*/  HMMA.16816.F32.BF16 R60, R24, R52, R8 ;  /* 0x00000034183c723c */ /* 0x000fe40000041808 */
[----:B------:R-:W5:Y:S04]  /*cb30*/  LDSM.16.M88.4 R8, [R200] ;  /* 0x00000000c808783b */ /* 0x000f680000000200 */
[----:B----4-:R-:W4:Y:S04]  /*cb40*/  LDSM.16.M88.4 R4, [R200+0x2000] ;  /* 0x00200000c804783b */ /* 0x010f280000000200 */
[----:B------:R-:W0:Y:S11]  /*cb50*/  LDGDEPBAR ;  /* 0x00000000000079af */ /* 0x000e360000000000 */
[----:B------:R-:W-:Y:S03]  /*cb60*/  @!UPT UIADD3 URZ, URZ, URZ, URZ ;  /* 0x0000003f3f3ff290 */ /* 0x000fe6000fffe03f */
[----:B--2---:R-:W-:Y:S08]  /*cb70*/  HMMA.16816.F32.BF16 R64, R16, R40, R60 ;  /* 0x000000281040723c */ /* 0x004ff0000004183c */
[----:B------:R-:W-:Y:S08]  /*cb80*/  HMMA.16816.F32.BF16 R60, R28, R50, RZ ;  /* 0x000000321c3c723c */ /* 0x000ff000000418ff */
[----:B---3--:R-:W-:Y:S08]  /*cb90*/  HMMA.16816.F32.BF16 R48, R12, R40, R56 ;  /* 0x000000280c30723c */ /* 0x008ff00000041838 */
[----:B------:R-:W-:Y:S08]  /*cba0*/  HMMA.16816.F32.BF16 R56, R24, R54, R68 ;  /* 0x000000361838723c */ /* 0x000ff00000041844 */
[----:B-----5:R-:W-:Y:S08]  /*cbb0*/  HMMA.16816.F32.BF16 R68, R8, R44, R64 ;  /* 0x0000002c0844723c */ /* 0x020ff00000041840 */
[----:B------:R-:W-:Y:S08]  /*cbc0*/  HMMA.16816.F32.BF16 R64, R20, R54, R60 ;  /* 0x000000361440723c */ /* 0x000ff0000004183c */
[----:B------:R-:W-:Y:S08]  /*cbd0*/  HMMA.16816.F32.BF16 R60, R32, R72, RZ ;  /* 0x00000048203c723c */ /* 0x000ff000000418ff */
[----:B----4-:R-:W-:Y:S01]  /*cbe0*/  HMMA.16816.F32.BF16 R80, R4, R44, R48 ;  /* 0x0000002c0450723c */ /* 0x010fe20000041830 */
[----:B------:R-:W2:Y:S01]  /*cbf0*/  LDSM.16.M88.4 R48, [R197+0x800] ;  /* 0x00080000c530783b */ /* 0x000ea20000000200 */
[----:B------:R-:W-:-:S04]  /*cc00*/  FMUL.FTZ R0, R68, c[0x0][0x320] ;  /* 0x0000c80044007a20 */ /* 0x000fc80000410000 */
[----:B------:R3:W4:Y:S02]  /*cc10*/  MUFU.TANH R158, R0 ;  /* 0x00000000009e7308 */ /* 0x0007240000002400 */
[----:B------:R-:W-:Y:S08]  /*cc20*/  HMMA.16816.F32.BF16 R52, R16, R42, R56 ;  /* 0x0000002a1034723c */ /* 0x000ff00000041838 */
[----:B------:R-:W-:Y:S01]  /*cc30*/  HMMA.16816.F32.BF16 R56, R28, R72, RZ ;  /* 0x000000481c38723c */ /* 0x000fe200000418ff */
[----:B---3--:R-:W-:-:S07]  /*cc40*/  FMUL.FTZ R0, R69, c[0x0][0x320] ;  /* 0x0000c80045007a20 */ /* 0x008fce0000410000 */
[----:B------:R-:W-:Y:S01]  /*cc50*/  HMMA.16816.F32.BF16 R60, R24, R96, R60 ;  /* 0x00000060183c723c */ /* 0x000fe2000004183c */
[----:B------:R3:W1:Y:S07]  /*cc60*/  MUFU.TANH R157, R0 ;  /* 0x00000000009d7308 */ /* 0x00066e0000002400 */
[----:B------:R-:W-:Y:S01]  /*cc70*/  HMMA.16816.F32.BF16 R64, R12, R42, R64 ;  /* 0x0000002a0c40723c */ /* 0x000fe20000041840 */
[----:B------:R-:W5:Y:S01]  /*cc80*/  LDSM.16.M88.4 R40, [R194+0x800] ;  /* 0x00080000c228783b */ /* 0x000f620000000200 */
[----:B---3--:R-:W-:-:S04]  /*cc90*/  FMUL.FTZ R0, R70, c[0x0][0x320] ;  /* 0x0000c80046007a20 */ /* 0x008fc80000410000 */
[----:B------:R3:W1:Y:S10]  /*cca0*/  MUFU.TANH R156, R0 ;  /* 0x00000000009c7308 */ /* 0x0006740000002400 */
[----:B--2---:R-:W-:Y:S08]  /*ccb0*/  HMMA.16816.F32.BF16 R60, R16, R48, R60 ;  /* 0x00000030103c723c */ /* 0x004ff0000004183c */
[----:B------:R-:W-:Y:S01]  /*ccc0*/  HMMA.16816.F32.BF16 R76, R4, R46, R64 ;  /* 0x0000002e044c723c */ /* 0x000fe20000041840 */
[----:B---3--:R-:W-:-:S07]  /*ccd0*/  FMUL.FTZ R0, R71, c[0x0][0x320] ;  /* 0x0000c80047007a20 */ /* 0x008fce0000410000 */
[----:B------:R-:W-:Y:S01]  /*cce0*/  HMMA.16816.F32.BF16 R68, R8, R46, R52 ;  /* 0x0000002e0844723c */ /* 0x000fe20000041834 */
[----:B------:R2:W3:Y:S07]  /*ccf0*/  MUFU.TANH R155, R0 ;  /* 0x00000000009b7308 */ /* 0x0004ee0000002400 */
[----:B------:R-:W-:Y:S08]  /*cd00*/  HMMA.16816.F32.BF16 R52, R20, R96, R56 ;  /* 0x000000601434723c */ /* 0x000ff00000041838 */
[----:B------:R-:W-:Y:S01]  /*cd10*/  HMMA.16816.F32.BF16 R56, R32, R74, RZ ;  /* 0x0000004a2038723c */ /* 0x000fe200000418ff */
[----:B--2---:R-:W-:-:S04]  /*cd20*/  FMUL.FTZ R0, R80, c[0x0][0x320] ;  /* 0x0000c80050007a20 */ /* 0x004fc80000410000 */
[----:B------:R2:W1:Y:S03]  /*cd30*/  MUFU.TANH R154, R0 ;  /* 0x00000000009a7308 */ /* 0x0004660000002400 */
[----:B------:R-:W-:Y:S08]  /*cd40*/  HMMA.16816.F32.BF16 R64, R28, R74, RZ ;  /* 0x0000004a1c40723c */ /* 0x000ff000000418ff */
[----:B------:R-:W-:Y:S01]  /*cd50*/  HMMA.16816.F32.BF16 R44, R12, R48, R52 ;  /* 0x000000300c2c723c */ /* 0x000fe20000041834 */
[----:B--2---:R-:W-:-:S07]  /*cd60*/  FMUL.FTZ R0, R81, c[0x0][0x320] ;  /* 0x0000c80051007a20 */ /* 0x004fce0000410000 */
[-C--:B------:R-:W-:Y:S01]  /*cd70*/  HMMA.16816.F32.BF16 R52, R24, R98.reuse, R56 ;  /* 0x000000621834723c */ /* 0x080fe20000041838 */
[----:B------:R2:W1:Y:S07]  /*cd80*/  MUFU.TANH R153, R0 ;  /* 0x0000000000997308 */ /* 0x00046e0000002400 */
[----:B------:R-:W-:Y:S08]  /*cd90*/  HMMA.16816.F32.BF16 R64, R20, R98, R64 ;  /* 0x000000621440723c */ /* 0x000ff00000041840 */
[----:B------:R-:W-:Y:S01]  /*cda0*/  HMMA.16816.F32.BF16 R56, R28, R100, RZ ;  /* 0x000000641c38723c */ /* 0x000fe200000418ff */
[----:B--2---:R-:W-:-:S04]  /*cdb0*/  FMUL.FTZ R0, R82, c[0x0][0x320] ;  /* 0x0000c80052007a20 */ /* 0x004fc80000410000 */
[----:B------:R2:W1:Y:S03]  /*cdc0*/  MUFU.TANH R149, R0 ;  /* 0x0000000000957308 */ /* 0x0004660000002400 */
[-C--:B------:R-:W-:Y:S08]  /*cdd0*/  HMMA.16816.F32.BF16 R52, R16, R50.reuse, R52 ;  /* 0x000000321034723c */ /* 0x080ff00000041834 */
[----:B------:R-:W-:Y:S01]  /*cde0*/  HMMA.16816.F32.BF16 R64, R12, R50, R64 ;  /* 0x000000320c40723c */ /* 0x000fe20000041840 */
[----:B------:R-:W-:Y:S01]  /*cdf0*/  LDSM.16.M88.4 R48, [R194+0x1000] ;  /* 0x00100000c230783b */ /* 0x000fe20000000200 */
[----:B--2---:R-:W-:-:S06]  /*ce00*/  FMUL.FTZ R0, R83, c[0x0][0x320] ;  /* 0x0000c80053007a20 */ /* 0x004fcc0000410000 */
[C---:B-----5:R-:W-:Y:S01]  /*ce10*/  HMMA.16816.F32.BF16 R80, R4.reuse, R40, R44 ;  /* 0x000000280450723c */ /* 0x060fe2000004182c */
[----:B------:R-:W2:Y:S01]  /*ce20*/  LDSM.16.M88.4 R44, [R197+0x1000] ;  /* 0x00100000c52c783b */ /* 0x000ea20000000200 */
[----:B------:R5:W1:Y:S11]  /*ce30*/  MUFU.TANH R150, R0 ;  /* 0x0000000000967308 */ /* 0x000a760000002400 */
[----:B------:R-:W-:Y:S03]  /*ce40*/  @!UPT UIADD3 URZ, URZ, URZ, URZ ;  /* 0x0000003f3f3ff290 */ /* 0x000fe6000fffe03f */
[----:B------:R-:W-:Y:S01]  /*ce50*/  HMMA.16816.F32.BF16 R72, R4, R42, R64 ;  /* 0x0000002a0448723c */ /* 0x000fe20000041840 */
[----:B-----5:R-:W-:-:S04]  /*ce60*/  FMUL.FTZ R0, R68, c[0x0][0x320] ;  /* 0x0000c80044007a20 */ /* 0x020fc80000410000 */
[----:B------:R5:W1:Y:S03]  /*ce70*/  MUFU.TANH R152, R0 ;  /* 0x0000000000987308 */ /* 0x000a660000002400 */
        /* <DEDUP_REMOVED lines=8> */
[----:B--2---:R-:W-:Y:S01]  /*cf00*/  HMMA.16816.F32.BF16 R64, R12, R46, R64 ;  /* 0x0000002e0c40723c */ /* 0x004fe20000041840 */
[----:B-----5:R-:W-:-:S07]  /*cf10*/  FMUL.FTZ R0, R71, c[0x0][0x320] ;  /* 0x0000c80047007a20 */ /* 0x020fce0000410000 */
[----:B------:R-:W-:Y:S01]  /*cf20*/  HMMA.16816.F32.BF16 R68, R8, R40, R60 ;  /* 0x000000280844723c */ /* 0x000fe2000004183c */
[----:B------:R2:W1:Y:S07]  /*cf30*/  MUFU.TANH R147, R0 ;  /* 0x0000000000937308 */ /* 0x00046e0000002400 */
[----:B------:R-:W-:Y:S01]  /*cf40*/  HMMA.16816.F32.BF16 R60, R32, R100, RZ ;  /* 0x00000064203c723c */ /* 0x000fe200000418ff */
[----:B--2---:R-:W-:-:S04]  /*cf50*/  FMUL.FTZ R0, R76, c[0x0][0x320] ;  /* 0x0000c8004c007a20 */ /* 0x004fc80000410000 */
[----:B------:R2:W1:Y:S11]  /*cf60*/  MUFU.TANH R146, R0 ;  /* 0x0000000000927308 */ /* 0x0004760000002400 */
[----:B------:R-:W-:Y:S08]  /*cf70*/  @!UPT UIADD3 URZ, URZ, URZ, URZ ;  /* 0x0000003f3f3ff290 */ /* 0x000ff0000fffe03f */
[----:B------:R-:W-:Y:S01]  /*cf80*/  HMMA.16816.F32.BF16 R60, R24, R104, R60 ;  /* 0x00000068183c723c */ /* 0x000fe2000004183c */
[----:B--2---:R-:W-:-:S04]  /*cf90*/  FMUL.FTZ R0, R77, c[0x0][0x320] ;  /* 0x0000c8004d007a20 */ /* 0x004fc80000410000 */
[----:B------:R2:W1:Y:S11]  /*cfa0*/  MUFU.TANH R145, R0 ;  /* 0x0000000000917308 */ /* 0x0004760000002400 */
[----:B------:R-:W-:Y:S08]  /*cfb0*/  @!UPT UIADD3 URZ, URZ, URZ, URZ ;  /* 0x0000003f3f3ff290 */ /* 0x000ff0000fffe03f */
[----:B------:R-:W-:Y:S01]  /*cfc0*/  HMMA.16816.F32.BF16 R60, R16, R44, R60 ;  /* 0x0000002c103c723c */ /* 0x000fe2000004183c */
[----:B--2---:R-:W-:-:S04]  /*cfd0*/  FMUL.FTZ R0, R78, c[0x0][0x320] ;  /* 0x0000c8004e007a20 */ /* 0x004fc80000410000 */
[----:B------:R2:W1:Y:S02]  /*cfe0*/  MUFU.TANH R141, R0 ;  /* 0x00000000008d7308 */ /* 0x0004640000002400 */
[----:B--2---:R-:W-:-:S06]  /*cff0*/  FMUL.FTZ R0, R79, c[0x0][0x320] ;  /* 0x0000c8004f007a20 */ /* 0x004fcc0000410000 */
[----:B------:R2:W1:Y:S02]  /*d000*/  MUFU.TANH R142, R0 ;  /* 0x00000000008e7308 */ /* 0x0004640000002400 */
[----:B--2---:R-:W-:-:S06]  /*d010*/  FMUL.FTZ R0, R68, c[0x0][0x320] ;  /* 0x0000c80044007a20 */ /* 0x004fcc0000410000 */
[----:B------:R2:W1:Y:S02]  /*d020*/  MUFU.TANH R144, R0 ;  /* 0x0000000000907308 */ /* 0x0004640000002400 */
[----:B--2---:R-:W-:-:S06]  /*d030*/  FMUL.FTZ R0, R69, c[0x0][0x320] ;  /* 0x0000c80045007a20 */ /* 0x004fcc0000410000 */
[----:B------:R2:W1:Y:S02]  /*d040*/  MUFU.TANH R143, R0 ;  /* 0x00000000008f7308 */ /* 0x0004640000002400 */
[----:B--2---:R-:W-:-:S06]  /*d050*/  FMUL.FTZ R0, R70, c[0x0][0x320] ;  /* 0x0000c80046007a20 */ /* 0x004fcc0000410000 */
[----:B------:R2:W1:Y:S02]  /*d060*/  MUFU.TANH R140, R0 ;  /* 0x00000000008c7308 */ /* 0x0004640000002400 */
[----:B--2---:R-:W-:Y:S02]  /*d070*/  FMUL.FTZ R0, R71, c[0x0][0x320] ;  /* 0x0000c80047007a20 */ /* 0x004fe40000410000 */
[----:B------:R-:W-:Y:S04]  /*d080*/  HMMA.16816.F32.BF16 R68, R8, R42, R52 ;  /* 0x0000002a0844723c */ /* 0x000fe80000041834 */
[----:B------:R2:W1:Y:S04]  /*d090*/  MUFU.TANH R139, R0 ;  /* 0x00000000008b7308 */ /* 0x0004680000002400 */
[----:B------:R-:W-:Y:S08]  /*d0a0*/  HMMA.16816.F32.BF16 R52, R20, R104, R56 ;  /* 0x000000681434723c */ /* 0x000ff00000041838 */
[----:B------:R-:W-:Y:S01]  /*d0b0*/  HMMA.16816.F32.BF16 R56, R32, R102, RZ ;  /* 0x000000662038723c */ /* 0x000fe200000418ff */
[----:B--2---:R-:W-:-:S04]  /*d0c0*/  FMUL.FTZ R0, R80, c[0x0][0x320] ;  /* 0x0000c80050007a20 */ /* 0x004fc80000410000 */
[----:B------:R2:W1:Y:S11]  /*d0d0*/  MUFU.TANH R138, R0 ;  /* 0x00000000008a7308 */ /* 0x0004760000002400 */
[----:B------:R-:W-:Y:S01]  /*d0e0*/  HMMA.16816.F32.BF16 R40, R12, R44, R52 ;  /* 0x0000002c0c28723c */ /* 0x000fe20000041834 */
[----:B--2---:R-:W-:-:S07]  /*d0f0*/  FMUL.FTZ R0, R81, c[0x0][0x320] ;  /* 0x0000c80051007a20 */ /* 0x004fce0000410000 */
[----:B------:R-:W-:Y:S01]  /*d100*/  HMMA.16816.F32.BF16 R52, R24, R106, R56 ;  /* 0x0000006a1834723c */ /* 0x000fe20000041838 */
[----:B------:R2:W1:Y:S07]  /*d110*/  MUFU.TANH R137, R0 ;  /* 0x0000000000897308 */ /* 0x00046e0000002400 */
[----:B------:R-:W-:Y:S08]  /*d120*/  HMMA.16816.F32.BF16 R56, R28, R108, RZ ;  /* 0x0000006c1c38723c */ /* 0x000ff000000418ff */
[----:B------:R-:W-:Y:S01]  /*d130*/  HMMA.16816.F32.BF16 R76, R4, R48, R40 ;  /* 0x00000030044c723c */ /* 0x000fe20000041828 */
[----:B--2---:R-:W-:-:S04]  /*d140*/  FMUL.FTZ R0, R82, c[0x0][0x320] ;  /* 0x0000c80052007a20 */ /* 0x004fc80000410000 */
[----:B------:R2:W1:Y:S03]  /*d150*/  MUFU.TANH R133, R0 ;  /* 0x0000000000857308 */ /* 0x0004660000002400 */
[----:B------:R-:W-:Y:S01]  /*d160*/  HMMA.16816.F32.BF16 R40, R16, R46, R52 ;  /* 0x0000002e1028723c */ /* 0x000fe20000041834 */
[----:B------:R-:W5:Y:S07]  /*d170*/  LDSM.16.M88.4 R52, [R197+0x1800] ;  /* 0x00180000c534783b */ /* 0x000f6e0000000200 */
[----:B------:R-:W-:Y:S01]  /*d180*/  HMMA.16816.F32.BF16 R44, R20, R112, R56 ;  /* 0x00000070142c723c */ /* 0x000fe20000041838 */
[----:B--2---:R-:W-:-:S04]  /*d190*/  FMUL.FTZ R0, R83, c[0x0][0x320] ;  /* 0x0000c80053007a20 */ /* 0x004fc80000410000 */
[----:B------:R2:W1:Y:S02]  /*d1a0*/  MUFU.TANH R134, R0 ;  /* 0x0000000000867308 */ /* 0x0004640000002400 */
[----:B--2---:R-:W-:-:S06]  /*d1b0*/  FMUL.FTZ R0, R68, c[0x0][0x320] ;  /* 0x0000c80044007a20 */ /* 0x004fcc0000410000 */
[----:B------:R2:W1:Y:S11]  /*d1c0*/  MUFU.TANH R136, R0 ;  /* 0x0000000000887308 */ /* 0x0004760000002400 */
[----:B-----5:R-:W-:Y:S01]  /*d1d0*/  HMMA.16816.F32.BF16 R44, R12, R52, R44 ;  /* 0x000000340c2c723c */ /* 0x020fe2000004182c */
[----:B--2---:R-:W-:-:S04]  /*d1e0*/  FMUL.FTZ R0, R69, c[0x0][0x320] ;  /* 0x0000c80045007a20 */ /* 0x004fc80000410000 */
[----:B------:R2:W1:Y:S02]  /*d1f0*/  MUFU.TANH R135, R0 ;  /* 0x0000000000877308 */ /* 0x0004640000002400 */
[----:B--2---:R-:W-:-:S06]  /*d200*/  FMUL.FTZ R0, R70, c[0x0][0x320] ;  /* 0x0000c80046007a20 */ /* 0x004fcc0000410000 */
[----:B------:R2:W1:Y:S02]  /*d210*/  MUFU.TANH R132, R0 ;  /* 0x0000000000847308 */ /* 0x0004640000002400 */
[----:B--2---:R-:W-:Y:S02]  /*d220*/  FMUL.FTZ R0, R71, c[0x0][0x320] ;  /* 0x0000c80047007a20 */ /* 0x004fe40000410000 */
[----:B------:R-:W-:Y:S04]  /*d230*/  HMMA.16816.F32.BF16 R68, R8, R48, R60 ;  /* 0x000000300844723c */ /* 0x000fe8000004183c */
[----:B------:R2:W1:Y:S04]  /*d240*/  MUFU.TANH R131, R0 ;  /* 0x0000000000837308 */ /* 0x0004680000002400 */
        /* <DEDUP_REMOVED lines=10> */
[----:B------:R2:W1:Y:S03]  /*d2f0*/  MUFU.TANH R125, R0 ;  /* 0x00000000007d7308 */ /* 0x0004660000002400 */
[----:B------:R-:W-:Y:S01]  /*d300*/  HMMA.16816.F32.BF16 R60, R28, R110, RZ ;  /* 0x0000006e1c3c723c */ /* 0x000fe200000418ff */
[----:B--2---:R-:W-:-:S07]  /*d310*/  FMUL.FTZ R0, R75, c[0x0][0x320] ;  /* 0x0000c8004b007a20 */ /* 0x004fce0000410000 */
[----:B------:R-:W-:Y:S01]  /*d320*/  HMMA.16816.F32.BF16 R72, R4, R50, R64 ;  /* 0x000000320448723c */ /* 0x000fe20000041840 */
[----:B------:R2:W1:Y:S11]  /*d330*/  MUFU.TANH R126, R0 ;  /* 0x00000000007e7308 */ /* 0x0004760000002400 */
[----:B------:R-:W-:Y:S04]  /*d340*/  @!UPT UIADD3 URZ, URZ, URZ, URZ ;  /* 0x0000003f3f3ff290 */ /* 0x000fe8000fffe03f */
[----:B------:R-:W-:Y:S08]  /*d350*/  HMMA.16816.F32.BF16 R64, R20, R114, R60 ;  /* 0x000000721440723c */ /* 0x000ff0000004183c */
[----:B------:R-:W-:Y:S01]  /*d360*/  HMMA.16816.F32.BF16 R60, R32, R116, RZ ;  /* 0x00000074203c723c */ /* 0x000fe200000418ff */
[----:B--2---:R-:W-:-:S04]  /*d370*/  FMUL.FTZ R0, R68, c[0x0][0x320] ;  /* 0x0000c80044007a20 */ /* 0x004fc80000410000 */
[----:B------:R2:W1:Y:S02]  /*d380*/  MUFU.TANH R128, R0 ;  /* 0x0000000000807308 */ /* 0x0004640000002400 */
[----:B--2---:R-:W-:Y:S11]  /*d390*/  FMUL.FTZ R0, R69, c[0x0][0x320] ;  /* 0x0000c80045007a20 */ /* 0x004ff60000410000 */
[----:B------:R-:W-:Y:S06]  /*d3a0*/  @!UPT UIADD3 URZ, URZ, URZ, URZ ;  /* 0x0000003f3f3ff290 */ /* 0x000fec000fffe03f */
[----:B------:R-:W-:Y:S01]  /*d3b0*/  HMMA.16816.F32.BF16 R60, R24, R120, R60 ;  /* 0x00000078183c723c */ /* 0x000fe2000004183c */
[----:B------:R2:W1:Y:S02]  /*d3c0*/  MUFU.TANH R127, R0 ;  /* 0x00000000007f7308 */ /* 0x0004640000002400 */
[----:B--2---:R-:W-:-:S06]  /*d3d0*/  FMUL.FTZ R0, R70, c[0x0][0x320] ;  /* 0x0000c80046007a20 */ /* 0x004fcc0000410000 */
[----:B------:R2:W1:Y:S02]  /*d3e0*/  MUFU.TANH R124, R0 ;  /* 0x00000000007c7308 */ /* 0x0004640000002400 */
[----:B--2---:R-:W-:Y:S02]  /*d3f0*/  FMUL.FTZ R0, R71, c[0x0][0x320] ;  /* 0x0000c80047007a20 */ /* 0x004fe40000410000 */
[----:B------:R-:W-:Y:S01]  /*d400*/  HMMA.16816.F32.BF16 R68, R8, R50, R40 ;  /* 0x000000320844723c */ /* 0x000fe20000041828 */
[----:B------:R-:W2:Y:S03]  /*d410*/  LDSM.16.M88.4 R40, [R194+0x1800] ;  /* 0x00180000c228783b */ /* 0x000ea60000000200 */
        /* <DEDUP_REMOVED lines=15> */
[C---:B--2---:R-:W-:Y:S01]  /*d510*/  HMMA.16816.F32.BF16 R76, R4.reuse, R40, R44 ;  /* 0x00000028044c723c */ /* 0x044fe2000004182c */
[----:B------:R-:W2:Y:S01]  /*d520*/  LDSM.16.M88.4 R44, [R197+0x2000] ;  /* 0x00200000c52c783b */ /* 0x000ea20000000200 */
[----:B------:R5:W1:Y:S11]  /*d530*/  MUFU.TANH R101, R0 ;  /* 0x0000000000657308 */ /* 0x000a760000002400 */
[----:B------:R-:W-:Y:S03]  /*d540*/  @!UPT UIADD3 URZ, URZ, URZ, URZ ;  /* 0x0000003f3f3ff290 */ /* 0x000fe6000fffe03f */
[----:B------:R-:W-:Y:S08]  /*d550*/  HMMA.16816.F32.BF16 R64, R4, R42, R52 ;  /* 0x0000002a0440723c */ /* 0x000ff00000041834 */
[----:B------:R-:W-:Y:S01]  /*d560*/  HMMA.16816.F32.BF16 R52, R28, R118, RZ ;  /* 0x000000761c34723c */ /* 0x000fe200000418ff */
[----:B-----5:R-:W-:-:S04]  /*d570*/  FMUL.FTZ R0, R68, c[0x0][0x320] ;  /* 0x0000c80044007a20 */ /* 0x020fc80000410000 */
[----:B------:R5:W1:Y:S02]  /*d580*/  MUFU.TANH R106, R0 ;  /* 0x00000000006a7308 */ /* 0x000a640000002400 */
[----:B-----5:R-:W-:Y:S11]  /*d590*/  FMUL.FTZ R0, R69, c[0x0][0x320] ;  /* 0x0000c80045007a20 */ /* 0x020ff60000410000 */
[----:B------:R-:W-:Y:S06]  /*d5a0*/  @!UPT UIADD3 URZ, URZ, URZ, URZ ;  /* 0x0000003f3f3ff290 */ /* 0x000fec000fffe03f */
[----:B------:R-:W-:Y:S01]  /*d5b0*/  HMMA.16816.F32.BF16 R32, R20, R122, R52 ;  /* 0x0000007a1420723c */ /* 0x000fe20000041834 */
        /* <DEDUP_REMOVED lines=15> */
[----:B-----5:R-:W-:-:S04]  /*d6b0*/  FMUL.FTZ R0, R74, c[0x0][0x320] ;  /* 0x0000c8004a007a20 */ /* 0x020fc80000410000 */
[----:B------:R2:W1:Y:S03]  /*d6c0*/  MUFU.TANH R92, R0 ;  /* 0x00000000005c7308 */ /* 0x0004660000002400 */
        /* <DEDUP_REMOVED lines=10> */
[----:B------:R-:W-:Y:S01]  /*d770*/  HMMA.16816.F32.BF16 R68, R8, R42, R48 ;  /* 0x0000002a0844723c */ /* 0x000fe20000041830 */
[----:B------:R-:W2:Y:S03]  /*d780*/  LDSM.16.M88.4 R48, [R194+0x2000] ;  /* 0x00200000c230783b */ /* 0x000ea60000000200 */
[----:B------:R5:W1:Y:S01]  /*d790*/  MUFU.TANH R91, R0 ;  /* 0x00000000005b7308 */ /* 0x000a620000002400 */
[----:B------:R-:W-:-:S04]  /*d7a0*/  DEPBAR.LE SB0, 0x0 ;  /* 0x000080000000791a */ /* 0x000fc80000000000 */
[C---:B------:R-:W-:Y:S08]  /*d7b0*/  HMMA.16816.F32.BF16 R40, R16.reuse, R44, R60 ;  /* 0x0000002c1028723c */ /* 0x040ff0000004183c */
[----:B------:R-:W-:Y:S01]  /*d7c0*/  HMMA.16816.F32.BF16 R16, R16, R46, R24 ;  /* 0x0000002e1010723c */ /* 0x000fe20000041818 */
[----:B-----5:R-:W-:-:S04]  /*d7d0*/  FMUL.FTZ R0, R76, c[0x0][0x320] ;  /* 0x0000c8004c007a20 */ /* 0x020fc80000410000 */
[----:B------:R5:W1:Y:S02]  /*d7e0*/  MUFU.TANH R89, R0 ;  /* 0x0000000000597308 */ /* 0x000a640000002400 */
[----:B-----5:R-:W-:-:S09]  /*d7f0*/  FMUL.FTZ R0, R77, c[0x0][0x320] ;  /* 0x0000c8004d007a20 */ /* 0x020fd20000410000 */
[-C--:B--2---:R-:W-:Y:S01]  /*d800*/  HMMA.16816.F32.BF16 R40, R8, R48.reuse, R40 ;  /* 0x000000300828723c */ /* 0x084fe20000041828 */
[----:B------:R2:W1:Y:S07]  /*d810*/  MUFU.TANH R83, R0 ;  /* 0x0000000000537308 */ /* 0x00046e0000002400 */
[----:B------:R-:W-:Y:S08]  /*d820*/  HMMA.16816.F32.BF16 R20, R4, R48, R28 ;  /* 0x000000300414723c */ /* 0x000ff0000004181c */
[----:B------:R-:W-:Y:S01]  /*d830*/  HMMA.16816.F32.BF16 R8, R8, R50, R16 ;  /* 0x000000320808723c */ /* 0x000fe20000041810 */
[----:B--2---:R-:W-:-:S04]  /*d840*/  FMUL.FTZ R0, R78, c[0x0][0x320] ;  /* 0x0000c8004e007a20 */ /* 0x004fc80000410000 */
        /* <DEDUP_REMOVED lines=51> */
[----:B------:R2:W1:Y:S01]  /*db80*/  MUFU.TANH R19, R0 ;  /* 0x0000000000137308 */ /* 0x0004620000002400 */
[----:B------:R-:W-:Y:S06]  /*db90*/  BAR.SYNC.DEFER_BLOCKING 0x0 ;  /* 0x0000000000007b1d */ /* 0x000fec0000010000 */
[----:B------:R-:W-:Y:S05]  /*dba0*/  @!P0 BRA `(.L_x_332) ;  /* 0x000003f000008947 */ /* 0x000fea0003800000 */
[----:B---34-:R-:W-:Y:S01]  /*dbb0*/  ISETP.NE.AND P3, PT, R162, 0x1, PT ;  /* 0x00000001a200780c */ /* 0x018fe20003f65270 */
[----:B------:R-:W-:Y:S01]  /*dbc0*/  IMAD.MOV.U32 R235, RZ, RZ, RZ ;  /* 0x000000ffffeb7224 */ /* 0x000fe200078e00ff */
[C---:B-1----:R-:W-:Y:S02]  /*dbd0*/  IADD3 R2, R251.reuse, R159, R167 ;  /* 0x0000009ffb027210 */ /* 0x042fe40007ffe0a7 */
[----:B------:R-:W-:-:S02]  /*dbe0*/  ISETP.GT.AND P0, PT, R251, 0x4f, PT ;  /* 0x0000004ffb00780c */ /* 0x000fc40003f04270 */
[----:B------:R-:W-:-:S05]  /*dbf0*/  IADD3 R2, R2, -0x50, RZ ;  /* 0xffffffb002027810 */ /* 0x000fca0007ffe0ff */
[----:B--2---:R-:W-:Y:S02]  /*dc00*/  IMAD.MOV.U32 R0, RZ, RZ, R2 ;  /* 0x000000ffff007224 */ /* 0x004fe400078e0002 */
[----:B------:R-:W-:-:S05]  /*dc10*/  @P3 IMAD.HI.U32 R3, R2, c[0x0][0x2bc], RZ ;  /* 0x0000af0002033a27 */ /* 0x000fca00078e00ff */
        /* <DEDUP_REMOVED lines=23> */
.L_x_427:
        /* <DEDUP_REMOVED lines=24> */
.L_x_428:
        /* <DEDUP_REMOVED lines=9> */
.L_x_332:
[----:B---34-:R-:W-:Y:S05]  /*dfa0*/  BSYNC B0 ;  /* 0x0000000000007941 */ /* 0x018fea0003800000 */
.L_x_331:
[----:B--2---:R-:W2:Y:S04]  /*dfb0*/  LDL R0, [R1+0x74] ;  /* 0x0000740001007983 */ /* 0x004ea80000100800 */
[----:B------:R-:W0:Y:S01]  /*dfc0*/  LDGDEPBAR ;  /* 0x00000000000079af */ /* 0x000e220000000000 */
[----:B--2---:R-:W-:-:S05]  /*dfd0*/  IMAD.IADD R0, R160, 0x1, -R0 ;  /* 0x00000001a0007824 */ /* 0x004fca00078e0a00 */
[C---:B------:R-:W-:Y:S02]  /*dfe0*/  ISETP.GT.AND P0, PT, R0.reuse, 0x1, PT ;  /* 0x000000010000780c */ /* 0x040fe40003f04270 */
[----:B------:R-:W-:Y:S02]  /*dff0*/  ISETP.GT.AND P1, PT, R0, RZ, PT ;  /* 0x000000ff0000720c */ /* 0x000fe40003f24270 */
[----:B-1----:R-:W-:Y:S02]  /*e000*/  FSEL R40, R150, -INF , P0 ;  /* 0xff80000096287808 */ /* 0x002fe40000000000 */
[----:B------:R-:W-:Y:S02]  /*e010*/  FSEL R27, R153, -INF , P0 ;  /* 0xff800000991b7808 */ /* 0x000fe40000000000 */
[----:B------:R-:W-:Y:S02]  /*e020*/  FSEL R17, R155, -INF , P0 ;  /* 0xff8000009b117808 */ /* 0x000fe40000000000 */
[----:B------:R-:W-:-:S02]  /*e030*/  FSEL R10, R157, -INF , P0 ;  /* 0xff8000009d0a7808 */ /* 0x000fc40000000000 */
        /* <DEDUP_REMOVED lines=28> */
[C---:B------:R-:W-:Y:S02]  /*e200*/  ISETP.GT.AND P4, PT, R0.reuse, 0x29, PT ;  /* 0x000000290000780c */ /* 0x040fe40003f84270 */
[----:B------:R-:W-:-:S02]  /*e210*/  ISETP.GT.AND P3, PT, R0, 0x18, PT ;  /* 0x000000180000780c */ /* 0x000fc40003f64270 */
[----:B------:R-:W-:Y:S02]  /*e220*/  ISETP.GT.AND P0, PT, R0, 0x30, PT ;  /* 0x000000300000780c */ /* 0x000fe40003f04270 */
        /* <DEDUP_REMOVED lines=28> */
[----:B------:R-:W-:-:S02]  /*e3f0*/  ISETP.GT.AND P6, PT, R0, 0x38, PT ;  /* 0x000000380000780c */ /* 0x000fc40003fc4270 */
[C---:B------:R-:W-:Y:S02]  /*e400*/  ISETP.GT.AND P5, PT, R0.reuse, 0x39, PT ;  /* 0x000000390000780c */ /* 0x040fe40003fa4270 */
[C---:B------:R-:W-:Y:S02]  /*e410*/  ISETP.GT.AND P3, PT, R0.reuse, 0x40, PT ;  /* 0x000000400000780c */ /* 0x040fe40003f64270 */
[C---:B------:R-:W-:Y:S02]  /*e420*/  ISETP.GT.AND P2, PT, R0.reuse, 0x41, PT ;  /* 0x000000410000780c */ /* 0x040fe40003f44270 */
[C---:B------:R-:W-:Y:S02]  /*e430*/  ISETP.GT.AND P1, PT, R0.reuse, 0x48, PT ;  /* 0x000000480000780c */ /* 0x040fe40003f24270 */
[C---:B------:R-:W-:Y:S02]  /*e440*/  ISETP.GT.AND P0, PT, R0.reuse, 0x49, PT ;  /* 0x000000490000780c */ /* 0x040fe40003f04270 */
[----:B------:R-:W-:-:S02]  /*e450*/  ISETP.GT.AND P4, PT, R0, 0x31, PT ;  /* 0x000000310000780c */ /* 0x000fc40003f84270 */
        /* <DEDUP_REMOVED lines=44> */
[----:B------:R-:W-:Y:S02]  /*e720*/  FSEL R106, R83, -INF , P4 ;  /* 0xff800000536a7808 */ /* 0x000fe40002000000 */
[----:B------:R-:W-:Y:S02]  /*e730*/  FSEL R118, R80, -INF , P4 ;  /* 0xff80000050767808 */ /* 0x000fe40002000000 */
[----:B------:R-:W-:Y:S02]  /*e740*/  FSEL R83, R91, -INF , P4 ;  /* 0xff8000005b537808 */ /* 0x000fe40002000000 */
[----:B------:R-:W-:-:S02]  /*e750*/  FSEL R64, R97, -INF , P4 ;  /* 0xff80000061407808 */ /* 0x000fc40002000000 */
[----:B------:R-:W-:Y:S02]  /*e760*/  FMNMX.FTZ R0, R65, R0, !PT ;  /* 0x0000000041007209 */ /* 0x000fe40007810000 */
[----:B------:R-:W-:Y:S02]  /*e770*/  FMNMX.FTZ R2, R90, R2, !PT ;  /* 0x000000025a027209 */ /* 0x000fe40007810000 */
[----:B------:R-:W-:Y:S02]  /*e780*/  FMNMX.FTZ R3, R108, R3, !PT ;  /* 0x000000036c037209 */ /* 0x000fe40007810000 */
[----:B------:R-:W-:Y:S02]  /*e790*/  FMNMX.FTZ R7, R120, R7, !PT ;  /* 0x0000000778077209 */ /* 0x000fe40007810000 */
[----:B------:R-:W-:Y:S02]  /*e7a0*/  FSEL R117, R63, -INF , P6 ;  /* 0xff8000003f757808 */ /* 0x000fe40003000000 */
[----:B------:R-:W-:-:S02]  /*e7b0*/  FSEL R105, R68, -INF , P6 ;  /* 0xff80000044697808 */ /* 0x000fc40003000000 */
[----:B------:R-:W-:Y:S02]  /*e7c0*/  FSEL R82, R76, -INF , P6 ;  /* 0xff8000004c527808 */ /* 0x000fe40003000000 */
[----:B------:R-:W-:Y:S02]  /*e7d0*/  FSEL R63, R81, -INF , P6 ;  /* 0xff800000513f7808 */ /* 0x000fe40003000000 */
[----:B------:R-:W-:Y:S02]  /*e7e0*/  FMNMX.FTZ R0, R64, R0, !PT ;  /* 0x0000000040007209 */ /* 0x000fe40007810000 */
[----:B------:R-:W-:Y:S02]  /*e7f0*/  FMNMX.FTZ R2, R83, R2, !PT ;  /* 0x0000000253027209 */ /* 0x000fe40007810000 */
[----:B------:R-:W-:Y:S02]  /*e800*/  FMNMX.FTZ R3, R106, R3, !PT ;  /* 0x000000036a037209 */ /* 0x000fe40007810000 */
[----:B------:R-:W-:-:S02]  /*e810*/  FMNMX.FTZ R7, R118, R7, !PT ;  /* 0x0000000776077209 */ /* 0x000fc40007810000 */
[----:B------:R-:W-:Y:S02]  /*e820*/  FSEL R115, R62, -INF , P5 ;  /* 0xff8000003e737808 */ /* 0x000fe40002800000 */
[----:B------:R-:W-:Y:S02]  /*e830*/  FSEL R104, R69, -INF , P5 ;  /* 0xff80000045687808 */ /* 0x000fe40002800000 */
[----:B------:R-:W-:Y:S02]  /*e840*/  FSEL R81, R70, -INF , P5 ;  /* 0xff80000046517808 */ /* 0x000fe40002800000 */
[----:B------:R-:W-:Y:S02]  /*e850*/  FSEL R62, R79, -INF , P5 ;  /* 0xff8000004f3e7808 */ /* 0x000fe40002800000 */
        /* <DEDUP_REMOVED lines=36> */
[----:B------:R-:W-:Y:S02]  /*eaa0*/  FMNMX.FTZ R4, R56, R0, !PT ;  /* 0x0000000038047209 */ /* 0x000fe40007810000 */
[----:B------:R-:W-:-:S02]  /*eab0*/  FMNMX.FTZ R5, R58, R2, !PT ;  /* 0x000000023a057209 */ /* 0x000fc40007810000 */
[----:B------:R-:W-:Y:S02]  /*eac0*/  FMNMX.FTZ R6, R89, R3, !PT ;  /* 0x0000000359067209 */ /* 0x000fe40007810000 */
[----:B------:R-:W-:Y:S01]  /*ead0*/  FMNMX.FTZ R7, R103, R7, !PT ;  /* 0x0000000767077209 */ /* 0x000fe20007810000 */
        /* <DEDUP_REMOVED lines=11> */
[----:B------:R-:W3:Y:S04]  /*eb90*/  SHFL.BFLY PT, R6, R3, 0x1, 0x1f ;  /* 0x0c201f0003067f89 */ /* 0x000ee800000e0000 */
[----:B------:R4:W4:Y:S01]  /*eba0*/  SHFL.BFLY PT, R8, R7, 0x1, 0x1f ;  /* 0x0c201f0007087f89 */ /* 0x00092200000e0000 */
[----:B-1----:R-:W-:Y:S02]  /*ebb0*/  FMNMX.FTZ R71, R0, R4, !PT ;  /* 0x0000000400477209 */ /* 0x002fe40007810000 */
[----:B--2---:R-:W-:Y:S02]  /*ebc0*/  FMNMX.FTZ R70, R2, R5, !PT ;  /* 0x0000000502467209 */ /* 0x004fe40007810000 */
[----:B---3--:R-:W-:Y:S02]  /*ebd0*/  FMNMX.FTZ R69, R3, R6, !PT ;  /* 0x0000000603457209 */ /* 0x008fe40007810000 */
.L_x_429:
[C---:B------:R-:W-:Y:S01]  /*ebe0*/  FMUL.FTZ R0, R71.reuse, c[0x0][0x2d0] ;  /* 0x0000b40047007a20 */ /* 0x040fe20000410000 */
[----:B------:R-:W-:Y:S01]  /*ebf0*/  FSETP.NEU.FTZ.AND P0, PT, R71, -INF , PT ;  /* 0xff8000004700780b */ /* 0x000fe20003f1d000 */
[----:B------:R-:W-:Y:S01]  /*ec00*/  FMUL.FTZ R3, R70, c[0x0][0x2d0] ;  /* 0x0000b40046037a20 */ /* 0x000fe20000410000 */
[----:B----4-:R-:W-:Y:S01]  /*ec10*/  FMNMX.FTZ R68, R8, R7, !PT ;  /* 0x0000000708447209 */ /* 0x010fe20007810000 */
[----:B------:R-:W-:Y:S01]  /*ec20*/  WARPSYNC 0xffffffff ;  /* 0xffffffff00007948 */ /* 0x000fe20003800000 */
[----:B------:R-:W-:Y:S01]  /*ec30*/  FSEL R4, R0, RZ, P0 ;  /* 0x000000ff00047208 */ /* 0x000fe20000000000 */
[----:B------:R-:W1:Y:S01]  /*ec40*/  LDSM.16.MT88.4 R48, [R192] ;  /* 0x00000000c030783b */ /* 0x000e620000004200 */
[----:B------:R-:W-:-:S03]  /*ec50*/  FSETP.NEU.FTZ.AND P0, PT, R70, -INF , PT ;  /* 0xff8000004600780b */ /* 0x000fc60003f1d000 */
[--C-:B------:R-:W-:Y:S01]  /*ec60*/  FFMA.FTZ R0, R9, c[0x0][0x2d0], -R4.reuse ;  /* 0x0000b40009007a23 */ /* 0x100fe20000010804 */
[----:B------:R-:W-:Y:S01]  /*ec70*/  FSEL R3, R3, RZ, P0 ;  /* 0x000000ff03037208 */ /* 0x000fe20000000000 */
[--C-:B------:R-:W-:Y:S01]  /*ec80*/  FFMA.FTZ R2, R16, c[0x0][0x2d0], -R4.reuse ;  /* 0x0000b40010027a23 */ /* 0x100fe20000010804 */
[----:B------:R-:W-:Y:S01]  /*ec90*/  FSETP.NEU.FTZ.AND P0, PT, R69, -INF , PT ;  /* 0xff8000004500780b */ /* 0x000fe20003f1d000 */
[----:B------:R2:W-:Y:S01]  /*eca0*/  MUFU.EX2 R166, R0 ;  /* 0x0000000000a67308 */ /* 0x0005e20000000800 */
[----:B------:R-:W3:Y:S01]  /*ecb0*/  LDSM.16.MT88.4 R44, [R196] ;  /* 0x00000000c42c783b */ /* 0x000ee20000004200 */
[----:B------:R-:W-:Y:S02]  /*ecc0*/  FFMA.FTZ R5, R26, c[0x0][0x2d0], -R3 ;  /* 0x0000b4001a057a23 */ /* 0x000fe40000010803 */
[--C-:B------:R-:W-:Y:S02]  /*ecd0*/  FFMA.FTZ R109, R73, c[0x0][0x2d0], -R4.reuse ;  /* 0x0000b400496d7a23 */ /* 0x100fe40000010804 */
[----:B------:R-:W-:-:S02]  /*ece0*/  FFMA.FTZ R97, R72, c[0x0][0x2d0], -R4 ;  /* 0x0000b40048617a23 */ /* 0x000fc40000010804 */
[----:B------:R4:W-:Y:S01]  /*ecf0*/  MUFU.EX2 R224, R2 ;  /* 0x0000000200e07308 */ /* 0x0009e20000000800 */
[--C-:B------:R-:W-:Y:S02]  /*ed00*/  FFMA.FTZ R96, R67, c[0x0][0x2d0], -R4.reuse ;  /* 0x0000b40043607a23 */ /* 0x100fe40000010804 */
[--C-:B------:R-:W-:Y:S02]  /*ed10*/  FFMA.FTZ R91, R66, c[0x0][0x2d0], -R4.reuse ;  /* 0x0000b400425b7a23 */ /* 0x100fe40000010804 */
[--C-:B------:R-:W-:Y:S02]  /*ed20*/  FFMA.FTZ R150, R65, c[0x0][0x2d0], -R4.reuse ;  /* 0x0000b40041967a23 */ /* 0x100fe40000010804 */
[--C-:B------:R-:W-:Y:S01]  /*ed30*/  FFMA.FTZ R149, R64, c[0x0][0x2d0], -R4.reuse ;  /* 0x0000b40040957a23 */ /* 0x100fe20000010804 */
[----:B------:R5:W-:Y:S01]  /*ed40*/  MUFU.EX2 R221, R5 ;  /* 0x0000000500dd7308 */ /* 0x000be20000000800 */
[--C-:B--2---:R-:W-:Y:S02]  /*ed50*/  FFMA.FTZ R0, R10, c[0x0][0x2d0], -R4.reuse ;  /* 0x0000b4000a007a23 */ /* 0x104fe40000010804 */
[----:B------:R-:W-:-:S02]  /*ed60*/  FFMA.FTZ R148, R63, c[0x0][0x2d0], -R4 ;  /* 0x0000b4003f947a23 */ /* 0x000fc40000010804 */
[--C-:B------:R-:W-:Y:S02]  /*ed70*/  FFMA.FTZ R123, R62, c[0x0][0x2d0], -R4.reuse ;  /* 0x0000b4003e7b7a23 */ /* 0x100fe40000010804 */
[--C-:B------:R-:W-:Y:S01]  /*ed80*/  FFMA.FTZ R171, R61, c[0x0][0x2d0], -R4.reuse ;  /* 0x0000b4003dab7a23 */ /* 0x100fe20000010804 */
[----:B------:R2:W-:Y:S01]  /*ed90*/  MUFU.EX2 R165, R0 ;  /* 0x0000000000a57308 */ /* 0x0005e20000000800 */
[----:B----4-:R-:W-:Y:S02]  /*eda0*/  FMUL.FTZ R2, R69, c[0x0][0x2d0] ;  /* 0x0000b40045027a20 */ /* 0x010fe40000410000 */
[--C-:B------:R-:W-:Y:S02]  /*edb0*/  FFMA.FTZ R175, R59, c[0x0][0x2d0], -R4.reuse ;  /* 0x0000b4003baf7a23 */ /* 0x100fe40000010804 */
[--C-:B------:R-:W-:Y:S01]  /*edc0*/  FFMA.FTZ R174, R57, c[0x0][0x2d0], -R4.reuse ;  /* 0x0000b40039ae7a23 */ /* 0x100fe20000010804 */
[----:B------:R-:W-:Y:S01]  /*edd0*/  FSEL R2, R2, RZ, P0 ;  /* 0x000000ff02027208 */ /* 0x000fe20000000000 */
[----:B------:R-:W-:Y:S01]  /*ede0*/  FFMA.FTZ R173, R56, c[0x0][0x2d0], -R4 ;  /* 0x0000b40038ad7a23 */ /* 0x000fe20000010804 */
[----:B------:R-:W-:Y:S01]  /*edf0*/  FSETP.NEU.FTZ.AND P0, PT, R68, -INF , PT ;  /* 0xff8000004400780b */ /* 0x000fe20003f1d000 */
[----:B------:R-:W-:Y:S01]  /*ee00*/  FFMA.FTZ R177, R58, c[0x0][0x2d0], -R3 ;  /* 0x0000b4003ab17a23 */ /* 0x000fe20000010803 */
[----:B------:R-:W-:Y:S01]  /*ee10*/  MUFU.EX2 R109, R109 ;  /* 0x0000006d006d7308 */ /* 0x000fe20000000800 */
[----:B-----5:R-:W-:-:S02]  /*ee20*/  FFMA.FTZ R5, R35, c[0x0][0x2d0], -R2 ;  /* 0x0000b40023057a23 */ /* 0x020fc40000010802 */
[--C-:B------:R-:W-:Y:S02]  /*ee30*/  FFMA.FTZ R159, R108, c[0x0][0x2d0], -R2.reuse ;  /* 0x0000b4006c9f7a23 */ /* 0x100fe40000010802 */
[----:B------:R-:W-:Y:S02]  /*ee40*/  FFMA.FTZ R181, R92, c[0x0][0x2d0], -R2 ;  /* 0x0000b4005cb57a23 */ /* 0x000fe40000010802 */
[----:B--2---:R-:W-:Y:S01]  /*ee50*/  FFMA.FTZ R0, R11, c[0x0][0x2d0], -R4 ;  /* 0x0000b4000b007a23 */ /* 0x004fe20000010804 */
[----:B------:R2:W-:Y:S01]  /*ee60*/  MUFU.EX2 R219, R5 ;  /* 0x0000000500db7308 */ /* 0x0005e20000000800 */
[----:B------:R-:W-:Y:S02]  /*ee70*/  FFMA.FTZ R172, R60, c[0x0][0x2d0], -R3 ;  /* 0x0000b4003cac7a23 */ /* 0x000fe40000010803 */
[--C-:B------:R-:W-:Y:S02]  /*ee80*/  FFMA.FTZ R65, R99, c[0x0][0x2d0], -R2.reuse ;  /* 0x0000b40063417a23 */ /* 0x100fe40000010802 */
[----:B------:R-:W-:-:S02]  /*ee90*/  FFMA.FTZ R64, R101, c[0x0][0x2d0], -R2 ;  /* 0x0000b40065407a23 */ /* 0x000fc40000010802 */
[--C-:B------:R-:W-:Y:S01]  /*eea0*/  FFMA.FTZ R158, R106, c[0x0][0x2d0], -R2.reuse ;  /* 0x0000b4006a9e7a23 */ /* 0x100fe20000010802 */
[----:B------:R4:W-:Y:S01]  /*eeb0*/  MUFU.EX2 R168, R0 ;  /* 0x0000000000a87308 */ /* 0x0009e20000000800 */
[--C-:B------:R-:W-:Y:S02]  /*eec0*/  FFMA.FTZ R157, R105, c[0x0][0x2d0], -R2.reuse ;  /* 0x0000b400699d7a23 */ /* 0x100fe40000010802 */
[--C-:B------:R-:W-:Y:S02]  /*eed0*/  FFMA.FTZ R156, R104, c[0x0][0x2d0], -R2.reuse ;  /* 0x0000b400689c7a23 */ /* 0x100fe40000010802 */
[--C-:B------:R-:W-:Y:S02]  /*eee0*/  FFMA.FTZ R183, R100, c[0x0][0x2d0], -R2.reuse ;  /* 0x0000b40064b77a23 */ /* 0x100fe40000010802 */
[--C-:B------:R-:W-:Y:S01]  /*eef0*/  FFMA.FTZ R182, R98, c[0x0][0x2d0], -R2.reuse ;  /* 0x0000b40062b67a23 */ /* 0x100fe20000010802 */
[----:B------:R-:W-:Y:S01]  /*ef00*/  MUFU.EX2 R189, R97 ;  /* 0x0000006100bd7308 */ /* 0x000fe20000000800 */
[----:B--2---:R-:W-:-:S02]  /*ef10*/  FFMA.FTZ R5, R36, c[0x0][0x2d0], -R2 ;  /* 0x0000b40024057a23 */ /* 0x004fc40000010802 */
[----:B------:R-:W-:Y:S02]  /*ef20*/  FFMA.FTZ R180, R89, c[0x0][0x2d0], -R2 ;  /* 0x0000b40059b47a23 */ /* 0x000fe40000010802 */
[--C-:B------:R-:W-:Y:S02]  /*ef30*/  FFMA.FTZ R66, R74, c[0x0][0x2d0], -R3.reuse ;  /* 0x0000b4004a427a23 */ /* 0x100fe40000010803 */
[--C-:B------:R-:W-:Y:S01]  /*ef40*/  FFMA.FTZ R79, R75, c[0x0][0x2d0], -R3.reuse ;  /* 0x0000b4004b4f7a23 */ /* 0x100fe20000010803 */
[----:B------:R-:W-:Y:S01]  /*ef50*/  MUFU.EX2 R227, R5 ;  /* 0x0000000500e37308 */ /* 0x000fe20000000800 */
[----:B----4-:R-:W-:Y:S02]  /*ef60*/  FFMA.FTZ R0, R12, c[0x0][0x2d0], -R4 ;  /* 0x0000b4000c007a23 */ /* 0x010fe40000010804 */
        /* <DEDUP_REMOVED lines=9> */
[----:B------:R-:W-:-:S02]  /*f000*/  FFMA.FTZ R169, R76, c[0x0][0x2d0], -R3 ;  /* 0x0000b4004ca97a23 */ /* 0x000fc40000010803 */
[----:B--2---:R-:W-:-:S05]  /*f010*/  FFMA.FTZ R0, R13, c[0x0][0x2d0], -R4 ;  /* 0x0000b4000d007a23 */ /* 0x004fca0000010804 */
[----:B------:R-:W-:Y:S08]  /*f020*/  MUFU.EX2 R213, R91 ;  /* 0x0000005b00d57308 */ /* 0x000ff00000000800 */
[----:B------:R2:W-:Y:S08]  /*f030*/  MUFU.EX2 R187, R0 ;  /* 0x0000000000bb7308 */ /* 0x0005f00000000800 */
[----:B------:R-:W-:Y:S01]  /*f040*/  MUFU.EX2 R188, R78 ;  /* 0x0000004e00bc7308 */ /* 0x000fe20000000800 */
[----:B--2---:R-:W-:-:S07]  /*f050*/  FFMA.FTZ R0, R14, c[0x0][0x2d0], -R4 ;  /* 0x0000b4000e007a23 */ /* 0x004fce0000010804 */
[----:B------:R-:W-:Y:S08]  /*f060*/  MUFU.EX2 R212, R77 ;  /* 0x0000004d00d47308 */ /* 0x000ff00000000800 */
[----:B------:R2:W4:Y:S08]  /*f070*/  MUFU.EX2 R222, R0 ;  /* 0x0000000000de7308 */ /* 0x0005300000000800 */
[----:B------:R-:W-:Y:S01]  /*f080*/  MUFU.EX2 R91, R173 ;  /* 0x000000ad005b7308 */ /* 0x000fe20000000800 */
[----:B--2---:R-:W-:Y:S01]  /*f090*/  FFMA.FTZ R0, R18, c[0x0][0x2d0], -R4 ;  /* 0x0000b40012007a23 */ /* 0x004fe20000010804 */
[----:B----4-:R-:W-:-:S06]  /*f0a0*/  F2FP.BF16.PACK_AB R12, R222, R187 ;  /* 0x000000bbde0c723e */ /* 0x010fcc00000010ff */
[----:B------:R2:W4:Y:S02]  /*f0b0*/  MUFU.EX2 R226, R0 ;  /* 0x0000000000e27308 */ /* 0x0005240000000800 */
[----:B--2---:R-:W-:Y:S01]  /*f0c0*/  FFMA.FTZ R0, R15, c[0x0][0x2d0], -R3 ;  /* 0x0000b4000f007a23 */ /* 0x004fe20000010803 */
[----:B----4-:R-:W-:-:S05]  /*f0d0*/  F2FP.BF16.PACK_AB R14, R226, R224 ;  /* 0x000000e0e20e723e */ /* 0x010fca00000010ff */
[----:B------:R2:W-:Y:S02]  /*f0e0*/  MUFU.EX2 R162, R0 ;  /* 0x0000000000a27308 */ /* 0x0005e40000000800 */
[----:B--2---:R-:W-:-:S06]  /*f0f0*/  FFMA.FTZ R0, R17, c[0x0][0x2d0], -R3 ;  /* 0x0000b40011007a23 */ /* 0x004fcc0000010803 */
[----:B------:R2:W4:Y:S02]  /*f100*/  MUFU.EX2 R161, R0 ;  /* 0x0000000000a17308 */ /* 0x0005240000000800 */
[----:B--2---:R-:W-:Y:S01]  /*f110*/  FFMA.FTZ R0, R20, c[0x0][0x2d0], -R3 ;  /* 0x0000b40014007a23 */ /* 0x004fe20000010803 */
[----:B------:R-:W-:-:S05]  /*f120*/  F2FP.BF16.PACK_AB R20, R165, R166 ;  /* 0x000000a6a514723e */ /* 0x000fca00000010ff */
[----:B------:R2:W-:Y:S02]  /*f130*/  MUFU.EX2 R164, R0 ;  /* 0x0000000000a47308 */ /* 0x0005e40000000800 */
[----:B--2---:R-:W-:Y:S01]  /*f140*/  FFMA.FTZ R0, R21, c[0x0][0x2d0], -R3 ;  /* 0x0000b40015007a23 */ /* 0x004fe20000010803 */
[----:B----4-:R-:W-:-:S05]  /*f150*/  F2FP.BF16.PACK_AB R21, R161, R162 ;  /* 0x000000a2a115723e */ /* 0x010fca00000010ff */
[----:B------:R2:W4:Y:S02]  /*f160*/  MUFU.EX2 R167, R0 ;  /* 0x0000000000a77308 */ /* 0x0005240000000800 */
[----:B--2---:R-:W-:Y:S01]  /*f170*/  FFMA.FTZ R0, R22, c[0x0][0x2d0], -R3 ;  /* 0x0000b40016007a23 */ /* 0x004fe20000010803 */
[----:B------:R-:W-:-:S05]  /*f180*/  F2FP.BF16.PACK_AB R22, R176, R168 ;  /* 0x000000a8b016723e */ /* 0x000fca00000010ff */
[----:B------:R2:W-:Y:S02]  /*f190*/  MUFU.EX2 R186, R0 ;  /* 0x0000000000ba7308 */ /* 0x0005e40000000800 */
[----:B--2---:R-:W-:Y:S01]  /*f1a0*/  FFMA.FTZ R0, R23, c[0x0][0x2d0], -R3 ;  /* 0x0000b40017007a23 */ /* 0x004fe20000010803 */
[----:B----4-:R-:W-:-:S05]  /*f1b0*/  F2FP.BF16.PACK_AB R23, R167, R164 ;  /* 0x000000a4a717723e */ /* 0x010fca00000010ff */
[----:B------:R2:W4:Y:S02]  /*f1c0*/  MUFU.EX2 R220, R0 ;  /* 0x0000000000dc7308 */ /* 0x0005240000000800 */
[----:B-1----:R-:W-:Y:S01]  /*f1d0*/  HMMA.16816.F32.BF16 R8, R20, R48, RZ ;  /* 0x000000301408723c */ /* 0x002fe200000418ff */
[----:B--2---:R-:W-:Y:S01]  /*f1e0*/  FFMA.FTZ R0, R28, c[0x0][0x2d0], -R3 ;  /* 0x0000b4001c007a23 */ /* 0x004fe20000010803 */
[----:B----4-:R-:W-:Y:S01]  /*f1f0*/  F2FP.BF16.PACK_AB R13, R220, R186 ;  /* 0x000000badc0d723e */ /* 0x010fe200000010ff */
[----:B------:R-:W-:-:S03]  /*f200*/  FADD.FTZ R3, R166, R165 ;  /* 0x000000a5a6037221 */ /* 0x000fc60000010000 */
[----:B------:R1:W2:Y:S01]  /*f210*/  MUFU.EX2 R223, R0 ;  /* 0x0000000000df7308 */ /* 0x0002a20000000800 */
[----:B------:R-:W-:-:S04]  /*f220*/  FADD.FTZ R3, R168, R3 ;  /* 0x00000003a8037221 */ /* 0x000fc80000010000 */
[----:B------:R-:W-:-:S03]  /*f230*/  FADD.FTZ R76, R176, R3 ;  /* 0x00000003b04c7221 */ /* 0x000fc60000010000 */
[----:B------:R-:W-:Y:S01]  /*f240*/  MUFU.EX2 R168, R121 ;  /* 0x0000007900a87308 */ /* 0x000fe20000000800 */
[----:B-1----:R-:W-:Y:S01]  /*f250*/  FFMA.FTZ R0, R25, c[0x0][0x2d0], -R2 ;  /* 0x0000b40019007a23 */ /* 0x002fe20000010802 */
[----:B--2---:R-:W-:-:S06]  /*f260*/  F2FP.BF16.PACK_AB R15, R223, R221 ;  /* 0x000000dddf0f723e */ /* 0x004fcc00000010ff */
[----:B------:R-:W-:Y:S08]  /*f270*/  MUFU.EX2 R176, R152 ;  /* 0x0000009800b07308 */ /* 0x000ff00000000800 */
[----:B------:R1:W-:Y:S08]  /*f280*/  MUFU.EX2 R155, R0 ;  /* 0x00000000009b7308 */ /* 0x0003f00000000800 */
[----:B------:R-:W-:Y:S01]  /*f290*/  MUFU.EX2 R165, R157 ;  /* 0x0000009d00a57308 */ /* 0x000fe20000000800 */
[----:B-1----:R-:W-:-:S07]  /*f2a0*/  FFMA.FTZ R0, R27, c[0x0][0x2d0], -R2 ;  /* 0x0000b4001b007a23 */ /* 0x002fce0000010802 */
[----:B------:R-:W-:Y:S08]  /*f2b0*/  MUFU.EX2 R166, R156 ;  /* 0x0000009c00a67308 */ /* 0x000ff00000000800 */
[----:B------:R1:W2:Y:S02]  /*f2c0*/  MUFU.EX2 R154, R0 ;  /* 0x00000000009a7308 */ /* 0x0002a40000000800 */
[----:B-1----:R-:W-:Y:S01]  /*f2d0*/  FFMA.FTZ R0, R30, c[0x0][0x2d0], -R2 ;  /* 0x0000b4001e007a23 */ /* 0x002fe20000010802 */
[----:B--2---:R-:W-:-:S05]  /*f2e0*/  F2FP.BF16.PACK_AB R16, R154, R155 ;  /* 0x0000009b9a10723e */ /* 0x004fca00000010ff */
[----:B------:R1:W-:Y:S02]  /*f2f0*/  MUFU.EX2 R160, R0 ;  /* 0x0000000000a07308 */ /* 0x0003e40000000800 */
[--C-:B-1----:R-:W-:Y:S02]  /*f300*/  FFMA.FTZ R0, R31, c[0x0][0x2d0], -R2.reuse ;  /* 0x0000b4001f007a23 */ /* 0x102fe40000010802 */
[----:B------:R-:W1:Y:S04]  /*f310*/  LDSM.16.MT88.4 R28, [R196+0x800] ;  /* 0x00080000c41c783b */ /* 0x000e680000004200 */
[----:B------:R2:W4:Y:S02]  /*f320*/  MUFU.EX2 R163, R0 ;  /* 0x0000000000a37308 */ /* 0x0005240000000800 */
[----:B--2---:R-:W-:Y:S01]  /*f330*/  FFMA.FTZ R0, R32, c[0x0][0x2d0], -R2 ;  /* 0x0000b40020007a23 */ /* 0x004fe20000010802 */
[----:B----4-:R-:W-:-:S05]  /*f340*/  F2FP.BF16.PACK_AB R18, R163, R160 ;  /* 0x000000a0a312723e */ /* 0x010fca00000010ff */
[----:B------:R2:W-:Y:S02]  /*f350*/  MUFU.EX2 R185, R0 ;  /* 0x0000000000b97308 */ /* 0x0005e40000000800 */
[----:B--2---:R-:W-:-:S06]  /*f360*/  FFMA.FTZ R0, R33, c[0x0][0x2d0], -R2 ;  /* 0x0000b40021007a23 */ /* 0x004fcc0000010802 */
[----:B------:R2:W-:Y:S02]  /*f370*/  MUFU.EX2 R217, R0 ;  /* 0x0000000000d97308 */ /* 0x0005e40000000800 */
[----:B--2---:R-:W-:-:S05]  /*f380*/  FMUL.FTZ R0, R68, c[0x0][0x2d0] ;  /* 0x0000b40044007a20 */ /* 0x004fca0000410000 */
[----:B------:R-:W-:-:S05]  /*f390*/  FSEL R0, R0, RZ, P0 ;  /* 0x000000ff00007208 */ /* 0x000fca0000000000 */
[--C-:B------:R-:W-:Y:S02]  /*f3a0*/  FFMA.FTZ R5, R37, c[0x0][0x2d0], -R0.reuse ;  /* 0x0000b40025057a23 */ /* 0x100fe40000010800 */
[--C-:B------:R-:W-:Y:S01]  /*f3b0*/  FFMA.FTZ R6, R52, c[0x0][0x2d0], -R0.reuse ;  /* 0x0000b40034067a23 */ /* 0x100fe20000010800 */
[----:B---3--:R-:W-:Y:S01]  /*f3c0*/  HMMA.16816.F32.BF16 R36, R20, R44, RZ ;  /* 0x0000002c1424723c */ /* 0x008fe200000418ff */
[----:B------:R2:W-:Y:S01]  /*f3d0*/  MUFU.EX2 R153, R5 ;  /* 0x0000000500997308 */ /* 0x0005e20000000800 */
[--C-:B------:R-:W-:Y:S02]  /*f3e0*/  FFMA.FTZ R178, R111, c[0x0][0x2d0], -R0.reuse ;  /* 0x0000b4006fb27a23 */ /* 0x100fe40000010800 */
[--C-:B------:R-:W-:Y:S02]  /*f3f0*/  FFMA.FTZ R111, R110, c[0x0][0x2d0], -R0.reuse ;  /* 0x0000b4006e6f7a23 */ /* 0x100fe40000010800 */
[--C-:B------:R-:W-:Y:S02]  /*f400*/  FFMA.FTZ R108, R117, c[0x0][0x2d0], -R0.reuse ;  /* 0x0000b400756c7a23 */ /* 0x100fe40000010800 */
[--C-:B------:R-:W-:Y:S01]  /*f410*/  FFMA.FTZ R92, R115, c[0x0][0x2d0], -R0.reuse ;  /* 0x0000b400735c7a23 */ /* 0x100fe20000010800 */
[----:B------:R-:W-:Y:S01]  /*f420*/  MUFU.EX2 R215, R6 ;  /* 0x0000000600d77308 */ /* 0x000fe20000000800 */
[----:B------:R-:W-:-:S02]  /*f430*/  FFMA.FTZ R179, R113, c[0x0][0x2d0], -R0 ;  /* 0x0000b40071b37a23 */ /* 0x000fc40000010800 */
[--C-:B------:R-:W-:Y:S02]  /*f440*/  FFMA.FTZ R110, R103, c[0x0][0x2d0], -R0.reuse ;  /* 0x0000b400676e7a23 */ /* 0x100fe40000010800 */
[----:B--2---:R-:W-:-:S03]  /*f450*/  FFMA.FTZ R5, R40, c[0x0][0x2d0], -R0 ;  /* 0x0000b40028057a23 */ /* 0x004fc60000010800 */
[----:B------:R-:W-:Y:S07]  /*f460*/  MUFU.EX2 R92, R92 ;  /* 0x0000005c005c7308 */ /* 0x000fee0000000800 */
[----:B-1----:R-:W-:Y:S01]  /*f470*/  HMMA.16816.F32.BF16 R144, R12, R28, R36 ;  /* 0x0000001c0c90723c */ /* 0x002fe20000041824 */
[----:B------:R-:W-:Y:S01]  /*f480*/  LDSM.16.MT88.4 R36, [R193+0x800] ;  /* 0x00080000c124783b */ /* 0x000fe20000004200 */
[----:B------:R1:W2:Y:S02]  /*f490*/  MUFU.EX2 R151, R5 ;  /* 0x0000000500977308 */ /* 0x0002a40000000800 */
[----:B-1----:R-:W-:Y:S01]  /*f4a0*/  FFMA.FTZ R5, R42, c[0x0][0x2d0], -R0 ;  /* 0x0000b4002a057a23 */ /* 0x002fe20000010800 */
[----:B--2---:R-:W-:Y:S01]  /*f4b0*/  F2FP.BF16.PACK_AB R17, R151, R153 ;  /* 0x000000999711723e */ /* 0x004fe200000010ff */
[----:B------:R-:W-:-:S04]  /*f4c0*/  FADD.FTZ R89, R153, R151 ;  /* 0x0000009799597221 */ /* 0x000fc80000010000 */
[----:B------:R1:W-:Y:S08]  /*f4d0*/  MUFU.EX2 R184, R5 ;  /* 0x0000000500b87308 */ /* 0x0003f00000000800 */
[----:B------:R-:W-:Y:S01]  /*f4e0*/  MUFU.EX2 R151, R65 ;  /* 0x0000004100977308 */ /* 0x000fe20000000800 */
[--C-:B-1----:R-:W-:Y:S02]  /*f4f0*/  FFMA.FTZ R5, R43, c[0x0][0x2d0], -R0.reuse ;  /* 0x0000b4002b057a23 */ /* 0x102fe40000010800 */
[----:B------:R-:W1:Y:S05]  /*f500*/  LDSM.16.MT88.4 R40, [R192+0x800] ;  /* 0x00080000c028783b */ /* 0x000e6a0000004200 */
[----:B------:R2:W3:Y:S02]  /*f510*/  MUFU.EX2 R214, R5 ;  /* 0x0000000500d67308 */ /* 0x0004e40000000800 */
[----:B--2---:R-:W-:Y:S01]  /*f520*/  FFMA.FTZ R5, R53, c[0x0][0x2d0], -R0 ;  /* 0x0000b40035057a23 */ /* 0x004fe20000010800 */
[----:B---3--:R-:W-:-:S05]  /*f530*/  F2FP.BF16.PACK_AB R19, R214, R184 ;  /* 0x000000b8d613723e */ /* 0x008fca00000010ff */
[----:B------:R2:W3:Y:S02]  /*f540*/  MUFU.EX2 R216, R5 ;  /* 0x0000000500d87308 */ /* 0x0004e40000000800 */
[C---:B------:R-:W-:Y:S08]  /*f550*/  HMMA.16816.F32.BF16 R32, R16.reuse, R48, RZ ;  /* 0x000000301020723c */ /* 0x040ff000000418ff */
[----:B------:R-:W-:Y:S01]  /*f560*/  HMMA.16816.F32.BF16 R24, R16, R44, RZ ;  /* 0x0000002c1018723c */ /* 0x000fe200000418ff */
[----:B--2---:R-:W-:-:S04]  /*f570*/  FFMA.FTZ R5, R54, c[0x0][0x2d0], -R0 ;  /* 0x0000b40036057a23 */ /* 0x004fc80000010800 */
[----:B------:R2:W-:Y:S03]  /*f580*/  MUFU.EX2 R218, R5 ;  /* 0x0000000500da7308 */ /* 0x0005e60000000800 */
[----:B-1----:R-:W-:Y:S07]  /*f590*/  HMMA.16816.F32.BF16 R124, R12, R40, R8 ;  /* 0x000000280c7c723c */ /* 0x002fee0000041808 */
[----:B------:R-:W-:-:S02]  /*f5a0*/  F2FP.BF16.PACK_AB R8, R217, R185 ;  /* 0x000000b9d908723e */ /* 0x000fc400000010ff */
[----:B------:R-:W-:Y:S02]  /*f5b0*/  F2FP.BF16.PACK_AB R10, R227, R219 ;  /* 0x000000dbe30a723e */ /* 0x000fe400000010ff */
[----:B---3--:R-:W-:Y:S01]  /*f5c0*/  F2FP.BF16.PACK_AB R9, R216, R215 ;  /* 0x000000d7d809723e */ /* 0x008fe200000010ff */
[----:B--2---:R-:W-:-:S04]  /*f5d0*/  FFMA.FTZ R5, R55, c[0x0][0x2d0], -R0 ;  /* 0x0000b40037057a23 */ /* 0x004fc80000010800 */
[----:B------:R-:W1:Y:S02]  /*f5e0*/  MUFU.EX2 R225, R5 ;  /* 0x0000000500e17308 */ /* 0x000e640000000800 */
[----:B-1----:R-:W-:-:S07]  /*f5f0*/  F2FP.BF16.PACK_AB R11, R225, R218 ;  /* 0x000000dae10b723e */ /* 0x002fce00000010ff */
[C---:B------:R-:W-:Y:S01]  /*f600*/  HMMA.16816.F32.BF16 R136, R8.reuse, R40, R32 ;  /* 0x000000280888723c */ /* 0x040fe20000041820 */
[----:B------:R-:W1:Y:S06]  /*f610*/  LDSM.16.MT88.4 R32, [R193] ;  /* 0x00000000c120783b */ /* 0x000e6c0000004200 */
[--C-:B------:R-:W-:Y:S01]  /*f620*/  FFMA.FTZ R41, R102, c[0x0][0x2d0], -R2.reuse ;  /* 0x0000b40066297a23 */ /* 0x100fe20000010802 */
[----:B------:R-:W-:Y:S01]  /*f630*/  HMMA.16816.F32.BF16 R140, R8, R28, R24 ;  /* 0x0000001c088c723c */ /* 0x000fe20000041818 */
[----:B------:R-:W-:Y:S02]  /*f640*/  FFMA.FTZ R40, R107, c[0x0][0x2d0], -R2 ;  /* 0x0000b4006b287a23 */ /* 0x000fe40000010802 */
[----:B------:R-:W-:Y:S01]  /*f650*/  FADD.FTZ R2, R162, R161 ;  /* 0x000000a1a2027221 */ /* 0x000fe20000010000 */
[----:B------:R-:W-:Y:S03]  /*f660*/  MUFU.EX2 R207, R41 ;  /* 0x0000002900cf7308 */ /* 0x000fe60000000800 */
[----:B------:R-:W-:-:S02]  /*f670*/  FFMA.FTZ R29, R116, c[0x0][0x2d0], -R0 ;  /* 0x0000b400741d7a23 */ /* 0x000fc40000010800 */
[----:B------:R-:W-:Y:S02]  /*f680*/  FFMA.FTZ R28, R119, c[0x0][0x2d0], -R0 ;  /* 0x0000b400771c7a23 */ /* 0x000fe40000010800 */
[----:B------:R-:W-:Y:S01]  /*f690*/  FADD.FTZ R2, R164, R2 ;  /* 0x00000002a4027221 */ /* 0x000fe20000010000 */
[----:B------:R-:W-:Y:S03]  /*f6a0*/  MUFU.EX2 R211, R40 ;  /* 0x0000002800d37308 */ /* 0x000fe60000000800 */
[----:B------:R-:W-:Y:S02]  /*f6b0*/  FADD.FTZ R67, R167, R2 ;  /* 0x00000002a7437221 */ /* 0x000fe40000010000 */
[----:B------:R-:W-:-:S03]  /*f6c0*/  FADD.FTZ R2, R187, R76 ;  /* 0x0000004cbb027221 */ /* 0x000fc60000010000 */
[----:B------:R-:W-:Y:S01]  /*f6d0*/  MUFU.EX2 R191, R29 ;  /* 0x0000001d00bf7308 */ /* 0x000fe20000000800 */
[----:B------:R-:W-:-:S04]  /*f6e0*/  FADD.FTZ R2, R222, R2 ;  /* 0x00000002de027221 */ /* 0x000fc80000010000 */
[----:B------:R-:W-:-:S03]  /*f6f0*/  FADD.FTZ R2, R224, R2 ;  /* 0x00000002e0027221 */ /* 0x000fc60000010000 */
[----:B------:R-:W-:Y:S01]  /*f700*/  MUFU.EX2 R210, R28 ;  /* 0x0000001c00d27308 */ /* 0x000fe20000000800 */
[----:B------:R-:W-:Y:S01]  /*f710*/  FADD.FTZ R2, R226, R2 ;  /* 0x00000002e2027221 */ /* 0x000fe20000010000 */
[----:B-1----:R-:W-:Y:S03]  /*f720*/  HMMA.16816.F32.BF16 R24, R20, R32, RZ ;  /* 0x000000201418723c */ /* 0x002fe600000418ff */
[----:B------:R-:W-:-:S03]  /*f730*/  FADD.FTZ R2, R109, R2 ;  /* 0x000000026d027221 */ /* 0x000fc60000010000 */
[----:B------:R-:W-:Y:S01]  /*f740*/  MUFU.EX2 R187, R123 ;  /* 0x0000007b00bb7308 */ /* 0x000fe20000000800 */
[----:B------:R-:W-:Y:S01]  /*f750*/  FADD.FTZ R2, R189, R2 ;  /* 0x00000002bd027221 */ /* 0x000fe20000010000 */
[----:B------:R-:W-:Y:S03]  /*f760*/  HMMA.16816.F32.BF16 R4, R16, R32, RZ ;  /* 0x000000201004723c */ /* 0x000fe600000418ff */
[----:B------:R-:W-:-:S03]  /*f770*/  FADD.FTZ R2, R190, R2 ;  /* 0x00000002be027221 */ /* 0x000fc60000010000 */
[----:B------:R-:W-:Y:S01]  /*f780*/  MUFU.EX2 R167, R122 ;  /* 0x0000007a00a77308 */ /* 0x000fe20000000800 */
[----:B------:R-:W-:-:S07]  /*f790*/  FADD.FTZ R2, R213, R2 ;  /* 0x00000002d5027221 */ /* 0x000fce0000010000 */
[----:B------:R-:W-:Y:S02]  /*f7a0*/  MUFU.EX2 R161, R159 ;  /* 0x0000009f00a17308 */ /* 0x000fe40000000800 */
[-C--:B------:R-:W-:Y:S01]  /*f7b0*/  HMMA.16816.F32.BF16 R132, R12, R36.reuse, R24 ;  /* 0x000000240c84723c */ /* 0x080fe20000041818 */
[----:B------:R-:W1:Y:S05]  /*f7c0*/  LDSM.16.MT88.4 R24, [R195] ;  /* 0x00000000c318783b */ /* 0x000e6a0000004200 */
[----:B------:R-:W-:Y:S02]  /*f7d0*/  MUFU.EX2 R164, R108 ;  /* 0x0000006c00a47308 */ /* 0x000fe40000000800 */
[----:B------:R-:W-:Y:S07]  /*f7e0*/  HMMA.16816.F32.BF16 R128, R8, R36, R4 ;  /* 0x000000240880723c */ /* 0x000fee0000041804 */
[----:B------:R-:W-:-:S02]  /*f7f0*/  FADD.FTZ R4, R155, R154 ;  /* 0x0000009a9b047221 */ /* 0x000fc40000010000 */
[--C-:B------:R-:W-:Y:S01]  /*f800*/  FFMA.FTZ R154, R120, c[0x0][0x2d0], -R0.reuse ;  /* 0x0000b400789a7a23 */ /* 0x100fe20000010800 */
[----:B------:R-:W-:Y:S01]  /*f810*/  MUFU.EX2 R155, R64 ;  /* 0x00000040009b7308 */ /* 0x000fe20000000800 */
[--C-:B------:R-:W-:Y:S02]  /*f820*/  FFMA.FTZ R37, R112, c[0x0][0x2d0], -R0.reuse ;  /* 0x0000b40070257a23 */ /* 0x100fe40000010800 */
[--C-:B------:R-:W-:Y:S02]  /*f830*/  FFMA.FTZ R36, R114, c[0x0][0x2d0], -R0.reuse ;  /* 0x0000b40072247a23 */ /* 0x100fe40000010800 */
[----:B------:R-:W-:Y:S02]  /*f840*/  FFMA.FTZ R120, R118, c[0x0][0x2d0], -R0 ;  /* 0x0000b40076787a23 */ /* 0x000fe40000010800 */
[----:B------:R-:W-:Y:S01]  /*f850*/  FADD.FTZ R0, R160, R4 ;  /* 0x00000004a0007221 */ /* 0x000fe20000010000 */
[----:B------:R-:W-:Y:S01]  /*f860*/  MUFU.EX2 R153, R36 ;  /* 0x0000002400997308 */ /* 0x000fe20000000800 */
[----:B------:R-:W2:Y:S02]  /*f870*/  LDSM.16.MT88.4 R4, [R195+0x800] ;  /* 0x00080000c304783b */ /* 0x000ea40000004200 */
[----:B------:R-:W-:-:S02]  /*f880*/  FADD.FTZ R3, R163, R0 ;  /* 0x00000000a3037221 */ /* 0x000fc40000010000 */
[----:B------:R-:W-:-:S03]  /*f890*/  FADD.FTZ R0, R186, R67 ;  /* 0x00000043ba007221 */ /* 0x000fc60000010000 */
[----:B------:R-:W-:Y:S01]  /*f8a0*/  MUFU.EX2 R186, R79 ;  /* 0x0000004f00ba7308 */ /* 0x000fe20000000800 */
[----:B------:R-:W-:-:S04]  /*f8b0*/  FADD.FTZ R0, R220, R0 ;  /* 0x00000000dc007221 */ /* 0x000fc80000010000 */
[----:B------:R-:W-:Y:S01]  /*f8c0*/  FADD.FTZ R0, R221, R0 ;  /* 0x00000000dd007221 */ /* 0x000fe20000010000 */
[----:B-1----:R-:W-:Y:S02]  /*f8d0*/  HMMA.16816.F32.BF16 R52, R16, R24, RZ ;  /* 0x000000181034723c */ /* 0x002fe400000418ff */
[----:B------:R-:W-:Y:S01]  /*f8e0*/  MUFU.EX2 R163, R158 ;  /* 0x0000009e00a37308 */ /* 0x000fe20000000800 */
[----:B------:R-:W-:-:S05]  /*f8f0*/  FADD.FTZ R0, R223, R0 ;  /* 0x00000000df007221 */ /* 0x000fca0000010000 */
[----:B------:R-:W-:Y:S02]  /*f900*/  HMMA.16816.F32.BF16 R56, R20, R24, RZ ;  /* 0x000000181438723c */ /* 0x000fe400000418ff */
[----:B------:R-:W1:Y:S08]  /*f910*/  MUFU.EX2 R25, R66 ;  /* 0x0000004200197308 */ /* 0x000e700000000800 */
[----:B------:R-:W-:Y:S08]  /*f920*/  MUFU.EX2 R160, R154 ;  /* 0x0000009a00a07308 */ /* 0x000ff00000000800 */
[----:B------:R3:W-:Y:S01]  /*f930*/  MUFU.EX2 R162, R120 ;  /* 0x0000007800a27308 */ /* 0x0007e20000000800 */
[----:B--2---:R-:W-:Y:S01]  /*f940*/  HMMA.16816.F32.BF16 R112, R8, R4, R52 ;  /* 0x000000040870723c */ /* 0x004fe20000041834 */
[----:B-1----:R-:W-:-:S04]  /*f950*/  FADD.FTZ R0, R25, R0 ;  /* 0x0000000019007221 */ /* 0x002fc80000010000 */
[----:B------:R-:W-:-:S03]  /*f960*/  FADD.FTZ R0, R186, R0 ;  /* 0x00000000ba007221 */ /* 0x000fc60000010000 */
[----:B------:R-:W-:Y:S01]  /*f970*/  HMMA.16816.F32.BF16 R52, R16, R50, RZ ;  /* 0x000000321034723c */ /* 0x000fe200000418ff */
[----:B------:R-:W-:-:S04]  /*f980*/  FADD.FTZ R0, R188, R0 ;  /* 0x00000000bc007221 */ /* 0x000fc80000010000 */
[----:B------:R-:W-:Y:S01]  /*f990*/  FADD.FTZ R0, R212, R0 ;  /* 0x00000000d4007221 */ /* 0x000fe20000010000 */
[----:B---3--:R-:W-:Y:S02]  /*f9a0*/  LDSM.16.MT88.4 R120, [R192+0x2000] ;  /* 0x00200000c078783b */ /* 0x008fe40000004200 */
[----:B------:R-:W-:Y:S07]  /*f9b0*/  HMMA.16816.F32.BF16 R116, R12, R4, R56 ;  /* 0x000000040c74723c */ /* 0x000fee0000041838 */
[----:B------:R-:W-:Y:S01]  /*f9c0*/  F2FP.BF16.PACK_AB R4, R155, R151 ;  /* 0x000000979b04723e */ /* 0x000fe200000010ff */
[----:B------:R-:W-:Y:S08]  /*f9d0*/  HMMA.16816.F32.BF16 R48, R20, R50, RZ ;  /* 0x000000321430723c */ /* 0x000ff000000418ff */
[----:B------:R-:W-:Y:S08]  /*f9e0*/  HMMA.16816.F32.BF16 R56, R8, R42, R52 ;  /* 0x0000002a0838723c */ /* 0x000ff00000041834 */
[-C--:B------:R-:W-:Y:S08]  /*f9f0*/  HMMA.16816.F32.BF16 R52, R16, R46.reuse, RZ ;  /* 0x0000002e1034723c */ /* 0x080ff000000418ff */
[----:B------:R-:W-:Y:S08]  /*fa00*/  HMMA.16816.F32.BF16 R44, R20, R46, RZ ;  /* 0x0000002e142c723c */ /* 0x000ff000000418ff */
[----:B------:R-:W-:Y:S08]  /*fa10*/  HMMA.16816.F32.BF16 R48, R12, R42, R48 ;  /* 0x0000002a0c30723c */ /* 0x000ff00000041830 */
[----:B------:R-:W-:Y:S08]  /*fa20*/  HMMA.16816.F32.BF16 R60, R8, R30, R52 ;  /* 0x0000001e083c723c */ /* 0x000ff00000041834 */
[-C--:B------:R-:W-:Y:S08]  /*fa30*/  HMMA.16816.F32.BF16 R52, R16, R34.reuse, RZ ;  /* 0x000000221034723c */ /* 0x080ff000000418ff */
[C---:B------:R-:W-:Y:S08]  /*fa40*/  HMMA.16816.F32.BF16 R32, R20.reuse, R34, RZ ;  /* 0x000000221420723c */ /* 0x040ff000000418ff */
[----:B------:R-:W-:Y:S08]  /*fa50*/  HMMA.16816.F32.BF16 R20, R20, R26, RZ ;  /* 0x0000001a1414723c */ /* 0x000ff000000418ff */
[C---:B------:R-:W-:Y:S08]  /*fa60*/  HMMA.16816.F32.BF16 R44, R12.reuse, R30, R44 ;  /* 0x0000001e0c2c723c */ /* 0x040ff0000004182c */
[C---:B------:R-:W-:Y:S08]  /*fa70*/  HMMA.16816.F32.BF16 R32, R12.reuse, R38, R32 ;  /* 0x000000260c20723c */ /* 0x040ff00000041820 */
[----:B------:R-:W-:Y:S01]  /*fa80*/  HMMA.16816.F32.BF16 R20, R12, R6, R20 ;  /* 0x000000060c14723c */ /* 0x000fe20000041814 */
[----:B------:R-:W1:Y:S07]  /*fa90*/  LDSM.16.MT88.4 R12, [R192+0x1000] ;  /* 0x00100000c00c783b */ /* 0x000e6e0000004200 */
[----:B------:R-:W-:Y:S01]  /*faa0*/  HMMA.16816.F32.BF16 R16, R16, R26, RZ ;  /* 0x0000001a1010723c */ /* 0x000fe200000418ff */
[----:B------:R-:W2:Y:S07]  /*fab0*/  MUFU.EX2 R26, R37 ;  /* 0x00000025001a7308 */ /* 0x000eae0000000800 */
[C---:B------:R-:W-:Y:S01]  /*fac0*/  HMMA.16816.F32.BF16 R72, R8.reuse, R38, R52 ;  /* 0x000000260848723c */ /* 0x040fe20000041834 */
[----:B------:R-:W-:Y:S01]  /*fad0*/  MUFU.EX2 R27, R172 ;  /* 0x000000ac001b7308 */ /* 0x000fe20000000800 */
[----:B--2---:R-:W-:Y:S11]  /*fae0*/  F2FP.BF16.PACK_AB R5, R153, R26 ;  /* 0x0000001a9905723e */ /* 0x004ff600000010ff */
[----:B------:R-:W-:Y:S03]  /*faf0*/  @!UPT UIADD3 URZ, URZ, URZ, URZ ;  /* 0x0000003f3f3ff290 */ /* 0x000fe6000fffe03f */
[----:B------:R-:W-:Y:S07]  /*fb00*/  HMMA.16816.F32.BF16 R80, R8, R6, R16 ;  /* 0x000000060850723c */ /* 0x000fee0000041810 */
[----:B------:R-:W-:Y:S01]  /*fb10*/  F2FP.BF16.PACK_AB R8, R189, R109 ;  /* 0x0000006dbd08723e */ /* 0x000fe200000010ff */
[----:B------:R-:W-:Y:S01]  /*fb20*/  FADD.FTZ R17, R184, R89 ;  /* 0x00000059b8117221 */ /* 0x000fe20000010000 */
[----:B------:R-:W-:Y:S01]  /*fb30*/  F2FP.BF16.PACK_AB R9, R186, R25 ;  /* 0x00000019ba09723e */ /* 0x000fe200000010ff */
[----:B------:R-:W-:Y:S01]  /*fb40*/  FADD.FTZ R16, R185, R3 ;  /* 0x00000003b9107221 */ /* 0x000fe20000010000 */
[----:B------:R-:W-:Y:S01]  /*fb50*/  F2FP.BF16.PACK_AB R10, R213, R190 ;  /* 0x000000bed50a723e */ /* 0x000fe200000010ff */
[----:B------:R-:W-:Y:S01]  /*fb60*/  FADD.FTZ R3, R214, R17 ;  /* 0x00000011d6037221 */ /* 0x000fe20000010000 */
[----:B------:R-:W-:Y:S01]  /*fb70*/  F2FP.BF16.PACK_AB R11, R212, R188 ;  /* 0x000000bcd40b723e */ /* 0x000fe200000010ff */
[----:B------:R-:W-:Y:S01]  /*fb80*/  MUFU.EX2 R184, R149 ;  /* 0x0000009500b87308 */ /* 0x000fe20000000800 */
[----:B------:R-:W-:Y:S01]  /*fb90*/  F2FP.BF16.PACK_AB R6, R211, R207 ;  /* 0x000000cfd306723e */ /* 0x000fe200000010ff */
[----:B------:R-:W-:Y:S01]  /*fba0*/  FADD.FTZ R3, R215, R3 ;  /* 0x00000003d7037221 */ /* 0x000fe20000010000 */
[----:B------:R-:W-:-:S03]  /*fbb0*/  F2FP.BF16.PACK_AB R7, R210, R191 ;  /* 0x000000bfd207723e */ /* 0x000fc600000010ff */
[----:B-1----:R-:W-:Y:S01]  /*fbc0*/  HMMA.16816.F32.BF16 R64, R8, R12, R124 ;  /* 0x0000000c0840723c */ /* 0x002fe2000004187c */
[----:B------:R-:W-:Y:S01]  /*fbd0*/  FADD.FTZ R3, R216, R3 ;  /* 0x00000003d8037221 */ /* 0x000fe20000010000 */
[----:B------:R-:W1:Y:S03]  /*fbe0*/  MUFU.EX2 R185, R148 ;  /* 0x0000009400b97308 */ /* 0x000e660000000800 */
[----:B------:R-:W-:-:S03]  /*fbf0*/  FADD.FTZ R3, R218, R3 ;  /* 0x00000003da037221 */ /* 0x000fc60000010000 */
[----:B------:R-:W-:Y:S01]  /*fc00*/  HMMA.16816.F32.BF16 R104, R4, R14, R56 ;  /* 0x0000000e0468723c */ /* 0x000fe20000041838 */
[----:B------:R-:W-:Y:S01]  /*fc10*/  FADD.FTZ R3, R225, R3 ;  /* 0x00000003e1037221 */ /* 0x000fe20000010000 */
[----:B------:R-:W-:Y:S03]  /*fc20*/  MUFU.EX2 R89, R171 ;  /* 0x000000ab00597308 */ /* 0x000fe60000000800 */
[----:B------:R-:W-:-:S03]  /*fc30*/  FADD.FTZ R3, R26, R3 ;  /* 0x000000031a037221 */ /* 0x000fc60000010000 */
[----:B------:R-:W-:Y:S01]  /*fc40*/  HMMA.16816.F32.BF16 R124, R4, R12, R136 ;  /* 0x0000000c047c723c */ /* 0x000fe20000041888 */
[----:B------:R-:W-:Y:S01]  /*fc50*/  FADD.FTZ R3, R153, R3 ;  /* 0x0000000399037221 */ /* 0x000fe20000010000 */
[----:B------:R-:W-:Y:S03]  /*fc60*/  MUFU.EX2 R25, R180 ;  /* 0x000000b400197308 */ /* 0x000fe60000000800 */
[----:B------:R-:W-:-:S03]  /*fc70*/  FADD.FTZ R3, R191, R3 ;  /* 0x00000003bf037221 */ /* 0x000fc60000010000 */
[C---:B------:R-:W-:Y:S01]  /*fc80*/  HMMA.16816.F32.BF16 R56, R8.reuse, R14, R48 ;  /* 0x0000000e0838723c */ /* 0x040fe20000041830 */
[----:B------:R-:W2:Y:S01]  /*fc90*/  LDSM.16.MT88.4 R12, [R196+0x1000] ;  /* 0x00100000c40c783b */ /* 0x000ea20000004200 */
[----:B------:R-:W-:Y:S06]  /*fca0*/  MUFU.EX2 R26, R110 ;  /* 0x0000006e001a7308 */ /* 0x000fec0000000800 */
[-C--:B--2---:R-:W-:Y:S08]  /*fcb0*/  HMMA.16816.F32.BF16 R52, R8, R12.reuse, R144 ;  /* 0x0000000c0834723c */ /* 0x084ff00000041890 */
[C---:B------:R-:W-:Y:S08]  /*fcc0*/  HMMA.16816.F32.BF16 R100, R4.reuse, R12, R140 ;  /* 0x0000000c0464723c */ /* 0x040ff0000004188c */
[-C--:B------:R-:W-:Y:S08]  /*fcd0*/  HMMA.16816.F32.BF16 R96, R4, R14.reuse, R60 ;  /* 0x0000000e0460723c */ /* 0x080ff0000004183c */
[C---:B------:R-:W-:Y:S01]  /*fce0*/  HMMA.16816.F32.BF16 R48, R8.reuse, R14, R44 ;  /* 0x0000000e0830723c */ /* 0x040fe2000004182c */
[----:B------:R-:W2:Y:S07]  /*fcf0*/  LDSM.16.MT88.4 R12, [R193+0x1000] ;  /* 0x00100000c10c783b */ /* 0x000eae0000004200 */
[-C--:B--2---:R-:W-:Y:S08]  /*fd00*/  HMMA.16816.F32.BF16 R44, R8, R12.reuse, R132 ;  /* 0x0000000c082c723c */ /* 0x084ff00000041884 */
[C---:B------:R-:W-:Y:S08]  /*fd10*/  HMMA.16816.F32.BF16 R76, R4.reuse, R12, R128 ;  /* 0x0000000c044c723c */ /* 0x040ff00000041880 */
[-C--:B------:R-:W-:Y:S08]  /*fd20*/  HMMA.16816.F32.BF16 R72, R4, R14.reuse, R72 ;  /* 0x0000000e0448723c */ /* 0x080ff00000041848 */
[----:B------:R-:W-:Y:S01]  /*fd30*/  HMMA.16816.F32.BF16 R32, R8, R14, R32 ;  /* 0x0000000e0820723c */ /* 0x000fe20000041820 */
[----:B------:R-:W2:Y:S07]  /*fd40*/  LDSM.16.MT88.4 R12, [R195+0x1000] ;  /* 0x00100000c30c783b */ /* 0x000eae0000004200 */
[C---:B--2---:R-:W-:Y:S01]  /*fd50*/  HMMA.16816.F32.BF16 R60, R4.reuse, R12, R112 ;  /* 0x0000000c043c723c */ /* 0x044fe20000041870 */
[----:B------:R-:W-:Y:S07]  /*fd60*/  LDSM.16.MT88.4 R112, [R196+0x2000] ;  /* 0x00200000c470783b */ /* 0x000fee0000004200 */
[----:B------:R-:W-:Y:S01]  /*fd70*/  HMMA.16816.F32.BF16 R40, R4, R14, R80 ;  /* 0x0000000e0428723c */ /* 0x000fe20000041850 */
[----:B------:R-:W-:Y:S06]  /*fd80*/  MUFU.EX2 R80, R170 ;  /* 0x000000aa00507308 */ /* 0x000fec0000000800 */
[----:B------:R-:W-:Y:S01]  /*fd90*/  FADD.FTZ R4, R217, R16 ;  /* 0x00000010d9047221 */ /* 0x000fe20000010000 */
[----:B------:R-:W-:Y:S01]  /*fda0*/  HMMA.16816.F32.BF16 R36, R8, R12, R116 ;  /* 0x0000000c0824723c */ /* 0x000fe20000041874 */
[----:B------:R-:W2:Y:S01]  /*fdb0*/  LDSM.16.MT88.4 R16, [R196+0x1800] ;  /* 0x00180000c410783b */ /* 0x000ea20000004200 */
[----:B------:R-:W3:Y:S01]  /*fdc0*/  MUFU.EX2 R117, R150 ;  /* 0x0000009600757308 */ /* 0x000ee20000000800 */
[----:B------:R-:W-:Y:S01]  /*fdd0*/  FADD.FTZ R24, R219, R4 ;  /* 0x00000004db187221 */ /* 0x000fe20000010000 */
[----:B-1----:R-:W-:-:S02]  /*fde0*/  F2FP.BF16.PACK_AB R6, R187, R185 ;  /* 0x000000b9bb06723e */ /* 0x002fc400000010ff */
[----:B------:R-:W-:Y:S01]  /*fdf0*/  F2FP.BF16.PACK_AB R7, R176, R167 ;  /* 0x000000a7b007723e */ /* 0x000fe200000010ff */
[----:B------:R-:W-:Y:S01]  /*fe00*/  FADD.FTZ R24, R227, R24 ;  /* 0x00000018e3187221 */ /* 0x000fe20000010000 */
[----:B------:R-:W-:Y:S01]  /*fe10*/  HMMA.16816.F32.BF16 R28, R8, R14, R20 ;  /* 0x0000000e081c723c */ /* 0x000fe20000041814 */
[----:B------:R-:W1:Y:S01]  /*fe20*/  LDSM.16.MT88.4 R20, [R192+0x1800] ;  /* 0x00180000c014783b */ /* 0x000e620000004200 */
[----:B------:R-:W4:Y:S03]  /*fe30*/  MUFU.EX2 R116, R90 ;  /* 0x0000005a00747308 */ /* 0x000f260000000800 */
[----:B------:R-:W5:Y:S04]  /*fe40*/  LDSM.16.MT88.4 R12, [R193+0x1800] ;  /* 0x00180000c10c783b */ /* 0x000f680000004200 */
[----:B------:R-:W5:Y:S01]  /*fe50*/  LDSM.16.MT88.4 R8, [R195+0x1800] ;  /* 0x00180000c308783b */ /* 0x000f620000004200 */
[----:B---3--:R-:W-:Y:S01]  /*fe60*/  F2FP.BF16.PACK_AB R4, R184, R117 ;  /* 0x00000075b804723e */ /* 0x008fe200000010ff */
[----:B------:R-:W3:Y:S01]  /*fe70*/  MUFU.EX2 R83, R169 ;  /* 0x000000a900537308 */ /* 0x000ee20000000800 */
[----:B----4-:R-:W-:-:S07]  /*fe80*/  F2FP.BF16.PACK_AB R5, R168, R116 ;  /* 0x00000074a805723e */ /* 0x010fce00000010ff */
[----:B------:R-:W4:Y:S08]  /*fe90*/  MUFU.EX2 R81, R175 ;  /* 0x000000af00517308 */ /* 0x000f300000000800 */
[----:B------:R-:W1:Y:S01]  /*fea0*/  MUFU.EX2 R90, R174 ;  /* 0x000000ae005a7308 */ /* 0x000e620000000800 */
[----:B---3--:R-:W-:Y:S01]  /*feb0*/  F2FP.BF16.PACK_AB R157, R83, R80 ;  /* 0x00000050539d723e */ /* 0x008fe200000010ff */
[C---:B--2---:R-:W-:Y:S06]  /*fec0*/  HMMA.16816.F32.BF16 R52, R4.reuse, R16, R52 ;  /* 0x000000100434723c */ /* 0x044fec0000041834 */
[----:B------:R-:W2:Y:S01]  /*fed0*/  MUFU.EX2 R82, R177 ;  /* 0x000000b100527308 */ /* 0x000ea20000000800 */
[----:B----4-:R-:W-:Y:S01]  /*fee0*/  F2FP.BF16.PACK_AB R156, R81, R89 ;  /* 0x00000059519c723e */ /* 0x010fe200000010ff */
[----:B-1----:R-:W-:Y:S01]  /*fef0*/  HMMA.16816.F32.BF16 R64, R4, R20, R64 ;  /* 0x000000140440723c */ /* 0x002fe20000041840 */
[----:B------:R-:W-:-:S07]  /*ff00*/  F2FP.BF16.PACK_AB R158, R91, R90 ;  /* 0x0000005a5b9e723e */ /* 0x000fce00000010ff */
[----:B------:R-:W-:Y:S01]  /*ff10*/  HMMA.16816.F32.BF16 R56, R4, R22, R56 ;  /* 0x000000160438723c */ /* 0x000fe20000041838 */
[----:B--2---:R-:W-:-:S07]  /*ff20*/  F2FP.BF16.PACK_AB R159, R82, R27 ;  /* 0x0000001b529f723e */ /* 0x004fce00000010ff */
[C---:B------:R-:W-:Y:S08]  /*ff30*/  HMMA.16816.F32.BF16 R48, R4.reuse, R18, R48 ;  /* 0x000000120430723c */ /* 0x040ff00000041830 */
[C---:B-----5:R-:W-:Y:S08]  /*ff40*/  HMMA.16816.F32.BF16 R44, R4.reuse, R12, R44 ;  /* 0x0000000c042c723c */ /* 0x060ff0000004182c */
[C---:B------:R-:W-:Y:S08]  /*ff50*/  HMMA.16816.F32.BF16 R32, R4.reuse, R14, R32 ;  /* 0x0000000e0420723c */ /* 0x040ff00000041820 */
[C---:B------:R-:W-:Y:S08]  /*ff60*/  HMMA.16816.F32.BF16 R36, R4.reuse, R8, R36 ;  /* 0x000000080424723c */ /* 0x040ff00000041824 */
[----:B------:R-:W-:Y:S07]  /*ff70*/  HMMA.16816.F32.BF16 R28, R4, R10, R28 ;  /* 0x0000000a041c723c */ /* 0x000fee000004181c */
[----:B------:R-:W-:Y:S01]  /*ff80*/  F2FP.BF16.PACK_AB R4, R163, R161 ;  /* 0x000000a1a304723e */ /* 0x000fe200000010ff */
[----:B------:R-:W-:Y:S01]  /*ff90*/  HMMA.16816.F32.BF16 R128, R156, R120, R64 ;  /* 0x000000789c80723c */ /* 0x000fe20000041840 */
[----:B------:R-:W-:-:S02]  /*ffa0*/  F2FP.BF16.PACK_AB R6, R166, R165 ;  /* 0x000000a5a606723e */ /* 0x000fc400000010ff */
[----:B------:R-:W-:Y:S02]  /*ffb0*/  F2FP.BF16.PACK_AB R5, R162, R160 ;  /* 0x000000a0a205723e */ /* 0x000fe400000010ff */
[----:B------:R-:W-:-:S03]  /*ffc0*/  F2FP.BF16.PACK_AB R7, R92, R164 ;  /* 0x000000a45c07723e */ /* 0x000fc600000010ff */
[----:B------:R-:W-:Y:S08]  /*ffd0*/  HMMA.16816.F32.BF16 R132, R156, R122, R56 ;  /* 0x0000007a9c84723c */ /* 0x000ff00000041838 */
[C---:B------:R-:W-:Y:S08]  /*ffe0*/  HMMA.16816.F32.BF16 R124, R4.reuse, R20, R124 ;  /* 0x00000014047c723c */ /* 0x040ff0000004187c */
[C---:B------:R-:W-:Y:S08]  /*fff0*/  HMMA.16816.F32.BF16 R100, R4.reuse, R16, R100 ;  /* 0x000000100464723c */ /* 0x040ff00000041864 */
[C---:B------:R-:W-:Y:S01]  /*10000*/  HMMA.16816.F32.BF16 R20, R4.reuse, R22, R104 ;  /* 0x000000160414723c */ /* 0x040fe20000041868 */
[----:B------:R-:W1:Y:S07]  /*10010*/  LDSM.16.MT88.4 R104, [R193+0x2000] ;  /* 0x00200000c168783b */ /* 0x000e6e0000004200 */
[C---:B------:R-:W-:Y:S08]  /*10020*/  HMMA.16816.F32.BF16 R16, R4.reuse, R18, R96 ;  /* 0x000000120410723c */ /* 0x040ff00000041860 */
[C---:B------:R-:W-:Y:S01]  /*10030*/  HMMA.16816.F32.BF16 R76, R4.reuse, R12, R76 ;  /* 0x0000000c044c723c */ /* 0x040fe2000004184c */
[----:B------:R-:W-:Y:S07]  /*10040*/  MUFU.EX2 R13, R182 ;  /* 0x000000b6000d7308 */ /* 0x000fee0000000800 */
[C---:B------:R-:W-:Y:S01]  /*10050*/  HMMA.16816.F32.BF16 R72, R4.reuse, R14, R72 ;  /* 0x0000000e0448723c */ /* 0x040fe20000041848 */
[----:B------:R-:W2:Y:S07]  /*10060*/  MUFU.EX2 R15, R181 ;  /* 0x000000b5000f7308 */ /* 0x000eae0000000800 */
[C---:B------:R-:W-:Y:S01]  /*10070*/  HMMA.16816.F32.BF16 R60, R4.reuse, R8, R60 ;  /* 0x00000008043c723c */ /* 0x040fe2000004183c */
[----:B------:R-:W-:Y:S07]  /*10080*/  MUFU.EX2 R12, R179 ;  /* 0x000000b3000c7308 */ /* 0x000fee0000000800 */
[----:B------:R-:W-:Y:S01]  /*10090*/  HMMA.16816.F32.BF16 R40, R4, R10, R40 ;  /* 0x0000000a0428723c */ /* 0x000fe20000041828 */
[----:B------:R-:W3:Y:S01]  /*100a0*/  LDSM.16.MT88.4 R8, [R195+0x2000] ;  /* 0x00200000c308783b */ /* 0x000ee20000004200 */
[----:B------:R-:W4:Y:S01]  /*100b0*/  MUFU.EX2 R7, R183 ;  /* 0x000000b700077308 */ /* 0x000f220000000800 */
[----:B--2---:R-:W-:-:S04]  /*100c0*/  F2FP.BF16.PACK_AB R98, R25, R15 ;  /* 0x0000000f1962723e */ /* 0x004fc800000010ff */
[----:B------:R-:W-:Y:S01]  /*100d0*/  FADD.FTZ R4, R151, R24 ;  /* 0x0000001897047221 */ /* 0x000fe20000010000 */
[C---:B------:R-:W-:Y:S01]  /*100e0*/  HMMA.16816.F32.BF16 R136, R156.reuse, R112, R52 ;  /* 0x000000709c88723c */ /* 0x040fe20000041834 */
[----:B------:R-:W-:Y:S01]  /*100f0*/  FADD.FTZ R5, R210, R3 ;  /* 0x00000003d2057221 */ /* 0x000fe20000010000 */
[----:B------:R-:W2:Y:S01]  /*10100*/  MUFU.EX2 R14, R178 ;  /* 0x000000b2000e7308 */ /* 0x000ea20000000800 */
[----:B------:R-:W-:Y:S02]  /*10110*/  FADD.FTZ R4, R155, R4 ;  /* 0x000000049b047221 */ /* 0x000fe40000010000 */
[----:B------:R-:W-:Y:S02]  /*10120*/  FADD.FTZ R5, R160, R5 ;  /* 0x00000005a0057221 */ /* 0x000fe40000010000 */
[----:B------:R-:W-:Y:S01]  /*10130*/  FADD.FTZ R4, R207, R4 ;  /* 0x00000004cf047221 */ /* 0x000fe20000010000 */
[----:B------:R-:W-:Y:S01]  /*10140*/  HMMA.16816.F32.BF16 R140, R156, R114, R48 ;  /* 0x000000729c8c723c */ /* 0x000fe20000041830 */
[----:B------:R-:W-:Y:S01]  /*10150*/  FADD.FTZ R5, R162, R5 ;  /* 0x00000005a2057221 */ /* 0x000fe20000010000 */
[----:B------:R-:W5:Y:S01]  /*10160*/  MUFU.EX2 R24, R111 ;  /* 0x0000006f00187308 */ /* 0x000f620000000800 */
[----:B------:R-:W-:Y:S01]  /*10170*/  FADD.FTZ R6, R211, R4 ;  /* 0x00000004d3067221 */ /* 0x000fe20000010000 */
[----:B----4-:R-:W-:Y:S01]  /*10180*/  F2FP.BF16.PACK_AB R96, R13, R7 ;  /* 0x000000070d60723e */ /* 0x010fe200000010ff */
[----:B------:R-:W-:-:S02]  /*10190*/  FADD.FTZ R4, R117, R2 ;  /* 0x0000000275047221 */ /* 0x000fc40000010000 */
[----:B------:R-:W-:Y:S01]  /*101a0*/  FADD.FTZ R2, R116, R0 ;  /* 0x0000000074027221 */ /* 0x000fe20000010000 */
[C---:B-1----:R-:W-:Y:S01]  /*101b0*/  HMMA.16816.F32.BF16 R144, R156.reuse, R104, R44 ;  /* 0x000000689c90723c */ /* 0x042fe2000004182c */
[----:B------:R-:W-:Y:S01]  /*101c0*/  FADD.FTZ R0, R161, R6 ;  /* 0x00000006a1007221 */ /* 0x000fe20000010000 */
[----:B--2---:R-:W-:Y:S01]  /*101d0*/  F2FP.BF16.PACK_AB R97, R14, R12 ;  /* 0x0000000c0e61723e */ /* 0x004fe200000010ff */
[----:B------:R-:W-:Y:S02]  /*101e0*/  FADD.FTZ R3, R184, R4 ;  /* 0x00000004b8037221 */ /* 0x000fe40000010000 */
[----:B------:R-:W-:Y:S02]  /*101f0*/  FADD.FTZ R4, R168, R2 ;  /* 0x00000002a8047221 */ /* 0x000fe40000010000 */
[----:B------:R-:W-:Y:S01]  /*10200*/  FADD.FTZ R2, R163, R0 ;  /* 0x00000000a3027221 */ /* 0x000fe20000010000 */
[----:B------:R-:W-:Y:S01]  /*10210*/  HMMA.16816.F32.BF16 R148, R156, R106, R32 ;  /* 0x0000006a9c94723c */ /* 0x000fe20000041820 */
[----:B------:R-:W-:Y:S01]  /*10220*/  FADD.FTZ R0, R185, R3 ;  /* 0x00000003b9007221 */ /* 0x000fe20000010000 */
[----:B-----5:R-:W-:Y:S01]  /*10230*/  F2FP.BF16.PACK_AB R99, R26, R24 ;  /* 0x000000181a63723e */ /* 0x020fe200000010ff */
        /* <DEDUP_REMOVED lines=9> */
[----:B------:R-:W-:Y:S01]  /*102d0*/  IADD3 R0, R228, -0x2, RZ ;  /* 0xfffffffee4007810 */ /* 0x000fe20007ffe0ff */
[----:B------:R-:W-:Y:S01]  /*102e0*/  FADD.FTZ R3, R166, R3 ;  /* 0x00000003a6037221 */ /* 0x000fe20000010000 */
[C---:B------:R-:W-:Y:S01]  /*102f0*/  HMMA.16816.F32.BF16 R116, R96.reuse, R112, R100 ;  /* 0x000000706074723c */ /* 0x040fe20000041864 */
[----:B------:R-:W-:Y:S01]  /*10300*/  FADD.FTZ R2, R92, R5 ;  /* 0x000000055c027221 */ /* 0x000fe20000010000 */
[----:B------:R-:W-:Y:S01]  /*10310*/  ISETP.GE.AND P0, PT, R0, R252, PT ;  /* 0x000000fc0000720c */ /* 0x000fe20003f06270 */
        /* <DEDUP_REMOVED lines=8> */
[----:B---3--:R-:W-:Y:S01]  /*103a0*/  HMMA.16816.F32.BF16 R152, R156, R8, R36 ;  /* 0x000000089c98723c */ /* 0x008fe20000041824 */
[----:B------:R-:W-:Y:S02]  /*103b0*/  FADD.FTZ R3, R15, R3 ;  /* 0x000000030f037221 */ /* 0x000fe40000010000 */
[----:B------:R-:W-:Y:S02]  /*103c0*/  FADD.FTZ R2, R24, R2 ;  /* 0x0000000218027221 */ /* 0x000fe40000010000 */
[----:B------:R-:W-:-:S02]  /*103d0*/  FADD.FTZ R239, R91, R5 ;  /* 0x000000055bef7221 */ /* 0x000fc40000010000 */
[----:B------:R-:W-:Y:S01]  /*103e0*/  FADD.FTZ R243, R82, R4 ;  /* 0x0000000452f37221 */ /* 0x000fe20000010000 */
[----:B------:R-:W-:Y:S01]  /*103f0*/  HMMA.16816.F32.BF16 R120, R96, R122, R20 ;  /* 0x0000007a6078723c */ /* 0x000fe20000041814 */
[----:B------:R-:W-:Y:S02]  /*10400*/  FADD.FTZ R246, R25, R3 ;  /* 0x0000000319f67221 */ /* 0x000fe40000010000 */
[----:B------:R-:W-:-:S05]  /*10410*/  FADD.FTZ R247, R26, R2 ;  /* 0x000000021af77221 */ /* 0x000fca0000010000 */
[C---:B------:R-:W-:Y:S08]  /*10420*/  HMMA.16816.F32.BF16 R112, R96.reuse, R114, R16 ;  /* 0x000000726070723c */ /* 0x040ff00000041810 */
[C---:B------:R-:W-:Y:S08]  /*10430*/  HMMA.16816.F32.BF16 R104, R96.reuse, R106, R72 ;  /* 0x0000006a6068723c */ /* 0x040ff00000041848 */
[----:B------:R-:W-:Y:S08]  /*10440*/  HMMA.16816.F32.BF16 R100, R96, R8, R60 ;  /* 0x000000086064723c */ /* 0x000ff0000004183c */
[-C--:B------:R-:W-:Y:S08]  /*10450*/  HMMA.16816.F32.BF16 R156, R156, R10.reuse, R28 ;  /* 0x0000000a9c9c723c */ /* 0x080ff0000004181c */
[----:B------:R-:W-:Y:S01]  /*10460*/  HMMA.16816.F32.BF16 R96, R96, R10, R40 ;  /* 0x0000000a6060723c */ /* 0x000fe20000041828 */
[----:B------:R-:W-:Y:S07]  /*10470*/  @!UPT UIADD3 URZ, URZ, URZ, URZ ;  /* 0x0000003f3f3ff290 */ /* 0x000fee000fffe03f */
[----:B------:R-:W-:Y:S11]  /*10480*/  @!P0 BRA `(.L_x_336) ;  /* 0x00003cb000008947 */ /* 0x000ff60003800000 */
[----:B------:R-:W-:Y:S01]  /*10490*/  MOV R240, R0 ;  /* 0x0000000000f07202 */ /* 0x000fe20000000f00 */
[----:B------:R-:W-:Y:S01]  /*104a0*/  IMAD.MOV.U32 R89, RZ, RZ, R71 ;  /* 0x000000ffff597224 */ /* 0x000fe200078e0047 */
[----:B------:R-:W-:Y:S01]  /*104b0*/  MOV R90, R70 ;  /* 0x00000046005a7202 */ /* 0x000fe20000000f00 */
[----:B------:R-:W-:Y:S01]  /*104c0*/  IMAD.MOV.U32 R91, RZ, RZ, R69 ;  /* 0x000000ffff5b7224 */ /* 0x000fe200078e0045 */
[----:B------:R-:W-:-:S02]  /*104d0*/  MOV R92, R68 ;  /* 0x00000044005c7202 */ /* 0x000fc40000000f00 */
.L_x_343:
[----:B------:R-:W2:Y:S01]  /*104e0*/  LDL.64 R6, [R1] ;  /* 0x0000000001067983 */ /* 0x000ea20000100a00 */
[----:B------:R-:W-:Y:S04]  /*104f0*/  DEPBAR.LE SB0, 0x0 ;  /* 0x000080000000791a */ /* 0x000fe80000000000 */
[----:B------:R-:W3:Y:S01]  /*10500*/  LDL R4, [R1+0x8] ;  /* 0x0000080001047983 */ /* 0x000ee20000100800 */
[----:B------:R-:W-:Y:S01]  /*10510*/  WARPSYNC 0xffffffff ;  /* 0xffffffff00007948 */ /* 0x000fe20003800000 */
[----:B------:R-:W-:Y:S01]  /*10520*/  SHF.R.S32.HI R0, RZ, 0x1f, R241 ;  /* 0x0000001fff007819 */ /* 0x000fe200000114f1 */
[C---:B------:R-:W-:Y:S01]  /*10530*/  IMAD.WIDE.U32 R2, R241.reuse, c[0x0][0x208], RZ ;  /* 0x00008200f1027a25 */ /* 0x040fe200078e00ff */
[----:B------:R-:W-:Y:S01]  /*10540*/  BAR.SYNC.DEFER_BLOCKING 0x0 ;  /* 0x0000000000007b1d */ /* 0x000fe20000010000 */
[----:B------:R-:W-:Y:S02]  /*10550*/  SHF.L.U64.HI R68, R244, 0x1, R245 ;  /* 0x00000001f4447819 */ /* 0x000fe400000102f5 */
[----:B------:R-:W-:Y:S01]  /*10560*/  IMAD R0, R0, c[0x0][0x208], RZ ;  /* 0x0000820000007a24 */ /* 0x000fe200078e02ff */
[----:B------:R-:W-:Y:S03]  /*10570*/  SHF.L.U32 R52, R244, 0x1, RZ ;  /* 0x00000001f4347819 */ /* 0x000fe600000006ff */
[----:B------:R-:W-:Y:S04]  /*10580*/  IMAD R0, R241, c[0x0][0x20c], R0 ;  /* 0x00008300f1007a24 */ /* 0x000fe800078e0200 */
[----:B------:R-:W-:Y:S01]  /*10590*/  IMAD.IADD R3, R3, 0x1, R0 ;  /* 0x0000000103037824 */ /* 0x000fe200078e0200 */
[----:B------:R-:W-:Y:S03]  /*105a0*/  SHF.R.S32.HI R0, RZ, 0x1f, R235 ;  /* 0x0000001fff007819 */ /* 0x000fe600000114eb */
[C---:B------:R-:W-:Y:S04]  /*105b0*/  IMAD.WIDE.U32 R2, R235.reuse, c[0x0][0x218], R2 ;  /* 0x00008600eb027a25 */ /* 0x040fe800078e0002 */
[----:B------:R-:W-:Y:S04]  /*105c0*/  IMAD R0, R0, c[0x0][0x218], RZ ;  /* 0x0000860000007a24 */ /* 0x000fe800078e02ff */
[----:B------:R-:W-:Y:S01]  /*105d0*/  IMAD R0, R235, c[0x0][0x21c], R0 ;  /* 0x00008700eb007a24 */ /* 0x000fe200078e0200 */
[----:B------:R1:W4:Y:S04]  /*105e0*/  LDSM.16.M88.4 R80, [R198] ;  /* 0x00000000c650783b */ /* 0x0003280000000200 */
[----:B------:R1:W1:Y:S04]  /*105f0*/  LDSM.16.M88.4 R76, [R198+0x2000] ;  /* 0x00200000c64c783b */ /* 0x0002680000000200 */
[----:B------:R1:W1:Y:S04]  /*10600*/  LDSM.16.M88.4 R16, [R95] ;  /* 0x000000005f10783b */ /* 0x0002680000000200 */
[----:B------:R1:W1:Y:S04]  /*10610*/  LDSM.16.M88.4 R32, [R95+0x800] ;  /* 0x000800005f20783b */ /* 0x0002680000000200 */
[----:B------:R1:W1:Y:S04]  /*10620*/  LDSM.16.M88.4 R48, [R95+0x1000] ;  /* 0x001000005f30783b */ /* 0x0002680000000200 */
[----:B------:R1:W1:Y:S04]  /*10630*/  LDSM.16.M88.4 R64, [R95+0x1800] ;  /* 0x001800005f40783b */ /* 0x0002680000000200 */
[----:B------:R1:W1:Y:S04]  /*10640*/  LDSM.16.M88.4 R160, [R95+0x2000] ;  /* 0x002000005fa0783b */ /* 0x0002680000000200 */
[----:B------:R1:W1:Y:S04]  /*10650*/  LDSM.16.M88.4 R164, [R201] ;  /* 0x00000000c9a4783b */ /* 0x0002680000000200 */
[----:B------:R1:W1:Y:S04]  /*10660*/  LDSM.16.M88.4 R172, [R201+0x2000] ;  /* 0x00200000c9ac783b */ /* 0x0002680000000200 */
[----:B------:R1:W1:Y:S04]  /*10670*/  LDSM.16.M88.4 R168, [R202] ;  /* 0x00000000caa8783b */ /* 0x0002680000000200 */
[----:B------:R1:W1:Y:S04]  /*10680*/  LDSM.16.M88.4 R176, [R206] ;  /* 0x00000000ceb0783b */ /* 0x0002680000000200 */
[----:B------:R1:W1:Y:S04]  /*10690*/  LDSM.16.M88.4 R180, [R205] ;  /* 0x00000000cdb4783b */ /* 0x0002680000000200 */
[----:B------:R1:W1:Y:S04]  /*106a0*/  LDSM.16.M88.4 R184, [R204] ;  /* 0x00000000ccb8783b */ /* 0x0002680000000200 */
[----:B------:R1:W1:Y:S01]  /*106b0*/  LDSM.16.M88.4 R188, [R203] ;  /* 0x00000000cbbc783b */ /* 0x0002620000000200 */
[----:B--2---:R-:W-:Y:S04]  /*106c0*/  IADD3 R2, P0, R6, R2, RZ ;  /* 0x0000000206027210 */ /* 0x004fe80007f1e0ff */
[----:B---3--:R-:W-:Y:S02]  /*106d0*/  IADD3.X R3, R4, R3, R0, P0, !PT ;  /* 0x0000000304037210 */ /* 0x008fe400007fe400 */
[C---:B------:R-:W-:Y:S04]  /*106e0*/  LEA R0, P0, R2.reuse, c[0x0][0x1f8], 0x1 ;  /* 0x00007e0002007a11 */ /* 0x040fe800078008ff */
[----:B------:R-:W-:Y:S01]  /*106f0*/  LEA.HI.X R56, R2, c[0x0][0x1fc], R3, 0x1, P0 ;  /* 0x00007f0002387a11 */ /* 0x000fe200000f0c03 */
[----:B------:R-:W-:-:S06]  /*10700*/  BRA.DIV ~URZ, `(.L_x_337) ;  /* 0x000091327f007947 */ /* 0x000fcc000b800000 */
[----:B-1--4-:R1:W2:Y:S02]  /*10710*/  SHFL.IDX PT, R58, R56, RZ, 0x181f ;  /* 0x00181fff383a7589 */ /* 0x0122a400000e0000 */
.L_x_430:
[-C--:B------:R-:W-:Y:S01]  /*10720*/  HMMA.16816.F32.BF16 R4, R80, R16.reuse, RZ ;  /* 0x000000105004723c */ /* 0x080fe200000418ff */
[----:B------:R-:W3:Y:S01]  /*10730*/  SHFL.IDX PT, R2, R0, RZ, 0x181f ;  /* 0x00181fff00027589 */ /* 0x000ee200000e0000 */
[----:B------:R-:W-:Y:S01]  /*10740*/  BSSY B0, `(.L_x_338) ;  /* 0x0000167000007945 */ /* 0x000fe20003800000 */
[----:B------:R-:W-:Y:S04]  /*10750*/  ISETP.GE.AND P0, PT, R244, c[0x0][0x1d4], PT ;  /* 0x00007500f4007a0c */ /* 0x000fe80003f06270 */
[----:B------:R-:W-:Y:S01]  /*10760*/  SEL R207, RZ, 0x10, P0 ;  /* 0x00000010ffcf7807 */ /* 0x000fe20000000000 */
[C---:B------:R-:W-:Y:S01]  /*10770*/  HMMA.16816.F32.BF16 R8, R76.reuse, R16, RZ ;  /* 0x000000104c08723c */ /* 0x040fe200000418ff */
[----:B------:R-:W4:Y:S07]  /*10780*/  SHFL.IDX PT, R3, R0, 0x1, 0x181f ;  /* 0x00381f0000037f89 */ /* 0x000f2e00000e0000 */
[-C--:B------:R-:W-:Y:S01]  /*10790*/  HMMA.16816.F32.BF16 R12, R76, R18.reuse, RZ ;  /* 0x000000124c0c723c */ /* 0x080fe200000418ff */
[----:B------:R-:W-:Y:S07]  /*107a0*/  SHFL.IDX PT, R53, R0, 0x2, 0x181f ;  /* 0x00581f0000357f89 */ /* 0x000fee00000e0000 */
[C---:B------:R-:W-:Y:S01]  /*107b0*/  HMMA.16816.F32.BF16 R16, R80.reuse, R18, RZ ;  /* 0x000000125010723c */ /* 0x040fe200000418ff */
[----:B------:R-:W-:Y:S07]  /*107c0*/  SHFL.IDX PT, R54, R0, 0x3, 0x181f ;  /* 0x00781f0000367f89 */ /* 0x000fee00000e0000 */
[-C--:B------:R-:W-:Y:S01]  /*107d0*/  HMMA.16816.F32.BF16 R20, R80, R32.reuse, RZ ;  /* 0x000000205014723c */ /* 0x080fe200000418ff */
[----:B------:R5:W-:Y:S07]  /*107e0*/  SHFL.IDX PT, R55, R0, 0x4, 0x181f ;  /* 0x00981f0000377f89 */ /* 0x000bee00000e0000 */
[C---:B------:R-:W-:Y:S01]  /*107f0*/  HMMA.16816.F32.BF16 R24, R76.reuse, R32, RZ ;  /* 0x000000204c18723c */ /* 0x040fe200000418ff */
[----:B------:R-:W1:Y:S07]  /*10800*/  SHFL.IDX PT, R57, R56, 0x1, 0x181f ;  /* 0x00381f0038397f89 */ /* 0x000e6e00000e0000 */
[-C--:B------:R-:W-:Y:S01]  /*10810*/  HMMA.16816.F32.BF16 R28, R76, R34.reuse, RZ ;  /* 0x000000224c1c723c */ /* 0x080fe200000418ff */
[----:B------:R-:W2:Y:S07]  /*10820*/  SHFL.IDX PT, R61, R56, 0x2, 0x181f ;  /* 0x00581f00383d7f89 */ /* 0x000eae00000e0000 */
[C---:B------:R-:W-:Y:S01]  /*10830*/  HMMA.16816.F32.BF16 R32, R80.reuse, R34, RZ ;  /* 0x000000225020723c */ /* 0x040fe200000418ff */
[----:B------:R-:W1:Y:S03]  /*10840*/  SHFL.IDX PT, R69, R56, 0x3, 0x181f ;  /* 0x00781f0038457f89 */ /* 0x000e6600000e0000 */
[----:B-----5:R-:W-:Y:S04]  /*10850*/  IADD3 R0, -R207, 0x10, RZ ;  /* 0x00000010cf007810 */ /* 0x020fe80007ffe1ff */
[-C--:B------:R-:W-:Y:S01]  /*10860*/  HMMA.16816.F32.BF16 R36, R80, R48.reuse, RZ ;  /* 0x000000305024723c */ /* 0x080fe200000418ff */
[----:B------:R-:W-:Y:S07]  /*10870*/  LOP3.LUT R0, R0, 0xf, RZ, 0xc0, !PT ;  /* 0x0000000f00007812 */ /* 0x000fee00078ec0ff */
[C---:B------:R-:W-:Y:S08]  /*10880*/  HMMA.16816.F32.BF16 R40, R76.reuse, R48, RZ ;  /* 0x000000304c28723c */ /* 0x040ff000000418ff */
[-C--:B------:R-:W-:Y:S01]  /*10890*/  HMMA.16816.F32.BF16 R44, R76, R50.reuse, RZ ;  /* 0x000000324c2c723c */ /* 0x080fe200000418ff */
[-C--:B---3--:R-:W-:Y:S03]  /*108a0*/  IADD3 R2, P4, R2, R52.reuse, RZ ;  /* 0x0000003402027210 */ /* 0x088fe60007f9e0ff */
[----:B----4-:R-:W-:Y:S02]  /*108b0*/  IADD3 R62, P3, R3, R52, RZ ;  /* 0x00000034033e7210 */ /* 0x010fe40007f7e0ff */
[-C--:B--2---:R-:W-:Y:S02]  /*108c0*/  IADD3.X R3, R58, R68.reuse, RZ, P4, !PT ;  /* 0x000000443a037210 */ /* 0x084fe400027fe4ff */
[----:B-1----:R-:W-:Y:S01]  /*108d0*/  IADD3.X R63, R57, R68, RZ, P3, !PT ;  /* 0x00000044393f7210 */ /* 0x002fe20001ffe4ff */
[C---:B------:R-:W-:Y:S02]  /*108e0*/  HMMA.16816.F32.BF16 R48, R80.reuse, R50, RZ ;  /* 0x000000325030723c */ /* 0x040fe400000418ff */
[----:B------:R1:W-:Y:S01]  /*108f0*/  LDGSTS.E.BYPASS.LTC128B.128 [R209+0x100], [R2.64], !P0 ;  /* 0x0010000002d17fae */ /* 0x0003e2000c101d48 */
[----:B------:R-:W-:Y:S02]  /*10900*/  IADD3 R60, P2, R53, R52, RZ ;  /* 0x00000034353c7210 */ /* 0x000fe40007f5e0ff */
[----:B------:R-:W-:Y:S02]  /*10910*/  IADD3 R72, P6, P5, R0, R55, R52 ;  /* 0x0000003700487210 */ /* 0x000fe40007dde034 */
[----:B------:R-:W-:Y:S02]  /*10920*/  IADD3.X R61, R61, R68, RZ, P2, !PT ;  /* 0x000000443d3d7210 */ /* 0x000fe400017fe4ff */
[----:B------:R-:W-:Y:S01]  /*10930*/  IADD3 R70, P1, R54, R52, RZ ;  /* 0x0000003436467210 */ /* 0x000fe20007f3e0ff */
[----:B------:R2:W-:Y:S01]  /*10940*/  LDGSTS.E.BYPASS.LTC128B.128 [R209+0x900], [R62.64], !P0 ;  /* 0x009000003ed17fae */ /* 0x0005e2000c101d48 */
[-C--:B------:R-:W-:Y:S02]  /*10950*/  HMMA.16816.F32.BF16 R52, R80, R64.reuse, RZ ;  /* 0x000000405034723c */ /* 0x080fe400000418ff */
[----:B------:R-:W-:Y:S02]  /*10960*/  IADD3.X R71, R69, R68, RZ, P1, !PT ;  /* 0x0000004445477210 */ /* 0x000fe40000ffe4ff */
[----:B------:R-:W-:Y:S03]  /*10970*/  ISETP.NE.U32.AND P1, PT, R207, RZ, PT ;  /* 0x000000ffcf00720c */ /* 0x000fe60003f25070 */
[----:B------:R3:W4:Y:S08]  /*10980*/  SHFL.IDX PT, R0, R56, 0x4, 0x181f ;  /* 0x00981f0038007f89 */ /* 0x00073000000e0000 */
[----:B------:R2:W-:Y:S08]  /*10990*/  LDGSTS.E.BYPASS.LTC128B.128 [R209+0x1100], [R60.64], !P0 ;  /* 0x011000003cd17fae */ /* 0x0005f0000c101d48 */
[----:B------:R5:W-:Y:S01]  /*109a0*/  LDGSTS.E.BYPASS.LTC128B.128 [R209+0x1900], [R70.64], !P0 ;  /* 0x0190000046d17fae */ /* 0x000be2000c101d48 */
[----:B------:R-:W-:Y:S01]  /*109b0*/  ISETP.GT.AND P0, PT, R240, R252, PT ;  /* 0x000000fcf000720c */ /* 0x000fe20003f04270 */
[C---:B---3--:R-:W-:Y:S02]  /*109c0*/  HMMA.16816.F32.BF16 R56, R76.reuse, R64, RZ ;  /* 0x000000404c38723c */ /* 0x048fe400000418ff */
[----:B----4-:R-:W-:Y:S05]  /*109d0*/  IADD3.X R73, RZ, R0, R68, P6, P5 ;  /* 0x00000000ff497210 */ /* 0x010fea00037ea444 */
[----:B------:R3:W-:Y:S01]  /*109e0*/  LDGSTS.E.BYPASS.LTC128B.128.ZFILL [R209+0x2100], [R72.64], P1 ;  /* 0x0210000048d17fae */ /* 0x0007e20008941d48 */
[-C--:B--2---:R-:W-:Y:S07]  /*109f0*/  HMMA.16816.F32.BF16 R60, R76, R66.reuse, RZ ;  /* 0x000000424c3c723c */ /* 0x084fee00000418ff */
[----:B------:R-:W0:Y:S01]  /*10a00*/  LDGDEPBAR ;  /* 0x00000000000079af */ /* 0x000e220000000000 */
[C---:B------:R-:W-:Y:S08]  /*10a10*/  HMMA.16816.F32.BF16 R64, R80.reuse, R66, RZ ;  /* 0x000000425040723c */ /* 0x040ff000000418ff */
[-C--:B-----5:R-:W-:Y:S08]  /*10a20*/  HMMA.16816.F32.BF16 R68, R80, R160.reuse, RZ ;  /* 0x000000a05044723c */ /* 0x0a0ff000000418ff */
[C---:B---3--:R-:W-:Y:S08]  /*10a30*/  HMMA.16816.F32.BF16 R72, R76.reuse, R160, RZ ;  /* 0x000000a04c48723c */ /* 0x048ff000000418ff */
        /* <DEDUP_REMOVED lines=26> */
[----:B------:R-:W5:Y:S07]  /*10be0*/  LDSM.16.M88.4 R172, [R197+0x1000] ;  /* 0x00100000c5ac783b */ /* 0x000f6e0000000200 */
[----:B------:R-:W-:Y:S01]  /*10bf0*/  HMMA.16816.F32.BF16 R80, R164, R190, R80 ;  /* 0x000000bea450723c */ /* 0x000fe20000041850 */
[----:B------:R-:W1:Y:S07]  /*10c00*/  LDSM.16.M88.4 R164, [R197+0x1800] ;  /* 0x00180000c5a4783b */ /* 0x000e6e0000000200 */
[-C--:B--2---:R-:W-:Y:S08]  /*10c10*/  HMMA.16816.F32.BF16 R4, R160, R168.reuse, R4 ;  /* 0x000000a8a004723c */ /* 0x084ff00000041804 */
[C---:B---3--:R-:W-:Y:S08]  /*10c20*/  HMMA.16816.F32.BF16 R8, R176.reuse, R168, R8 ;  /* 0x000000a8b008723c */ /* 0x048ff00000041808 */
[-C--:B------:R-:W-:Y:S08]  /*10c30*/  HMMA.16816.F32.BF16 R12, R176, R170.reuse, R12 ;  /* 0x000000aab00c723c */ /* 0x080ff0000004180c */
[C---:B------:R-:W-:Y:S01]  /*10c40*/  HMMA.16816.F32.BF16 R16, R160.reuse, R170, R16 ;  /* 0x000000aaa010723c */ /* 0x040fe20000041810 */
[----:B------:R-:W2:Y:S07]  /*10c50*/  LDSM.16.M88.4 R168, [R197+0x2000] ;  /* 0x00200000c5a8783b */ /* 0x000eae0000000200 */
[-C--:B----4-:R-:W-:Y:S08]  /*10c60*/  HMMA.16816.F32.BF16 R20, R160, R180.reuse, R20 ;  /* 0x000000b4a014723c */ /* 0x090ff00000041814 */
[C---:B------:R-:W-:Y:S08]  /*10c70*/  HMMA.16816.F32.BF16 R24, R176.reuse, R180, R24 ;  /* 0x000000b4b018723c */ /* 0x040ff00000041818 */
[-C--:B------:R-:W-:Y:S08]  /*10c80*/  HMMA.16816.F32.BF16 R28, R176, R182.reuse, R28 ;  /* 0x000000b6b01c723c */ /* 0x080ff0000004181c */
[C---:B------:R-:W-:Y:S01]  /*10c90*/  HMMA.16816.F32.BF16 R32, R160.reuse, R182, R32 ;  /* 0x000000b6a020723c */ /* 0x040fe20000041820 */
[----:B------:R-:W3:Y:S07]  /*10ca0*/  LDSM.16.M88.4 R180, [R200] ;  /* 0x00000000c8b4783b */ /* 0x000eee0000000200 */
[-C--:B-----5:R-:W-:Y:S08]  /*10cb0*/  HMMA.16816.F32.BF16 R36, R160, R172.reuse, R36 ;  /* 0x000000aca024723c */ /* 0x0a0ff00000041824 */
[C---:B------:R-:W-:Y:S08]  /*10cc0*/  HMMA.16816.F32.BF16 R40, R176.reuse, R172, R40 ;  /* 0x000000acb028723c */ /* 0x040ff00000041828 */
[-C--:B------:R-:W-:Y:S08]  /*10cd0*/  HMMA.16816.F32.BF16 R44, R176, R174.reuse, R44 ;  /* 0x000000aeb02c723c */ /* 0x080ff0000004182c */
[C---:B------:R-:W-:Y:S01]  /*10ce0*/  HMMA.16816.F32.BF16 R48, R160.reuse, R174, R48 ;  /* 0x000000aea030723c */ /* 0x040fe20000041830 */
[----:B------:R-:W4:Y:S07]  /*10cf0*/  LDSM.16.M88.4 R172, [R200+0x2000] ;  /* 0x00200000c8ac783b */ /* 0x000f2e0000000200 */
[-C--:B-1----:R-:W-:Y:S08]  /*10d00*/  HMMA.16816.F32.BF16 R52, R160, R164.reuse, R52 ;  /* 0x000000a4a034723c */ /* 0x082ff00000041834 */
[C---:B------:R-:W-:Y:S08]  /*10d10*/  HMMA.16816.F32.BF16 R56, R176.reuse, R164, R56 ;  /* 0x000000a4b038723c */ /* 0x040ff00000041838 */
[-C--:B------:R-:W-:Y:S08]  /*10d20*/  HMMA.16816.F32.BF16 R60, R176, R166.reuse, R60 ;  /* 0x000000a6b03c723c */ /* 0x080ff0000004183c */
[C---:B------:R-:W-:Y:S08]  /*10d30*/  HMMA.16816.F32.BF16 R64, R160.reuse, R166, R64 ;  /* 0x000000a6a040723c */ /* 0x040ff00000041840 */
[-C--:B--2---:R-:W-:Y:S08]  /*10d40*/  HMMA.16816.F32.BF16 R68, R160, R168.reuse, R68 ;  /* 0x000000a8a044723c */ /* 0x084ff00000041844 */
[C---:B------:R-:W-:Y:S08]  /*10d50*/  HMMA.16816.F32.BF16 R72, R176.reuse, R168, R72 ;  /* 0x000000a8b048723c */ /* 0x040ff00000041848 */
[-C--:B------:R-:W-:Y:S08]  /*10d60*/  HMMA.16816.F32.BF16 R76, R176, R170.reuse, R76 ;  /* 0x000000aab04c723c */ /* 0x080ff0000004184c */
[----:B------:R-:W-:Y:S08]  /*10d70*/  HMMA.16816.F32.BF16 R80, R160, R170, R80 ;  /* 0x000000aaa050723c */ /* 0x000ff00000041850 */
[-C--:B---3--:R-:W-:Y:S08]  /*10d80*/  HMMA.16816.F32.BF16 R4, R180, R184.reuse, R4 ;  /* 0x000000b8b404723c */ /* 0x088ff00000041804 */
[C---:B----4-:R-:W-:Y:S08]  /*10d90*/  HMMA.16816.F32.BF16 R8, R172.reuse, R184, R8 ;  /* 0x000000b8ac08723c */ /* 0x050ff00000041808 */
[-C--:B------:R-:W-:Y:S08]  /*10da0*/  HMMA.16816.F32.BF16 R12, R172, R186.reuse, R12 ;  /* 0x000000baac0c723c */ /* 0x080ff0000004180c */
[----:B------:R-:W-:Y:S01]  /*10db0*/  FMUL.FTZ R0, R4, c[0x0][0x320] ;  /* 0x0000c80004007a20 */ /* 0x000fe20000410000 */
        /* <DEDUP_REMOVED lines=21> */
[C---:B------:R-:W-:Y:S01]  /*10f10*/  HMMA.16816.F32.BF16 R32, R180.reuse, R6, R32 ;  /* 0x00000006b420723c */ /* 0x040fe20000041820 */
[----:B------:R-:W2:Y:S07]  /*10f20*/  LDSM.16.M88.4 R4, [R194+0x1800] ;  /* 0x00180000c204783b */ /* 0x000eae0000000200 */
[----:B------:R-:W-:Y:S04]  /*10f30*/  FMUL.FTZ R3, R26, c[0x0][0x320] ;  /* 0x0000c8001a037a20 */ /* 0x000fe80000410000 */
[----:B------:R-:W-:Y:S01]  /*10f40*/  FMUL.FTZ R2, R27, c[0x0][0x320] ;  /* 0x0000c8001b027a20 */ /* 0x000fe20000410000 */
[----:B------:R-:W2:Y:S01]  /*10f50*/  MUFU.TANH R219, R3 ;  /* 0x0000000300db7308 */ /* 0x000ea20000002400 */
[----:B-----5:R-:W-:Y:S09]  /*10f60*/  FMUL.FTZ R0, R12, c[0x0][0x320] ;  /* 0x0000c8000c007a20 */ /* 0x020ff20000410000 */
[----:B------:R5:W2:Y:S10]  /*10f70*/  MUFU.TANH R223, R0 ;  /* 0x0000000000df7308 */ /* 0x000ab40000002400 */
[----:B------:R2:W2:Y:S01]  /*10f80*/  MUFU.TANH R218, R2 ;  /* 0x0000000200da7308 */ /* 0x0004a20000002400 */
[-C--:B-1----:R-:W-:Y:S08]  /*10f90*/  HMMA.16816.F32.BF16 R36, R180, R8.reuse, R36 ;  /* 0x00000008b424723c */ /* 0x082ff00000041824 */
[C---:B------:R-:W-:Y:S04]  /*10fa0*/  HMMA.16816.F32.BF16 R40, R172.reuse, R8, R40 ;  /* 0x00000008ac28723c */ /* 0x040fe80000041828 */
[----:B-----5:R-:W-:Y:S04]  /*10fb0*/  FMUL.FTZ R0, R13, c[0x0][0x320] ;  /* 0x0000c8000d007a20 */ /* 0x020fe80000410000 */
[-C--:B------:R-:W-:Y:S01]  /*10fc0*/  HMMA.16816.F32.BF16 R44, R172, R10.reuse, R44 ;  /* 0x0000000aac2c723c */ /* 0x080fe2000004182c */
[----:B------:R1:W1:Y:S07]  /*10fd0*/  MUFU.TANH R222, R0 ;  /* 0x0000000000de7308 */ /* 0x00026e0000002400 */
[C---:B------:R-:W-:Y:S01]  /*10fe0*/  HMMA.16816.F32.BF16 R48, R180.reuse, R10, R48 ;  /* 0x0000000ab430723c */ /* 0x040fe20000041830 */
[----:B------:R-:W5:Y:S01]  /*10ff0*/  LDSM.16.M88.4 R8, [R194+0x2000] ;  /* 0x00200000c208783b */ /* 0x000f620000000200 */
[----:B------:R-:W-:Y:S06]  /*11000*/  DEPBAR.LE SB0, 0x0 ;  /* 0x000080000000791a */ /* 0x000fec0000000000 */
[----:B------:R-:W-:Y:S01]  /*11010*/  FMUL.FTZ R3, R42, c[0x0][0x320] ;  /* 0x0000c8002a037a20 */ /* 0x000fe20000410000 */
[-C--:B--2---:R-:W-:Y:S03]  /*11020*/  HMMA.16816.F32.BF16 R52, R180, R4.reuse, R52 ;  /* 0x00000004b434723c */ /* 0x084fe60000041834 */
[----:B------:R-:W2:Y:S01]  /*11030*/  MUFU.TANH R184, R3 ;  /* 0x0000000300b87308 */ /* 0x000ea20000002400 */
[----:B------:R-:W-:Y:S01]  /*11040*/  BAR.SYNC.DEFER_BLOCKING 0x0 ;  /* 0x0000000000007b1d */ /* 0x000fe20000010000 */
[----:B------:R-:W-:Y:S02]  /*11050*/  FMUL.FTZ R2, R43, c[0x0][0x320] ;  /* 0x0000c8002b027a20 */ /* 0x000fe40000410000 */
[----:B-1----:R-:W-:Y:S01]  /*11060*/  FMUL.FTZ R0, R14, c[0x0][0x320] ;  /* 0x0000c8000e007a20 */ /* 0x002fe20000410000 */
[C---:B------:R-:W-:Y:S05]  /*11070*/  HMMA.16816.F32.BF16 R56, R172.reuse, R4, R56 ;  /* 0x00000004ac38723c */ /* 0x040fea0000041838 */
[----:B------:R1:W1:Y:S03]  /*11080*/  MUFU.TANH R228, R0 ;  /* 0x0000000000e47308 */ /* 0x0002660000002400 */
[-C--:B------:R-:W-:Y:S07]  /*11090*/  HMMA.16816.F32.BF16 R60, R172, R6.reuse, R60 ;  /* 0x00000006ac3c723c */ /* 0x080fee000004183c */
[----:B------:R2:W2:Y:S01]  /*110a0*/  MUFU.TANH R179, R2 ;  /* 0x0000000200b37308 */ /* 0x0004a20000002400 */
[C---:B------:R-:W-:Y:S08]  /*110b0*/  HMMA.16816.F32.BF16 R64, R180.reuse, R6, R64 ;  /* 0x00000006b440723c */ /* 0x040ff00000041840 */
[-C--:B-----5:R-:W-:Y:S04]  /*110c0*/  HMMA.16816.F32.BF16 R68, R180, R8.reuse, R68 ;  /* 0x00000008b444723c */ /* 0x0a0fe80000041844 */
[----:B-1----:R-:W-:Y:S02]  /*110d0*/  FMUL.FTZ R0, R15, c[0x0][0x320] ;  /* 0x0000c8000f007a20 */ /* 0x002fe40000410000 */
[----:B------:R-:W-:Y:S02]  /*110e0*/  FMUL.FTZ R3, R58, c[0x0][0x320] ;  /* 0x0000c8003a037a20 */ /* 0x000fe40000410000 */
[----:B------:R1:W1:Y:S01]  /*110f0*/  MUFU.TANH R227, R0 ;  /* 0x0000000000e37308 */ /* 0x0002620000002400 */
[C---:B------:R-:W-:Y:S04]  /*11100*/  HMMA.16816.F32.BF16 R72, R172.reuse, R8, R72 ;  /* 0x00000008ac48723c */ /* 0x040fe80000041848 */
[----:B--2---:R-:W-:Y:S04]  /*11110*/  FMUL.FTZ R2, R59, c[0x0][0x320] ;  /* 0x0000c8003b027a20 */ /* 0x004fe80000410000 */
[-C--:B------:R-:W-:Y:S01]  /*11120*/  HMMA.16816.F32.BF16 R76, R172, R10.reuse, R76 ;  /* 0x0000000aac4c723c */ /* 0x080fe2000004184c */
[----:B------:R-:W2:Y:S07]  /*11130*/  MUFU.TANH R43, R2 ;  /* 0x00000002002b7308 */ /* 0x000eae0000002400 */
        /* <DEDUP_REMOVED lines=52> */
[----:B------:R-:W1:Y:S10]  /*11480*/  MUFU.TANH R45, R3 ;  /* 0x00000003002d7308 */ /* 0x000e740000002400 */
[----:B------:R5:W1:Y:S02]  /*11490*/  MUFU.TANH R162, R0 ;  /* 0x0000000000a27308 */ /* 0x000a640000002400 */
[----:B-----5:R-:W-:Y:S08]  /*114a0*/  FMUL.FTZ R0, R46, c[0x0][0x320] ;  /* 0x0000c8002e007a20 */ /* 0x020ff00000410000 */
        /* <DEDUP_REMOVED lines=70> */
[----:B------:R1:W1:Y:S01]  /*11910*/  MUFU.TANH R12, R0 ;  /* 0x00000000000c7308 */ /* 0x0002620000002400 */
[----:B------:R-:W-:-:S05]  /*11920*/  @!P0 BRA `(.L_x_339) ;  /* 0x0000048000008947 */ /* 0x000fca0003800000 */
[----:B-1234-:R-:W-:Y:S01]  /*11930*/  IMAD.MOV.U32 R0, RZ, RZ, 0x1 ;  /* 0x00000001ff007424 */ /* 0x01efe200078e00ff */
[----:B------:R-:W2:Y:S01]  /*11940*/  LDL R234, [R1+0x24] ;  /* 0x0000240001ea7983 */ /* 0x000ea20000100800 */
[----:B------:R-:W-:Y:S01]  /*11950*/  IMAD.MOV.U32 R235, RZ, RZ, RZ ;  /* 0x000000ffffeb7224 */ /* 0x000fe200078e00ff */
[----:B------:R-:W-:Y:S01]  /*11960*/  ISETP.GT.AND P0, PT, R251, 0x4f, PT ;  /* 0x0000004ffb00780c */ /* 0x000fe20003f04270 */
[----:B------:R-:W-:Y:S01]  /*11970*/  IMAD.SHL.U32 R5, R244, 0x2, RZ ;  /* 0x00000002f4057824 */ /* 0x000fe200078e00ff */
[----:B------:R-:W3:Y:S01]  /*11980*/  LDL.64 R236, [R1+0x18] ;  /* 0x0000180001ec7983 */ /* 0x000ee20000100a00 */
[----:B------:R-:W-:Y:S02]  /*11990*/  ISETP.NE.AND P1, PT, R0, c[0x0][0x2b8], PT ;  /* 0x0000ae0000007a0c */ /* 0x000fe40003f25270 */
[----:B------:R-:W-:Y:S03]  /*119a0*/  SHF.L.U64.HI R6, R244, 0x1, R245 ;  /* 0x00000001f4067819 */ /* 0x000fe600000102f5 */
[----:B------:R-:W4:Y:S04]  /*119b0*/  LDL R231, [R1+0x20] ;  /* 0x0000200001e77983 */ /* 0x000f280000100800 */
[----:B------:R-:W5:Y:S06]  /*119c0*/  LDL.64 R232, [R1+0x10] ;  /* 0x0000100001e87983 */ /* 0x000f6c0000100a00 */
[----:B------:R-:W4:Y:S01]  /*119d0*/  LDL R230, [R1+0xc] ;  /* 0x00000c0001e67983 */ /* 0x000f220000100800 */
[----:B--2---:R-:W-:Y:S05]  /*119e0*/  IMAD R2, R240, 0x50, R234 ;  /* 0x00000050f0027824 */ /* 0x004fea00078e02ea */
[----:B------:R-:W-:Y:S05]  /*119f0*/  IADD3 R2, R2, -0x50, R251 ;  /* 0xffffffb002027810 */ /* 0x000fea0007ffe0fb */
[----:B------:R-:W-:Y:S04]  /*11a00*/  @P1 IMAD.HI.U32 R3, R2, c[0x0][0x2bc], RZ ;  /* 0x0000af0002031a27 */ /* 0x000fe800078e00ff */
[----:B------:R-:W-:Y:S01]  /*11a10*/  IMAD.MOV.U32 R0, RZ, RZ, R2 ;  /* 0x000000ffff007224 */ /* 0x000fe200078e0002 */
[----:B------:R-:W-:Y:S04]  /*11a20*/  @P1 SHF.R.U32.HI R0, RZ, c[0x0][0x2c0], R3 ;  /* 0x0000b000ff001a19 */ /* 0x000fe80000011603 */
[C---:B---3--:R-:W-:Y:S01]  /*11a30*/  @!P0 IADD3 R3, P1, R0.reuse, R236, RZ ;  /* 0x000000ec00038210 */ /* 0x048fe20007f3e0ff */
[----:B------:R-:W-:Y:S03]  /*11a40*/  IMAD.MOV R4, RZ, RZ, -R0 ;  /* 0x000000ffff047224 */ /* 0x000fe600078e0a00 */
[----:B----4-:R-:W-:Y:S01]  /*11a50*/  @!P0 LEA.HI.X.SX32 R0, R0, R231, 0x1, P1 ;  /* 0x000000e700008211 */ /* 0x010fe200008f0eff */
[----:B------:R-:W-:Y:S01]  /*11a60*/  IMAD R241, R4, c[0x0][0x2b8], R2 ;  /* 0x0000ae0004f17a24 */ /* 0x000fe200078e0202 */
[C---:B------:R-:W-:Y:S04]  /*11a70*/  @!P0 LEA R2, P1, R3.reuse, c[0x0][0x2a0], 0x2 ;  /* 0x0000a80003028a11 */ /* 0x040fe800078210ff */
[----:B------:R-:W-:Y:S02]  /*11a80*/  @!P0 LEA.HI.X R3, R3, c[0x0][0x2a4], R0, 0x2, P1 ;  /* 0x0000a90003038a11 */ /* 0x000fe400008f1400 */
        /* <DEDUP_REMOVED lines=9> */
[----:B-----5:R-:W-:Y:S03]  /*11b20*/  IADD3 R2, P0, R232, R2, RZ ;  /* 0x00000002e8027210 */ /* 0x020fe60007f1e0ff */
[----:B------:R-:W-:Y:S05]  /*11b30*/  IMAD R0, R235, c[0x0][0x1f4], R0 ;  /* 0x00007d00eb007a24 */ /* 0x000fea00078e0200 */
[----:B------:R-:W-:Y:S02]  /*11b40*/  IADD3.X R3, R230, R3, R0, P0, !PT ;  /* 0x00000003e6037210 */ /* 0x000fe400007fe400 */
[C---:B------:R-:W-:Y:S04]  /*11b50*/  LEA R0, P0, R2.reuse, c[0x0][0x1c8], 0x1 ;  /* 0x0000720002007a11 */ /* 0x040fe800078008ff */
[----:B------:R-:W-:Y:S01]  /*11b60*/  LEA.HI.X R4, R2, c[0x0][0x1cc], R3, 0x1, P0 ;  /* 0x0000730002047a11 */ /* 0x000fe200000f0c03 */
[----:B------:R-:W-:-:S06]  /*11b70*/  BRA.DIV ~URZ, `(.L_x_340) ;  /* 0x00007d127f007947 */ /* 0x000fcc000b800000 */
[----:B------:R1:W2:Y:S02]  /*11b80*/  SHFL.IDX PT, R7, R4, RZ, 0x181f ;  /* 0x00181fff04077589 */ /* 0x0002a400000e0000 */
.L_x_431:
[----:B------:R-:W-:-:S05]  /*11b90*/  BRA.DIV ~URZ, `(.L_x_341) ;  /* 0x00007d627f007947 */ /* 0x000fca000b800000 */
[----:B------:R-:W3:Y:S01]  /*11ba0*/  SHFL.IDX PT, R3, R0, RZ, 0x181f ;  /* 0x00181fff00037589 */ /* 0x000ee200000e0000 */
[C---:B------:R-:W-:Y:S02]  /*11bb0*/  IADD3 R2, -R207.reuse, 0x10, RZ ;  /* 0x00000010cf027810 */ /* 0x040fe40007ffe1ff */
[----:B------:R-:W-:Y:S02]  /*11bc0*/  ISETP.NE.U32.AND P2, PT, R207, RZ, PT ;  /* 0x000000ffcf00720c */ /* 0x000fe40003f45070 */
[----:B------:R-:W-:Y:S04]  /*11bd0*/  LOP3.LUT R2, R2, 0xf, RZ, 0xc0, !PT ;  /* 0x0000000f02027812 */ /* 0x000fe800078ec0ff */
[C-C-:B---3--:R-:W-:Y:S02]  /*11be0*/  IADD3 R8, P1, P0, R2.reuse, R3, R5.reuse ;  /* 0x0000000302087210 */ /* 0x148fe4000783e005 */
[----:B------:R-:W3:Y:S02]  /*11bf0*/  SHFL.IDX PT, R3, R0, 0x1, 0x181f ;  /* 0x00381f0000037f89 */ /* 0x000ee400000e0000 */
[--C-:B--2---:R-:W-:Y:S02]  /*11c00*/  IADD3.X R9, RZ, R7, R6.reuse, P1, P0 ;  /* 0x00000007ff097210 */ /* 0x104fe40000fe0406 */
[----:B------:R-:W2:Y:S04]  /*11c10*/  SHFL.IDX PT, R7, R4, 0x1, 0x181f ;  /* 0x00381f0004077f89 */ /* 0x000ea800000e0000 */
[----:B------:R3:W-:Y:S02]  /*11c20*/  LDGSTS.E.BYPASS.LTC128B.128.ZFILL [R209+0x2900], [R8.64], P2 ;  /* 0x0290000008d17fae */ /* 0x0007e40009141d48 */
        /* <DEDUP_REMOVED lines=9> */
[----:B------:R4:W-:Y:S04]  /*11cc0*/  LDGSTS.E.BYPASS.LTC128B.128.ZFILL [R209+0x3900], [R8.64], P2 ;  /* 0x0390000008d17fae */ /* 0x0009e80009141d48 */
[----:B-1----:R-:W1:Y:S04]  /*11cd0*/  SHFL.IDX PT, R4, R4, 0x4, 0x181f ;  /* 0x00981f0004047f89 */ /* 0x002e6800000e0000 */
[----:B------:R-:W1:Y:S01]  /*11ce0*/  SHFL.IDX PT, R0, R0, 0x4, 0x181f ;  /* 0x00981f0000007f89 */ /* 0x000e6200000e0000 */
[----:B---3--:R-:W-:Y:S04]  /*11cf0*/  IADD3 R2, P1, P0, R2, R3, R5 ;  /* 0x0000000302027210 */ /* 0x008fe8000783e005 */
[----:B--2---:R-:W-:Y:S05]  /*11d00*/  IADD3.X R3, RZ, R7, R6, P1, P0 ;  /* 0x00000007ff037210 */ /* 0x004fea0000fe0406 */
[----:B------:R4:W-:Y:S04]  /*11d10*/  LDGSTS.E.BYPASS.LTC128B.128.ZFILL [R209+0x4100], [R2.64], P2 ;  /* 0x0410000002d17fae */ /* 0x0009e80009141d48 */
.L_x_432:
[C---:B----4-:R-:W-:Y:S02]  /*11d20*/  IADD3 R2, -R207.reuse, 0x10, RZ ;  /* 0x00000010cf027810 */ /* 0x050fe40007ffe1ff */
        /* <DEDUP_REMOVED lines=8> */
.L_x_339:
[----:B--234-:R-:W-:Y:S05]  /*11db0*/  BSYNC B0 ;  /* 0x0000000000007941 */ /* 0x01cfea0003800000 */
.L_x_338:
        /* <DEDUP_REMOVED lines=82> */
[----:B------:R-:W1:Y:S02]  /*122e0*/  SHFL.BFLY PT, R0, R4, 0x2, 0x1f ;  /* 0x0c401f0004007f89 */ /* 0x000e6400000e0000 */
[----:B-1----:R-:W-:Y:S05]  /*122f0*/  FMNMX.FTZ R0, R4, R0, !PT ;  /* 0x0000000004007209 */ /* 0x002fea0007810000 */
[----:B------:R-:W1:Y:S02]  /*12300*/  SHFL.BFLY PT, R2, R0, 0x1, 0x1f ;  /* 0x0c201f0000027f89 */ /* 0x000e6400000e0000 */
[----:B-1----:R-:W-:Y:S02]  /*12310*/  FMNMX.FTZ R71, R0, R2, !PT ;  /* 0x0000000200477209 */ /* 0x002fe40007810000 */
        /* <DEDUP_REMOVED lines=10> */
[----:B------:R1:W2:Y:S02]  /*123c0*/  SHFL.BFLY PT, R0, R4, 0x1, 0x1f ;  /* 0x0c201f0004007f89 */ /* 0x0002a400000e0000 */
.L_x_433:
[C---:B------:R-:W-:Y:S01]  /*123d0*/  FMUL.FTZ R2, R71.reuse, c[0x0][0x2d0] ;  /* 0x0000b40047027a20 */ /* 0x040fe20000410000 */
[----:B--2---:R-:W-:Y:S01]  /*123e0*/  FMNMX.FTZ R68, R0, R4, !PT ;  /* 0x0000000400447209 */ /* 0x004fe20007810000 */
[----:B------:R-:W-:Y:S01]  /*123f0*/  FADD.FTZ R0, -R71, R89 ;  /* 0x0000005947007221 */ /* 0x000fe20000010100 */
[----:B------:R-:W-:Y:S01]  /*12400*/  WARPSYNC 0xffffffff ;  /* 0xffffffff00007948 */ /* 0x000fe20003800000 */
[--C-:B------:R-:W-:Y:S01]  /*12410*/  FFMA.FTZ R3, R217, c[0x0][0x2d0], -R2.reuse ;  /* 0x0000b400d9037a23 */ /* 0x100fe20000010802 */
[----:B------:R-:W-:Y:S01]  /*12420*/  LDSM.16.MT88.4 R52, [R193] ;  /* 0x00000000c134783b */ /* 0x000fe20000004200 */
[----:B------:R-:W-:Y:S01]  /*12430*/  FMUL.FTZ R0, R0, c[0x0][0x2d0] ;  /* 0x0000b40000007a20 */ /* 0x000fe20000410000 */
[----:B------:R-:W-:Y:S01]  /*12440*/  ISETP.GT.AND P0, PT, R240, R252, PT ;  /* 0x000000fcf000720c */ /* 0x000fe20003f04270 */
[--C-:B-1----:R-:W-:Y:S02]  /*12450*/  FFMA.FTZ R4, R215, c[0x0][0x2d0], -R2.reuse ;  /* 0x0000b400d7047a23 */ /* 0x102fe40000010802 */
[----:B------:R-:W-:Y:S01]  /*12460*/  MUFU.EX2 R65, R0 ;  /* 0x0000000000417308 */ /* 0x000fe20000000800 */
[--C-:B------:R-:W-:Y:S02]  /*12470*/  FFMA.FTZ R180, R38, c[0x0][0x2d0], -R2.reuse ;  /* 0x0000b40026b47a23 */ /* 0x100fe40000010802 */
[--C-:B------:R-:W-:Y:S01]  /*12480*/  FFMA.FTZ R183, R161, c[0x0][0x2d0], -R2.reuse ;  /* 0x0000b400a1b77a23 */ /* 0x100fe20000010802 */
[----:B------:R-:W-:Y:S01]  /*12490*/  LDSM.16.MT88.4 R80, [R195] ;  /* 0x00000000c350783b */ /* 0x000fe20000004200 */
[--C-:B------:R-:W-:Y:S02]  /*124a0*/  FFMA.FTZ R182, R160, c[0x0][0x2d0], -R2.reuse ;  /* 0x0000b400a0b67a23 */ /* 0x100fe40000010802 */
[--C-:B------:R-:W-:Y:S02]  /*124b0*/  FFMA.FTZ R181, R40, c[0x0][0x2d0], -R2.reuse ;  /* 0x0000b40028b57a23 */ /* 0x100fe40000010802 */
[--C-:B------:R-:W-:Y:S01]  /*124c0*/  FFMA.FTZ R231, R20, c[0x0][0x2d0], -R2.reuse ;  /* 0x0000b40014e77a23 */ /* 0x100fe20000010802 */
[----:B------:R-:W-:Y:S01]  /*124d0*/  MUFU.EX2 R3, R3 ;  /* 0x0000000300037308 */ /* 0x000fe20000000800 */
[--C-:B------:R-:W-:Y:S02]  /*124e0*/  FFMA.FTZ R6, R186, c[0x0][0x2d0], -R2.reuse ;  /* 0x0000b400ba067a23 */ /* 0x100fe40000010802 */
[--C-:B------:R-:W-:Y:S02]  /*124f0*/  FFMA.FTZ R7, R185, c[0x0][0x2d0], -R2.reuse ;  /* 0x0000b400b9077a23 */ /* 0x100fe40000010802 */
        /* <DEDUP_REMOVED lines=12> */
[----:B------:R-:W-:Y:S05]  /*125c0*/  FFMA.FTZ R238, R10, c[0x0][0x2d0], -R2 ;  /* 0x0000b4000aee7a23 */ /* 0x000fea0000010802 */
[----:B------:R-:W-:Y:S10]  /*125d0*/  MUFU.EX2 R2, R4 ;  /* 0x0000000400027308 */ /* 0x000ff40000000800 */
[----:B------:R-:W1:Y:S02]  /*125e0*/  MUFU.EX2 R10, R6 ;  /* 0x00000006000a7308 */ /* 0x000e640000000800 */
[----:B-1----:R-:W-:Y:S01]  /*125f0*/  F2FP.BF16.PACK_AB R74, R9, R10 ;  /* 0x0000000a094a723e */ /* 0x002fe200000010ff */
[----:B------:R-:W-:Y:S01]  /*12600*/  FFMA.FTZ R0, R65, R239, R2 ;  /* 0x000000ef41007223 */ /* 0x000fe20000010002 */
[C---:B------:R-:W-:Y:S01]  /*12610*/  F2FP.BF16.PACK_AB R72, R3.reuse, R2 ;  /* 0x000000020348723e */ /* 0x040fe200000010ff */
[C---:B------:R-:W-:Y:S02]  /*12620*/  FMUL.FTZ R2, R70.reuse, c[0x0][0x2d0] ;  /* 0x0000b40046027a20 */ /* 0x040fe40000410000 */
[----:B------:R-:W-:Y:S02]  /*12630*/  FADD.FTZ R8, R3, R0 ;  /* 0x0000000003087221 */ /* 0x000fe40000010000 */
[----:B------:R-:W-:Y:S02]  /*12640*/  FADD.FTZ R0, -R70, R90 ;  /* 0x0000005a46007221 */ /* 0x000fe40000010100 */
[----:B------:R-:W-:Y:S01]  /*12650*/  MUFU.EX2 R90, R185 ;  /* 0x000000b9005a7308 */ /* 0x000fe20000000800 */
[--C-:B------:R-:W-:Y:S02]  /*12660*/  FFMA.FTZ R5, R220, c[0x0][0x2d0], -R2.reuse ;  /* 0x0000b400dc057a23 */ /* 0x100fe40000010802 */
[----:B------:R-:W-:Y:S02]  /*12670*/  FMUL.FTZ R0, R0, c[0x0][0x2d0] ;  /* 0x0000b40000007a20 */ /* 0x000fe40000410000 */
[--C-:B------:R-:W-:Y:S02]  /*12680*/  FFMA.FTZ R20, R211, c[0x0][0x2d0], -R2.reuse ;  /* 0x0000b400d3147a23 */ /* 0x100fe40000010802 */
[--C-:B------:R-:W-:Y:S02]  /*12690*/  FFMA.FTZ R217, R37, c[0x0][0x2d0], -R2.reuse ;  /* 0x0000b40025d97a23 */ /* 0x100fe40000010802 */
[C---:B------:R-:W-:Y:S01]  /*126a0*/  FMUL.FTZ R48, R65.reuse, R148 ;  /* 0x0000009441307220 */ /* 0x040fe20000410000 */
[----:B------:R-:W-:Y:S01]  /*126b0*/  MUFU.EX2 R3, R0 ;  /* 0x0000000000037308 */ /* 0x000fe20000000800 */
[----:B------:R-:W-:Y:S02]  /*126c0*/  FMUL.FTZ R49, R65, R149 ;  /* 0x0000009541317220 */ /* 0x000fe40000410000 */
[--C-:B------:R-:W-:Y:S02]  /*126d0*/  FFMA.FTZ R32, R210, c[0x0][0x2d0], -R2.reuse ;  /* 0x0000b400d2207a23 */ /* 0x100fe40000010802 */
[--C-:B------:R-:W-:Y:S02]  /*126e0*/  FFMA.FTZ R170, R189, c[0x0][0x2d0], -R2.reuse ;  /* 0x0000b400bdaa7a23 */ /* 0x100fe40000010802 */
[--C-:B------:R-:W-:Y:S02]  /*126f0*/  FFMA.FTZ R220, R23, c[0x0][0x2d0], -R2.reuse ;  /* 0x0000b40017dc7a23 */ /* 0x100fe40000010802 */
[--C-:B------:R-:W-:Y:S01]  /*12700*/  FFMA.FTZ R4, R221, c[0x0][0x2d0], -R2.reuse ;  /* 0x0000b400dd047a23 */ /* 0x100fe20000010802 */
[----:B------:R-:W1:Y:S01]  /*12710*/  MUFU.EX2 R5, R5 ;  /* 0x0000000500057308 */ /* 0x000e620000000800 */
[--C-:B------:R-:W-:Y:S02]  /*12720*/  FFMA.FTZ R166, R166, c[0x0][0x2d0], -R2.reuse ;  /* 0x0000b400a6a67a23 */ /* 0x100fe40000010802 */
        /* <DEDUP_REMOVED lines=11> */
[----:B------:R-:W-:Y:S02]  /*127e0*/  FFMA.FTZ R242, R12, c[0x0][0x2d0], -R2 ;  /* 0x0000b4000cf27a23 */ /* 0x000fe40000010802 */
[----:B------:R-:W2:Y:S01]  /*127f0*/  MUFU.EX2 R2, R4 ;  /* 0x0000000400027308 */ /* 0x000ea20000000800 */
[C---:B-1----:R-:W-:Y:S02]  /*12800*/  FFMA.FTZ R0, R3.reuse, R243, R5 ;  /* 0x000000f303007223 */ /* 0x042fe40000010005 */
[C---:B------:R-:W-:Y:S02]  /*12810*/  FMUL.FTZ R50, R3.reuse, R150 ;  /* 0x0000009603327220 */ /* 0x040fe40000410000 */
[----:B------:R-:W-:Y:S02]  /*12820*/  FMUL.FTZ R51, R3, R151 ;  /* 0x0000009703337220 */ /* 0x000fe40000410000 */
[----:B------:R-:W-:Y:S01]  /*12830*/  LDSM.16.MT88.4 R148, [R193+0x2000] ;  /* 0x00200000c194783b */ /* 0x000fe20000004200 */
[C---:B--2---:R-:W-:Y:S01]  /*12840*/  FADD.FTZ R33, R2.reuse, R0 ;  /* 0x0000000002217221 */ /* 0x044fe20000010000 */
[----:B------:R-:W-:Y:S01]  /*12850*/  F2FP.BF16.PACK_AB R73, R2, R5 ;  /* 0x000000050249723e */ /* 0x000fe200000010ff */
[C---:B------:R-:W-:Y:S02]  /*12860*/  FADD.FTZ R0, -R69.reuse, R91 ;  /* 0x0000005b45007221 */ /* 0x040fe40000010100 */
[----:B------:R-:W-:Y:S01]  /*12870*/  MUFU.EX2 R91, R186 ;  /* 0x000000ba005b7308 */ /* 0x000fe20000000800 */
[----:B------:R-:W-:Y:S02]  /*12880*/  FMUL.FTZ R4, R69, c[0x0][0x2d0] ;  /* 0x0000b40045047a20 */ /* 0x000fe40000410000 */
[----:B------:R-:W-:Y:S02]  /*12890*/  FMUL.FTZ R0, R0, c[0x0][0x2d0] ;  /* 0x0000b40000007a20 */ /* 0x000fe40000410000 */
[--C-:B------:R-:W-:Y:S02]  /*128a0*/  FFMA.FTZ R189, R36, c[0x0][0x2d0], -R4.reuse ;  /* 0x0000b40024bd7a23 */ /* 0x100fe40000010804 */
[--C-:B------:R-:W-:Y:S02]  /*128b0*/  FFMA.FTZ R5, R224, c[0x0][0x2d0], -R4.reuse ;  /* 0x0000b400e0057a23 */ /* 0x100fe40000010804 */
[--C-:B------:R-:W-:Y:S01]  /*128c0*/  FFMA.FTZ R6, R225, c[0x0][0x2d0], -R4.reuse ;  /* 0x0000b400e1067a23 */ /* 0x100fe20000010804 */
[----:B------:R1:W-:Y:S01]  /*128d0*/  MUFU.EX2 R2, R0 ;  /* 0x0000000000027308 */ /* 0x0003e20000000800 */
[--C-:B------:R-:W-:Y:S02]  /*128e0*/  FFMA.FTZ R19, R223, c[0x0][0x2d0], -R4.reuse ;  /* 0x0000b400df137a23 */ /* 0x100fe40000010804 */
[--C-:B------:R-:W-:Y:S02]  /*128f0*/  FFMA.FTZ R18, R222, c[0x0][0x2d0], -R4.reuse ;  /* 0x0000b400de127a23 */ /* 0x100fe40000010804 */
[--C-:B------:R-:W-:Y:S02]  /*12900*/  FFMA.FTZ R64, R190, c[0x0][0x2d0], -R4.reuse ;  /* 0x0000b400be407a23 */ /* 0x100fe40000010804 */
[--C-:B------:R-:W-:Y:S02]  /*12910*/  FFMA.FTZ R190, R39, c[0x0][0x2d0], -R4.reuse ;  /* 0x0000b40027be7a23 */ /* 0x100fe40000010804 */
[----:B------:R-:W-:Y:S01]  /*12920*/  LDSM.16.MT88.4 R36, [R196] ;  /* 0x00000000c424783b */ /* 0x000fe20000004200 */
[----:B------:R2:W-:Y:S01]  /*12930*/  MUFU.EX2 R23, R5 ;  /* 0x0000000500177308 */ /* 0x0005e20000000800 */
[--C-:B------:R-:W-:Y:S02]  /*12940*/  FFMA.FTZ R223, R22, c[0x0][0x2d0], -R4.reuse ;  /* 0x0000b40016df7a23 */ /* 0x100fe40000010804 */
[--C-:B------:R-:W-:Y:S02]  /*12950*/  FFMA.FTZ R160, R216, c[0x0][0x2d0], -R4.reuse ;  /* 0x0000b400d8a07a23 */ /* 0x100fe40000010804 */
[--C-:B------:R-:W-:Y:S02]  /*12960*/  FFMA.FTZ R67, R212, c[0x0][0x2d0], -R4.reuse ;  /* 0x0000b400d4437a23 */ /* 0x100fe40000010804 */
[--C-:B------:R-:W-:Y:S02]  /*12970*/  FFMA.FTZ R66, R191, c[0x0][0x2d0], -R4.reuse ;  /* 0x0000b400bf427a23 */ /* 0x100fe40000010804 */
[--C-:B------:R-:W-:Y:S01]  /*12980*/  FFMA.FTZ R172, R178, c[0x0][0x2d0], -R4.reuse ;  /* 0x0000b400b2ac7a23 */ /* 0x100fe20000010804 */
[----:B------:R-:W3:Y:S01]  /*12990*/  MUFU.EX2 R22, R6 ;  /* 0x0000000600167308 */ /* 0x000ee20000000800 */
[--C-:B------:R-:W-:Y:S02]  /*129a0*/  FFMA.FTZ R176, R176, c[0x0][0x2d0], -R4.reuse ;  /* 0x0000b400b0b07a23 */ /* 0x100fe40000010804 */
[----:B------:R-:W-:Y:S02]  /*129b0*/  FFMA.FTZ R177, R163, c[0x0][0x2d0], -R4 ;  /* 0x0000b400a3b17a23 */ /* 0x000fe40000010804 */
[----:B-1----:R-:W-:Y:S02]  /*129c0*/  FADD.FTZ R0, -R68, R92 ;  /* 0x0000005c44007221 */ /* 0x002fe40000010100 */
[--C-:B------:R-:W-:Y:S02]  /*129d0*/  FFMA.FTZ R188, R162, c[0x0][0x2d0], -R4.reuse ;  /* 0x0000b400a2bc7a23 */ /* 0x100fe40000010804 */
[--C-:B------:R-:W-:Y:S01]  /*129e0*/  FFMA.FTZ R191, R44, c[0x0][0x2d0], -R4.reuse ;  /* 0x0000b4002cbf7a23 */ /* 0x100fe20000010804 */
[----:B------:R-:W-:Y:S01]  /*129f0*/  MUFU.EX2 R243, R64 ;  /* 0x0000004000f37308 */ /* 0x000fe20000000800 */
[--C-:B------:R-:W-:Y:S02]  /*12a00*/  FFMA.FTZ R178, R31, c[0x0][0x2d0], -R4.reuse ;  /* 0x0000b4001fb27a23 */ /* 0x100fe40000010804 */
[--C-:B------:R-:W-:Y:S02]  /*12a10*/  FFMA.FTZ R222, R24, c[0x0][0x2d0], -R4.reuse ;  /* 0x0000b40018de7a23 */ /* 0x100fe40000010804 */
[--C-:B------:R-:W-:Y:S02]  /*12a20*/  FFMA.FTZ R224, R17, c[0x0][0x2d0], -R4.reuse ;  /* 0x0000b40011e07a23 */ /* 0x100fe40000010804 */
[----:B------:R-:W-:Y:S02]  /*12a30*/  FFMA.FTZ R225, R14, c[0x0][0x2d0], -R4 ;  /* 0x0000b4000ee17a23 */ /* 0x000fe40000010804 */
[----:B------:R-:W-:Y:S01]  /*12a40*/  FMUL.FTZ R4, R68, c[0x0][0x2d0] ;  /* 0x0000b40044047a20 */ /* 0x000fe20000410000 */
[----:B------:R-:W-:Y:S01]  /*12a50*/  MUFU.EX2 R186, R173 ;  /* 0x000000ad00ba7308 */ /* 0x000fe20000000800 */
[----:B------:R-:W-:Y:S02]  /*12a60*/  FMUL.FTZ R0, R0, c[0x0][0x2d0] ;  /* 0x0000b40000007a20 */ /* 0x000fe40000410000 */
[--C-:B--2---:R-:W-:Y:S01]  /*12a70*/  FFMA.FTZ R5, R226, c[0x0][0x2d0], -R4.reuse ;  /* 0x0000b400e2057a23 */ /* 0x104fe20000010804 */
[----:B---3--:R-:W-:Y:S01]  /*12a80*/  F2FP.BF16.PACK_AB R76, R22, R23 ;  /* 0x00000017164c723e */ /* 0x008fe200000010ff */
[--C-:B------:R-:W-:Y:S02]  /*12a90*/  FFMA.FTZ R216, R34, c[0x0][0x2d0], -R4.reuse ;  /* 0x0000b40022d87a23 */ /* 0x100fe40000010804 */
[--C-:B------:R-:W-:Y:S02]  /*12aa0*/  FFMA.FTZ R226, R21, c[0x0][0x2d0], -R4.reuse ;  /* 0x0000b40015e27a23 */ /* 0x100fe40000010804 */
[C---:B------:R-:W-:Y:S01]  /*12ab0*/  FMUL.FTZ R60, R2.reuse, R96 ;  /* 0x00000060023c7220 */ /* 0x040fe20000410000 */
[----:B------:R-:W1:Y:S01]  /*12ac0*/  MUFU.EX2 R0, R0 ;  /* 0x0000000000007308 */ /* 0x000e620000000800 */
[----:B------:R-:W-:Y:S02]  /*12ad0*/  FMUL.FTZ R61, R2, R97 ;  /* 0x00000061023d7220 */ /* 0x000fe40000410000 */
[--C-:B------:R-:W-:Y:S02]  /*12ae0*/  FFMA.FTZ R7, R227, c[0x0][0x2d0], -R4.reuse ;  /* 0x0000b400e3077a23 */ /* 0x100fe40000010804 */
[--C-:B------:R-:W-:Y:S02]  /*12af0*/  FFMA.FTZ R162, R218, c[0x0][0x2d0], -R4.reuse ;  /* 0x0000b400daa27a23 */ /* 0x100fe40000010804 */
[--C-:B------:R-:W-:Y:S02]  /*12b00*/  FFMA.FTZ R164, R213, c[0x0][0x2d0], -R4.reuse ;  /* 0x0000b400d5a47a23 */ /* 0x100fe40000010804 */
[--C-:B------:R-:W-:Y:S01]  /*12b10*/  FFMA.FTZ R207, R46, c[0x0][0x2d0], -R4.reuse ;  /* 0x0000b4002ecf7a23 */ /* 0x100fe20000010804 */
[----:B------:R-:W2:Y:S01]  /*12b20*/  MUFU.EX2 R34, R5 ;  /* 0x0000000500227308 */ /* 0x000ea20000000800 */
[--C-:B------:R-:W-:Y:S02]  /*12b30*/  FFMA.FTZ R213, R43, c[0x0][0x2d0], -R4.reuse ;  /* 0x0000b4002bd57a23 */ /* 0x100fe40000010804 */
[--C-:B------:R-:W-:Y:S02]  /*12b40*/  FFMA.FTZ R218, R27, c[0x0][0x2d0], -R4.reuse ;  /* 0x0000b4001bda7a23 */ /* 0x100fe40000010804 */
[----:B------:R-:W-:Y:S02]  /*12b50*/  FFMA.FTZ R227, R15, c[0x0][0x2d0], -R4 ;  /* 0x0000b4000fe37a23 */ /* 0x000fe40000010804 */
[----:B------:R-:W-:Y:S02]  /*12b60*/  FADD.FTZ R6, R10, R8 ;  /* 0x000000080a067221 */ /* 0x000fe40000010000 */
[--C-:B------:R-:W-:Y:S01]  /*12b70*/  FFMA.FTZ R17, R229, c[0x0][0x2d0], -R4.reuse ;  /* 0x0000b400e5117a23 */ /* 0x100fe20000010804 */
[----:B------:R-:W-:Y:S01]  /*12b80*/  MUFU.EX2 R185, R164 ;  /* 0x000000a400b97308 */ /* 0x000fe20000000800 */
[--C-:B------:R-:W-:Y:S02]  /*12b90*/  FFMA.FTZ R16, R228, c[0x0][0x2d0], -R4.reuse ;  /* 0x0000b400e4107a23 */ /* 0x100fe40000010804 */
[----:B------:R-:W-:Y:S02]  /*12ba0*/  FFMA.FTZ R163, R219, c[0x0][0x2d0], -R4 ;  /* 0x0000b400dba37a23 */ /* 0x000fe40000010804 */
[C---:B-1----:R-:W-:Y:S02]  /*12bb0*/  FMUL.FTZ R46, R0.reuse, R106 ;  /* 0x0000006a002e7220 */ /* 0x042fe40000410000 */
[C---:B------:R-:W-:Y:S02]  /*12bc0*/  FMUL.FTZ R47, R0.reuse, R107 ;  /* 0x0000006b002f7220 */ /* 0x040fe40000410000 */
[C---:B------:R-:W-:Y:S01]  /*12bd0*/  FMUL.FTZ R62, R0.reuse, R98 ;  /* 0x00000062003e7220 */ /* 0x040fe20000410000 */
[----:B------:R-:W-:Y:S01]  /*12be0*/  MUFU.EX2 R229, R166 ;  /* 0x000000a600e57308 */ /* 0x000fe20000000800 */
[C---:B------:R-:W-:Y:S02]  /*12bf0*/  FMUL.FTZ R63, R0.reuse, R99 ;  /* 0x00000063003f7220 */ /* 0x040fe40000410000 */
[C---:B------:R-:W-:Y:S01]  /*12c00*/  FMUL.FTZ R10, R0.reuse, R126 ;  /* 0x0000007e000a7220 */ /* 0x040fe20000410000 */
[----:B------:R-:W-:Y:S01]  /*12c10*/  LDSM.16.MT88.4 R96, [R192+0x800] ;  /* 0x00080000c060783b */ /* 0x000fe20000004200 */
[C---:B------:R-:W-:Y:S02]  /*12c20*/  FMUL.FTZ R11, R0.reuse, R127 ;  /* 0x0000007f000b7220 */ /* 0x040fe40000410000 */
[C---:B------:R-:W-:Y:S02]  /*12c30*/  FMUL.FTZ R14, R0.reuse, R122 ;  /* 0x0000007a000e7220 */ /* 0x040fe40000410000 */
[C---:B------:R-:W-:Y:S01]  /*12c40*/  FMUL.FTZ R15, R0.reuse, R123 ;  /* 0x0000007b000f7220 */ /* 0x040fe20000410000 */
[----:B------:R-:W-:Y:S01]  /*12c50*/  MUFU.EX2 R127, R66 ;  /* 0x00000042007f7308 */ /* 0x000fe20000000800 */
[C---:B------:R-:W-:Y:S02]  /*12c60*/  FMUL.FTZ R26, R0.reuse, R118 ;  /* 0x00000076001a7220 */ /* 0x040fe40000410000 */
[C---:B------:R-:W-:Y:S02]  /*12c70*/  FMUL.FTZ R27, R0.reuse, R119 ;  /* 0x00000077001b7220 */ /* 0x040fe40000410000 */
[C---:B------:R-:W-:Y:S02]  /*12c80*/  FMUL.FTZ R30, R0.reuse, R114 ;  /* 0x00000072001e7220 */ /* 0x040fe40000410000 */
[C---:B------:R-:W-:Y:S02]  /*12c90*/  FMUL.FTZ R31, R0.reuse, R115 ;  /* 0x00000073001f7220 */ /* 0x040fe40000410000 */
[C---:B------:R-:W-:Y:S01]  /*12ca0*/  FMUL.FTZ R42, R0.reuse, R110 ;  /* 0x0000006e002a7220 */ /* 0x040fe20000410000 */
[----:B------:R-:W-:Y:S01]  /*12cb0*/  MUFU.EX2 R178, R178 ;  /* 0x000000b200b27308 */ /* 0x000fe20000000800 */
[C---:B------:R-:W-:Y:S02]  /*12cc0*/  FMUL.FTZ R43, R0.reuse, R111 ;  /* 0x0000006f002b7220 */ /* 0x040fe40000410000 */
[C---:B------:R-:W-:Y:S02]  /*12cd0*/  FMUL.FTZ R58, R0.reuse, R102 ;  /* 0x00000066003a7220 */ /* 0x040fe40000410000 */
[C---:B------:R-:W-:Y:S02]  /*12ce0*/  FMUL.FTZ R59, R0.reuse, R103 ;  /* 0x00000067003b7220 */ /* 0x040fe40000410000 */
[----:B--2---:R-:W-:Y:S02]  /*12cf0*/  FFMA.FTZ R92, R0, R247, R34 ;  /* 0x000000f7005c7223 */ /* 0x004fe40000010022 */
[--C-:B------:R-:W-:Y:S01]  /*12d00*/  FFMA.FTZ R161, R214, c[0x0][0x2d0], -R4.reuse ;  /* 0x0000b400d6a17a23 */ /* 0x100fe20000010804 */
[----:B------:R1:W-:Y:S01]  /*12d10*/  MUFU.EX2 R0, R20 ;  /* 0x0000001400007308 */ /* 0x0003e20000000800 */
[--C-:B------:R-:W-:Y:S02]  /*12d20*/  FFMA.FTZ R184, R184, c[0x0][0x2d0], -R4.reuse ;  /* 0x0000b400b8b87a23 */ /* 0x100fe40000010804 */
[--C-:B------:R-:W-:Y:S02]  /*12d30*/  FFMA.FTZ R179, R179, c[0x0][0x2d0], -R4.reuse ;  /* 0x0000b400b3b37a23 */ /* 0x100fe40000010804 */
[--C-:B------:R-:W-:Y:S02]  /*12d40*/  FFMA.FTZ R171, R171, c[0x0][0x2d0], -R4.reuse ;  /* 0x0000b400abab7a23 */ /* 0x100fe40000010804 */
[--C-:B------:R-:W-:Y:S02]  /*12d50*/  FFMA.FTZ R212, R45, c[0x0][0x2d0], -R4.reuse ;  /* 0x0000b4002dd47a23 */ /* 0x100fe40000010804 */
[--C-:B------:R-:W-:Y:S01]  /*12d60*/  FFMA.FTZ R214, R35, c[0x0][0x2d0], -R4.reuse ;  /* 0x0000b40023d67a23 */ /* 0x100fe20000010804 */
[----:B------:R-:W2:Y:S01]  /*12d70*/  MUFU.EX2 R102, R17 ;  /* 0x0000001100667308 */ /* 0x000ea20000000800 */
[----:B------:R-:W-:Y:S02]  /*12d80*/  FFMA.FTZ R219, R25, c[0x0][0x2d0], -R4 ;  /* 0x0000b40019db7a23 */ /* 0x000fe40000010804 */
[C---:B------:R-:W-:Y:S02]  /*12d90*/  FFMA.FTZ R4, R2.reuse, R246, R23 ;  /* 0x000000f602047223 */ /* 0x040fe40000010017 */
[----:B------:R-:W-:Y:S02]  /*12da0*/  FMUL.FTZ R57, R2, R101 ;  /* 0x0000006502397220 */ /* 0x000fe40000410000 */
[----:B------:R-:W-:Y:S02]  /*12db0*/  FADD.FTZ R101, R22, R4 ;  /* 0x0000000416657221 */ /* 0x000fe40000010000 */
[C---:B------:R-:W-:Y:S01]  /*12dc0*/  FMUL.FTZ R45, R2.reuse, R105 ;  /* 0x00000069022d7220 */ /* 0x040fe20000410000 */
[----:B------:R3:W-:Y:S01]  /*12dd0*/  MUFU.EX2 R103, R16 ;  /* 0x0000001000677308 */ /* 0x0007e20000000800 */
[C---:B------:R-:W-:Y:S02]  /*12de0*/  FMUL.FTZ R12, R2.reuse, R120 ;  /* 0x00000078020c7220 */ /* 0x040fe40000410000 */
[C---:B------:R-:W-:Y:S01]  /*12df0*/  FMUL.FTZ R44, R2.reuse, R104 ;  /* 0x00000068022c7220 */ /* 0x040fe20000410000 */
[----:B-1----:R-:W1:Y:S01]  /*12e00*/  LDSM.16.MT88.4 R20, [R192] ;  /* 0x00000000c014783b */ /* 0x002e620000004200 */
[----:B------:R-:W-:Y:S02]  /*12e10*/  FMUL.FTZ R13, R2, R121 ;  /* 0x00000079020d7220 */ /* 0x000fe40000410000 */
[----:B------:R-:W-:Y:S02]  /*12e20*/  FADD.FTZ R165, R9, R6 ;  /* 0x0000000609a57221 */ /* 0x000fe40000010000 */
[----:B------:R-:W-:Y:S01]  /*12e30*/  FMUL.FTZ R6, R3, R130 ;  /* 0x0000008203067220 */ /* 0x000fe20000410000 */
[----:B------:R-:W4:Y:S01]  /*12e40*/  MUFU.EX2 R105, R32 ;  /* 0x0000002000697308 */ /* 0x000f220000000800 */
[C---:B------:R-:W-:Y:S02]  /*12e50*/  FMUL.FTZ R4, R65.reuse, R128 ;  /* 0x0000008041047220 */ /* 0x040fe40000410000 */
[C---:B------:R-:W-:Y:S01]  /*12e60*/  FMUL.FTZ R5, R65.reuse, R129 ;  /* 0x0000008141057220 */ /* 0x040fe20000410000 */
[----:B--2---:R-:W-:Y:S01]  /*12e70*/  F2FP.BF16.PACK_AB R77, R102, R34 ;  /* 0x00000022664d723e */ /* 0x004fe200000010ff */
[C---:B------:R-:W-:Y:S02]  /*12e80*/  FMUL.FTZ R8, R2.reuse, R124 ;  /* 0x0000007c02087220 */ /* 0x040fe40000410000 */
[C---:B------:R-:W-:Y:S02]  /*12e90*/  FMUL.FTZ R9, R2.reuse, R125 ;  /* 0x0000007d02097220 */ /* 0x040fe40000410000 */
[----:B------:R-:W-:Y:S01]  /*12ea0*/  FMUL.FTZ R17, R65, R133 ;  /* 0x0000008541117220 */ /* 0x000fe20000410000 */
[----:B------:R-:W2:Y:S01]  /*12eb0*/  MUFU.EX2 R120, R7 ;  /* 0x0000000700787308 */ /* 0x000ea20000000800 */
[C---:B------:R-:W-:Y:S02]  /*12ec0*/  FMUL.FTZ R34, R3.reuse, R142 ;  /* 0x0000008e03227220 */ /* 0x040fe40000410000 */
[----:B------:R-:W-:Y:S02]  /*12ed0*/  FMUL.FTZ R35, R3, R143 ;  /* 0x0000008f03237220 */ /* 0x000fe40000410000 */
[C---:B---3--:R-:W-:Y:S02]  /*12ee0*/  FMUL.FTZ R16, R65.reuse, R132 ;  /* 0x0000008441107220 */ /* 0x048fe40000410000 */
[----:B------:R-:W-:Y:S02]  /*12ef0*/  FMUL.FTZ R56, R2, R100 ;  /* 0x0000006402387220 */ /* 0x000fe40000410000 */
[----:B------:R-:W-:Y:S01]  /*12f00*/  FADD.FTZ R100, R0, R33 ;  /* 0x0000002100647221 */ /* 0x000fe20000010000 */
[----:B------:R3:W-:Y:S01]  /*12f10*/  MUFU.EX2 R104, R19 ;  /* 0x0000001300687308 */ /* 0x0007e20000000800 */
[----:B------:R-:W-:Y:S02]  /*12f20*/  FMUL.FTZ R33, R65, R141 ;  /* 0x0000008d41217220 */ /* 0x000fe40000410000 */
[C---:B------:R-:W-:Y:S01]  /*12f30*/  FMUL.FTZ R40, R2.reuse, R108 ;  /* 0x0000006c02287220 */ /* 0x040fe20000410000 */
[----:B----4-:R-:W-:Y:S01]  /*12f40*/  F2FP.BF16.PACK_AB R75, R105, R0 ;  /* 0x00000000694b723e */ /* 0x010fe200000010ff */
[C---:B------:R-:W-:Y:S02]  /*12f50*/  FMUL.FTZ R32, R65.reuse, R140 ;  /* 0x0000008c41207220 */ /* 0x040fe40000410000 */
[----:B------:R-:W-:Y:S01]  /*12f60*/  LDSM.16.MT88.4 R140, [R196+0x2000] ;  /* 0x00200000c48c783b */ /* 0x000fe20000004200 */
[----:B------:R-:W-:Y:S02]  /*12f70*/  FMUL.FTZ R41, R2, R109 ;  /* 0x0000006d02297220 */ /* 0x000fe40000410000 */
[----:B------:R-:W4:Y:S01]  /*12f80*/  MUFU.EX2 R121, R18 ;  /* 0x0000001200797308 */ /* 0x000f220000000800 */
[----:B------:R-:W-:Y:S02]  /*12f90*/  FMUL.FTZ R64, R65, R156 ;  /* 0x0000009c41407220 */ /* 0x000fe40000410000 */
[C---:B------:R-:W-:Y:S01]  /*12fa0*/  FMUL.FTZ R66, R3.reuse, R158 ;  /* 0x0000009e03427220 */ /* 0x040fe20000410000 */
[----:B--2---:R-:W-:Y:S01]  /*12fb0*/  F2FP.BF16.PACK_AB R79, R120, R103 ;  /* 0x00000067784f723e */ /* 0x004fe200000010ff */
[----:B------:R-:W-:Y:S02]  /*12fc0*/  FMUL.FTZ R7, R3, R131 ;  /* 0x0000008303077220 */ /* 0x000fe40000410000 */
[----:B------:R-:W-:Y:S02]  /*12fd0*/  FADD.FTZ R0, R89, R165 ;  /* 0x000000a559007221 */ /* 0x000fe40000010000 */
[C---:B------:R-:W-:Y:S01]  /*12fe0*/  FMUL.FTZ R24, R2.reuse, R116 ;  /* 0x0000007402187220 */ /* 0x040fe20000410000 */
[----:B------:R-:W-:Y:S01]  /*12ff0*/  MUFU.EX2 R111, R183 ;  /* 0x000000b7006f7308 */ /* 0x000fe20000000800 */
[C---:B------:R-:W-:Y:S01]  /*13000*/  FMUL.FTZ R25, R2.reuse, R117 ;  /* 0x0000007502197220 */ /* 0x040fe20000410000 */
[-C--:B-1----:R-:W-:Y:S05]  /*13010*/  HMMA.16816.F32.BF16 R4, R72, R20.reuse, R4 ;  /* 0x000000144804723c */ /* 0x082fea0000041804 */
[----:B---3--:R-:W-:Y:S02]  /*13020*/  FMUL.FTZ R19, R3, R135 ;  /* 0x0000008703137220 */ /* 0x008fe40000410000 */
[C---:B------:R-:W-:Y:S01]  /*13030*/  FMUL.FTZ R28, R2.reuse, R112 ;  /* 0x00000070021c7220 */ /* 0x040fe20000410000 */
[----:B------:R-:W-:Y:S01]  /*13040*/  MUFU.EX2 R109, R182 ;  /* 0x000000b6006d7308 */ /* 0x000fe20000000800 */
[----:B------:R-:W-:Y:S03]  /*13050*/  FMUL.FTZ R29, R2, R113 ;  /* 0x00000071021d7220 */ /* 0x000fe60000410000 */
[----:B----4-:R-:W-:Y:S01]  /*13060*/  F2FP.BF16.PACK_AB R78, R121, R104 ;  /* 0x00000068794e723e */ /* 0x010fe200000010ff */
[----:B------:R-:W-:Y:S02]  /*13070*/  FMUL.FTZ R18, R3, R134 ;  /* 0x0000008603127220 */ /* 0x000fe40000410000 */
[----:B------:R-:W-:Y:S03]  /*13080*/  LDSM.16.MT88.4 R132, [R192+0x2000] ;  /* 0x00200000c084783b */ /* 0x000fe60000004200 */
[----:B------:R-:W-:Y:S01]  /*13090*/  MUFU.EX2 R110, R181 ;  /* 0x000000b5006e7308 */ /* 0x000fe20000000800 */
[C---:B------:R-:W-:Y:S07]  /*130a0*/  HMMA.16816.F32.BF16 R8, R76.reuse, R20, R8 ;  /* 0x000000144c08723c */ /* 0x040fee0000041808 */
[C---:B------:R-:W-:Y:S01]  /*130b0*/  FMUL.FTZ R20, R65.reuse, R136 ;  /* 0x0000008841147220 */ /* 0x040fe20000410000 */
[-C--:B------:R-:W-:Y:S01]  /*130c0*/  HMMA.16816.F32.BF16 R12, R76, R22.reuse, R12 ;  /* 0x000000164c0c723c */ /* 0x080fe2000004180c */
[----:B------:R-:W-:Y:S03]  /*130d0*/  MUFU.EX2 R108, R180 ;  /* 0x000000b4006c7308 */ /* 0x000fe60000000800 */
[----:B------:R-:W-:Y:S04]  /*130e0*/  FMUL.FTZ R21, R65, R137 ;  /* 0x0000008941157220 */ /* 0x000fe80000410000 */
[C---:B------:R-:W-:Y:S03]  /*130f0*/  HMMA.16816.F32.BF16 R16, R72.reuse, R22, R16 ;  /* 0x000000164810723c */ /* 0x040fe60000041810 */
[----:B------:R-:W1:Y:S04]  /*13100*/  MUFU.EX2 R2, R187 ;  /* 0x000000bb00027308 */ /* 0x000e680000000800 */
[C---:B------:R-:W-:Y:S02]  /*13110*/  FMUL.FTZ R22, R3.reuse, R138 ;  /* 0x0000008a03167220 */ /* 0x040fe40000410000 */
[----:B------:R-:W-:Y:S04]  /*13120*/  FMUL.FTZ R23, R3, R139 ;  /* 0x0000008b03177220 */ /* 0x000fe80000410000 */
[----:B------:R-:W-:Y:S03]  /*13130*/  MUFU.EX2 R166, R212 ;  /* 0x000000d400a67308 */ /* 0x000fe60000000800 */
[-C--:B------:R-:W-:Y:S07]  /*13140*/  HMMA.16816.F32.BF16 R20, R72, R36.reuse, R20 ;  /* 0x000000244814723c */ /* 0x080fee0000041814 */
[----:B------:R-:W-:Y:S01]  /*13150*/  MUFU.EX2 R165, R213 ;  /* 0x000000d500a57308 */ /* 0x000fe20000000800 */
[C---:B------:R-:W-:Y:S04]  /*13160*/  HMMA.16816.F32.BF16 R24, R76.reuse, R36, R24 ;  /* 0x000000244c18723c */ /* 0x040fe80000041818 */
[----:B-1----:R-:W-:Y:S03]  /*13170*/  FADD.FTZ R0, R2, R0 ;  /* 0x0000000002007221 */ /* 0x002fe60000010000 */
[C---:B------:R-:W-:Y:S01]  /*13180*/  FMUL.FTZ R36, R65.reuse, R144 ;  /* 0x0000009041247220 */ /* 0x040fe20000410000 */
[-C--:B------:R-:W-:Y:S01]  /*13190*/  HMMA.16816.F32.BF16 R28, R76, R38.reuse, R28 ;  /* 0x000000264c1c723c */ /* 0x080fe2000004181c */
[----:B------:R-:W-:Y:S03]  /*131a0*/  MUFU.EX2 R164, R214 ;  /* 0x000000d600a47308 */ /* 0x000fe60000000800 */
[----:B------:R-:W-:Y:S02]  /*131b0*/  FMUL.FTZ R37, R65, R145 ;  /* 0x0000009141257220 */ /* 0x000fe40000410000 */
[----:B------:R-:W-:Y:S02]  /*131c0*/  FADD.FTZ R0, R91, R0 ;  /* 0x000000005b007221 */ /* 0x000fe40000010000 */
[C---:B------:R-:W-:Y:S03]  /*131d0*/  HMMA.16816.F32.BF16 R32, R72.reuse, R38, R32 ;  /* 0x000000264820723c */ /* 0x040fe60000041820 */
[----:B------:R1:W-:Y:S01]  /*131e0*/  MUFU.EX2 R124, R67 ;  /* 0x00000043007c7308 */ /* 0x0003e20000000800 */
[----:B------:R-:W-:Y:S03]  /*131f0*/  FADD.FTZ R0, R90, R0 ;  /* 0x000000005a007221 */ /* 0x000fe60000010000 */
[C---:B------:R-:W-:Y:S02]  /*13200*/  FMUL.FTZ R38, R3.reuse, R146 ;  /* 0x0000009203267220 */ /* 0x040fe40000410000 */
[----:B------:R-:W-:Y:S03]  /*13210*/  FMUL.FTZ R39, R3, R147 ;  /* 0x0000009303277220 */ /* 0x000fe60000410000 */
[----:B------:R-:W-:Y:S01]  /*13220*/  FADD.FTZ R0, R111, R0 ;  /* 0x000000006f007221 */ /* 0x000fe20000010000 */
[----:B------:R-:W2:Y:S03]  /*13230*/  MUFU.EX2 R115, R170 ;  /* 0x000000aa00737308 */ /* 0x000ea60000000800 */
[-C--:B------:R-:W-:Y:S03]  /*13240*/  HMMA.16816.F32.BF16 R36, R72, R52.reuse, R36 ;  /* 0x000000344824723c */ /* 0x080fe60000041824 */
[----:B------:R-:W-:Y:S04]  /*13250*/  FADD.FTZ R0, R109, R0 ;  /* 0x000000006d007221 */ /* 0x000fe80000010000 */
[----:B------:R-:W-:Y:S01]  /*13260*/  FADD.FTZ R0, R110, R0 ;  /* 0x000000006e007221 */ /* 0x000fe20000010000 */
[C---:B------:R-:W-:Y:S01]  /*13270*/  HMMA.16816.F32.BF16 R40, R76.reuse, R52, R40 ;  /* 0x000000344c28723c */ /* 0x040fe20000041828 */
[----:B------:R-:W3:Y:S03]  /*13280*/  MUFU.EX2 R123, R169 ;  /* 0x000000a9007b7308 */ /* 0x000ee60000000800 */
[----:B-1----:R-:W-:Y:S03]  /*13290*/  FMUL.FTZ R67, R3, R159 ;  /* 0x0000009f03437220 */ /* 0x002fe60000410000 */
[C---:B------:R-:W-:Y:S01]  /*132a0*/  FMUL.FTZ R52, R65.reuse, R152 ;  /* 0x0000009841347220 */ /* 0x040fe20000410000 */
[-C--:B------:R-:W-:Y:S03]  /*132b0*/  HMMA.16816.F32.BF16 R44, R76, R54.reuse, R44 ;  /* 0x000000364c2c723c */ /* 0x080fe6000004182c */
[----:B------:R-:W-:Y:S01]  /*132c0*/  MUFU.EX2 R126, R168 ;  /* 0x000000a8007e7308 */ /* 0x000fe20000000800 */
[C---:B------:R-:W-:Y:S02]  /*132d0*/  FMUL.FTZ R53, R65.reuse, R153 ;  /* 0x0000009941357220 */ /* 0x040fe40000410000 */
[----:B------:R-:W-:Y:S02]  /*132e0*/  FMUL.FTZ R65, R65, R157 ;  /* 0x0000009d41417220 */ /* 0x000fe40000410000 */
[C---:B------:R-:W-:Y:S05]  /*132f0*/  HMMA.16816.F32.BF16 R48, R72.reuse, R54, R48 ;  /* 0x000000364830723c */ /* 0x040fea0000041830 */
[----:B------:R-:W1:Y:S02]  /*13300*/  MUFU.EX2 R128, R167 ;  /* 0x000000a700807308 */ /* 0x000e640000000800 */
[C---:B------:R-:W-:Y:S02]  /*13310*/  FMUL.FTZ R54, R3.reuse, R154 ;  /* 0x0000009a03367220 */ /* 0x040fe40000410000 */
[----:B------:R-:W-:Y:S03]  /*13320*/  FMUL.FTZ R55, R3, R155 ;  /* 0x0000009b03377220 */ /* 0x000fe60000410000 */
[----:B------:R-:W-:Y:S03]  /*13330*/  FADD.FTZ R3, R105, R100 ;  /* 0x0000006469037221 */ /* 0x000fe60000010000 */
[----:B------:R-:W4:Y:S01]  /*13340*/  MUFU.EX2 R114, R160 ;  /* 0x000000a000727308 */ /* 0x000f220000000800 */
[-C--:B------:R-:W-:Y:S03]  /*13350*/  HMMA.16816.F32.BF16 R52, R72, R80.reuse, R52 ;  /* 0x000000504834723c */ /* 0x080fe60000041834 */
[----:B--2---:R-:W-:Y:S04]  /*13360*/  FADD.FTZ R3, R115, R3 ;  /* 0x0000000373037221 */ /* 0x004fe80000010000 */
[C---:B---3--:R-:W-:Y:S01]  /*13370*/  FADD.FTZ R3, R123.reuse, R3 ;  /* 0x000000037b037221 */ /* 0x048fe20000010000 */
[C---:B------:R-:W-:Y:S01]  /*13380*/  HMMA.16816.F32.BF16 R56, R76.reuse, R80, R56 ;  /* 0x000000504c38723c */ /* 0x040fe20000041838 */
[----:B------:R-:W-:Y:S07]  /*13390*/  MUFU.EX2 R117, R163 ;  /* 0x000000a300757308 */ /* 0x000fee0000000800 */
[-C--:B------:R-:W-:Y:S03]  /*133a0*/  HMMA.16816.F32.BF16 R60, R76, R82.reuse, R60 ;  /* 0x000000524c3c723c */ /* 0x080fe6000004183c */
[----:B------:R-:W2:Y:S04]  /*133b0*/  MUFU.EX2 R118, R162 ;  /* 0x000000a200767308 */ /* 0x000ea80000000800 */
[----:B------:R-:W-:Y:S01]  /*133c0*/  F2FP.BF16.PACK_AB R76, R2, R89 ;  /* 0x00000059024c723e */ /* 0x000fe200000010ff */
[----:B------:R-:W-:Y:S01]  /*133d0*/  HMMA.16816.F32.BF16 R64, R72, R82, R64 ;  /* 0x000000524840723c */ /* 0x000fe20000041840 */
[----:B------:R-:W3:Y:S03]  /*133e0*/  LDSM.16.MT88.4 R80, [R196+0x800] ;  /* 0x00080000c450783b */ /* 0x000ee60000004200 */
[----:B------:R-:W-:Y:S01]  /*133f0*/  F2FP.BF16.PACK_AB R78, R90, R91 ;  /* 0x0000005b5a4e723e */ /* 0x000fe200000010ff */
[----:B------:R-:W5:Y:S01]  /*13400*/  MUFU.EX2 R125, R161 ;  /* 0x000000a1007d7308 */ /* 0x000f620000000800 */
[----:B------:R-:W-:Y:S01]  /*13410*/  F2FP.BF16.PACK_AB R77, R123, R115 ;  /* 0x000000737b4d723e */ /* 0x000fe200000010ff */
[----:B------:R-:W-:Y:S01]  /*13420*/  FADD.FTZ R2, R102, R92 ;  /* 0x0000005c66027221 */ /* 0x000fe20000010000 */
[----:B-1----:R-:W-:Y:S01]  /*13430*/  F2FP.BF16.PACK_AB R79, R128, R126 ;  /* 0x0000007e804f723e */ /* 0x002fe200000010ff */
[----:B------:R-:W-:Y:S02]  /*13440*/  FADD.FTZ R90, R104, R101 ;  /* 0x00000065685a7221 */ /* 0x000fe40000010000 */
[----:B------:R-:W-:Y:S01]  /*13450*/  LDSM.16.MT88.4 R104, [R193+0x1000] ;  /* 0x00100000c168783b */ /* 0x000fe20000004200 */
[----:B------:R-:W-:Y:S01]  /*13460*/  FADD.FTZ R89, R103, R2 ;  /* 0x0000000267597221 */ /* 0x000fe20000010000 */
[----:B----4-:R-:W-:Y:S01]  /*13470*/  F2FP.BF16.PACK_AB R72, R124, R114 ;  /* 0x000000727c48723e */ /* 0x010fe200000010ff */
[----:B------:R-:W-:Y:S01]  /*13480*/  FADD.FTZ R2, R108, R0 ;  /* 0x000000006c027221 */ /* 0x000fe20000010000 */
[-C--:B------:R-:W-:Y:S01]  /*13490*/  HMMA.16816.F32.BF16 R4, R76, R96.reuse, R4 ;  /* 0x000000604c04723c */ /* 0x080fe20000041804 */
[----:B------:R-:W-:Y:S03]  /*134a0*/  MUFU.EX2 R162, R216 ;  /* 0x000000d800a27308 */ /* 0x000fe60000000800 */
[----:B------:R-:W1:Y:S01]  /*134b0*/  LDSM.16.MT88.4 R100, [R193+0x800] ;  /* 0x00080000c164783b */ /* 0x000e620000004200 */
[----:B------:R-:W-:Y:S01]  /*134c0*/  F2FP.BF16.PACK_AB R74, R243, R127 ;  /* 0x0000007ff34a723e */ /* 0x000fe200000010ff */
[----:B------:R-:W-:Y:S01]  /*134d0*/  FADD.FTZ R0, R121, R90 ;  /* 0x0000005a79007221 */ /* 0x000fe20000010000 */
[----:B--2---:R-:W-:Y:S01]  /*134e0*/  F2FP.BF16.PACK_AB R73, R118, R117 ;  /* 0x000000757649723e */ /* 0x004fe200000010ff */
[----:B------:R-:W-:Y:S03]  /*134f0*/  FADD.FTZ R89, R120, R89 ;  /* 0x0000005978597221 */ /* 0x000fe60000010000 */
[----:B------:R-:W-:Y:S01]  /*13500*/  MUFU.EX2 R187, R175 ;  /* 0x000000af00bb7308 */ /* 0x000fe20000000800 */
[----:B------:R-:W-:Y:S01]  /*13510*/  FADD.FTZ R90, R114, R0 ;  /* 0x00000000725a7221 */ /* 0x000fe20000010000 */
[----:B-----5:R-:W-:Y:S03]  /*13520*/  F2FP.BF16.PACK_AB R75, R185, R125 ;  /* 0x0000007db94b723e */ /* 0x020fe600000010ff */
[----:B------:R-:W-:Y:S04]  /*13530*/  FADD.FTZ R90, R124, R90 ;  /* 0x0000005a7c5a7221 */ /* 0x000fe80000010000 */
[C---:B------:R-:W-:Y:S01]  /*13540*/  HMMA.16816.F32.BF16 R8, R72.reuse, R96, R8 ;  /* 0x000000604808723c */ /* 0x040fe20000041808 */
[----:B------:R-:W-:Y:S07]  /*13550*/  MUFU.EX2 R175, R190 ;  /* 0x000000be00af7308 */ /* 0x000fee0000000800 */
[-C--:B------:R-:W-:Y:S03]  /*13560*/  HMMA.16816.F32.BF16 R12, R72, R98.reuse, R12 ;  /* 0x00000062480c723c */ /* 0x080fe6000004180c */
[----:B------:R-:W2:Y:S05]  /*13570*/  MUFU.EX2 R228, R174 ;  /* 0x000000ae00e47308 */ /* 0x000eaa0000000800 */
[C---:B------:R-:W-:Y:S01]  /*13580*/  HMMA.16816.F32.BF16 R16, R76.reuse, R98, R16 ;  /* 0x000000624c10723c */ /* 0x040fe20000041810 */
[----:B------:R-:W4:Y:S04]  /*13590*/  LDSM.16.MT88.4 R96, [R195+0x800] ;  /* 0x00080000c360783b */ /* 0x000f280000004200 */
[----:B------:R-:W-:Y:S03]  /*135a0*/  MUFU.EX2 R183, R172 ;  /* 0x000000ac00b77308 */ /* 0x000fe60000000800 */
[-C--:B---3--:R-:W-:Y:S07]  /*135b0*/  HMMA.16816.F32.BF16 R20, R76, R80.reuse, R20 ;  /* 0x000000504c14723c */ /* 0x088fee0000041814 */
[----:B------:R-:W-:Y:S01]  /*135c0*/  MUFU.EX2 R172, R191 ;  /* 0x000000bf00ac7308 */ /* 0x000fe20000000800 */
[C---:B------:R-:W-:Y:S08]  /*135d0*/  HMMA.16816.F32.BF16 R24, R72.reuse, R80, R24 ;  /* 0x000000504818723c */ /* 0x040ff00000041818 */
[-C--:B------:R-:W-:Y:S01]  /*135e0*/  HMMA.16816.F32.BF16 R28, R72, R82.reuse, R28 ;  /* 0x00000052481c723c */ /* 0x080fe2000004181c */
[----:B------:R-:W3:Y:S07]  /*135f0*/  MUFU.EX2 R182, R176 ;  /* 0x000000b000b67308 */ /* 0x000eee0000000800 */
[C---:B------:R-:W-:Y:S01]  /*13600*/  HMMA.16816.F32.BF16 R32, R76.reuse, R82, R32 ;  /* 0x000000524c20723c */ /* 0x040fe20000041820 */
[----:B------:R-:W5:Y:S02]  /*13610*/  LDSM.16.MT88.4 R80, [R192+0x1000] ;  /* 0x00100000c050783b */ /* 0x000f640000004200 */
[----:B------:R-:W-:Y:S05]  /*13620*/  MUFU.EX2 R155, R177 ;  /* 0x000000b1009b7308 */ /* 0x000fea0000000800 */
[-C--:B-1----:R-:W-:Y:S05]  /*13630*/  HMMA.16816.F32.BF16 R36, R76, R100.reuse, R36 ;  /* 0x000000644c24723c */ /* 0x082fea0000041824 */
[----:B------:R-:W-:Y:S03]  /*13640*/  MUFU.EX2 R177, R189 ;  /* 0x000000bd00b17308 */ /* 0x000fe60000000800 */
[C---:B------:R-:W-:Y:S07]  /*13650*/  HMMA.16816.F32.BF16 R40, R72.reuse, R100, R40 ;  /* 0x000000644828723c */ /* 0x040fee0000041828 */
[----:B------:R-:W1:Y:S01]  /*13660*/  MUFU.EX2 R176, R188 ;  /* 0x000000bc00b07308 */ /* 0x000e620000000800 */
[-C--:B------:R-:W-:Y:S08]  /*13670*/  HMMA.16816.F32.BF16 R44, R72, R102.reuse, R44 ;  /* 0x00000066482c723c */ /* 0x080ff0000004182c */
[C---:B------:R-:W-:Y:S01]  /*13680*/  HMMA.16816.F32.BF16 R48, R76.reuse, R102, R48 ;  /* 0x000000664c30723c */ /* 0x040fe20000041830 */
[----:B------:R-:W1:Y:S01]  /*13690*/  LDSM.16.MT88.4 R100, [R196+0x1000] ;  /* 0x00100000c464783b */ /* 0x000e620000004200 */
[----:B------:R-:W-:Y:S06]  /*136a0*/  MUFU.EX2 R154, R184 ;  /* 0x000000b8009a7308 */ /* 0x000fec0000000800 */
[-C--:B----4-:R-:W-:Y:S04]  /*136b0*/  HMMA.16816.F32.BF16 R52, R76, R96.reuse, R52 ;  /* 0x000000604c34723c */ /* 0x090fe80000041834 */
[----:B------:R-:W4:Y:S04]  /*136c0*/  MUFU.EX2 R153, R179 ;  /* 0x000000b300997308 */ /* 0x000f280000000800 */
[C---:B------:R-:W-:Y:S06]  /*136d0*/  HMMA.16816.F32.BF16 R56, R72.reuse, R96, R56 ;  /* 0x000000604838723c */ /* 0x040fec0000041838 */
[----:B------:R-:W-:Y:S02]  /*136e0*/  MUFU.EX2 R152, R171 ;  /* 0x000000ab00987308 */ /* 0x000fe40000000800 */
[-C--:B------:R-:W-:Y:S07]  /*136f0*/  HMMA.16816.F32.BF16 R60, R72, R98.reuse, R60 ;  /* 0x00000062483c723c */ /* 0x080fee000004183c */
[----:B------:R-:W-:Y:S01]  /*13700*/  F2FP.BF16.PACK_AB R72, R109, R111 ;  /* 0x0000006f6d48723e */ /* 0x000fe200000010ff */
[----:B------:R-:W-:Y:S01]  /*13710*/  HMMA.16816.F32.BF16 R64, R76, R98, R64 ;  /* 0x000000624c40723c */ /* 0x000fe20000041840 */
[----:B------:R-:W4:Y:S01]  /*13720*/  MUFU.EX2 R170, R207 ;  /* 0x000000cf00aa7308 */ /* 0x000f220000000800 */
[----:B------:R-:W4:Y:S02]  /*13730*/  LDSM.16.MT88.4 R96, [R195+0x1000] ;  /* 0x00100000c360783b */ /* 0x000f240000004200 */
[----:B------:R-:W-:Y:S02]  /*13740*/  F2FP.BF16.PACK_AB R74, R108, R110 ;  /* 0x0000006e6c4a723e */ /* 0x000fe400000010ff */
[----:B------:R-:W-:Y:S02]  /*13750*/  F2FP.BF16.PACK_AB R73, R186, R229 ;  /* 0x000000e5ba49723e */ /* 0x000fe400000010ff */
[----:B--2---:R-:W-:Y:S02]  /*13760*/  F2FP.BF16.PACK_AB R75, R228, R187 ;  /* 0x000000bbe44b723e */ /* 0x004fe400000010ff */
[----:B------:R-:W-:Y:S01]  /*13770*/  LDSM.16.MT88.4 R108, [R195+0x1800] ;  /* 0x00180000c36c783b */ /* 0x000fe20000004200 */
[----:B------:R-:W2:Y:S01]  /*13780*/  MUFU.EX2 R92, R234 ;  /* 0x000000ea005c7308 */ /* 0x000ea20000000800 */
[----:B---3--:R-:W-:Y:S02]  /*13790*/  F2FP.BF16.PACK_AB R76, R182, R183 ;  /* 0x000000b7b64c723e */ /* 0x008fe400000010ff */
[----:B-1----:R-:W-:Y:S01]  /*137a0*/  F2FP.BF16.PACK_AB R78, R176, R155 ;  /* 0x0000009bb04e723e */ /* 0x002fe200000010ff */
[-C--:B-----5:R-:W-:Y:S05]  /*137b0*/  HMMA.16816.F32.BF16 R4, R72, R80.reuse, R4 ;  /* 0x000000504804723c */ /* 0x0a0fea0000041804 */
[----:B----4-:R-:W-:Y:S01]  /*137c0*/  F2FP.BF16.PACK_AB R77, R153, R154 ;  /* 0x0000009a994d723e */ /* 0x010fe200000010ff */
[----:B------:R-:W1:Y:S01]  /*137d0*/  MUFU.EX2 R91, R233 ;  /* 0x000000e9005b7308 */ /* 0x000e620000000800 */
[----:B------:R-:W-:Y:S09]  /*137e0*/  F2FP.BF16.PACK_AB R79, R170, R152 ;  /* 0x00000098aa4f723e */ /* 0x000ff200000010ff */
[----:B------:R-:W3:Y:S01]  /*137f0*/  MUFU.EX2 R113, R232 ;  /* 0x000000e800717308 */ /* 0x000ee20000000800 */
[C---:B------:R-:W-:Y:S04]  /*13800*/  HMMA.16816.F32.BF16 R8, R76.reuse, R80, R8 ;  /* 0x000000504c08723c */ /* 0x040fe80000041808 */
[----:B--2---:R-:W-:Y:S05]  /*13810*/  FADD.FTZ R0, R92, R2 ;  /* 0x000000025c007221 */ /* 0x004fea0000010000 */
[----:B------:R-:W2:Y:S01]  /*13820*/  MUFU.EX2 R112, R231 ;  /* 0x000000e700707308 */ /* 0x000ea20000000800 */
[-C--:B------:R-:W-:Y:S03]  /*13830*/  HMMA.16816.F32.BF16 R12, R76, R82.reuse, R12 ;  /* 0x000000524c0c723c */ /* 0x080fe6000004180c */
[----:B-1----:R-:W-:Y:S05]  /*13840*/  FADD.FTZ R0, R91, R0 ;  /* 0x000000005b007221 */ /* 0x002fea0000010000 */
[C---:B------:R-:W-:Y:S01]  /*13850*/  HMMA.16816.F32.BF16 R16, R72.reuse, R82, R16 ;  /* 0x000000524810723c */ /* 0x040fe20000041810 */
[----:B------:R-:W1:Y:S01]  /*13860*/  LDSM.16.MT88.4 R80, [R192+0x1800] ;  /* 0x00180000c050783b */ /* 0x000e620000004200 */
[----:B------:R-:W-:Y:S02]  /*13870*/  MUFU.EX2 R173, R217 ;  /* 0x000000d900ad7308 */ /* 0x000fe40000000800 */
[----:B---3--:R-:W-:Y:S04]  /*13880*/  FADD.FTZ R0, R113, R0 ;  /* 0x0000000071007221 */ /* 0x008fe80000010000 */
[-C--:B------:R-:W-:Y:S04]  /*13890*/  HMMA.16816.F32.BF16 R20, R72, R100.reuse, R20 ;  /* 0x000000644814723c */ /* 0x080fe80000041814 */
[----:B------:R-:W-:Y:S01]  /*138a0*/  MUFU.EX2 R174, R215 ;  /* 0x000000d700ae7308 */ /* 0x000fe20000000800 */
[----:B--2---:R-:W-:Y:S03]  /*138b0*/  FADD.FTZ R2, R112, R0 ;  /* 0x0000000070027221 */ /* 0x004fe60000010000 */
[C---:B------:R-:W-:Y:S04]  /*138c0*/  HMMA.16816.F32.BF16 R24, R76.reuse, R100, R24 ;  /* 0x000000644c18723c */ /* 0x040fe80000041818 */
[----:B------:R-:W-:Y:S02]  /*138d0*/  FADD.FTZ R0, R117, R89 ;  /* 0x0000005975007221 */ /* 0x000fe40000010000 */
[----:B------:R-:W-:Y:S02]  /*138e0*/  MUFU.EX2 R180, R211 ;  /* 0x000000d300b47308 */ /* 0x000fe40000000800 */
[-C--:B------:R-:W-:Y:S04]  /*138f0*/  HMMA.16816.F32.BF16 R28, R76, R102.reuse, R28 ;  /* 0x000000664c1c723c */ /* 0x080fe8000004181c */
[----:B------:R-:W-:Y:S04]  /*13900*/  FADD.FTZ R89, R118, R0 ;  /* 0x0000000076597221 */ /* 0x000fe80000010000 */
[C---:B------:R-:W-:Y:S01]  /*13910*/  HMMA.16816.F32.BF16 R32, R72.reuse, R102, R32 ;  /* 0x000000664820723c */ /* 0x040fe20000041820 */
[----:B------:R-:W2:Y:S01]  /*13920*/  LDSM.16.MT88.4 R100, [R196+0x1800] ;  /* 0x00180000c464783b */ /* 0x000ea20000004200 */
[----:B------:R-:W-:Y:S06]  /*13930*/  MUFU.EX2 R181, R210 ;  /* 0x000000d200b57308 */ /* 0x000fec0000000800 */
[-C--:B------:R-:W-:Y:S04]  /*13940*/  HMMA.16816.F32.BF16 R36, R72, R104.reuse, R36 ;  /* 0x000000684824723c */ /* 0x080fe80000041824 */
[----:B------:R-:W3:Y:S04]  /*13950*/  MUFU.EX2 R122, R230 ;  /* 0x000000e6007a7308 */ /* 0x000ee80000000800 */
[C---:B------:R-:W-:Y:S06]  /*13960*/  HMMA.16816.F32.BF16 R40, R76.reuse, R104, R40 ;  /* 0x000000684c28723c */ /* 0x040fec0000041828 */
[----:B------:R-:W4:Y:S02]  /*13970*/  MUFU.EX2 R119, R236 ;  /* 0x000000ec00777308 */ /* 0x000f240000000800 */
[-C--:B------:R-:W-:Y:S08]  /*13980*/  HMMA.16816.F32.BF16 R44, R76, R106.reuse, R44 ;  /* 0x0000006a4c2c723c */ /* 0x080ff0000004182c */
[C---:B------:R-:W-:Y:S01]  /*13990*/  HMMA.16816.F32.BF16 R48, R72.reuse, R106, R48 ;  /* 0x0000006a4830723c */ /* 0x040fe20000041830 */
[----:B------:R-:W5:Y:S01]  /*139a0*/  LDSM.16.MT88.4 R104, [R193+0x1800] ;  /* 0x00180000c168783b */ /* 0x000f620000004200 */
[----:B------:R-:W1:Y:S02]  /*139b0*/  MUFU.EX2 R116, R237 ;  /* 0x000000ed00747308 */ /* 0x000e640000000800 */
[----:B---3--:R-:W-:Y:S02]  /*139c0*/  FADD.FTZ R0, R122, R2 ;  /* 0x000000027a007221 */ /* 0x008fe40000010000 */
[----:B------:R-:W-:Y:S01]  /*139d0*/  FADD.FTZ R2, R125, R89 ;  /* 0x000000597d027221 */ /* 0x000fe20000010000 */
[----:B------:R-:W-:Y:S01]  /*139e0*/  MOV R89, R71 ;  /* 0x0000004700597202 */ /* 0x000fe20000000f00 */
[-C--:B------:R-:W-:Y:S04]  /*139f0*/  HMMA.16816.F32.BF16 R52, R72, R96.reuse, R52 ;  /* 0x000000604834723c */ /* 0x080fe80000041834 */
[----:B------:R-:W3:Y:S01]  /*13a00*/  MUFU.EX2 R114, R238 ;  /* 0x000000ee00727308 */ /* 0x000ee20000000800 */
[----:B------:R-:W-:Y:S01]  /*13a10*/  FADD.FTZ R2, R185, R2 ;  /* 0x00000002b9027221 */ /* 0x000fe20000010000 */
[C---:B----4-:R-:W-:Y:S01]  /*13a20*/  F2FP.BF16.PACK_AB R156, R119.reuse, R122 ;  /* 0x0000007a779c723e */ /* 0x050fe200000010ff */
[----:B------:R-:W-:Y:S01]  /*13a30*/  FADD.FTZ R0, R119, R0 ;  /* 0x0000000077007221 */ /* 0x000fe20000010000 */
[C---:B------:R-:W-:Y:S04]  /*13a40*/  HMMA.16816.F32.BF16 R56, R76.reuse, R96, R56 ;  /* 0x000000604c38723c */ /* 0x040fe80000041838 */
[----:B------:R-:W-:Y:S02]  /*13a50*/  FADD.FTZ R2, R154, R2 ;  /* 0x000000029a027221 */ /* 0x000fe40000010000 */
[----:B------:R-:W-:Y:S02]  /*13a60*/  MUFU.EX2 R169, R220 ;  /* 0x000000dc00a97308 */ /* 0x000fe40000000800 */
[-C--:B------:R-:W-:Y:S04]  /*13a70*/  HMMA.16816.F32.BF16 R60, R76, R98.reuse, R60 ;  /* 0x000000624c3c723c */ /* 0x080fe8000004183c */
[----:B-1----:R-:W-:Y:S02]  /*13a80*/  FADD.FTZ R0, R116, R0 ;  /* 0x0000000074007221 */ /* 0x002fe40000010000 */
[----:B------:R-:W-:Y:S01]  /*13a90*/  FADD.FTZ R2, R153, R2 ;  /* 0x0000000299027221 */ /* 0x000fe20000010000 */
[----:B------:R-:W-:Y:S01]  /*13aa0*/  F2FP.BF16.PACK_AB R76, R91, R92 ;  /* 0x0000005c5b4c723e */ /* 0x000fe200000010ff */
[----:B------:R-:W-:Y:S01]  /*13ab0*/  HMMA.16816.F32.BF16 R64, R72, R98, R64 ;  /* 0x000000624840723c */ /* 0x000fe20000041840 */
[----:B------:R-:W1:Y:S03]  /*13ac0*/  MUFU.EX2 R168, R221 ;  /* 0x000000dd00a87308 */ /* 0x000e660000000800 */
[----:B------:R-:W-:Y:S01]  /*13ad0*/  F2FP.BF16.PACK_AB R78, R112, R113 ;  /* 0x00000071704e723e */ /* 0x000fe200000010ff */
[----:B------:R-:W-:Y:S01]  /*13ae0*/  FADD.FTZ R2, R152, R2 ;  /* 0x0000000298027221 */ /* 0x000fe20000010000 */
[----:B------:R-:W-:Y:S02]  /*13af0*/  F2FP.BF16.PACK_AB R77, R174, R173 ;  /* 0x000000adae4d723e */ /* 0x000fe400000010ff */
[----:B------:R-:W-:Y:S01]  /*13b00*/  F2FP.BF16.PACK_AB R79, R181, R180 ;  /* 0x000000b4b54f723e */ /* 0x000fe200000010ff */
[----:B------:R-:W-:Y:S02]  /*13b10*/  FADD.FTZ R2, R170, R2 ;  /* 0x00000002aa027221 */ /* 0x000fe40000010000 */
[----:B------:R4:W-:Y:S01]  /*13b20*/  MUFU.EX2 R167, R239 ;  /* 0x000000ef00a77308 */ /* 0x0009e20000000800 */
[----:B------:R-:W-:Y:S01]  /*13b30*/  F2FP.BF16.PACK_AB R72, R175, R172 ;  /* 0x000000acaf48723e */ /* 0x000fe200000010ff */
[----:B------:R-:W-:Y:S01]  /*13b40*/  FADD.FTZ R2, R166, R2 ;  /* 0x00000002a6027221 */ /* 0x000fe20000010000 */
[----:B------:R-:W-:Y:S01]  /*13b50*/  F2FP.BF16.PACK_AB R74, R178, R177 ;  /* 0x000000b1b24a723e */ /* 0x000fe200000010ff */
[-C--:B------:R-:W-:Y:S05]  /*13b60*/  HMMA.16816.F32.BF16 R4, R76, R80.reuse, R4 ;  /* 0x000000504c04723c */ /* 0x080fea0000041804 */
[C---:B------:R-:W-:Y:S01]  /*13b70*/  F2FP.BF16.PACK_AB R73, R165.reuse, R166 ;  /* 0x000000a6a549723e */ /* 0x040fe200000010ff */
[----:B------:R-:W2:Y:S01]  /*13b80*/  MUFU.EX2 R163, R242 ;  /* 0x000000f200a37308 */ /* 0x000ea20000000800 */
[----:B------:R-:W-:Y:S01]  /*13b90*/  F2FP.BF16.PACK_AB R75, R162, R164 ;  /* 0x000000a4a24b723e */ /* 0x000fe200000010ff */
[----:B------:R-:W-:Y:S01]  /*13ba0*/  FADD.FTZ R2, R165, R2 ;  /* 0x00000002a5027221 */ /* 0x000fe20000010000 */
[----:B---3--:R-:W-:Y:S03]  /*13bb0*/  F2FP.BF16.PACK_AB R158, R114, R116 ;  /* 0x00000074729e723e */ /* 0x008fe600000010ff */
[----:B-1----:R-:W-:Y:S01]  /*13bc0*/  F2FP.BF16.PACK_AB R157, R168, R169 ;  /* 0x000000a9a89d723e */ /* 0x002fe200000010ff */
[----:B------:R-:W-:Y:S01]  /*13bd0*/  FADD.FTZ R2, R164, R2 ;  /* 0x00000002a4027221 */ /* 0x000fe20000010000 */
[C---:B------:R-:W-:Y:S02]  /*13be0*/  HMMA.16816.F32.BF16 R8, R72.reuse, R80, R8 ;  /* 0x000000504808723c */ /* 0x040fe40000041808 */
[----:B------:R-:W-:Y:S02]  /*13bf0*/  MUFU.EX2 R161, R222 ;  /* 0x000000de00a17308 */ /* 0x000fe40000000800 */
[----:B------:R-:W-:Y:S02]  /*13c00*/  FADD.FTZ R2, R162, R2 ;  /* 0x00000002a2027221 */ /* 0x000fe40000010000 */
[----:B----4-:R-:W-:Y:S02]  /*13c10*/  FADD.FTZ R239, R114, R0 ;  /* 0x0000000072ef7221 */ /* 0x010fe40000010000 */
[-C--:B------:R-:W-:Y:S04]  /*13c20*/  HMMA.16816.F32.BF16 R12, R72, R82.reuse, R12 ;  /* 0x00000052480c723c */ /* 0x080fe8000004180c */
[----:B------:R-:W1:Y:S01]  /*13c30*/  MUFU.EX2 R160, R223 ;  /* 0x000000df00a07308 */ /* 0x000e620000000800 */
[----:B------:R-:W-:Y:S02]  /*13c40*/  FADD.FTZ R0, R126, R3 ;  /* 0x000000037e007221 */ /* 0x000fe40000010000 */
[----:B------:R-:W-:Y:S01]  /*13c50*/  FADD.FTZ R3, R127, R90 ;  /* 0x0000005a7f037221 */ /* 0x000fe20000010000 */
[C---:B------:R-:W-:Y:S04]  /*13c60*/  HMMA.16816.F32.BF16 R16, R76.reuse, R82, R16 ;  /* 0x000000524c10723c */ /* 0x040fe80000041810 */
[----:B--2---:R-:W-:Y:S01]  /*13c70*/  F2FP.BF16.PACK_AB R159, R163, R167 ;  /* 0x000000a7a39f723e */ /* 0x004fe200000010ff */
[----:B------:R-:W-:Y:S01]  /*13c80*/  FADD.FTZ R0, R128, R0 ;  /* 0x0000000080007221 */ /* 0x000fe20000010000 */
[----:B------:R-:W-:Y:S01]  /*13c90*/  MUFU.EX2 R92, R224 ;  /* 0x000000e0005c7308 */ /* 0x000fe20000000800 */
[----:B------:R-:W-:Y:S01]  /*13ca0*/  FADD.FTZ R3, R243, R3 ;  /* 0x00000003f3037221 */ /* 0x000fe20000010000 */
[-C--:B------:R-:W-:Y:S04]  /*13cb0*/  HMMA.16816.F32.BF16 R20, R76, R100.reuse, R20 ;  /* 0x000000644c14723c */ /* 0x080fe80000041814 */
[----:B------:R-:W-:Y:S01]  /*13cc0*/  FADD.FTZ R3, R183, R3 ;  /* 0x00000003b7037221 */ /* 0x000fe20000010000 */
[----:B------:R-:W-:Y:S01]  /*13cd0*/  MOV R90, R70 ;  /* 0x00000046005a7202 */ /* 0x000fe20000000f00 */
[----:B------:R-:W-:Y:S02]  /*13ce0*/  FADD.FTZ R0, R229, R0 ;  /* 0x00000000e5007221 */ /* 0x000fe40000010000 */
[C---:B------:R-:W-:Y:S01]  /*13cf0*/  HMMA.16816.F32.BF16 R24, R72.reuse, R100, R24 ;  /* 0x000000644818723c */ /* 0x040fe20000041818 */
[----:B------:R-:W2:Y:S03]  /*13d00*/  MUFU.EX2 R91, R225 ;  /* 0x000000e1005b7308 */ /* 0x000ea60000000800 */
[----:B-1----:R-:W-:Y:S01]  /*13d10*/  F2FP.BF16.PACK_AB R96, R160, R161 ;  /* 0x000000a1a060723e */ /* 0x002fe200000010ff */
[----:B------:R-:W-:Y:S02]  /*13d20*/  FADD.FTZ R3, R182, R3 ;  /* 0x00000003b6037221 */ /* 0x000fe40000010000 */
[----:B------:R-:W-:Y:S01]  /*13d30*/  FADD.FTZ R0, R186, R0 ;  /* 0x00000000ba007221 */ /* 0x000fe20000010000 */
[-C--:B------:R-:W-:Y:S03]  /*13d40*/  HMMA.16816.F32.BF16 R28, R72, R102.reuse, R28 ;  /* 0x00000066481c723c */ /* 0x080fe6000004181c */
[----:B------:R-:W-:Y:S01]  /*13d50*/  MUFU.EX2 R82, R218 ;  /* 0x000000da00527308 */ /* 0x000fe20000000800 */
[----:B------:R-:W-:Y:S02]  /*13d60*/  FADD.FTZ R3, R155, R3 ;  /* 0x000000039b037221 */ /* 0x000fe40000010000 */
[----:B------:R-:W-:Y:S02]  /*13d70*/  FADD.FTZ R0, R187, R0 ;  /* 0x00000000bb007221 */ /* 0x000fe40000010000 */
[C---:B------:R-:W-:Y:S04]  /*13d80*/  HMMA.16816.F32.BF16 R32, R76.reuse, R102, R32 ;  /* 0x000000664c20723c */ /* 0x040fe80000041820 */
[----:B------:R-:W-:Y:S01]  /*13d90*/  FADD.FTZ R0, R228, R0 ;  /* 0x00000000e4007221 */ /* 0x000fe20000010000 */
[----:B------:R-:W1:Y:S01]  /*13da0*/  MUFU.EX2 R83, R219 ;  /* 0x000000db00537308 */ /* 0x000e620000000800 */
[----:B------:R-:W-:Y:S02]  /*13db0*/  FADD.FTZ R3, R176, R3 ;  /* 0x00000003b0037221 */ /* 0x000fe40000010000 */
[-C--:B-----5:R-:W-:Y:S04]  /*13dc0*/  HMMA.16816.F32.BF16 R36, R76, R104.reuse, R36 ;  /* 0x000000684c24723c */ /* 0x0a0fe80000041824 */
[----:B--2---:R-:W-:Y:S01]  /*13dd0*/  F2FP.BF16.PACK_AB R98, R91, R92 ;  /* 0x0000005c5b62723e */ /* 0x004fe200000010ff */
[----:B------:R-:W-:Y:S02]  /*13de0*/  FADD.FTZ R0, R173, R0 ;  /* 0x00000000ad007221 */ /* 0x000fe40000010000 */
[----:B------:R-:W-:Y:S01]  /*13df0*/  MUFU.EX2 R81, R226 ;  /* 0x000000e200517308 */ /* 0x000fe20000000800 */
[C---:B------:R-:W-:Y:S04]  /*13e00*/  HMMA.16816.F32.BF16 R40, R72.reuse, R104, R40 ;  /* 0x000000684828723c */ /* 0x040fe80000041828 */
[----:B------:R-:W-:Y:S02]  /*13e10*/  FADD.FTZ R3, R172, R3 ;  /* 0x00000003ac037221 */ /* 0x000fe40000010000 */
[----:B------:R-:W-:Y:S02]  /*13e20*/  FADD.FTZ R0, R174, R0 ;  /* 0x00000000ae007221 */ /* 0x000fe40000010000 */
[-C--:B------:R-:W-:Y:S01]  /*13e30*/  HMMA.16816.F32.BF16 R44, R72, R106.reuse, R44 ;  /* 0x0000006a482c723c */ /* 0x080fe2000004182c */
[----:B------:R-:W2:Y:S03]  /*13e40*/  MUFU.EX2 R80, R227 ;  /* 0x000000e300507308 */ /* 0x000ea60000000800 */
[----:B------:R-:W-:Y:S01]  /*13e50*/  FADD.FTZ R3, R175, R3 ;  /* 0x00000003af037221 */ /* 0x000fe20000010000 */
[----:B-1----:R-:W-:Y:S01]  /*13e60*/  F2FP.BF16.PACK_AB R97, R83, R82 ;  /* 0x000000525361723e */ /* 0x002fe200000010ff */
[----:B------:R-:W-:Y:S02]  /*13e70*/  FADD.FTZ R0, R180, R0 ;  /* 0x00000000b4007221 */ /* 0x000fe40000010000 */
[C---:B------:R-:W-:Y:S04]  /*13e80*/  HMMA.16816.F32.BF16 R48, R76.reuse, R106, R48 ;  /* 0x0000006a4c30723c */ /* 0x040fe80000041830 */
[----:B------:R-:W-:Y:S02]  /*13e90*/  FADD.FTZ R3, R177, R3 ;  /* 0x00000003b1037221 */ /* 0x000fe40000010000 */
[----:B------:R-:W-:Y:S02]  /*13ea0*/  FADD.FTZ R0, R181, R0 ;  /* 0x00000000b5007221 */ /* 0x000fe40000010000 */
[-C--:B------:R-:W-:Y:S04]  /*13eb0*/  HMMA.16816.F32.BF16 R52, R76, R108.reuse, R52 ;  /* 0x0000006c4c34723c */ /* 0x080fe80000041834 */
[----:B------:R-:W-:Y:S02]  /*13ec0*/  FADD.FTZ R3, R178, R3 ;  /* 0x00000003b2037221 */ /* 0x000fe40000010000 */
[----:B------:R-:W-:Y:S02]  /*13ed0*/  FADD.FTZ R0, R169, R0 ;  /* 0x00000000a9007221 */ /* 0x000fe40000010000 */
[C---:B------:R-:W-:Y:S04]  /*13ee0*/  HMMA.16816.F32.BF16 R56, R72.reuse, R108, R56 ;  /* 0x0000006c4838723c */ /* 0x040fe80000041838 */
[----:B--2---:R-:W-:Y:S04]  /*13ef0*/  F2FP.BF16.PACK_AB R99, R80, R81 ;  /* 0x000000515063723e */ /* 0x004fe800000010ff */
[-C--:B------:R-:W-:Y:S01]  /*13f00*/  HMMA.16816.F32.BF16 R60, R72, R110.reuse, R60 ;  /* 0x0000006e483c723c */ /* 0x080fe2000004183c */
[----:B------:R-:W1:Y:S07]  /*13f10*/  LDSM.16.MT88.4 R72, [R195+0x2000] ;  /* 0x00200000c348783b */ /* 0x000e6e0000004200 */
[----:B------:R-:W-:Y:S08]  /*13f20*/  HMMA.16816.F32.BF16 R64, R76, R110, R64 ;  /* 0x0000006e4c40723c */ /* 0x000ff00000041840 */
[-C--:B------:R-:W-:Y:S07]  /*13f30*/  HMMA.16816.F32.BF16 R128, R156, R132.reuse, R4 ;  /* 0x000000849c80723c */ /* 0x080fee0000041804 */
[----:B------:R-:W-:Y:S01]  /*13f40*/  FADD.FTZ R5, R161, R3 ;  /* 0x00000003a1057221 */ /* 0x000fe20000010000 */
[C---:B------:R-:W-:Y:S04]  /*13f50*/  HMMA.16816.F32.BF16 R124, R96.reuse, R132, R8 ;  /* 0x00000084607c723c */ /* 0x040fe80000041808 */
[----:B------:R-:W-:Y:S02]  /*13f60*/  FADD.FTZ R4, R82, R2 ;  /* 0x0000000252047221 */ /* 0x000fe40000010000 */
[----:B------:R-:W-:Y:S02]  /*13f70*/  FADD.FTZ R3, R168, R0 ;  /* 0x00000000a8037221 */ /* 0x000fe40000010000 */
[-C--:B------:R-:W-:Y:S04]  /*13f80*/  HMMA.16816.F32.BF16 R120, R96, R134.reuse, R12 ;  /* 0x000000866078723c */ /* 0x080fe8000004180c */
[----:B------:R-:W-:Y:S02]  /*13f90*/  FADD.FTZ R2, R160, R5 ;  /* 0x00000005a0027221 */ /* 0x000fe40000010000 */
[----:B------:R-:W-:Y:S02]  /*13fa0*/  FADD.FTZ R0, R83, R4 ;  /* 0x0000000453007221 */ /* 0x000fe40000010000 */
[C---:B------:R-:W-:Y:S04]  /*13fb0*/  HMMA.16816.F32.BF16 R132, R156.reuse, R134, R16 ;  /* 0x000000869c84723c */ /* 0x040fe80000041810 */
[----:B------:R-:W-:Y:S02]  /*13fc0*/  FADD.FTZ R4, R167, R3 ;  /* 0x00000003a7047221 */ /* 0x000fe40000010000 */
[----:B------:R-:W-:Y:S01]  /*13fd0*/  FADD.FTZ R3, R92, R2 ;  /* 0x000000025c037221 */ /* 0x000fe20000010000 */
[----:B------:R-:W-:Y:S01]  /*13fe0*/  MOV R92, R68 ;  /* 0x00000044005c7202 */ /* 0x000fe20000000f00 */
[-C--:B------:R-:W-:Y:S04]  /*13ff0*/  HMMA.16816.F32.BF16 R136, R156, R140.reuse, R20 ;  /* 0x0000008c9c88723c */ /* 0x080fe80000041814 */
[----:B------:R-:W-:Y:S01]  /*14000*/  FADD.FTZ R2, R81, R0 ;  /* 0x0000000051027221 */ /* 0x000fe20000010000 */
[----:B------:R-:W-:Y:S01]  /*14010*/  IADD3 R0, R240, -0x1, RZ ;  /* 0xfffffffff0007810 */ /* 0x000fe20007ffe0ff */
[----:B------:R-:W-:Y:S02]  /*14020*/  FADD.FTZ R243, R163, R4 ;  /* 0x00000004a3f37221 */ /* 0x000fe40000010000 */
[C---:B------:R-:W-:Y:S04]  /*14030*/  HMMA.16816.F32.BF16 R116, R96.reuse, R140, R24 ;  /* 0x0000008c6074723c */ /* 0x040fe80000041818 */
[----:B------:R-:W-:Y:S01]  /*14040*/  FADD.FTZ R246, R91, R3 ;  /* 0x000000035bf67221 */ /* 0x000fe20000010000 */
[----:B------:R-:W-:Y:S01]  /*14050*/  MOV R240, R0 ;  /* 0x0000000000f07202 */ /* 0x000fe20000000f00 */
[----:B------:R-:W-:Y:S01]  /*14060*/  FADD.FTZ R247, R80, R2 ;  /* 0x0000000250f77221 */ /* 0x000fe20000010000 */
[----:B------:R-:W-:Y:S01]  /*14070*/  MOV R91, R69 ;  /* 0x00000045005b7202 */ /* 0x000fe20000000f00 */
[-C--:B------:R-:W-:Y:S08]  /*14080*/  HMMA.16816.F32.BF16 R112, R96, R142.reuse, R28 ;  /* 0x0000008e6070723c */ /* 0x080ff0000004181c */
[C---:B------:R-:W-:Y:S08]  /*14090*/  HMMA.16816.F32.BF16 R140, R156.reuse, R142, R32 ;  /* 0x0000008e9c8c723c */ /* 0x040ff00000041820 */
[-C--:B------:R-:W-:Y:S08]  /*140a0*/  HMMA.16816.F32.BF16 R144, R156, R148.reuse, R36 ;  /* 0x000000949c90723c */ /* 0x080ff00000041824 */
[C---:B------:R-:W-:Y:S08]  /*140b0*/  HMMA.16816.F32.BF16 R108, R96.reuse, R148, R40 ;  /* 0x00000094606c723c */ /* 0x040ff00000041828 */
[-C--:B------:R-:W-:Y:S08]  /*140c0*/  HMMA.16816.F32.BF16 R104, R96, R150.reuse, R44 ;  /* 0x000000966068723c */ /* 0x080ff0000004182c */
[C---:B------:R-:W-:Y:S08]  /*140d0*/  HMMA.16816.F32.BF16 R148, R156.reuse, R150, R48 ;  /* 0x000000969c94723c */ /* 0x040ff00000041830 */
[-C--:B-1----:R-:W-:Y:S08]  /*140e0*/  HMMA.16816.F32.BF16 R152, R156, R72.reuse, R52 ;  /* 0x000000489c98723c */ /* 0x082ff00000041834 */
[C---:B------:R-:W-:Y:S08]  /*140f0*/  HMMA.16816.F32.BF16 R100, R96.reuse, R72, R56 ;  /* 0x000000486064723c */ /* 0x040ff00000041838 */
[-C--:B------:R-:W-:Y:S08]  /*14100*/  HMMA.16816.F32.BF16 R96, R96, R74.reuse, R60 ;  /* 0x0000004a6060723c */ /* 0x080ff0000004183c */
[----:B------:R-:W-:Y:S01]  /*14110*/  HMMA.16816.F32.BF16 R156, R156, R74, R64 ;  /* 0x0000004a9c9c723c */ /* 0x000fe20000041840 */
[----:B------:R-:W-:Y:S07]  /*14120*/  @!UPT UIADD3 URZ, URZ, URZ, URZ ;  /* 0x0000003f3f3ff290 */ /* 0x000fee000fffe03f */
[----:B------:R-:W-:-:S11]  /*14130*/  @P0 BRA `(.L_x_343) ;  /* 0xffffc3a000000947 */ /* 0x000fd6000383ffff */
.L_x_336:
[----:B------:R-:W-:Y:S05]  /*14140*/  BRA.DIV ~URZ, `(.L_x_344) ;  /* 0x00005f527f007947 */ /* 0x000fea000b800000 */
[----:B------:R1:W2:Y:S02]  /*14150*/  SHFL.BFLY PT, R0, R239, 0x2, 0x1f ;  /* 0x0c401f00ef007f89 */ /* 0x0002a400000e0000 */
.L_x_434:
[----:B--2---:R-:W-:Y:S01]  /*14160*/  FADD.FTZ R5, R0, R239 ;  /* 0x000000ef00057221 */ /* 0x004fe20000010000 */
[----:B------:R-:W-:Y:S05]  /*14170*/  BRA.DIV ~URZ, `(.L_x_345) ;  /* 0x00005f727f007947 */ /* 0x000fea000b800000 */
[----:B------:R-:W2:Y:S04]  /*14180*/  SHFL.BFLY PT, R2, R243, 0x2, 0x1f ;  /* 0x0c401f00f3027f89 */ /* 0x000ea800000e0000 */
[----:B------:R-:W3:Y:S04]  /*14190*/  SHFL.BFLY PT, R0, R246, 0x2, 0x1f ;  /* 0x0c401f00f6007f89 */ /* 0x000ee800000e0000 */
[----:B------:R-:W4:Y:S04]  /*141a0*/  SHFL.BFLY PT, R4, R247, 0x2, 0x1f ;  /* 0x0c401f00f7047f89 */ /* 0x000f2800000e0000 */
[----:B------:R-:W5:Y:S01]  /*141b0*/  SHFL.BFLY PT, R3, R5, 0x1, 0x1f ;  /* 0x0c201f0005037f89 */ /* 0x000f6200000e0000 */
[----:B--2---:R-:W-:-:S02]  /*141c0*/  FADD.FTZ R2, R2, R243 ;  /* 0x000000f302027221 */ /* 0x004fc40000010000 */
[----:B---3--:R-:W-:-:S03]  /*141d0*/  FADD.FTZ R0, R0, R246 ;  /* 0x000000f600007221 */ /* 0x008fc60000010000 */
[----:B------:R-:W2:Y:S01]  /*141e0*/  SHFL.BFLY PT, R6, R2, 0x1, 0x1f ;  /* 0x0c201f0002067f89 */ /* 0x000ea200000e0000 */
[----:B----4-:R-:W-:-:S03]  /*141f0*/  FADD.FTZ R4, R4, R247 ;  /* 0x000000f704047221 */ /* 0x010fc60000010000 */
[----:B------:R-:W3:Y:S01]  /*14200*/  SHFL.BFLY PT, R7, R0, 0x1, 0x1f ;  /* 0x0c201f0000077f89 */ /* 0x000ee200000e0000 */
[----:B-----5:R-:W-:-:S03]  /*14210*/  FADD.FTZ R5, R5, R3 ;  /* 0x0000000305057221 */ /* 0x020fc60000010000 */
[----:B------:R4:W1:Y:S01]  /*14220*/  SHFL.BFLY PT, R8, R4, 0x1, 0x1f ;  /* 0x0c201f0004087f89 */ /* 0x00086200000e0000 */
[----:B--2---:R-:W-:Y:S02]  /*14230*/  FADD.FTZ R6, R2, R6 ;  /* 0x0000000602067221 */ /* 0x004fe40000010000 */
[----:B---3--:R-:W-:Y:S02]  /*14240*/  FADD.FTZ R7, R0, R7 ;  /* 0x0000000700077221 */ /* 0x008fe40000010000 */
.L_x_435:
[----:B------:R-:W-:Y:S01]  /*14250*/  FSETP.NE.FTZ.AND P3, PT, R5, RZ, PT ;  /* 0x000000ff0500720b */ /* 0x000fe20003f75000 */
[----:B------:R-:W-:Y:S01]  /*14260*/  CS2R R2, SRZ ;  /* 0x0000000000027805 */ /* 0x000fe2000001ff00 */
[----:B------:R-:W-:Y:S01]  /*14270*/  MOV R0, RZ ;  /* 0x000000ff00007202 */ /* 0x000fe20000000f00 */
[----:B-1--4-:R-:W-:Y:S01]  /*14280*/  FADD.FTZ R4, R8, R4 ;  /* 0x0000000408047221 */ /* 0x012fe20000010000 */
[----:B------:R-:W-:Y:S02]  /*14290*/  FSETP.NE.FTZ.AND P2, PT, R6, RZ, PT ;  /* 0x000000ff0600720b */ /* 0x000fe40003f55000 */
[----:B------:R-:W-:Y:S02]  /*142a0*/  FSETP.NE.FTZ.AND P1, PT, R7, RZ, PT ;  /* 0x000000ff0700720b */ /* 0x000fe40003f35000 */
[----:B------:R-:W-:-:S02]  /*142b0*/  FSETP.NE.FTZ.AND P0, PT, R4, RZ, PT ;  /* 0x000000ff0400720b */ /* 0x000fc40003f15000 */
[----:B------:R-:W-:Y:S02]  /*142c0*/  MOV R25, 0xff800000 ;  /* 0xff80000000197802 */ /* 0x000fe40000000f00 */
[----:B------:R-:W-:Y:S01]  /*142d0*/  MOV R23, 0xff800000 ;  /* 0xff80000000177802 */ /* 0x000fe20000000f00 */
[----:B------:R-:W1:Y:S01]  /*142e0*/  @P3 MUFU.RCP R0, R5 ;  /* 0x0000000500003308 */ /* 0x000e620000001000 */
[----:B------:R-:W-:Y:S02]  /*142f0*/  MOV R24, 0xff800000 ;  /* 0xff80000000187802 */ /* 0x000fe40000000f00 */
[----:B------:R-:W-:-:S03]  /*14300*/  MOV R22, 0xff800000 ;  /* 0xff80000000167802 */ /* 0x000fc60000000f00 */
[----:B------:R-:W-:Y:S02]  /*14310*/  @P1 MOV R10, 0x3f317218 ;  /* 0x3f317218000a1802 */ /* 0x000fe40000000f00 */
[----:B------:R-:W-:Y:S08]  /*14320*/  @P3 MUFU.LG2 R9, R5 ;  /* 0x0000000500093308 */ /* 0x000ff00000000c00 */
[----:B------:R-:W2:Y:S01]  /*14330*/  @P2 MUFU.LG2 R5, R6 ;  /* 0x0000000600052308 */ /* 0x000ea20000000c00 */
[----:B-1----:R-:W-:-:S02]  /*14340*/  FMUL.FTZ R74, R0, R128 ;  /* 0x00000080004a7220 */ /* 0x002fc40000410000 */
[C---:B------:R-:W-:Y:S02]  /*14350*/  FMUL.FTZ R75, R0.reuse, R129 ;  /* 0x00000081004b7220 */ /* 0x040fe40000410000 */
[C---:B------:R-:W-:Y:S02]  /*14360*/  FMUL.FTZ R76, R0.reuse, R132 ;  /* 0x00000084004c7220 */ /* 0x040fe40000410000 */
[C---:B------:R-:W-:Y:S01]  /*14370*/  FMUL.FTZ R77, R0.reuse, R133 ;  /* 0x00000085004d7220 */ /* 0x040fe20000410000 */
[----:B------:R-:W1:Y:S01]  /*14380*/  @P2 MUFU.RCP R3, R6 ;  /* 0x0000000600032308 */ /* 0x000e620000001000 */
[C---:B------:R-:W-:Y:S02]  /*14390*/  FMUL.FTZ R78, R0.reuse, R136 ;  /* 0x00000088004e7220 */ /* 0x040fe40000410000 */
[C---:B------:R-:W-:Y:S02]  /*143a0*/  FMUL.FTZ R79, R0.reuse, R137 ;  /* 0x00000089004f7220 */ /* 0x040fe40000410000 */
[----:B------:R-:W-:-:S02]  /*143b0*/  FMUL.FTZ R80, R0, R140 ;  /* 0x0000008c00507220 */ /* 0x000fc40000410000 */
[C---:B------:R-:W-:Y:S01]  /*143c0*/  FMUL.FTZ R81, R0.reuse, R141 ;  /* 0x0000008d00517220 */ /* 0x040fe20000410000 */
[----:B------:R-:W-:Y:S01]  /*143d0*/  @P1 MUFU.RCP R2, R7 ;  /* 0x0000000700021308 */ /* 0x000fe20000001000 */
[C---:B------:R-:W-:Y:S02]  /*143e0*/  FMUL.FTZ R66, R0.reuse, R144 ;  /* 0x0000009000427220 */ /* 0x040fe40000410000 */
[C---:B------:R-:W-:Y:S02]  /*143f0*/  FMUL.FTZ R67, R0.reuse, R145 ;  /* 0x0000009100437220 */ /* 0x040fe40000410000 */
[C---:B------:R-:W-:Y:S02]  /*14400*/  FMUL.FTZ R90, R0.reuse, R148 ;  /* 0x00000094005a7220 */ /* 0x040fe40000410000 */
[C---:B------:R-:W-:Y:S02]  /*14410*/  FMUL.FTZ R91, R0.reuse, R149 ;  /* 0x00000095005b7220 */ /* 0x040fe40000410000 */
[----:B------:R-:W-:-:S02]  /*14420*/  FMUL.FTZ R82, R0, R152 ;  /* 0x0000009800527220 */ /* 0x000fc40000410000 */
[C---:B------:R-:W-:Y:S02]  /*14430*/  FMUL.FTZ R83, R0.reuse, R153 ;  /* 0x0000009900537220 */ /* 0x040fe40000410000 */
[C---:B------:R-:W-:Y:S02]  /*14440*/  FMUL.FTZ R64, R0.reuse, R156 ;  /* 0x0000009c00407220 */ /* 0x040fe40000410000 */
[----:B------:R-:W-:Y:S02]  /*14450*/  FMUL.FTZ R65, R0, R157 ;  /* 0x0000009d00417220 */ /* 0x000fe40000410000 */
[----:B------:R3:W4:Y:S01]  /*14460*/  @P1 MUFU.LG2 R0, R7 ;  /* 0x0000000700001308 */ /* 0x0007220000000c00 */
[----:B--2---:R-:W-:Y:S02]  /*14470*/  @P2 FMUL.FTZ R8, R5, 0.69314718246459960938 ;  /* 0x3f31721805082820 */ /* 0x004fe40000410000 */
[C---:B-1----:R-:W-:Y:S02]  /*14480*/  FMUL.FTZ R132, R3.reuse, R138 ;  /* 0x0000008a03847220 */ /* 0x042fe40000410000 */
[----:B------:R-:W-:-:S02]  /*14490*/  FMUL.FTZ R133, R3, R139 ;  /* 0x0000008b03857220 */ /* 0x000fc40000410000 */
[C---:B------:R-:W-:Y:S02]  /*144a0*/  FMUL.FTZ R130, R3.reuse, R130 ;  /* 0x0000008203827220 */ /* 0x040fe40000410000 */
[C---:B------:R-:W-:Y:S02]  /*144b0*/  FMUL.FTZ R131, R3.reuse, R131 ;  /* 0x0000008303837220 */ /* 0x040fe40000410000 */
[C---:B------:R-:W-:Y:S02]  /*144c0*/  FMUL.FTZ R134, R3.reuse, R134 ;  /* 0x0000008603867220 */ /* 0x040fe40000410000 */
[C---:B------:R-:W-:Y:S02]  /*144d0*/  FMUL.FTZ R135, R3.reuse, R135 ;  /* 0x0000008703877220 */ /* 0x040fe40000410000 */
[C---:B------:R-:W-:Y:S01]  /*144e0*/  FMUL.FTZ R136, R3.reuse, R142 ;  /* 0x0000008e03887220 */ /* 0x040fe20000410000 */
[----:B---3--:R-:W-:Y:S01]  /*144f0*/  @P2 MOV R7, 0x3f317218 ;  /* 0x3f31721800072802 */ /* 0x008fe20000000f00 */
[----:B------:R-:W-:-:S02]  /*14500*/  FMUL.FTZ R137, R3, R143 ;  /* 0x0000008f03897220 */ /* 0x000fc40000410000 */
[----:B------:R-:W-:Y:S02]  /*14510*/  FMUL.FTZ R140, R3, R146 ;  /* 0x00000092038c7220 */ /* 0x000fe40000410000 */
[----:B------:R-:W-:Y:S02]  /*14520*/  @P2 FMUL.FTZ R5, R7, c[0x0][0x2d0] ;  /* 0x0000b40007052a20 */ /* 0x000fe40000410000 */
[----:B----4-:R-:W-:Y:S01]  /*14530*/  @P1 FMUL.FTZ R7, R0, 0.69314718246459960938 ;  /* 0x3f31721800071820 */ /* 0x010fe20000410000 */
[----:B------:R-:W-:Y:S01]  /*14540*/  MOV R0, RZ ;  /* 0x000000ff00007202 */ /* 0x000fe20000000f00 */
[C---:B------:R-:W-:Y:S02]  /*14550*/  FMUL.FTZ R141, R3.reuse, R147 ;  /* 0x00000093038d7220 */ /* 0x040fe40000410000 */
[C---:B------:R-:W-:Y:S02]  /*14560*/  FMUL.FTZ R138, R3.reuse, R150 ;  /* 0x00000096038a7220 */ /* 0x040fe40000410000 */
[C---:B------:R-:W-:Y:S01]  /*14570*/  FMUL.FTZ R139, R3.reuse, R151 ;  /* 0x00000097038b7220 */ /* 0x040fe20000410000 */
[----:B------:R-:W1:Y:S01]  /*14580*/  @P0 MUFU.RCP R0, R4 ;  /* 0x0000000400000308 */ /* 0x000e620000001000 */
[----:B------:R-:W-:-:S02]  /*14590*/  FMUL.FTZ R128, R3, R154 ;  /* 0x0000009a03807220 */ /* 0x000fc40000410000 */
[C---:B------:R-:W-:Y:S02]  /*145a0*/  FMUL.FTZ R129, R3.reuse, R155 ;  /* 0x0000009b03817220 */ /* 0x040fe40000410000 */
[C---:B------:R-:W-:Y:S02]  /*145b0*/  FMUL.FTZ R72, R3.reuse, R158 ;  /* 0x0000009e03487220 */ /* 0x040fe40000410000 */
[----:B------:R-:W-:Y:S01]  /*145c0*/  FMUL.FTZ R73, R3, R159 ;  /* 0x0000009f03497220 */ /* 0x000fe20000410000 */
[----:B------:R-:W-:Y:S01]  /*145d0*/  @P3 MOV R3, 0x3f317218 ;  /* 0x3f31721800033802 */ /* 0x000fe20000000f00 */
        /* <DEDUP_REMOVED lines=15> */
[----:B------:R-:W-:Y:S02]  /*146d0*/  FMUL.FTZ R27, R2, R97 ;  /* 0x00000061021b7220 */ /* 0x000fe40000410000 */
[----:B------:R2:W3:Y:S01]  /*146e0*/  @P0 MUFU.LG2 R2, R4 ;  /* 0x0000000400020308 */ /* 0x0004e20000000c00 */
[----:B------:R-:W-:Y:S02]  /*146f0*/  @P3 FMUL.FTZ R6, R3, c[0x0][0x2d0] ;  /* 0x0000b40003063a20 */ /* 0x000fe40000410000 */
[----:B------:R-:W-:Y:S02]  /*14700*/  @P1 FMUL.FTZ R3, R10, c[0x0][0x2d0] ;  /* 0x0000b4000a031a20 */ /* 0x000fe40000410000 */
[----:B------:R-:W-:Y:S02]  /*14710*/  @P3 FMUL.FTZ R9, R9, 0.69314718246459960938 ;  /* 0x3f31721809093820 */ /* 0x000fe40000410000 */
[----:B------:R-:W-:Y:S01]  /*14720*/  @P1 FFMA.FTZ R25, R3, R69, R7 ;  /* 0x0000004503191223 */ /* 0x000fe20000010007 */
[----:B------:R-:W-:Y:S01]  /*14730*/  @P0 MOV R3, 0x3f317218 ;  /* 0x3f31721800030802 */ /* 0x000fe20000000f00 */
[----:B-1----:R-:W-:-:S02]  /*14740*/  FMUL.FTZ R30, R0, R126 ;  /* 0x0000007e001e7220 */ /* 0x002fc40000410000 */
[C---:B------:R-:W-:Y:S02]  /*14750*/  FMUL.FTZ R31, R0.reuse, R127 ;  /* 0x0000007f001f7220 */ /* 0x040fe40000410000 */
[----:B------:R-:W-:Y:S02]  /*14760*/  @P0 FMUL.FTZ R3, R3, c[0x0][0x2d0] ;  /* 0x0000b40003030a20 */ /* 0x000fe40000410000 */
[----:B------:R-:W-:Y:S01]  /*14770*/  FMUL.FTZ R44, R0, R122 ;  /* 0x0000007a002c7220 */ /* 0x000fe20000410000 */
[----:B--2---:R-:W-:Y:S01]  /*14780*/  MOV R4, 0x1 ;  /* 0x0000000100047802 */ /* 0x004fe20000000f00 */
[----:B---3--:R-:W-:Y:S02]  /*14790*/  @P0 FMUL.FTZ R2, R2, 0.69314718246459960938 ;  /* 0x3f31721802020820 */ /* 0x008fe40000410000 */
        /* <DEDUP_REMOVED lines=17> */
.L_x_274:
        /* <DEDUP_REMOVED lines=19> */
.L_x_347:
[----:B-1----:R-:W-:Y:S05]  /*149e0*/  BSYNC B0 ;  /* 0x0000000000007941 */ /* 0x002fea0003800000 */
.L_x_346:
        /* <DEDUP_REMOVED lines=83> */
[----:B------:R-:W-:Y:S01]  /*14f20*/  STS [R13+0x2400], R2 ;  /* 0x002400020d007388 */ /* 0x000fe20000000800 */
[----:B-1----:R-:W-:-:S05]  /*14f30*/  F2FP.BF16.PACK_AB R0, R27, R26 ;  /* 0x0000001a1b00723e */ /* 0x002fca00000010ff */
[----:B------:R-:W-:Y:S04]  /*14f40*/  STS [R12+0x2000], R0 ;  /* 0x002000000c007388 */ /* 0x000fe80000000800 */
[----:B------:R1:W-:Y:S04]  /*14f50*/  STS [R10+0x2400], R3 ;  /* 0x002400030a007388 */ /* 0x0003e80000000800 */
[----:B------:R-:W-:Y:S01]  /*14f60*/  BAR.SYNC.DEFER_BLOCKING 0x1, 0x80 ;  /* 0x0042000000007b1d */ /* 0x000fe20000010000 */
[C---:B------:R-:W-:Y:S02]  /*14f70*/  @P2 IADD3 R6, P0, R11.reuse, c[0x0][0x508], RZ ;  /* 0x000142000b062a10 */ /* 0x040fe40007f1e0ff */
[----:B------:R-:W-:Y:S01]  /*14f80*/  IADD3 R4, P1, R11, c[0x0][0x500], RZ ;  /* 0x000140000b047a10 */ /* 0x000fe20007f3e0ff */
[----:B------:R-:W-:Y:S01]  /*14f90*/  IMAD.MOV.U32 R11, RZ, RZ, c[0x0][0x388] ;  /* 0x0000e200ff0b7624 */ /* 0x000fe200078e00ff */
[----:B------:R-:W-:-:S02]  /*14fa0*/  @P2 IADD3.X R7, R9, c[0x0][0x50c], RZ, P0, !PT ;  /* 0x0001430009072a10 */ /* 0x000fc400007fe4ff */
[----:B------:R-:W-:Y:S01]  /*14fb0*/  IADD3.X R5, R9, c[0x0][0x504], RZ, P1, !PT ;  /* 0x0001410009057a10 */ /* 0x000fe20000ffe4ff */
[----:B-1----:R-:W-:Y:S02]  /*14fc0*/  IMAD.MOV.U32 R3, RZ, RZ, RZ ;  /* 0x000000ffff037224 */ /* 0x002fe400078e00ff */
[----:B------:R1:W5:Y:S04]  /*14fd0*/  @P2 LDG.E R11, [R6.64] ;  /* 0x00000008060b2981 */ /* 0x000368000c1e1900 */
[----:B------:R1:W5:Y:S01]  /*14fe0*/  @P3 LDG.E R3, [R4.64] ;  /* 0x0000000804033981 */ /* 0x000362000c1e1900 */
[----:B----4-:R-:W-:-:S04]  /*14ff0*/  ISETP.NE.AND P0, PT, R8, RZ, PT ;  /* 0x000000ff0800720c */ /* 0x010fc80003f05270 */
[----:B------:R-:W-:Y:S01]  /*15000*/  SEL R0, R8, c[0x0][0x3d4], P0 ;  /* 0x0000f50008007a07 */ /* 0x000fe20000000000 */
[----:B------:R-:W-:Y:S05]  /*15010*/  @P2 BRA `(.L_x_350) ;  /* 0x0000004000002947 */ /* 0x000fea0003800000 */
[----:B------:R-:W-:Y:S05]  /*15020*/  @!P3 BRA `(.L_x_350) ;  /* 0x000000300000b947 */ /* 0x000fea0003800000 */
[----:B-----5:R2:W3:Y:S04]  /*15030*/  LDG.E R11, [R4.64] ;  /* 0x00000008040b7981 */ /* 0x0204e8000c1e1900 */
[----:B-12---:R-:W3:Y:S02]  /*15040*/  LDG.E R4, [R4.64+0x4] ;  /* 0x0000040804047981 */ /* 0x006ee4000c1e1900 */
[----:B---3--:R-:W-:Y:S02]  /*15050*/  IADD3 R11, -R11, R4, RZ ;  /* 0x000000040b0b7210 */ /* 0x008fe40007ffe1ff */
.L_x_350:
[----:B------:R-:W2:Y:S04]  /*15060*/  LDL.LU R2, [R1+0x50] ;  /* 0x0000500001027983 */ /* 0x000ea80000300800 */
[----:B-1----:R-:W3:Y:S04]  /*15070*/  LDL R4, [R1+0xe8] ;  /* 0x0000e80001047983 */ /* 0x002ee80000100800 */
[----:B------:R-:W4:Y:S04]  /*15080*/  LDL.LU R6, [R1+0x78] ;  /* 0x0000780001067983 */ /* 0x000f280000300800 */
[----:B------:R-:W3:Y:S04]  /*15090*/  LDL.LU R5, [R1+0x30] ;  /* 0x0000300001057983 */ /* 0x000ee80000300800 */
[----:B------:R-:W3:Y:S04]  /*150a0*/  LDL R47, [R1+0x2c] ;  /* 0x00002c00012f7983 */ /* 0x000ee80000100800 */
[----:B------:R-:W3:Y:S04]  /*150b0*/  LDL R16, [R1+0x80] ;  /* 0x0000800001107983 */ /* 0x000ee80000100800 */
[----:B------:R-:W3:Y:S04]  /*150c0*/  LDL R57, [R1+0xe4] ;  /* 0x0000e40001397983 */ /* 0x000ee80000100800 */
[----:B------:R-:W3:Y:S01]  /*150d0*/  LDL.LU R56, [R1+0x70] ;  /* 0x0000700001387983 */ /* 0x000ee20000300800 */
[----:B------:R-:W-:Y:S01]  /*150e0*/  IMAD.MOV.U32 R12, RZ, RZ, 0x368 ;  /* 0x00000368ff0c7424 */ /* 0x000fe200078e00ff */
[----:B------:R-:W-:-:S04]  /*150f0*/  ISETP.GT.AND P2, PT, R0, 0x1, PT ;  /* 0x000000010000780c */ /* 0x000fc80003f44270 */
[----:B------:R-:W-:-:S04]  /*15100*/  SEL R12, R12, 0x328, P2 ;  /* 0x000003280c0c7807 */ /* 0x000fc80001000000 */
[----:B------:R-:W1:Y:S08]  /*15110*/  LDC.64 R8, c[0x0][R12+0x170] ;  /* 0x00005c000c087b82 */ /* 0x000e700000000a00 */
[----:B------:R-:W1:Y:S08]  /*15120*/  LDC.64 R14, c[0x0][R12+0x168] ;  /* 0x00005a000c0e7b82 */ /* 0x000e700000000a00 */
[----:B------:R1:W1:Y:S08]  /*15130*/  LDC.64 R20, c[0x0][R12+0x178] ;  /* 0x00005e000c147b82 */ /* 0x0002700000000a00 */
[----:B------:R1:W1:Y:S01]  /*15140*/  LDC.64 R18, c[0x0][R12+0x160] ;  /* 0x000058000c127b82 */ /* 0x0002620000000a00 */
[----:B------:R-:W-:Y:S01]  /*15150*/  IMAD.MOV.U32 R0, RZ, RZ, c[0x0][0x4e8] ;  /* 0x00013a00ff007624 */ /* 0x000fe200078e00ff */
[----:B------:R-:W-:-:S04]  /*15160*/  ISETP.NE.U32.AND P0, PT, RZ, c[0x0][0x500], PT ;  /* 0x00014000ff007a0c */ /* 0x000fc80003f05070 */
[----:B------:R-:W-:Y:S02]  /*15170*/  ISETP.NE.AND P5, PT, R0, 0x1, PT ;  /* 0x000000010000780c */ /* 0x000fe40003fa5270 */
[----:B------:R-:W-:Y:S01]  /*15180*/  ISETP.NE.AND.EX P0, PT, RZ, c[0x0][0x504], PT, P0 ;  /* 0x00014100ff007a0c */ /* 0x000fe20003f05300 */
[----:B------:R-:W1:Y:S02]  /*15190*/  S2R R59, SR_TID.X ;  /* 0x00000000003b7919 */ /* 0x000e640000002100 */
[----:B-1----:R-:W-:-:S04]  /*151a0*/  SHF.R.S32.HI R17, RZ, 0x1f, R59 ;  /* 0x0000001fff117819 */ /* 0x002fc8000001143b */
[----:B------:R-:W-:-:S04]  /*151b0*/  LEA.HI R17, R17, R59, RZ, 0x5 ;  /* 0x0000003b11117211 */ /* 0x000fc800078f28ff */
[----:B------:R-:W-:-:S05]  /*151c0*/  LOP3.LUT R17, R17, 0xffffffe0, RZ, 0xc0, !PT ;  /* 0xffffffe011117812 */ /* 0x000fca00078ec0ff */
[----:B------:R-:W-:Y:S01]  /*151d0*/  IMAD.IADD R17, R59, 0x1, -R17 ;  /* 0x000000013b117824 */ /* 0x000fe200078e0a11 */
[----:B--2---:R-:W-:-:S05]  /*151e0*/  SEL R2, R2, RZ, !P0 ;  /* 0x000000ff02027207 */ /* 0x004fca0004000000 */
[----:B------:R-:W-:Y:S01]  /*151f0*/  IMAD R0, R9, R2, RZ ;  /* 0x0000000209007224 */ /* 0x000fe200078e02ff */
[----:B----4-:R-:W-:Y:S02]  /*15200*/  SEL R6, R6, RZ, !P0 ;  /* 0x000000ff06067207 */ /* 0x010fe40004000000 */
[----:B---3--:R-:W-:Y:S01]  /*15210*/  LOP3.LUT R5, R5, 0xffff, RZ, 0xc0, !PT ;  /* 0x0000ffff05057812 */ /* 0x008fe200078ec0ff */
        /* <DEDUP_REMOVED lines=13> */
[----:B------:R-:W-:Y:S02]  /*152f0*/  IMAD R12, R21, R10, RZ ;  /* 0x0000000a150c7224 */ /* 0x000fe400078e02ff */
[----:B------:R-:W-:-:S02]  /*15300*/  IMAD.MOV R7, RZ, RZ, -R0 ;  /* 0x000000ffff077224 */ /* 0x000fc400078e0a00 */
        /* <DEDUP_REMOVED lines=13> */
[----:B------:R-:W-:Y:S02]  /*153e0*/  IMAD.MOV.U32 R9, RZ, RZ, c[0x0][0x4ac] ;  /* 0x00012b00ff097624 */ /* 0x000fe400078e00ff */
[----:B------:R-:W-:Y:S01]  /*153f0*/  IMAD.IADD R0, R7, 0x1, R0 ;  /* 0x0000000107007824 */ /* 0x000fe200078e0200 */
[----:B------:R-:W-:Y:S02]  /*15400*/  LEA R7, P0, R6, R8, 0x2 ;  /* 0x0000000806077211 */ /* 0x000fe400078010ff */
[----:B------:R-:W-:-:S04]  /*15410*/  SEL R9, R9, c[0x0][0x454], P2 ;  /* 0x0001150009097a07 */ /* 0x000fc80001000000 */
[----:B------:R-:W-:Y:S01]  /*15420*/  LEA.HI.X R6, R6, R9, R0, 0x2, P0 ;  /* 0x0000000906067211 */ /* 0x000fe200000f1400 */
[----:B------:R-:W-:Y:S01]  /*15430*/  SHFL.IDX PT, R14, R7, RZ, 0x1c1f ;  /* 0x001c1fff070e7589 */ /* 0x000fe200000e0000 */
[----:B------:R-:W-:-:S03]  /*15440*/  IMAD R0, R11, c[0x0][0x4e8], RZ ;  /* 0x00013a000b007a24 */ /* 0x000fc600078e02ff */
[----:B------:R-:W1:Y:S04]  /*15450*/  SHFL.IDX PT, R15, R6, RZ, 0x1c1f ;  /* 0x001c1fff060f7589 */ /* 0x000e6800000e0000 */
[----:B------:R-:W-:Y:S04]  /*15460*/  SHFL.IDX PT, R12, R7, 0x1, 0x1c1f ;  /* 0x003c1f00070c7f89 */ /* 0x000fe800000e0000 */
[----:B------:R-:W2:Y:S04]  /*15470*/  SHFL.IDX PT, R13, R6, 0x1, 0x1c1f ;  /* 0x003c1f00060d7f89 */ /* 0x000ea800000e0000 */
[----:B------:R-:W-:Y:S04]  /*15480*/  SHFL.IDX PT, R11, R6, 0x2, 0x1c1f ;  /* 0x005c1f00060b7f89 */ /* 0x000fe800000e0000 */
[----:B------:R3:W-:Y:S01]  /*15490*/  SHFL.IDX PT, R9, R6, 0x3, 0x1c1f ;  /* 0x007c1f0006097f89 */ /* 0x0007e200000e0000 */
[----:B------:R-:W-:-:S03]  /*154a0*/  LOP3.LUT P0, RZ, R17, 0x3, RZ, 0xc0, !PT ;  /* 0x0000000311ff7812 */ /* 0x000fc6000780c0ff */
[----:B------:R-:W4:Y:S01]  /*154b0*/  SHFL.IDX PT, R10, R7, 0x2, 0x1c1f ;  /* 0x005c1f00070a7f89 */ /* 0x000f2200000e0000 */
[----:B---3--:R-:W-:-:S05]  /*154c0*/  IMAD R6, R47, 0x80, R57 ;  /* 0x000000802f067824 */ /* 0x008fca00078e0239 */
[C---:B------:R-:W-:Y:S02]  /*154d0*/  IADD3 R18, R6.reuse, 0x8, RZ ;  /* 0x0000000806127810 */ /* 0x040fe40007ffe0ff */
[CC--:B------:R-:W-:Y:S02]  /*154e0*/  ISETP.GE.OR P4, PT, R6.reuse, R0.reuse, P0 ;  /* 0x000000000600720c */ /* 0x0c0fe40000786670 */
[----:B------:R-:W-:Y:S02]  /*154f0*/  IADD3 R17, R6, 0x40, RZ ;  /* 0x0000004006117810 */ /* 0x000fe40007ffe0ff */
[-C--:B------:R-:W-:Y:S02]  /*15500*/  ISETP.GE.OR P3, PT, R18, R0.reuse, P0 ;  /* 0x000000001200720c */ /* 0x080fe40000766670 */
[CC--:B------:R-:W-:Y:S01]  /*15510*/  ISETP.GE.OR P1, PT, R17.reuse, R0.reuse, P0 ;  /* 0x000000001100720c */ /* 0x0c0fe20000726670 */
[----:B------:R3:W3:Y:S06]  /*15520*/  SHFL.IDX PT, R8, R7, 0x3, 0x1c1f ;  /* 0x007c1f0007087f89 */ /* 0x0006ec00000e0000 */
[----:B-1----:R1:W-:Y:S04]  /*15530*/  @!P4 ST.E [R14.64], R23 ;  /* 0x000000170e00c985 */ /* 0x0023e8000c101908 */
[----:B--2---:R1:W-:Y:S01]  /*15540*/  @!P3 ST.E [R12.64], R24 ;  /* 0x000000180c00b985 */ /* 0x0043e2000c101908 */
[----:B------:R-:W-:-:S03]  /*15550*/  ISETP.GE.AND P3, PT, R17, R0, PT ;  /* 0x000000001100720c */ /* 0x000fc60003f66270 */
[----:B----4-:R1:W-:Y:S01]  /*15560*/  @!P1 ST.E [R10.64], R25 ;  /* 0x000000190a009985 */ /* 0x0103e2000c101908 */
[----:B------:R-:W-:Y:S02]  /*15570*/  LOP3.LUT R56, R56, 0xfffffffd, RZ, 0xc0, !PT ;  /* 0xfffffffd38387812 */ /* 0x000fe400078ec0ff */
[----:B---3--:R-:W-:-:S04]  /*15580*/  IADD3 R7, R6, 0x48, RZ ;  /* 0x0000004806077810 */ /* 0x008fc80007ffe0ff */
[----:B------:R-:W-:Y:S02]  /*15590*/  ISETP.GE.AND P1, PT, R7, R0, PT ;  /* 0x000000000700720c */ /* 0x000fe40003f26270 */
[----:B------:R-:W-:-:S04]  /*155a0*/  LOP3.LUT R56, R56, 0xfffffffe, RZ, 0xc0, !PT ;  /* 0xfffffffe38387812 */ /* 0x000fc800078ec0ff */
[----:B------:R-:W-:-:S07]  /*155b0*/  @P3 LOP3.LUT R56, R56, 0x1, RZ, 0xfc, !PT ;  /* 0x0000000138383812 */ /* 0x000fce00078efcff */
[----:B------:R-:W-:-:S05]  /*155c0*/  @P1 LOP3.LUT R56, R56, 0x2, RZ, 0xfc, !PT ;  /* 0x0000000238381812 */ /* 0x000fca00078efcff */
[----:B------:R1:W-:Y:S01]  /*155d0*/  STL [R1+0x70], R56 ;  /* 0x0000703801007387 */ /* 0x0003e20000100800 */
[-C--:B------:R-:W-:Y:S02]  /*155e0*/  ISETP.GE.OR P0, PT, R7, R0.reuse, P0 ;  /* 0x000000000700720c */ /* 0x080fe40000706670 */
[----:B------:R-:W-:-:S11]  /*155f0*/  ISETP.GE.AND P6, PT, R18, R0, PT ;  /* 0x000000001200720c */ /* 0x000fd60003fc6270 */
[----:B------:R1:W-:Y:S01]  /*15600*/  @!P0 ST.E [R8.64], R22 ;  /* 0x0000001608008985 */ /* 0x0003e2000c101908 */
[----:B------:R-:W-:Y:S01]  /*15610*/  ISETP.GE.AND P0, PT, R6, R0, PT ;  /* 0x000000000600720c */ /* 0x000fe20003f06270 */
[----:B------:R-:W-:Y:S05]  /*15620*/  @P2 BRA `(.L_x_351) ;  /* 0x0000071000002947 */ /* 0x000fea0003800000 */
[----:B------:R-:W-:Y:S01]  /*15630*/  IMAD R16, R16, c[0x0][0x3a0], RZ ;  /* 0x0000e80010107a24 */ /* 0x000fe200078e02ff */
[----:B------:R-:W-:Y:S01]  /*15640*/  SHF.R.S32.HI R4, RZ, 0x1f, R2 ;  /* 0x0000001fff047819 */ /* 0x000fe20000011402 */
[----:B------:R-:W-:Y:S01]  /*15650*/  IMAD.WIDE.U32 R6, R3, c[0x0][0x3a0], RZ ;  /* 0x0000e80003067a25 */ /* 0x000fe200078e00ff */
[----:B-1----:R-:W-:Y:S01]  /*15660*/  LEA R8, R47, R251, 0x7 ;  /* 0x000000fb2f087211 */ /* 0x002fe200078e38ff */
[----:B------:R1:W2:Y:S01]  /*15670*/  LDS.128 R12, [R209+0x80] ;  /* 0x00008000d10c7984 */ /* 0x0002a20000000c00 */
[----:B------:R-:W-:Y:S01]  /*15680*/  ISETP.GE.AND P2, PT, R244, c[0x0][0x3c8], PT ;  /* 0x0000f200f4007a0c */ /* 0x000fe20003f46270 */
[----:B------:R-:W-:Y:S02]  /*15690*/  IMAD R3, R3, c[0x0][0x3a4], R16 ;  /* 0x0000e90003037a24 */ /* 0x000fe400078e0210 */
[----:B------:R-:W-:Y:S01]  /*156a0*/  IMAD R4, R4, c[0x0][0x3f0], RZ ;  /* 0x0000fc0004047a24 */ /* 0x000fe200078e02ff */
[----:B------:R1:W3:Y:S01]  /*156b0*/  LDS.128 R16, [R209+0x880] ;  /* 0x00088000d1107984 */ /* 0x0002e20000000c00 */
[----:B------:R-:W-:Y:S01]  /*156c0*/  @P5 IMAD.HI.U32 R9, R8, c[0x0][0x4ec], RZ ;  /* 0x00013b0008095a27 */ /* 0x000fe200078e00ff */
[----:B------:R-:W-:-:S02]  /*156d0*/  IADD3 R7, R7, R3, RZ ;  /* 0x0000000307077210 */ /* 0x000fc40007ffe0ff */
[----:B------:R1:W4:Y:S01]  /*156e0*/  LDS.128 R20, [R209+0x1080] ;  /* 0x00108000d1147984 */ /* 0x0003220000000c00 */
[----:B------:R-:W-:Y:S02]  /*156f0*/  MOV R3, R8 ;  /* 0x0000000800037202 */ /* 0x000fe40000000f00 */
[C---:B------:R-:W-:Y:S01]  /*15700*/  IMAD.WIDE.U32 R6, R5.reuse, c[0x0][0x3e8], R6 ;  /* 0x0000fa0005067a25 */ /* 0x040fe200078e0006 */
[----:B------:R1:W1:Y:S01]  /*15710*/  LDS.128 R24, [R209+0x1880] ;  /* 0x00188000d1187984 */ /* 0x0002620000000c00 */
[----:B------:R-:W-:Y:S02]  /*15720*/  @P5 SHF.R.U32.HI R3, RZ, c[0x0][0x4f0], R9 ;  /* 0x00013c00ff035a19 */ /* 0x000fe40000011609 */
[----:B------:R-:W-:Y:S01]  /*15730*/  IMAD R5, R5, c[0x0][0x3ec], R7 ;  /* 0x0000fb0005057a24 */ /* 0x000fe200078e0207 */
[----:B------:R1:W1:Y:S01]  /*15740*/  LDS.128 R28, [R209+0x2080] ;  /* 0x00208000d11c7984 */ /* 0x0002620000000c00 */
[----:B------:R-:W-:Y:S01]  /*15750*/  IMAD R7, R2, c[0x0][0x3f4], R4 ;  /* 0x0000fd0002077a24 */ /* 0x000fe200078e0204 */
[----:B------:R-:W-:-:S02]  /*15760*/  MOV R4, R6 ;  /* 0x0000000600047202 */ /* 0x000fc40000000f00 */
[----:B------:R1:W1:Y:S01]  /*15770*/  LDS.128 R32, [R209+0x2880] ;  /* 0x00288000d1207984 */ /* 0x0002620000000c00 */
[----:B------:R-:W-:Y:S02]  /*15780*/  SHF.R.S32.HI R6, RZ, 0x1f, R3 ;  /* 0x0000001fff067819 */ /* 0x000fe40000011403 */
[----:B------:R-:W-:Y:S01]  /*15790*/  IMAD.WIDE.U32 R4, R2, c[0x0][0x3f0], R4 ;  /* 0x0000fc0002047a25 */ /* 0x000fe200078e0004 */
[----:B------:R1:W1:Y:S01]  /*157a0*/  LDS.128 R36, [R209+0x3080] ;  /* 0x00308000d1247984 */ /* 0x0002620000000c00 */
[----:B------:R-:W-:-:S03]  /*157b0*/  IADD3 R2, -R3, RZ, RZ ;  /* 0x000000ff03027210 */ /* 0x000fc60007ffe1ff */
[----:B------:R1:W1:Y:S01]  /*157c0*/  LDS.128 R40, [R209+0x3880] ;  /* 0x00388000d1287984 */ /* 0x0002620000000c00 */
[----:B------:R-:W-:Y:S01]  /*157d0*/  IADD3 R5, R5, R7, RZ ;  /* 0x0000000705057210 */ /* 0x000fe20007ffe0ff */
[----:B------:R-:W-:Y:S02]  /*157e0*/  IMAD R7, R6, c[0x0][0x3e0], RZ ;  /* 0x0000f80006077a24 */ /* 0x000fe400078e02ff */
[----:B------:R-:W5:Y:S01]  /*157f0*/  S2R R11, SR_TID.X ;  /* 0x00000000000b7919 */ /* 0x000f620000002100 */
        /* <DEDUP_REMOVED lines=8> */
[----:B------:R-:W-:Y:S02]  /*15880*/  LEA R6, P0, R2, c[0x0][0x380], 0x1 ;  /* 0x0000e00002067a11 */ /* 0x000fe400078008ff */
[----:B-----5:R-:W-:Y:S02]  /*15890*/  SHF.R.S32.HI R10, RZ, 0x1f, R11 ;  /* 0x0000001fff0a7819 */ /* 0x020fe4000001140b */
[----:B------:R-:W-:Y:S02]  /*158a0*/  IADD3 R3, R3, R4, RZ ;  /* 0x0000000403037210 */ /* 0x000fe40007ffe0ff */
[----:B------:R-:W-:Y:S02]  /*158b0*/  LEA.HI R10, R10, R11, RZ, 0x3 ;  /* 0x0000000b0a0a7211 */ /* 0x000fe400078f18ff */
[----:B------:R-:W-:Y:S02]  /*158c0*/  LEA.HI.X R5, R2, c[0x0][0x384], R3, 0x1, P0 ;  /* 0x0000e10002057a11 */ /* 0x000fe400000f0c03 */
[----:B------:R-:W-:-:S04]  /*158d0*/  SHF.R.S32.HI R10, RZ, 0x3, R10 ;  /* 0x00000003ff0a7819 */ /* 0x000fc8000001140a */
[----:B------:R-:W-:Y:S01]  /*158e0*/  LEA R4, R47, R10, 0x7 ;  /* 0x0000000a2f047211 */ /* 0x000fe200078e38ff */
[----:B------:R-:W-:Y:S05]  /*158f0*/  BRA.DIV ~URZ, `(.L_x_352) ;  /* 0x00004a227f007947 */ /* 0x000fea000b800000 */
[----:B-1234-:R1:W2:Y:S02]  /*15900*/  SHFL.IDX PT, R7, R5, RZ, 0x181f ;  /* 0x00181fff05077589 */ /* 0x01e2a400000e0000 */
.L_x_436:
[----:B------:R-:W-:Y:S05]  /*15910*/  BRA.DIV ~URZ, `(.L_x_353) ;  /* 0x00004a727f007947 */ /* 0x000fea000b800000 */
[----:B------:R3:W4:Y:S02]  /*15920*/  SHFL.IDX PT, R2, R6, RZ, 0x181f ;  /* 0x00181fff06027589 */ /* 0x00072400000e0000 */
.L_x_437:
[----:B------:R-:W-:-:S13]  /*15930*/  ISETP.GE.OR P0, PT, R4, R0, P2 ;  /* 0x000000000400720c */ /* 0x000fda0001706670 */
[----:B----4-:R-:W-:-:S04]  /*15940*/  @!P0 LEA R2, P1, R244, R2, 0x1 ;  /* 0x00000002f4028211 */ /* 0x010fc800078208ff */
[----:B--2---:R-:W-:-:S05]  /*15950*/  @!P0 LEA.HI.X R3, R244, R7, R245, 0x1, P1 ;  /* 0x00000007f4038211 */ /* 0x004fca00008f0cf5 */
[----:B------:R2:W-:Y:S01]  /*15960*/  @!P0 ST.E.128 [R2.64], R12 ;  /* 0x0000000c02008985 */ /* 0x0005e2000c101d08 */
[----:B------:R-:W-:Y:S05]  /*15970*/  BRA.DIV ~URZ, `(.L_x_354) ;  /* 0x00004a827f007947 */ /* 0x000fea000b800000 */
[----:B------:R4:W1:Y:S04]  /*15980*/  SHFL.IDX PT, R7, R5, 0x1, 0x181f ;  /* 0x00381f0005077f89 */ /* 0x00086800000e0000 */
[----:B--2---:R4:W2:Y:S02]  /*15990*/  SHFL.IDX PT, R2, R6, 0x1, 0x181f ;  /* 0x00381f0006027f89 */ /* 0x0048a400000e0000 */
.L_x_438:
[----:B------:R-:W-:-:S04]  /*159a0*/  IADD3 R3, R4, 0x10, RZ ;  /* 0x0000001004037810 */ /* 0x000fc80007ffe0ff */
[----:B------:R-:W-:-:S13]  /*159b0*/  ISETP.GE.OR P0, PT, R3, R0, P2 ;  /* 0x000000000300720c */ /* 0x000fda0001706670 */
[----:B--2---:R-:W-:-:S04]  /*159c0*/  @!P0 LEA R2, P1, R244, R2, 0x1 ;  /* 0x00000002f4028211 */ /* 0x004fc800078208ff */
[----:B-1----:R-:W-:-:S05]  /*159d0*/  @!P0 LEA.HI.X R3, R244, R7, R245, 0x1, P1 ;  /* 0x00000007f4038211 */ /* 0x002fca00008f0cf5 */
[----:B------:R1:W-:Y:S01]  /*159e0*/  @!P0 ST.E.128 [R2.64], R16 ;  /* 0x0000001002008985 */ /* 0x0003e2000c101d08 */
[----:B------:R-:W-:Y:S05]  /*159f0*/  BRA.DIV ~URZ, `(.L_x_355) ;  /* 0x00004ad27f007947 */ /* 0x000fea000b800000 */
[----:B------:R2:W1:Y:S02]  /*15a00*/  SHFL.IDX PT, R7, R5, 0x2, 0x181f ;  /* 0x00581f0005077f89 */ /* 0x00046400000e0000 */
.L_x_439:
[----:B------:R-:W-:Y:S05]  /*15a10*/  BRA.DIV ~URZ, `(.L_x_356) ;  /* 0x00004b227f007947 */ /* 0x000fea000b800000 */
[----:B-1----:R1:W2:Y:S02]  /*15a20*/  SHFL.IDX PT, R2, R6, 0x2, 0x181f ;  /* 0x00581f0006027f89 */ /* 0x0022a400000e0000 */
.L_x_440:
[----:B------:R-:W-:-:S04]  /*15a30*/  IADD3 R3, R4, 0x20, RZ ;  /* 0x0000002004037810 */ /* 0x000fc80007ffe0ff */
[----:B------:R-:W-:-:S13]  /*15a40*/  ISETP.GE.OR P0, PT, R3, R0, P2 ;  /* 0x000000000300720c */ /* 0x000fda0001706670 */
[----:B--2---:R-:W-:-:S04]  /*15a50*/  @!P0 LEA R2, P1, R244, R2, 0x1 ;  /* 0x00000002f4028211 */ /* 0x004fc800078208ff */
[----:B------:R-:W-:-:S05]  /*15a60*/  @!P0 LEA.HI.X R3, R244, R7, R245, 0x1, P1 ;  /* 0x00000007f4038211 */ /* 0x000fca00008f0cf5 */
[----:B------:R2:W-:Y:S01]  /*15a70*/  @!P0 ST.E.128 [R2.64], R20 ;  /* 0x0000001402008985 */ /* 0x0005e2000c101d08 */
[----:B------:R-:W-:Y:S05]  /*15a80*/  BRA.DIV ~URZ, `(.L_x_357) ;  /* 0x00004b227f007947 */ /* 0x000fea000b800000 */
[----:B------:R1:W2:Y:S04]  /*15a90*/  SHFL.IDX PT, R7, R5, 0x3, 0x181f ;  /* 0x00781f0005077f89 */ /* 0x0002a800000e0000 */
[----:B--2---:R1:W2:Y:S02]  /*15aa0*/  SHFL.IDX PT, R2, R6, 0x3, 0x181f ;  /* 0x00781f0006027f89 */ /* 0x0042a400000e0000 */
.L_x_441:
[----:B------:R-:W-:-:S04]  /*15ab0*/  IADD3 R3, R4, 0x30, RZ ;  /* 0x0000003004037810 */ /* 0x000fc80007ffe0ff */
[----:B------:R-:W-:-:S13]  /*15ac0*/  ISETP.GE.OR P0, PT, R3, R0, P2 ;  /* 0x000000000300720c */ /* 0x000fda0001706670 */
[----:B--2---:R-:W-:-:S04]  /*15ad0*/  @!P0 LEA R2, P1, R244, R2, 0x1 ;  /* 0x00000002f4028211 */ /* 0x004fc800078208ff */
[----:B------:R-:W-:-:S05]  /*15ae0*/  @!P0 LEA.HI.X R3, R244, R7, R245, 0x1, P1 ;  /* 0x00000007f4038211 */ /* 0x000fca00008f0cf5 */
[----:B------:R2:W-:Y:S01]  /*15af0*/  @!P0 ST.E.128 [R2.64], R24 ;  /* 0x0000001802008985 */ /* 0x0005e2000c101d08 */
[----:B------:R-:W-:Y:S05]  /*15b00*/  BRA.DIV ~URZ, `(.L_x_358) ;  /* 0x00004b727f007947 */ /* 0x000fea000b800000 */
[----:B------:R1:W2:Y:S02]  /*15b10*/  SHFL.IDX PT, R7, R5, 0x4, 0x181f ;  /* 0x00981f0005077f89 */ /* 0x0002a400000e0000 */
.L_x_442:
[----:B------:R-:W-:Y:S05]  /*15b20*/  BRA.DIV ~URZ, `(.L_x_359) ;  /* 0x00004bc27f007947 */ /* 0x000fea000b800000 */
[----:B--2---:R2:W1:Y:S02]  /*15b30*/  SHFL.IDX PT, R2, R6, 0x4, 0x181f ;  /* 0x00981f0006027f89 */ /* 0x00446400000e0000 */
.L_x_443:
[----:B------:R-:W-:-:S04]  /*15b40*/  IADD3 R3, R4, 0x40, RZ ;  /* 0x0000004004037810 */ /* 0x000fc80007ffe0ff */
[----:B------:R-:W-:-:S13]  /*15b50*/  ISETP.GE.OR P0, PT, R3, R0, P2 ;  /* 0x000000000300720c */ /* 0x000fda0001706670 */
[----:B-1----:R-:W-:-:S04]  /*15b60*/  @!P0 LEA R2, P1, R244, R2, 0x1 ;  /* 0x00000002f4028211 */ /* 0x002fc800078208ff */
[----:B------:R-:W-:-:S05]  /*15b70*/  @!P0 LEA.HI.X R3, R244, R7, R245, 0x1, P1 ;  /* 0x00000007f4038211 */ /* 0x000fca00008f0cf5 */
[----:B------:R1:W-:Y:S01]  /*15b80*/  @!P0 ST.E.128 [R2.64], R28 ;  /* 0x0000001c02008985 */ /* 0x0003e2000c101d08 */
[----:B------:R-:W-:Y:S05]  /*15b90*/  BRA.DIV ~URZ, `(.L_x_360) ;  /* 0x00004bc27f007947 */ /* 0x000fea000b800000 */
[----:B------:R1:W2:Y:S04]  /*15ba0*/  SHFL.IDX PT, R7, R5, 0x5, 0x181f ;  /* 0x00b81f0005077f89 */ /* 0x0002a800000e0000 */
[----:B-1----:R1:W3:Y:S02]  /*15bb0*/  SHFL.IDX PT, R2, R6, 0x5, 0x181f ;  /* 0x00b81f0006027f89 */ /* 0x0022e400000e0000 */
.L_x_444:
[----:B------:R-:W-:-:S04]  /*15bc0*/  IADD3 R3, R4, 0x50, RZ ;  /* 0x0000005004037810 */ /* 0x000fc80007ffe0ff */
[----:B------:R-:W-:-:S13]  /*15bd0*/  ISETP.GE.OR P0, PT, R3, R0, P2 ;  /* 0x000000000300720c */ /* 0x000fda0001706670 */
[----:B---3--:R-:W-:-:S04]  /*15be0*/  @!P0 LEA R2, P1, R244, R2, 0x1 ;  /* 0x00000002f4028211 */ /* 0x008fc800078208ff */
[----:B--2---:R-:W-:-:S05]  /*15bf0*/  @!P0 LEA.HI.X R3, R244, R7, R245, 0x1, P1 ;  /* 0x00000007f4038211 */ /* 0x004fca00008f0cf5 */
[----:B------:R2:W-:Y:S01]  /*15c00*/  @!P0 ST.E.128 [R2.64], R32 ;  /* 0x0000002002008985 */ /* 0x0005e2000c101d08 */
[----:B------:R-:W-:Y:S05]  /*15c10*/  BRA.DIV ~URZ, `(.L_x_361) ;  /* 0x00004c127f007947 */ /* 0x000fea000b800000 */
[----:B------:R3:W1:Y:S02]  /*15c20*/  SHFL.IDX PT, R7, R5, 0x6, 0x181f ;  /* 0x00d81f0005077f89 */ /* 0x00066400000e0000 */
.L_x_445:
[----:B------:R-:W-:Y:S05]  /*15c30*/  BRA.DIV ~URZ, `(.L_x_362) ;  /* 0x00004c627f007947 */ /* 0x000fea000b800000 */
[----:B--2---:R2:W3:Y:S02]  /*15c40*/  SHFL.IDX PT, R2, R6, 0x6, 0x181f ;  /* 0x00d81f0006027f89 */ /* 0x0044e400000e0000 */
.L_x_446:
[----:B------:R-:W-:-:S04]  /*15c50*/  IADD3 R3, R4, 0x60, RZ ;  /* 0x0000006004037810 */ /* 0x000fc80007ffe0ff */
[----:B------:R-:W-:-:S13]  /*15c60*/  ISETP.GE.OR P0, PT, R3, R0, P2 ;  /* 0x000000000300720c */ /* 0x000fda0001706670 */
[----:B---3--:R-:W-:-:S04]  /*15c70*/  @!P0 LEA R2, P1, R244, R2, 0x1 ;  /* 0x00000002f4028211 */ /* 0x008fc800078208ff */
[----:B-1----:R-:W-:-:S05]  /*15c80*/  @!P0 LEA.HI.X R3, R244, R7, R245, 0x1, P1 ;  /* 0x00000007f4038211 */ /* 0x002fca00008f0cf5 */
[----:B------:R1:W-:Y:S01]  /*15c90*/  @!P0 ST.E.128 [R2.64], R36 ;  /* 0x0000002402008985 */ /* 0x0003e2000c101d08 */
[----:B------:R-:W-:Y:S05]  /*15ca0*/  BRA.DIV ~URZ, `(.L_x_363) ;  /* 0x00004c627f007947 */ /* 0x000fea000b800000 */
[----:B----4-:R-:W3:Y:S04]  /*15cb0*/  SHFL.IDX PT, R5, R5, 0x7, 0x181f ;  /* 0x00f81f0005057f89 */ /* 0x010ee800000e0000 */
[----:B-1----:R1:W4:Y:S02]  /*15cc0*/  SHFL.IDX PT, R3, R6, 0x7, 0x181f ;  /* 0x00f81f0006037f89 */ /* 0x00232400000e0000 */
.L_x_447:
[----:B------:R-:W-:-:S04]  /*15cd0*/  IADD3 R2, R4, 0x70, RZ ;  /* 0x0000007004027810 */ /* 0x000fc80007ffe0ff */
[----:B------:R-:W-:-:S13]  /*15ce0*/  ISETP.GE.OR P0, PT, R2, R0, P2 ;  /* 0x000000000200720c */ /* 0x000fda0001706670 */
[----:B------:R-:W-:Y:S05]  /*15cf0*/  @P0 BRA `(.L_x_364) ;  /* 0x00001c1000000947 */ /* 0x000fea0003800000 */
[----:B----4-:R-:W-:-:S04]  /*15d00*/  LEA R2, P0, R244, R3, 0x1 ;  /* 0x00000003f4027211 */ /* 0x010fc800078008ff */
[----:B---3--:R-:W-:-:S05]  /*15d10*/  LEA.HI.X R3, R244, R5, R245, 0x1, P0 ;  /* 0x00000005f4037211 */ /* 0x008fca00000f0cf5 */
[----:B------:R3:W-:Y:S01]  /*15d20*/  ST.E.128 [R2.64], R40 ;  /* 0x0000002802007985 */ /* 0x0007e2000c101d08 */
[----:B------:R-:W-:Y:S05]  /*15d30*/  BRA `(.L_x_364) ;  /* 0x00001bd000007947 */ /* 0x000fea0003800000 */
.L_x_351:
[----:B-1----:R-:W2:Y:S01]  /*15d40*/  LDL.LU R9, [R1+0x80] ;  /* 0x0000800001097983 */ /* 0x002ea20000300800 */
[----:B------:R-:W-:Y:S01]  /*15d50*/  IMAD R16, R16, c[0x0][0x408], RZ ;  /* 0x0001020010107a24 */ /* 0x000fe200078e02ff */
[----:B------:R-:W-:Y:S01]  /*15d60*/  SHF.R.S32.HI R0, RZ, 0x1f, R2 ;  /* 0x0000001fff007819 */ /* 0x000fe20000011402 */
[----:B------:R-:W-:-:S04]  /*15d70*/  IMAD.WIDE.U32 R6, R3, c[0x0][0x408], RZ ;  /* 0x0001020003067a25 */ /* 0x000fc800078e00ff */
[----:B------:R-:W-:Y:S02]  /*15d80*/  IMAD R3, R3, c[0x0][0x40c], R16 ;  /* 0x0001030003037a24 */ /* 0x000fe400078e0210 */
[----:B------:R-:W-:Y:S02]  /*15d90*/  IMAD R0, R0, c[0x0][0x440], RZ ;  /* 0x0001100000007a24 */ /* 0x000fe400078e02ff */
[----:B------:R-:W-:Y:S01]  /*15da0*/  @P5 IMAD.HI.U32 R8, R4, c[0x0][0x4ec], RZ ;  /* 0x00013b0004085a27 */ /* 0x000fe200078e00ff */
[----:B------:R-:W-:-:S05]  /*15db0*/  IADD3 R7, R7, R3, RZ ;  /* 0x0000000307077210 */ /* 0x000fca0007ffe0ff */
        /* <DEDUP_REMOVED lines=25> */
.L_x_448:
[----:B------:R-:W-:Y:S05]  /*15f50*/  BRA.DIV ~URZ, `(.L_x_366) ;  /* 0x00004af27f007947 */ /* 0x000fea000b800000 */
[----:B------:R3:W4:Y:S02]  /*15f60*/  SHFL.IDX PT, R0, R12, RZ, 0x1c1f ;  /* 0x001c1fff0c007589 */ /* 0x00072400000e0000 */
.L_x_449:
        /* <DEDUP_REMOVED lines=21> */
[----:B------:R-:W-:Y:S01]  /*160c0*/  @!P0 IMAD.MOV.U32 R3, RZ, RZ, R4 ;  /* 0x000000ffff038224 */ /* 0x000fe200078e0004 */
[----:B--2---:R-:W-:-:S03]  /*160d0*/  ISETP.GE.AND P5, PT, R19, c[0x0][0x3c8], PT ;  /* 0x0000f20013007a0c */ /* 0x004fc60003fa6270 */
[----:B------:R-:W-:Y:S01]  /*160e0*/  @!P0 IMAD.WIDE R6, R6, 0x4, R2 ;  /* 0x0000000406068825 */ /* 0x000fe200078e0202 */
[C---:B------:R-:W-:Y:S02]  /*160f0*/  @!P1 LEA R2, P3, R8.reuse, R0, 0x2 ;  /* 0x0000000008029211 */ /* 0x040fe400078610ff */
[----:B------:R-:W-:Y:S02]  /*16100*/  ISETP.GE.AND P4, PT, R17, c[0x0][0x3c8], PT ;  /* 0x0000f20011007a0c */ /* 0x000fe40003f86270 */
[----:B------:R2:W-:Y:S01]  /*16110*/  @!P0 ST.E.64 [R6.64], R74 ;  /* 0x0000004a06008985 */ /* 0x0005e2000c101b08 */
[----:B------:R-:W-:Y:S02]  /*16120*/  @!P1 LEA.HI.X R3, R8, R4, R9, 0x2, P3 ;  /* 0x0000000408039211 */ /* 0x000fe400018f1409 */
[----:B------:R-:W-:Y:S02]  /*16130*/  @!P2 LEA R8, P0, R21, R0, 0x2 ;  /* 0x000000001508a211 */ /* 0x000fe400078010ff */
[----:B------:R-:W-:-:S02]  /*16140*/  ISETP.GE.AND P3, PT, R15, c[0x0][0x3c8], PT ;  /* 0x0000f2000f007a0c */ /* 0x000fc40003f66270 */
[----:B------:R-:W-:Y:S01]  /*16150*/  @!P2 LEA.HI.X R9, R21, R4, R22, 0x2, P0 ;  /* 0x000000041509a211 */ /* 0x000fe200000f1416 */
[----:B------:R3:W-:Y:S04]  /*16160*/  @!P1 ST.E.64 [R2.64], R76 ;  /* 0x0000004c02009985 */ /* 0x0007e8000c101b08 */
[----:B------:R4:W-:Y:S01]  /*16170*/  @!P2 ST.E.64 [R8.64], R78 ;  /* 0x0000004e0800a985 */ /* 0x0009e2000c101b08 */
[----:B------:R-:W-:Y:S02]  /*16180*/  ISETP.GE.AND P2, PT, R13, c[0x0][0x3c8], PT ;  /* 0x0000f2000d007a0c */ /* 0x000fe40003f46270 */
[----:B------:R-:W-:Y:S02]  /*16190*/  ISETP.GE.AND P1, PT, R10, c[0x0][0x3c8], PT ;  /* 0x0000f2000a007a0c */ /* 0x000fe40003f26270 */
[----:B--2---:R-:W-:-:S04]  /*161a0*/  @!P5 LEA R6, P0, R19, R0, 0x2 ;  /* 0x000000001306d211 */ /* 0x004fc800078010ff */
[----:B------:R-:W-:Y:S02]  /*161b0*/  @!P5 LEA.HI.X R7, R19, R4, R20, 0x2, P0 ;  /* 0x000000041307d211 */ /* 0x000fe400000f1414 */
[----:B---3--:R-:W-:-:S04]  /*161c0*/  @!P4 LEA R2, P0, R17, R0, 0x2 ;  /* 0x000000001102c211 */ /* 0x008fc800078010ff */
[----:B------:R-:W-:Y:S02]  /*161d0*/  @!P4 LEA.HI.X R3, R17, R4, R18, 0x2, P0 ;  /* 0x000000041103c211 */ /* 0x000fe400000f1412 */
[C---:B----4-:R-:W-:Y:S01]  /*161e0*/  @!P3 LEA R8, P0, R15.reuse, R0, 0x2 ;  /* 0x000000000f08b211 */ /* 0x050fe200078010ff */
[----:B------:R2:W-:Y:S03]  /*161f0*/  @!P5 ST.E.64 [R6.64], R80 ;  /* 0x000000500600d985 */ /* 0x0005e6000c101b08 */
[----:B------:R-:W-:Y:S01]  /*16200*/  @!P3 LEA.HI.X R9, R15, R4, R16, 0x2, P0 ;  /* 0x000000040f09b211 */ /* 0x000fe200000f1410 */
[----:B------:R3:W-:Y:S04]  /*16210*/  @!P4 ST.E.64 [R2.64], R66 ;  /* 0x000000420200c985 */ /* 0x0007e8000c101b08 */
[----:B------:R4:W-:Y:S01]  /*16220*/  @!P3 ST.E.64 [R8.64], R90 ;  /* 0x0000005a0800b985 */ /* 0x0009e2000c101b08 */
[----:B--2---:R-:W-:-:S04]  /*16230*/  @!P2 LEA R6, P0, R13, R0, 0x2 ;  /* 0x000000000d06a211 */ /* 0x004fc800078010ff */
[----:B------:R-:W-:Y:S02]  /*16240*/  @!P2 LEA.HI.X R7, R13, R4, R14, 0x2, P0 ;  /* 0x000000040d07a211 */ /* 0x000fe400000f140e */
[----:B---3--:R-:W-:-:S04]  /*16250*/  @!P1 LEA R2, P0, R10, R0, 0x2 ;  /* 0x000000000a029211 */ /* 0x008fc800078010ff */
[----:B------:R-:W-:Y:S01]  /*16260*/  @!P1 LEA.HI.X R3, R10, R4, R11, 0x2, P0 ;  /* 0x000000040a039211 */ /* 0x000fe200000f140b */
[----:B------:R4:W-:Y:S04]  /*16270*/  @!P2 ST.E.64 [R6.64], R82 ;  /* 0x000000520600a985 */ /* 0x0009e8000c101b08 */
[----:B------:R4:W-:Y:S04]  /*16280*/  @!P1 ST.E.64 [R2.64], R64 ;  /* 0x0000004002009985 */ /* 0x0009e8000c101b08 */
.L_x_368:
[----:B------:R-:W-:Y:S05]  /*16290*/  BSYNC B0 ;  /* 0x0000000000007941 */ /* 0x000fea0003800000 */
.L_x_367:
[----:B------:R-:W-:Y:S05]  /*162a0*/  BRA.DIV ~URZ, `(.L_x_369) ;  /* 0x000048127f007947 */ /* 0x000fea000b800000 */
[----:B--2---:R2:W1:Y:S04]  /*162b0*/  SHFL.IDX PT, R4, R5, 0x1, 0x1c1f ;  /* 0x003c1f0005047f89 */ /* 0x00446800000e0000 */
[----:B----4-:R2:W4:Y:S02]  /*162c0*/  SHFL.IDX PT, R0, R12, 0x1, 0x1c1f ;  /* 0x003c1f000c007f89 */ /* 0x01052400000e0000 */
.L_x_450:
        /* <DEDUP_REMOVED lines=22> */
[----:B----4-:R-:W-:-:S03]  /*16430*/  ISETP.GE.AND P4, PT, R10, c[0x0][0x3c8], PT ;  /* 0x0000f2000a007a0c */ /* 0x010fc60003f86270 */
[----:B------:R-:W-:Y:S01]  /*16440*/  @!P1 IMAD.WIDE R6, R23, 0x4, R6 ;  /* 0x0000000417069825 */ /* 0x000fe200078e0206 */
[C---:B------:R-:W-:Y:S02]  /*16450*/  @!P0 LEA R2, P3, R21.reuse, R0, 0x2 ;  /* 0x0000000015028211 */ /* 0x040fe400078610ff */
[----:B------:R-:W-:Y:S02]  /*16460*/  ISETP.GE.AND P5, PT, R8, c[0x0][0x3c8], PT ;  /* 0x0000f20008007a0c */ /* 0x000fe40003fa6270 */
[----:B------:R1:W-:Y:S01]  /*16470*/  @!P1 ST.E.64 [R6.64], R130 ;  /* 0x0000008206009985 */ /* 0x0003e2000c101b08 */
[----:B------:R-:W-:Y:S02]  /*16480*/  @!P0 LEA.HI.X R3, R21, R4, R22, 0x2, P3 ;  /* 0x0000000415038211 */ /* 0x000fe400018f1416 */
[----:B------:R-:W-:-:S03]  /*16490*/  ISETP.GE.AND P3, PT, R17, c[0x0][0x3c8], PT ;  /* 0x0000f20011007a0c */ /* 0x000fc60003f66270 */
[----:B------:R2:W-:Y:S01]  /*164a0*/  @!P0 ST.E.64 [R2.64], R134 ;  /* 0x0000008602008985 */ /* 0x0005e2000c101b08 */
[----:B-1----:R-:W-:-:S04]  /*164b0*/  @!P2 LEA R6, P1, R19, R0, 0x2 ;  /* 0x000000001306a211 */ /* 0x002fc800078210ff */
[----:B------:R-:W-:Y:S02]  /*164c0*/  @!P2 LEA.HI.X R7, R19, R4, R20, 0x2, P1 ;  /* 0x000000041307a211 */ /* 0x000fe400008f1414 */
[----:B--2---:R-:W-:-:S03]  /*164d0*/  @!P4 LEA R2, P0, R10, R0, 0x2 ;  /* 0x000000000a02c211 */ /* 0x004fc600078010ff */
[----:B------:R1:W-:Y:S01]  /*164e0*/  @!P2 ST.E.64 [R6.64], R132 ;  /* 0x000000840600a985 */ /* 0x0003e2000c101b08 */
[----:B------:R-:W-:Y:S02]  /*164f0*/  ISETP.GE.AND P2, PT, R15, c[0x0][0x3c8], PT ;  /* 0x0000f2000f007a0c */ /* 0x000fe40003f46270 */
[----:B------:R-:W-:Y:S02]  /*16500*/  @!P4 LEA.HI.X R3, R10, R4, R11, 0x2, P0 ;  /* 0x000000040a03c211 */ /* 0x000fe400000f140b */
[C---:B------:R-:W-:Y:S02]  /*16510*/  @!P5 LEA R10, P0, R8.reuse, R0, 0x2 ;  /* 0x00000000080ad211 */ /* 0x040fe400078010ff */
[----:B------:R-:W-:Y:S02]  /*16520*/  ISETP.GE.AND P1, PT, R13, c[0x0][0x3c8], PT ;  /* 0x0000f2000d007a0c */ /* 0x000fe40003f26270 */
[----:B------:R-:W-:Y:S02]  /*16530*/  @!P5 LEA.HI.X R11, R8, R4, R9, 0x2, P0 ;  /* 0x00000004080bd211 */ /* 0x000fe400000f1409 */
[----:B------:R-:W-:-:S04]  /*16540*/  @!P3 LEA R8, P0, R17, R0, 0x2 ;  /* 0x000000001108b211 */ /* 0x000fc800078010ff */
[----:B------:R-:W-:Y:S01]  /*16550*/  @!P3 LEA.HI.X R9, R17, R4, R18, 0x2, P0 ;  /* 0x000000041109b211 */ /* 0x000fe200000f1412 */
[----:B------:R2:W-:Y:S01]  /*16560*/  @!P4 ST.E.64 [R2.64], R136 ;  /* 0x000000880200c985 */ /* 0x0005e2000c101b08 */
[----:B-1----:R-:W-:-:S04]  /*16570*/  @!P2 LEA R6, P0, R15, R0, 0x2 ;  /* 0x000000000f06a211 */ /* 0x002fc800078010ff */
[----:B------:R-:W-:Y:S01]  /*16580*/  @!P2 LEA.HI.X R7, R15, R4, R16, 0x2, P0 ;  /* 0x000000040f07a211 */ /* 0x000fe200000f1410 */
[----:B------:R1:W-:Y:S04]  /*16590*/  @!P5 ST.E.64 [R10.64], R140 ;  /* 0x0000008c0a00d985 */ /* 0x0003e8000c101b08 */
[----:B------:R1:W-:Y:S01]  /*165a0*/  @!P3 ST.E.64 [R8.64], R138 ;  /* 0x0000008a0800b985 */ /* 0x0003e2000c101b08 */
[----:B--2---:R-:W-:-:S04]  /*165b0*/  @!P1 LEA R2, P0, R13, R0, 0x2 ;  /* 0x000000000d029211 */ /* 0x004fc800078010ff */
[----:B------:R-:W-:Y:S01]  /*165c0*/  @!P1 LEA.HI.X R3, R13, R4, R14, 0x2, P0 ;  /* 0x000000040d039211 */ /* 0x000fe200000f140e */
[----:B------:R1:W-:Y:S04]  /*165d0*/  @!P2 ST.E.64 [R6.64], R128 ;  /* 0x000000800600a985 */ /* 0x0003e8000c101b08 */
[----:B------:R1:W-:Y:S04]  /*165e0*/  @!P1 ST.E.64 [R2.64], R72 ;  /* 0x0000004802009985 */ /* 0x0003e8000c101b08 */
.L_x_371:
[----:B------:R-:W-:Y:S05]  /*165f0*/  BSYNC B0 ;  /* 0x0000000000007941 */ /* 0x000fea0003800000 */
.L_x_370:
[----:B------:R-:W-:Y:S05]  /*16600*/  BRA.DIV ~URZ, `(.L_x_372) ;  /* 0x000045827f007947 */ /* 0x000fea000b800000 */
[----:B-1----:R1:W2:Y:S02]  /*16610*/  SHFL.IDX PT, R4, R5, 0x2, 0x1c1f ;  /* 0x005c1f0005047f89 */ /* 0x0022a400000e0000 */
.L_x_451:
[----:B------:R-:W-:Y:S05]  /*16620*/  BRA.DIV ~URZ, `(.L_x_373) ;  /* 0x000045d27f007947 */ /* 0x000fea000b800000 */
[----:B----4-:R4:W1:Y:S02]  /*16630*/  SHFL.IDX PT, R0, R12, 0x2, 0x1c1f ;  /* 0x005c1f000c007f89 */ /* 0x01086400000e0000 */
.L_x_452:
[----:B------:R-:W5:Y:S01]  /*16640*/  LDL R2, [R1+0x70] ;  /* 0x0000700001027983 */ /* 0x000f620000100800 */
[----:B------:R-:W-:Y:S01]  /*16650*/  BSSY B0, `(.L_x_374) ;  /* 0x0000033000007945 */ /* 0x000fe20003800000 */
[----:B-----5:R-:W-:-:S13]  /*16660*/  LOP3.LUT P0, RZ, R2, 0x1, RZ, 0xc0, !PT ;  /* 0x0000000102ff7812 */ /* 0x020fda000780c0ff */
        /* <DEDUP_REMOVED lines=18> */
[----:B----4-:R-:W-:Y:S02]  /*16790*/  ISETP.GE.AND P4, PT, R21, c[0x0][0x3c8], PT ;  /* 0x0000f20015007a0c */ /* 0x010fe40003f86270 */
[----:B--2---:R-:W-:-:S07]  /*167a0*/  ISETP.GE.AND P5, PT, R10, c[0x0][0x3c8], PT ;  /* 0x0000f2000a007a0c */ /* 0x004fce0003fa6270 */
[----:B-1----:R-:W-:Y:S02]  /*167b0*/  @!P1 IMAD.MOV.U32 R6, RZ, RZ, R0 ;  /* 0x000000ffff069224 */ /* 0x002fe400078e0000 */
[----:B------:R-:W-:Y:S01]  /*167c0*/  @!P1 IMAD.MOV.U32 R7, RZ, RZ, R4 ;  /* 0x000000ffff079224 */ /* 0x000fe200078e0004 */
[----:B------:R-:W-:-:S03]  /*167d0*/  @!P0 LEA R2, P2, R23, R0, 0x2 ;  /* 0x0000000017028211 */ /* 0x000fc600078410ff */
[----:B------:R-:W-:Y:S01]  /*167e0*/  @!P1 IMAD.WIDE R8, R8, 0x4, R6 ;  /* 0x0000000408089825 */ /* 0x000fe200078e0206 */
[----:B------:R-:W-:Y:S02]  /*167f0*/  @!P0 LEA.HI.X R3, R23, R4, R24, 0x2, P2 ;  /* 0x0000000417038211 */ /* 0x000fe400010f1418 */
[----:B------:R-:W-:Y:S02]  /*16800*/  ISETP.GE.AND P2, PT, R17, c[0x0][0x3c8], PT ;  /* 0x0000f20011007a0c */ /* 0x000fe40003f46270 */
[----:B------:R-:W-:Y:S01]  /*16810*/  @!P1 ST.E.64 [R8.64], R42 ;  /* 0x0000002a08009985 */ /* 0x000fe2000c101b08 */
[----:B------:R-:W-:Y:S02]  /*16820*/  @!P4 LEA R6, P6, R21, R0, 0x2 ;  /* 0x000000001506c211 */ /* 0x000fe400078c10ff */
[----:B------:R-:W-:Y:S01]  /*16830*/  ISETP.GE.AND P3, PT, R19, c[0x0][0x3c8], PT ;  /* 0x0000f20013007a0c */ /* 0x000fe20003f66270 */
[----:B------:R1:W-:Y:S01]  /*16840*/  @!P0 ST.E.64 [R2.64], R32 ;  /* 0x0000002002008985 */ /* 0x0003e2000c101b08 */
[----:B------:R-:W-:-:S02]  /*16850*/  ISETP.GE.AND P1, PT, R15, c[0x0][0x3c8], PT ;  /* 0x0000f2000f007a0c */ /* 0x000fc40003f26270 */
[----:B------:R-:W-:Y:S02]  /*16860*/  ISETP.GE.AND P0, PT, R13, c[0x0][0x3c8], PT ;  /* 0x0000f2000d007a0c */ /* 0x000fe40003f06270 */
[----:B------:R-:W-:-:S05]  /*16870*/  @!P4 LEA.HI.X R7, R21, R4, R22, 0x2, P6 ;  /* 0x000000041507c211 */ /* 0x000fca00030f1416 */
[----:B------:R2:W-:Y:S01]  /*16880*/  @!P4 ST.E.64 [R6.64], R34 ;  /* 0x000000220600c985 */ /* 0x0005e2000c101b08 */
[CC--:B-1----:R-:W-:Y:S02]  /*16890*/  @!P5 LEA R2, P6, R10.reuse, R0.reuse, 0x2 ;  /* 0x000000000a02d211 */ /* 0x0c2fe400078c10ff */
[----:B------:R-:W-:Y:S02]  /*168a0*/  @!P2 LEA R8, P4, R17, R0, 0x2 ;  /* 0x000000001108a211 */ /* 0x000fe400078810ff */
[----:B------:R-:W-:Y:S02]  /*168b0*/  @!P5 LEA.HI.X R3, R10, R4, R11, 0x2, P6 ;  /* 0x000000040a03d211 */ /* 0x000fe400030f140b */
[----:B------:R-:W-:Y:S02]  /*168c0*/  @!P3 LEA R10, P6, R19, R0, 0x2 ;  /* 0x00000000130ab211 */ /* 0x000fe400078c10ff */
[-C--:B------:R-:W-:Y:S01]  /*168d0*/  @!P2 LEA.HI.X R9, R17, R4.reuse, R18, 0x2, P4 ;  /* 0x000000041109a211 */ /* 0x080fe200020f1412 */
[----:B------:R1:W-:Y:S01]  /*168e0*/  @!P5 ST.E.64 [R2.64], R36 ;  /* 0x000000240200d985 */ /* 0x0003e2000c101b08 */
[----:B------:R-:W-:-:S02]  /*168f0*/  @!P3 LEA.HI.X R11, R19, R4, R20, 0x2, P6 ;  /* 0x00000004130bb211 */ /* 0x000fc400030f1414 */
[----:B--2---:R-:W-:-:S04]  /*16900*/  @!P1 LEA R6, P5, R15, R0, 0x2 ;  /* 0x000000000f069211 */ /* 0x004fc800078a10ff */
[----:B------:R-:W-:Y:S01]  /*16910*/  @!P1 LEA.HI.X R7, R15, R4, R16, 0x2, P5 ;  /* 0x000000040f079211 */ /* 0x000fe200028f1410 */
[----:B------:R2:W-:Y:S04]  /*16920*/  @!P3 ST.E.64 [R10.64], R54 ;  /* 0x000000360a00b985 */ /* 0x0005e8000c101b08 */
[----:B------:R2:W-:Y:S04]  /*16930*/  @!P2 ST.E.64 [R8.64], R50 ;  /* 0x000000320800a985 */ /* 0x0005e8000c101b08 */
[----:B------:R2:W-:Y:S01]  /*16940*/  @!P1 ST.E.64 [R6.64], R38 ;  /* 0x0000002606009985 */ /* 0x0005e2000c101b08 */
[----:B-1----:R-:W-:-:S04]  /*16950*/  @!P0 LEA R2, P4, R13, R0, 0x2 ;  /* 0x000000000d028211 */ /* 0x002fc800078810ff */
[----:B------:R-:W-:-:S05]  /*16960*/  @!P0 LEA.HI.X R3, R13, R4, R14, 0x2, P4 ;  /* 0x000000040d038211 */ /* 0x000fca00020f140e */
[----:B------:R2:W-:Y:S04]  /*16970*/  @!P0 ST.E.64 [R2.64], R26 ;  /* 0x0000001a02008985 */ /* 0x0005e8000c101b08 */
.L_x_375:
[----:B------:R-:W-:Y:S05]  /*16980*/  BSYNC B0 ;  /* 0x0000000000007941 */ /* 0x000fea0003800000 */
.L_x_374:
[----:B------:R-:W-:Y:S05]  /*16990*/  BRA.DIV ~URZ, `(.L_x_376) ;  /* 0x000042d27f007947 */ /* 0x000fea000b800000 */
[----:B--2---:R2:W3:Y:S04]  /*169a0*/  SHFL.IDX PT, R4, R5, 0x3, 0x1c1f ;  /* 0x007c1f0005047f89 */ /* 0x0044e800000e0000 */
[----:B-1----:R2:W1:Y:S02]  /*169b0*/  SHFL.IDX PT, R0, R12, 0x3, 0x1c1f ;  /* 0x007c1f000c007f89 */ /* 0x00246400000e0000 */
.L_x_453:
[----:B------:R-:W5:Y:S02]  /*169c0*/  LDL R2, [R1+0x70] ;  /* 0x0000700001027983 */ /* 0x000f640000100800 */
[----:B-----5:R-:W-:-:S13]  /*169d0*/  LOP3.LUT P0, RZ, R2, 0x2, RZ, 0xc0, !PT ;  /* 0x0000000202ff7812 */ /* 0x020fda000780c0ff */
[----:B------:R-:W-:Y:S05]  /*169e0*/  @P0 BRA `(.L_x_364) ;  /* 0x00000f2000000947 */ /* 0x000fea0003800000 */
[----:B------:R-:W5:Y:S04]  /*169f0*/  LDL R6, [R1+0x74] ;  /* 0x0000740001067983 */ /* 0x000f680000100800 */
[----:B--2---:R-:W2:Y:S04]  /*16a00*/  LDL R10, [R1+0x6c] ;  /* 0x00006c00010a7983 */ /* 0x004ea80000100800 */
[----:B----4-:R-:W4:Y:S04]  /*16a10*/  LDL R18, [R1+0x64] ;  /* 0x0000640001127983 */ /* 0x010f280000100800 */
[----:B---3--:R-:W3:Y:S04]  /*16a20*/  LDL R8, [R1+0x68] ;  /* 0x0000680001087983 */ /* 0x008ee80000100800 */
[----:B------:R-:W3:Y:S04]  /*16a30*/  LDL R11, [R1+0xb8] ;  /* 0x0000b800010b7983 */ /* 0x000ee80000100800 */
        /* <DEDUP_REMOVED lines=8> */
[----:B------:R-:W3:Y:S01]  /*16ac0*/  LDL R5, [R1+0x54] ;  /* 0x0000540001057983 */ /* 0x000ee20000100800 */
[----:B-----5:R-:W-:-:S02]  /*16ad0*/  ISETP.GE.AND P0, PT, R6, c[0x0][0x3c8], PT ;  /* 0x0000f20006007a0c */ /* 0x020fc40003f06270 */
[----:B--2---:R-:W-:-:S11]  /*16ae0*/  ISETP.GE.AND P5, PT, R10, c[0x0][0x3c8], PT ;  /* 0x0000f2000a007a0c */ /* 0x004fd60003fa6270 */
[----:B-1----:R-:W-:Y:S02]  /*16af0*/  @!P0 IMAD.MOV.U32 R2, RZ, RZ, R0 ;  /* 0x000000ffff028224 */ /* 0x002fe400078e0000 */
[----:B------:R-:W-:Y:S01]  /*16b00*/  @!P0 IMAD.MOV.U32 R3, RZ, RZ, R4 ;  /* 0x000000ffff038224 */ /* 0x000fe200078e0004 */
[----:B----4-:R-:W-:-:S03]  /*16b10*/  ISETP.GE.AND P3, PT, R18, c[0x0][0x3c8], PT ;  /* 0x0000f20012007a0c */ /* 0x010fc60003f66270 */
[----:B------:R-:W-:Y:S01]  /*16b20*/  @!P0 IMAD.WIDE R2, R6, 0x4, R2 ;  /* 0x0000000406028825 */ /* 0x000fe200078e0202 */
[----:B---3--:R-:W-:-:S04]  /*16b30*/  ISETP.GE.AND P4, PT, R8, c[0x0][0x3c8], PT ;  /* 0x0000f20008007a0c */ /* 0x008fc80003f86270 */
[----:B------:R1:W-:Y:S01]  /*16b40*/  @!P0 ST.E.64 [R2.64], R30 ;  /* 0x0000001e02008985 */ /* 0x0003e2000c101b08 */
[----:B------:R-:W-:-:S04]  /*16b50*/  @!P5 LEA R6, P0, R10, R0, 0x2 ;  /* 0x000000000a06d211 */ /* 0x000fc800078010ff */
[----:B------:R-:W-:-:S05]  /*16b60*/  @!P5 LEA.HI.X R7, R10, R4, R11, 0x2, P0 ;  /* 0x000000040a07d211 */ /* 0x000fca00000f140b */
[----:B------:R-:W-:Y:S01]  /*16b70*/  @!P5 ST.E.64 [R6.64], R44 ;  /* 0x0000002c0600d985 */ /* 0x000fe2000c101b08 */
[-C--:B------:R-:W-:Y:S02]  /*16b80*/  @!P3 LEA R10, P5, R18, R0.reuse, 0x2 ;  /* 0x00000000120ab211 */ /* 0x080fe400078a10ff */
[----:B------:R-:W-:Y:S02]  /*16b90*/  ISETP.GE.AND P2, PT, R16, c[0x0][0x3c8], PT ;  /* 0x0000f20010007a0c */ /* 0x000fe40003f46270 */
[----:B------:R-:W-:Y:S02]  /*16ba0*/  ISETP.GE.AND P1, PT, R14, c[0x0][0x3c8], PT ;  /* 0x0000f2000e007a0c */ /* 0x000fe40003f26270 */
[----:B------:R-:W-:Y:S02]  /*16bb0*/  ISETP.GE.AND P0, PT, R12, c[0x0][0x3c8], PT ;  /* 0x0000f2000c007a0c */ /* 0x000fe40003f06270 */
[----:B-1----:R-:W-:-:S04]  /*16bc0*/  @!P4 LEA R2, P6, R8, R0, 0x2 ;  /* 0x000000000802c211 */ /* 0x002fc800078c10ff */
[----:B------:R-:W-:-:S05]  /*16bd0*/  @!P4 LEA.HI.X R3, R8, R4, R9, 0x2, P6 ;  /* 0x000000040803c211 */ /* 0x000fca00030f1409 */
[----:B------:R1:W-:Y:S01]  /*16be0*/  @!P4 ST.E.64 [R2.64], R48 ;  /* 0x000000300200c985 */ /* 0x0003e2000c101b08 */
[----:B------:R-:W-:-:S04]  /*16bf0*/  @!P2 LEA R8, P6, R16, R0, 0x2 ;  /* 0x000000001008a211 */ /* 0x000fc800078c10ff */
[----:B------:R-:W-:Y:S02]  /*16c00*/  @!P2 LEA.HI.X R9, R16, R4, R17, 0x2, P6 ;  /* 0x000000041009a211 */ /* 0x000fe400030f1411 */
[----:B-1----:R-:W-:-:S04]  /*16c10*/  P2R R2, PR, RZ, 0x20 ;  /* 0x00000020ff027803 */ /* 0x002fc80000000000 */
[----:B------:R-:W-:Y:S02]  /*16c20*/  ISETP.NE.AND P4, PT, R2, RZ, PT ;  /* 0x000000ff0200720c */ /* 0x000fe40003f85270 */
[----:B------:R-:W-:Y:S02]  /*16c30*/  @!P1 LEA R6, P5, R14, R0, 0x2 ;  /* 0x000000000e069211 */ /* 0x000fe400078a10ff */
[----:B------:R-:W-:Y:S02]  /*16c40*/  @!P3 LEA.HI.X R11, R18, R4, R19, 0x2, P4 ;  /* 0x00000004120bb211 */ /* 0x000fe400020f1413 */
[----:B------:R-:W-:Y:S02]  /*16c50*/  @!P0 LEA R2, P4, R12, R0, 0x2 ;  /* 0x000000000c028211 */ /* 0x000fe400078810ff */
[-C--:B------:R-:W-:Y:S02]  /*16c60*/  @!P1 LEA.HI.X R7, R14, R4.reuse, R15, 0x2, P5 ;  /* 0x000000040e079211 */ /* 0x080fe400028f140f */
[----:B------:R-:W-:Y:S01]  /*16c70*/  @!P0 LEA.HI.X R3, R12, R4, R13, 0x2, P4 ;  /* 0x000000040c038211 */ /* 0x000fe200020f140d */
[----:B------:R1:W-:Y:S04]  /*16c80*/  @!P3 ST.E.64 [R10.64], R62 ;  /* 0x0000003e0a00b985 */ /* 0x0003e8000c101b08 */
[----:B------:R1:W-:Y:S04]  /*16c90*/  @!P2 ST.E.64 [R8.64], R60 ;  /* 0x0000003c0800a985 */ /* 0x0003e8000c101b08 */
[----:B------:R1:W-:Y:S04]  /*16ca0*/  @!P1 ST.E.64 [R6.64], R52 ;  /* 0x0000003406009985 */ /* 0x0003e8000c101b08 */
[----:B------:R1:W-:Y:S01]  /*16cb0*/  @!P0 ST.E.64 [R2.64], R40 ;  /* 0x0000002802008985 */ /* 0x0003e2000c101b08 */
[----:B------:R-:W-:-:S13]  /*16cc0*/  ISETP.GE.AND P0, PT, R5, c[0x0][0x3c8], PT ;  /* 0x0000f20005007a0c */ /* 0x000fda0003f06270 */
[----:B------:R-:W-:Y:S05]  /*16cd0*/  @P0 BRA `(.L_x_364) ;  /* 0x00000c3000000947 */ /* 0x000fea0003800000 */
[----:B------:R-:W2:Y:S01]  /*16ce0*/  LDL R12, [R1+0xa0] ;  /* 0x0000a000010c7983 */ /* 0x000ea20000100800 */
[----:B-1----:R-:W-:-:S04]  /*16cf0*/  LEA R2, P0, R5, R0, 0x2 ;  /* 0x0000000005027211 */ /* 0x002fc800078010ff */
[----:B--2---:R-:W-:-:S05]  /*16d00*/  LEA.HI.X R3, R5, R4, R12, 0x2, P0 ;  /* 0x0000000405037211 */ /* 0x004fca00000f140c */
[----:B------:R1:W-:Y:S01]  /*16d10*/  ST.E.64 [R2.64], R28 ;  /* 0x0000001c02007985 */ /* 0x0003e2000c101b08 */
[----:B------:R-:W-:Y:S05]  /*16d20*/  BRA `(.L_x_364) ;  /* 0x00000be000007947 */ /* 0x000fea0003800000 */
.L_x_349:
[----:B------:R-:W2:Y:S04]  /*16d30*/  LDL.LU R0, [R1+0x48] ;  /* 0x0000480001007983 */ /* 0x000ea80000300800 */
[----:B------:R-:W3:Y:S01]  /*16d40*/  LDL.LU R7, [R1+0x4c] ;  /* 0x00004c0001077983 */ /* 0x000ee20000300800 */
[----:B------:R-:W-:Y:S02]  /*16d50*/  ISETP.NE.U32.AND P0, PT, RZ, c[0x0][0x508], PT ;  /* 0x00014200ff007a0c */ /* 0x000fe40003f05070 */
[----:B------:R-:W-:Y:S01]  /*16d60*/  ISETP.NE.U32.AND P3, PT, RZ, c[0x0][0x500], PT ;  /* 0x00014000ff007a0c */ /* 0x000fe20003f65070 */
[----:B------:R-:W4:Y:S01]  /*16d70*/  LDL.LU R6, [R1+0x7c] ;  /* 0x00007c0001067983 */ /* 0x000f220000300800 */
[----:B------:R-:W-:Y:S01]  /*16d80*/  ISETP.NE.AND.EX P2, PT, RZ, c[0x0][0x50c], PT, P0 ;  /* 0x00014300ff007a0c */ /* 0x000fe20003f45300 */
[----:B------:R-:W-:Y:S01]  /*16d90*/  IMAD.MOV.U32 R19, RZ, RZ, c[0x0][0x388] ;  /* 0x0000e200ff137624 */ /* 0x000fe200078e00ff */
[----:B------:R-:W-:-:S02]  /*16da0*/  ISETP.NE.AND.EX P3, PT, RZ, c[0x0][0x504], PT, P3 ;  /* 0x00014100ff007a0c */ /* 0x000fc40003f65330 */
[----:B--2---:R-:W-:-:S09]  /*16db0*/  IADD3 R2, P1, R0, c[0x0][0x500], RZ ;  /* 0x0001400000027a10 */ /* 0x004fd20007f3e0ff */
[----:B------:R-:W-:Y:S01]  /*16dc0*/  @P2 IADD3 R4, P0, R0, c[0x0][0x508], RZ ;  /* 0x0001420000042a10 */ /* 0x000fe20007f1e0ff */
[----:B------:R-:W-:Y:S01]  /*16dd0*/  IMAD.MOV.U32 R0, RZ, RZ, RZ ;  /* 0x000000ffff007224 */ /* 0x000fe200078e00ff */
        /* <DEDUP_REMOVED lines=8> */
[----:B-1----:R1:W2:Y:S04]  /*16e60*/  LDG.E R4, [R2.64] ;  /* 0x0000000802047981 */ /* 0x0022a8000c1e1900 */
[----:B-1----:R-:W2:Y:S02]  /*16e70*/  LDG.E R2, [R2.64+0x4] ;  /* 0x0000040802027981 */ /* 0x002ea4000c1e1900 */
[----:B--2--5:R-:W-:Y:S02]  /*16e80*/  IADD3 R19, -R4, R2, RZ ;  /* 0x0000000204137210 */ /* 0x024fe40007ffe1ff */
.L_x_377:
        /* <DEDUP_REMOVED lines=31> */
[----:B------:R-:W-:-:S04]  /*17080*/  IMAD.WIDE.U32 R6, R6, R8, RZ ;  /* 0x0000000806067225 */ /* 0x000fc800078e00ff */
[----:B------:R-:W-:Y:S01]  /*17090*/  IMAD.IADD R11, R7, 0x1, R11 ;  /* 0x00000001070b7824 */ /* 0x000fe200078e020b */
[----:B------:R-:W-:Y:S01]  /*170a0*/  IADD3 R7, R5, R10, RZ ;  /* 0x0000000a05077210 */ /* 0x000fe20007ffe0ff */
[----:B------:R-:W-:-:S05]  /*170b0*/  @P0 IMAD.HI.U32 R20, R16, c[0x0][0x4ec], RZ ;  /* 0x00013b0010140a27 */ /* 0x000fca00078e00ff */
[----:B------:R-:W-:Y:S02]  /*170c0*/  @P0 SHF.R.U32.HI R2, RZ, c[0x0][0x4f0], R20 ;  /* 0x00013c00ff020a19 */ /* 0x000fe40000011614 */
[----:B------:R-:W-:-:S03]  /*170d0*/  IADD3 R20, P1, P0, R4, R6, R0 ;  /* 0x0000000604147210 */ /* 0x000fc6000783e000 */
[----:B------:R-:W-:Y:S01]  /*170e0*/  IMAD.MOV R6, RZ, RZ, -R2 ;  /* 0x000000ffff067224 */ /* 0x000fe200078e0a02 */
[----:B------:R-:W-:Y:S02]  /*170f0*/  IADD3.X R11, R7, R11, R17, P1, P0 ;  /* 0x0000000b070b7210 */ /* 0x000fe40000fe0411 */
[----:B--2---:R-:W-:-:S05]  /*17100*/  SEL R3, R22, RZ, P2 ;  /* 0x000000ff16037207 */ /* 0x004fca0001000000 */
[-C--:B-----5:R-:W-:Y:S02]  /*17110*/  IMAD R10, R15, R3.reuse, RZ ;  /* 0x000000030f0a7224 */ /* 0x0a0fe400078e02ff */
[----:B------:R-:W-:-:S04]  /*17120*/  IMAD.WIDE.U32 R4, R14, R3, RZ ;  /* 0x000000030e047225 */ /* 0x000fc800078e00ff */
[----:B------:R-:W-:Y:S01]  /*17130*/  IMAD R3, R6, c[0x0][0x4e8], R16 ;  /* 0x00013a0006037a24 */ /* 0x000fe200078e0210 */
[----:B------:R-:W-:Y:S02]  /*17140*/  IADD3 R7, R5, R10, RZ ;  /* 0x0000000a05077210 */ /* 0x000fe40007ffe0ff */
[----:B------:R-:W-:Y:S02]  /*17150*/  IADD3 R4, P1, P0, R2, R20, R4 ;  /* 0x0000001402047210 */ /* 0x000fe4000783e004 */
[----:B------:R-:W-:Y:S01]  /*17160*/  SHF.R.S32.HI R5, RZ, 0x1f, R2 ;  /* 0x0000001fff057819 */ /* 0x000fe20000011402 */
[----:B------:R-:W-:Y:S01]  /*17170*/  IMAD R2, R13, R3, RZ ;  /* 0x000000030d027224 */ /* 0x000fe200078e02ff */
[----:B------:R-:W-:Y:S02]  /*17180*/  SHF.R.S32.HI R6, RZ, 0x1f, R3 ;  /* 0x0000001fff067819 */ /* 0x000fe40000011403 */
[----:B------:R-:W-:Y:S01]  /*17190*/  IADD3.X R5, R5, R11, R7, P1, P0 ;  /* 0x0000000b05057210 */ /* 0x000fe20000fe0407 */
[----:B------:R-:W-:-:S02]  /*171a0*/  IMAD.MOV.U32 R7, RZ, RZ, c[0x0][0x4a8] ;  /* 0x00012a00ff077624 */ /* 0x000fc400078e00ff */
[C---:B------:R-:W-:Y:S02]  /*171b0*/  IMAD R6, R12.reuse, R6, R2 ;  /* 0x000000060c067224 */ /* 0x040fe400078e0202 */
        /* <DEDUP_REMOVED lines=9> */
.L_x_379:
[----:B------:R-:W-:Y:S05]  /*17250*/  BSYNC B0 ;  /* 0x0000000000007941 */ /* 0x000fea0003800000 */
.L_x_378:
[----:B------:R-:W-:-:S13]  /*17260*/  ISETP.GT.AND P0, PT, R18, 0x1, PT ;  /* 0x000000011200780c */ /* 0x000fda0003f04270 */
[----:B------:R-:W-:Y:S05]  /*17270*/  @P0 BRA `(.L_x_364) ;  /* 0x0000069000000947 */ /* 0x000fea0003800000 */
[----:B------:R-:W2:Y:S01]  /*17280*/  LDL.LU R10, [R1+0x2c] ;  /* 0x00002c00010a7983 */ /* 0x000ea20000300800 */
[----:B-1----:R-:W-:Y:S01]  /*17290*/  MOV R2, c[0x0][0x4e8] ;  /* 0x00013a0000027a02 */ /* 0x002fe20000000f00 */
[----:B------:R-:W-:Y:S01]  /*172a0*/  IMAD R4, R17, c[0x0][0x3a0], RZ ;  /* 0x0000e80011047a24 */ /* 0x000fe200078e02ff */
[----:B------:R-:W-:Y:S01]  /*172b0*/  ISETP.GE.AND P2, PT, R244, c[0x0][0x3c8], PT ;  /* 0x0000f200f4007a0c */ /* 0x000fe20003f46270 */
[----:B------:R-:W1:Y:S01]  /*172c0*/  S2R R12, SR_TID.X ;  /* 0x00000000000c7919 */ /* 0x000e620000002100 */
[----:B------:R-:W-:Y:S01]  /*172d0*/  ISETP.NE.AND P0, PT, R2, 0x1, PT ;  /* 0x000000010200780c */ /* 0x000fe20003f05270 */
[----:B------:R-:W-:-:S04]  /*172e0*/  IMAD.WIDE.U32 R2, R0, c[0x0][0x3a0], RZ ;  /* 0x0000e80000027a25 */ /* 0x000fc800078e00ff */
[----:B------:R-:W-:Y:S02]  /*172f0*/  IMAD R0, R0, c[0x0][0x3a4], R4 ;  /* 0x0000e90000007a24 */ /* 0x000fe400078e0204 */
[----:B------:R-:W-:-:S03]  /*17300*/  IMAD R5, R21, c[0x0][0x3f0], RZ ;  /* 0x0000fc0015057a24 */ /* 0x000fc600078e02ff */
[----:B------:R-:W-:Y:S01]  /*17310*/  IADD3 R3, R3, R0, RZ ;  /* 0x0000000003037210 */ /* 0x000fe20007ffe0ff */
[----:B------:R-:W-:-:S04]  /*17320*/  IMAD R7, R9, c[0x0][0x3f4], R5 ;  /* 0x0000fd0009077a24 */ /* 0x000fc800078e0205 */
[----:B------:R-:W-:-:S04]  /*17330*/  IMAD.WIDE.U32 R2, R8, c[0x0][0x3e8], R2 ;  /* 0x0000fa0008027a25 */ /* 0x000fc800078e0002 */
[----:B------:R-:W-:-:S04]  /*17340*/  IMAD R3, R8, c[0x0][0x3ec], R3 ;  /* 0x0000fb0008037a24 */ /* 0x000fc800078e0203 */
[----:B------:R-:W-:Y:S01]  /*17350*/  IMAD.WIDE.U32 R2, R9, c[0x0][0x3f0], R2 ;  /* 0x0000fc0009027a25 */ /* 0x000fe200078e0002 */
[----:B-1----:R-:W-:-:S04]  /*17360*/  SHF.R.S32.HI R11, RZ, 0x1f, R12 ;  /* 0x0000001fff0b7819 */ /* 0x002fc8000001140c */
[----:B------:R-:W-:Y:S02]  /*17370*/  IADD3 R3, R3, R7, RZ ;  /* 0x0000000703037210 */ /* 0x000fe40007ffe0ff */
[----:B------:R-:W-:-:S04]  /*17380*/  LEA.HI R11, R11, R12, RZ, 0x3 ;  /* 0x0000000c0b0b7211 */ /* 0x000fc800078f18ff */
[----:B------:R-:W-:Y:S02]  /*17390*/  SHF.R.S32.HI R11, RZ, 0x3, R11 ;  /* 0x00000003ff0b7819 */ /* 0x000fe4000001140b */
[----:B--2---:R-:W-:-:S04]  /*173a0*/  LEA R4, R10, R251, 0x7 ;  /* 0x000000fb0a047211 */ /* 0x004fc800078e38ff */
[----:B------:R-:W-:Y:S01]  /*173b0*/  MOV R0, R4 ;  /* 0x0000000400007202 */ /* 0x000fe20000000f00 */
[----:B------:R-:W-:-:S05]  /*173c0*/  @P0 IMAD.HI.U32 R6, R4, c[0x0][0x4ec], RZ ;  /* 0x00013b0004060a27 */ /* 0x000fca00078e00ff */
[----:B------:R-:W-:-:S04]  /*173d0*/  @P0 SHF.R.U32.HI R0, RZ, c[0x0][0x4f0], R6 ;  /* 0x00013c00ff000a19 */ /* 0x000fc80000011606 */
[----:B------:R-:W-:Y:S01]  /*173e0*/  SHF.R.S32.HI R6, RZ, 0x1f, R0 ;  /* 0x0000001fff067819 */ /* 0x000fe20000011400 */
[C---:B------:R-:W-:Y:S01]  /*173f0*/  IMAD.WIDE.U32 R2, R0.reuse, c[0x0][0x3e0], R2 ;  /* 0x0000f80000027a25 */ /* 0x040fe200078e0002 */
[----:B------:R-:W-:-:S03]  /*17400*/  IADD3 R5, -R0, RZ, RZ ;  /* 0x000000ff00057210 */ /* 0x000fc60007ffe1ff */
[----:B------:R-:W-:Y:S02]  /*17410*/  IMAD R6, R6, c[0x0][0x3e0], RZ ;  /* 0x0000f80006067a24 */ /* 0x000fe400078e02ff */
[----:B------:R-:W-:Y:S02]  /*17420*/  IMAD R4, R5, c[0x0][0x4e8], R4 ;  /* 0x00013a0005047a24 */ /* 0x000fe400078e0204 */
[----:B------:R-:W-:-:S03]  /*17430*/  IMAD R6, R0, c[0x0][0x3e4], R6 ;  /* 0x0000f90000067a24 */ /* 0x000fc600078e0206 */
[----:B------:R-:W-:Y:S02]  /*17440*/  SHF.R.S32.HI R0, RZ, 0x1f, R4 ;  /* 0x0000001fff007819 */ /* 0x000fe40000011404 */
[----:B------:R-:W-:-:S03]  /*17450*/  IADD3 R3, R3, R6, RZ ;  /* 0x0000000603037210 */ /* 0x000fc60007ffe0ff */
[----:B------:R-:W-:Y:S02]  /*17460*/  IMAD R0, R0, c[0x0][0x3d8], RZ ;  /* 0x0000f60000007a24 */ /* 0x000fe400078e02ff */
[----:B------:R-:W-:-:S04]  /*17470*/  IMAD.WIDE.U32 R2, R4, c[0x0][0x3d8], R2 ;  /* 0x0000f60004027a25 */ /* 0x000fc800078e0002 */
[----:B------:R-:W-:Y:S01]  /*17480*/  IMAD R4, R4, c[0x0][0x3dc], R0 ;  /* 0x0000f70004047a24 */ /* 0x000fe200078e0200 */
[----:B------:R-:W-:Y:S02]  /*17490*/  LEA R6, P0, R2, c[0x0][0x380], 0x1 ;  /* 0x0000e00002067a11 */ /* 0x000fe400078008ff */
[----:B------:R-:W-:Y:S02]  /*174a0*/  LEA R0, R10, R11, 0x7 ;  /* 0x0000000b0a007211 */ /* 0x000fe400078e38ff */
[----:B------:R-:W-:-:S04]  /*174b0*/  IADD3 R4, R3, R4, RZ ;  /* 0x0000000403047210 */ /* 0x000fc80007ffe0ff */
[----:B------:R-:W-:Y:S01]  /*174c0*/  LEA.HI.X R5, R2, c[0x0][0x384], R4, 0x1, P0 ;  /* 0x0000e10002057a11 */ /* 0x000fe200000f0c04 */
[----:B------:R-:W-:Y:S05]  /*174d0*/  BRA.DIV ~URZ, `(.L_x_380) ;  /* 0x000038627f007947 */ /* 0x000fea000b800000 */
[----:B------:R1:W2:Y:S02]  /*174e0*/  SHFL.IDX PT, R7, R5, RZ, 0x181f ;  /* 0x00181fff05077589 */ /* 0x0002a400000e0000 */
.L_x_454:
[----:B------:R-:W-:Y:S05]  /*174f0*/  BRA.DIV ~URZ, `(.L_x_381) ;  /* 0x000038b27f007947 */ /* 0x000fea000b800000 */
[----:B------:R3:W4:Y:S02]  /*17500*/  SHFL.IDX PT, R2, R6, RZ, 0x181f ;  /* 0x00181fff06027589 */ /* 0x00072400000e0000 */
.L_x_455:
[----:B------:R-:W-:-:S05]  /*17510*/  IMAD R4, R19, c[0x0][0x4e8], RZ ;  /* 0x00013a0013047a24 */ /* 0x000fca00078e02ff */
[----:B------:R-:W-:-:S13]  /*17520*/  ISETP.GE.OR P0, PT, R0, R4, P2 ;  /* 0x000000040000720c */ /* 0x000fda0001706670 */
[----:B----4-:R-:W-:-:S04]  /*17530*/  @!P0 LEA R2, P1, R244, R2, 0x1 ;  /* 0x00000002f4028211 */ /* 0x010fc800078208ff */
[----:B--2---:R-:W-:-:S05]  /*17540*/  @!P0 LEA.HI.X R3, R244, R7, R245, 0x1, P1 ;  /* 0x00000007f4038211 */ /* 0x004fca00008f0cf5 */
[----:B------:R2:W-:Y:S01]  /*17550*/  @!P0 ST.E.128 [R2.64], RZ ;  /* 0x000000ff02008985 */ /* 0x0005e2000c101d08 */
[----:B------:R-:W-:Y:S05]  /*17560*/  BRA.DIV ~URZ, `(.L_x_382) ;  /* 0x000038b27f007947 */ /* 0x000fea000b800000 */
[----:B------:R4:W1:Y:S04]  /*17570*/  SHFL.IDX PT, R7, R5, 0x1, 0x181f ;  /* 0x00381f0005077f89 */ /* 0x00086800000e0000 */
[----:B--2---:R4:W2:Y:S02]  /*17580*/  SHFL.IDX PT, R2, R6, 0x1, 0x181f ;  /* 0x00381f0006027f89 */ /* 0x0048a400000e0000 */
.L_x_456:
[----:B------:R-:W-:-:S04]  /*17590*/  IADD3 R3, R0, 0x10, RZ ;  /* 0x0000001000037810 */ /* 0x000fc80007ffe0ff */
[----:B------:R-:W-:-:S13]  /*175a0*/  ISETP.GE.OR P0, PT, R3, R4, P2 ;  /* 0x000000040300720c */ /* 0x000fda0001706670 */
[----:B--2---:R-:W-:-:S04]  /*175b0*/  @!P0 LEA R2, P1, R244, R2, 0x1 ;  /* 0x00000002f4028211 */ /* 0x004fc800078208ff */
[----:B-1----:R-:W-:-:S05]  /*175c0*/  @!P0 LEA.HI.X R3, R244, R7, R245, 0x1, P1 ;  /* 0x00000007f4038211 */ /* 0x002fca00008f0cf5 */
[----:B------:R1:W-:Y:S01]  /*175d0*/  @!P0 ST.E.128 [R2.64], RZ ;  /* 0x000000ff02008985 */ /* 0x0003e2000c101d08 */
[----:B------:R-:W-:Y:S05]  /*175e0*/  BRA.DIV ~URZ, `(.L_x_383) ;  /* 0x000039027f007947 */ /* 0x000fea000b800000 */
[----:B------:R2:W1:Y:S02]  /*175f0*/  SHFL.IDX PT, R7, R5, 0x2, 0x181f ;  /* 0x00581f0005077f89 */ /* 0x00046400000e0000 */
.L_x_457:
[----:B------:R-:W-:Y:S05]  /*17600*/  BRA.DIV ~URZ, `(.L_x_384) ;  /* 0x000039527f007947 */ /* 0x000fea000b800000 */
[----:B-1----:R1:W2:Y:S02]  /*17610*/  SHFL.IDX PT, R2, R6, 0x2, 0x181f ;  /* 0x00581f0006027f89 */ /* 0x0022a400000e0000 */
.L_x_458:
[----:B------:R-:W-:-:S04]  /*17620*/  IADD3 R3, R0, 0x20, RZ ;  /* 0x0000002000037810 */ /* 0x000fc80007ffe0ff */
[----:B------:R-:W-:-:S13]  /*17630*/  ISETP.GE.OR P0, PT, R3, R4, P2 ;  /* 0x000000040300720c */ /* 0x000fda0001706670 */
[----:B--2---:R-:W-:-:S04]  /*17640*/  @!P0 LEA R2, P1, R244, R2, 0x1 ;  /* 0x00000002f4028211 */ /* 0x004fc800078208ff */
[----:B------:R-:W-:-:S05]  /*17650*/  @!P0 LEA.HI.X R3, R244, R7, R245, 0x1, P1 ;  /* 0x00000007f4038211 */ /* 0x000fca00008f0cf5 */
[----:B------:R2:W-:Y:S01]  /*17660*/  @!P0 ST.E.128 [R2.64], RZ ;  /* 0x000000ff02008985 */ /* 0x0005e2000c101d08 */
[----:B------:R-:W-:Y:S05]  /*17670*/  BRA.DIV ~URZ, `(.L_x_385) ;  /* 0x000039527f007947 */ /* 0x000fea000b800000 */
[----:B------:R1:W2:Y:S04]  /*17680*/  SHFL.IDX PT, R7, R5, 0x3, 0x181f ;  /* 0x00781f0005077f89 */ /* 0x0002a800000e0000 */
[----:B--2---:R1:W2:Y:S02]  /*17690*/  SHFL.IDX PT, R2, R6, 0x3, 0x181f ;  /* 0x00781f0006027f89 */ /* 0x0042a400000e0000 */
.L_x_459:
[----:B------:R-:W-:-:S04]  /*176a0*/  IADD3 R3, R0, 0x30, RZ ;  /* 0x0000003000037810 */ /* 0x000fc80007ffe0ff */
[----:B------:R-:W-:-:S13]  /*176b0*/  ISETP.GE.OR P0, PT, R3, R4, P2 ;  /* 0x000000040300720c */ /* 0x000fda0001706670 */
[----:B--2---:R-:W-:-:S04]  /*176c0*/  @!P0 LEA R2, P1, R244, R2, 0x1 ;  /* 0x00000002f4028211 */ /* 0x004fc800078208ff */
[----:B------:R-:W-:-:S05]  /*176d0*/  @!P0 LEA.HI.X R3, R244, R7, R245, 0x1, P1 ;  /* 0x00000007f4038211 */ /* 0x000fca00008f0cf5 */
[----:B------:R2:W-:Y:S01]  /*176e0*/  @!P0 ST.E.128 [R2.64], RZ ;  /* 0x000000ff02008985 */ /* 0x0005e2000c101d08 */
[----:B------:R-:W-:Y:S05]  /*176f0*/  BRA.DIV ~URZ, `(.L_x_386) ;  /* 0x000039a27f007947 */ /* 0x000fea000b800000 */
[----:B------:R1:W2:Y:S02]  /*17700*/  SHFL.IDX PT, R7, R5, 0x4, 0x181f ;  /* 0x00981f0005077f89 */ /* 0x0002a400000e0000 */
.L_x_460:
[----:B------:R-:W-:Y:S05]  /*17710*/  BRA.DIV ~URZ, `(.L_x_387) ;  /* 0x000039f27f007947 */ /* 0x000fea000b800000 */
[----:B--2---:R2:W1:Y:S02]  /*17720*/  SHFL.IDX PT, R2, R6, 0x4, 0x181f ;  /* 0x00981f0006027f89 */ /* 0x00446400000e0000 */
.L_x_461:
[----:B------:R-:W-:-:S04]  /*17730*/  IADD3 R3, R0, 0x40, RZ ;  /* 0x0000004000037810 */ /* 0x000fc80007ffe0ff */
[----:B------:R-:W-:-:S13]  /*17740*/  ISETP.GE.OR P0, PT, R3, R4, P2 ;  /* 0x000000040300720c */ /* 0x000fda0001706670 */
[----:B-1----:R-:W-:-:S04]  /*17750*/  @!P0 LEA R2, P1, R244, R2, 0x1 ;  /* 0x00000002f4028211 */ /* 0x002fc800078208ff */
[----:B------:R-:W-:-:S05]  /*17760*/  @!P0 LEA.HI.X R3, R244, R7, R245, 0x1, P1 ;  /* 0x00000007f4038211 */ /* 0x000fca00008f0cf5 */
[----:B------:R1:W-:Y:S01]  /*17770*/  @!P0 ST.E.128 [R2.64], RZ ;  /* 0x000000ff02008985 */ /* 0x0003e2000c101d08 */
[----:B------:R-:W-:Y:S05]  /*17780*/  BRA.DIV ~URZ, `(.L_x_388) ;  /* 0x000039f27f007947 */ /* 0x000fea000b800000 */
[----:B------:R1:W2:Y:S04]  /*17790*/  SHFL.IDX PT, R7, R5, 0x5, 0x181f ;  /* 0x00b81f0005077f89 */ /* 0x0002a800000e0000 */
[----:B-1----:R1:W3:Y:S02]  /*177a0*/  SHFL.IDX PT, R2, R6, 0x5, 0x181f ;  /* 0x00b81f0006027f89 */ /* 0x0022e400000e0000 */
.L_x_462:
[----:B------:R-:W-:-:S04]  /*177b0*/  IADD3 R3, R0, 0x50, RZ ;  /* 0x0000005000037810 */ /* 0x000fc80007ffe0ff */
[----:B------:R-:W-:-:S13]  /*177c0*/  ISETP.GE.OR P0, PT, R3, R4, P2 ;  /* 0x000000040300720c */ /* 0x000fda0001706670 */
[----:B---3--:R-:W-:-:S04]  /*177d0*/  @!P0 LEA R2, P1, R244, R2, 0x1 ;  /* 0x00000002f4028211 */ /* 0x008fc800078208ff */
[----:B--2---:R-:W-:-:S05]  /*177e0*/  @!P0 LEA.HI.X R3, R244, R7, R245, 0x1, P1 ;  /* 0x00000007f4038211 */ /* 0x004fca00008f0cf5 */
[----:B------:R2:W-:Y:S01]  /*177f0*/  @!P0 ST.E.128 [R2.64], RZ ;  /* 0x000000ff02008985 */ /* 0x0005e2000c101d08 */
[----:B------:R-:W-:Y:S05]  /*17800*/  BRA.DIV ~URZ, `(.L_x_389) ;  /* 0x00003a427f007947 */ /* 0x000fea000b800000 */
[----:B------:R3:W1:Y:S02]  /*17810*/  SHFL.IDX PT, R7, R5, 0x6, 0x181f ;  /* 0x00d81f0005077f89 */ /* 0x00066400000e0000 */
.L_x_463:
[----:B------:R-:W-:Y:S05]  /*17820*/  BRA.DIV ~URZ, `(.L_x_390) ;  /* 0x00003a927f007947 */ /* 0x000fea000b800000 */
[----:B--2---:R2:W3:Y:S02]  /*17830*/  SHFL.IDX PT, R2, R6, 0x6, 0x181f ;  /* 0x00d81f0006027f89 */ /* 0x0044e400000e0000 */
.L_x_464:
[----:B------:R-:W-:-:S04]  /*17840*/  IADD3 R3, R0, 0x60, RZ ;  /* 0x0000006000037810 */ /* 0x000fc80007ffe0ff */
[----:B------:R-:W-:-:S13]  /*17850*/  ISETP.GE.OR P0, PT, R3, R4, P2 ;  /* 0x000000040300720c */ /* 0x000fda0001706670 */
[----:B---3--:R-:W-:-:S04]  /*17860*/  @!P0 LEA R2, P1, R244, R2, 0x1 ;  /* 0x00000002f4028211 */ /* 0x008fc800078208ff */
[----:B-1----:R-:W-:-:S05]  /*17870*/  @!P0 LEA.HI.X R3, R244, R7, R245, 0x1, P1 ;  /* 0x00000007f4038211 */ /* 0x002fca00008f0cf5 */
[----:B------:R1:W-:Y:S01]  /*17880*/  @!P0 ST.E.128 [R2.64], RZ ;  /* 0x000000ff02008985 */ /* 0x0003e2000c101d08 */
[----:B------:R-:W-:Y:S05]  /*17890*/  BRA.DIV ~URZ, `(.L_x_391) ;  /* 0x00003a927f007947 */ /* 0x000fea000b800000 */
[----:B----4-:R-:W3:Y:S04]  /*178a0*/  SHFL.IDX PT, R5, R5, 0x7, 0x181f ;  /* 0x00f81f0005057f89 */ /* 0x010ee800000e0000 */
[----:B-1----:R1:W4:Y:S02]  /*178b0*/  SHFL.IDX PT, R2, R6, 0x7, 0x181f ;  /* 0x00f81f0006027f89 */ /* 0x00232400000e0000 */
.L_x_465:
[----:B------:R-:W-:-:S04]  /*178c0*/  IADD3 R0, R0, 0x70, RZ ;  /* 0x0000007000007810 */ /* 0x000fc80007ffe0ff */
[----:B------:R-:W-:-:S13]  /*178d0*/  ISETP.GE.OR P0, PT, R0, R4, P2 ;  /* 0x000000040000720c */ /* 0x000fda0001706670 */
[----:B----4-:R-:W-:-:S04]  /*178e0*/  @!P0 LEA R2, P1, R244, R2, 0x1 ;  /* 0x00000002f4028211 */ /* 0x010fc800078208ff */
[----:B---3--:R-:W-:-:S05]  /*178f0*/  @!P0 LEA.HI.X R3, R244, R5, R245, 0x1, P1 ;  /* 0x00000005f4038211 */ /* 0x008fca00008f0cf5 */
[----:B------:R3:W-:Y:S04]  /*17900*/  @!P0 ST.E.128 [R2.64], RZ ;  /* 0x000000ff02008985 */ /* 0x0007e8000c101d08 */
.L_x_364:
[----:B------:R-:W-:Y:S05]  /*17910*/  BSYNC B1 ;  /* 0x0000000000017941 */ /* 0x000fea0003800000 */
.L_x_348:
        /* <DEDUP_REMOVED lines=15> */
.L_x_466:
[----:B------:R-:W-:Y:S05]  /*17a10*/  BRA.DIV ~URZ, `(.L_x_394) ;  /* 0x00003a527f007947 */ /* 0x000fea000b800000 */
[----:B------:R3:W1:Y:S02]  /*17a20*/  SHFL.IDX PT, R8, R46, 0x1, 0x1f ;  /* 0x00201f002e087f89 */ /* 0x00066400000e0000 */
.L_x_467:
[----:B------:R-:W5:Y:S01]  /*17a30*/  LDL R0, [R1+0x34] ;  /* 0x0000340001007983 */ /* 0x000f620000100800 */
[----:B------:R-:W-:Y:S02]  /*17a40*/  IMAD.MOV.U32 R6, RZ, RZ, RZ ;  /* 0x000000ffff067224 */ /* 0x000fe400078e00ff */
[----:B-----5:R-:W-:-:S05]  /*17a50*/  IMAD.IADD R0, R0, 0x1, R13 ;  /* 0x0000000100007824 */ /* 0x020fca00078e020d */
[----:B------:R-:W-:-:S13]  /*17a60*/  ISETP.GE.OR P0, PT, R0, c[0x0][0x53c], !P6 ;  /* 0x00014f0000007a0c */ /* 0x000fda0007706670 */
[----:B------:R-:W-:Y:S01]  /*17a70*/  @!P0 MOV R2, 0x4 ;  /* 0x0000000400028802 */ /* 0x000fe20000000f00 */
[----:B------:R-:W-:-:S04]  /*17a80*/  @!P0 IMAD.MOV.U32 R4, RZ, RZ, 0x4 ;  /* 0x00000004ff048424 */ /* 0x000fc800078e00ff */
[----:B------:R-:W-:-:S04]  /*17a90*/  @!P0 IMAD.WIDE R4, R0, R4, c[0x0][0x580] ;  /* 0x0001600000048625 */ /* 0x000fc800078e0204 */
[----:B----4-:R-:W-:Y:S01]  /*17aa0*/  @!P0 IMAD.WIDE R2, R0, R2, c[0x0][0x578] ;  /* 0x00015e0000028625 */ /* 0x010fe200078e0202 */
        /* <DEDUP_REMOVED lines=11> */
.L_x_468:
        /* <DEDUP_REMOVED lines=16> */
.L_x_469:
[----:B----4-:R-:W-:Y:S01]  /*17c60*/  IMAD R0, R0, c[0x0][0x538], RZ ;  /* 0x00014e0000007a24 */ /* 0x010fe200078e02ff */
[----:B------:R-:W-:Y:S04]  /*17c70*/  BSSY B1, `(.L_x_397) ;  /* 0x0000084000017945 */ /* 0x000fe80003800000 */
[----:B-1----:R-:W-:-:S04]  /*17c80*/  IADD3 R8, R0, R8, RZ ;  /* 0x0000000800087210 */ /* 0x002fc80007ffe0ff */
[----:B--2---:R-:W-:-:S13]  /*17c90*/  ISETP.GT.AND P0, PT, R8, R9, PT ;  /* 0x000000090800720c */ /* 0x004fda0003f04270 */
[----:B------:R-:W-:Y:S05]  /*17ca0*/  @P0 BRA `(.L_x_398) ;  /* 0x0000025000000947 */ /* 0x000fea0003800000 */
.L_x_402:
        /* <DEDUP_REMOVED lines=8> */
[----:B---3--:R-:W-:Y:S02]  /*17d30*/  @!P0 MOV R4, 0x4 ;  /* 0x0000000400048802 */ /* 0x008fe40000000f00 */
[----:B------:R-:W-:-:S03]  /*17d40*/  @!P0 MOV R2, 0x4 ;  /* 0x0000000400028802 */ /* 0x000fc60000000f00 */
[----:B------:R-:W-:-:S04]  /*17d50*/  @!P0 IMAD.WIDE R4, R0, R4, c[0x0][0x580] ;  /* 0x0001600000048625 */ /* 0x000fc800078e0204 */
[----:B------:R-:W-:Y:S01]  /*17d60*/  @!P0 IMAD.WIDE R2, R0, R2, c[0x0][0x578] ;  /* 0x00015e0000028625 */ /* 0x000fe200078e0202 */
[----:B------:R-:W2:Y:S04]  /*17d70*/  @!P0 LDG.E R6, [R4.64] ;  /* 0x0000000804068981 */ /* 0x000ea8000c1e1900 */
[----:B------:R-:W2:Y:S02]  /*17d80*/  @!P0 LDG.E R7, [R2.64] ;  /* 0x0000000802078981 */ /* 0x000ea4000c1e1900 */
[----:B--2---:R-:W-:Y:S01]  /*17d90*/  IMAD R0, R7, R6, RZ ;  /* 0x0000000607007224 */ /* 0x004fe200078e02ff */
[----:B------:R-:W-:Y:S05]  /*17da0*/  BRA.DIV ~URZ, `(.L_x_400) ;  /* 0x000039227f007947 */ /* 0x000fea000b800000 */
[----:B------:R1:W2:Y:S02]  /*17db0*/  SHFL.UP PT, R2, R0, 0x1, RZ ;  /* 0x0420000000027989 */ /* 0x0002a400000e00ff */
.L_x_470:
        /* <DEDUP_REMOVED lines=16> */
.L_x_471:
[----:B--2---:R-:W-:-:S05]  /*17ec0*/  IMAD R0, R0, c[0x0][0x538], RZ ;  /* 0x00014e0000007a24 */ /* 0x004fca00078e02ff */
[----:B------:R-:W-:-:S04]  /*17ed0*/  IADD3 R8, R0, R8, RZ ;  /* 0x0000000800087210 */ /* 0x000fc80007ffe0ff */
[----:B------:R-:W-:-:S13]  /*17ee0*/  ISETP.GT.AND P0, PT, R8, R9, PT ;  /* 0x000000090800720c */ /* 0x000fda0003f04270 */
[----:B-1----:R-:W-:Y:S05]  /*17ef0*/  @!P0 BRA `(.L_x_402) ;  /* 0xfffffdb000008947 */ /* 0x002fea000383ffff */
.L_x_398:
[----:B------:R-:W-:-:S05]  /*17f00*/  IADD3 R11, -R0, R8, RZ ;  /* 0x00000008000b7210 */ /* 0x000fca0007ffe1ff */
[----:B------:R-:W-:-:S05]  /*17f10*/  IMAD R0, R4, c[0x0][0x538], R11 ;  /* 0x00014e0004007a24 */ /* 0x000fca00078e020b */
[----:B------:R-:W-:Y:S01]  /*17f20*/  ISETP.GT.AND P0, PT, R0, R9, PT ;  /* 0x000000090000720c */ /* 0x000fe20003f04270 */
[----:B------:R-:W-:-:S12]  /*17f30*/  BRA.DIV ~URZ, `(.L_x_403) ;  /* 0x000039927f007947 */ /* 0x000fd8000b800000 */
[----:B------:R-:W-:-:S04]  /*17f40*/  VOTE.ANY R0, PT, !P0 ;  /* 0x0000000000007806 */ /* 0x000fc800040e0100 */
.L_x_472:
[----:B------:R1:W2:Y:S01]  /*17f50*/  POPC R10, R0 ;  /* 0x00000000000a7309 */ /* 0x0002a20000000000 */
[----:B------:R-:W-:Y:S05]  /*17f60*/  BRA.DIV ~URZ, `(.L_x_404) ;  /* 0x000039a27f007947 */ /* 0x000fea000b800000 */
[----:B--2---:R2:W4:Y:S04]  /*17f70*/  SHFL.IDX PT, R8, R6, R10, 0x1f ;  /* 0x00001f0a06087589 */ /* 0x00452800000e0000 */
[----:B------:R2:W1:Y:S02]  /*17f80*/  SHFL.IDX PT, R7, R7, R10, 0x1f ;  /* 0x00001f0a07077589 */ /* 0x00046400000e0000 */
.L_x_473:
[----:B------:R-:W-:Y:S01]  /*17f90*/  ISETP.NE.AND P0, PT, R0, RZ, PT ;  /* 0x000000ff0000720c */ /* 0x000fe20003f05270 */
[----:B------:R-:W-:-:S12]  /*17fa0*/  BSSY B0, `(.L_x_405) ;  /* 0x0000005000007945 */ /* 0x000fd80003800000 */
[----:B------:R-:W-:Y:S05]  /*17fb0*/  @!P0 BRA `(.L_x_406) ;  /* 0x0000003000008947 */ /* 0x000fea0003800000 */
[----:B-1----:R-:W-:Y:S01]  /*17fc0*/  IADD3 R0, R10, -0x1, RZ ;  /* 0xffffffff0a007810 */ /* 0x002fe20007ffe0ff */
[----:B------:R-:W-:Y:S05]  /*17fd0*/  BRA.DIV ~URZ, `(.L_x_407) ;  /* 0x00003a027f007947 */ /* 0x000fea000b800000 */
[----:B------:R1:W2:Y:S02]  /*17fe0*/  SHFL.IDX PT, R12, R4, R0, 0x1f ;  /* 0x00001f00040c7589 */ /* 0x0002a400000e0000 */
.L_x_406:
[----:B------:R-:W-:Y:S05]  /*17ff0*/  BSYNC B0 ;  /* 0x0000000000007941 */ /* 0x000fea0003800000 */
.L_x_405:
[----:B--2---:R-:W-:Y:S01]  /*18000*/  IMAD R6, R12, c[0x0][0x538], R11 ;  /* 0x00014e000c067a24 */ /* 0x004fe200078e020b */
[----:B----4-:R-:W-:Y:S02]  /*18010*/  IABS R2, R8 ;  /* 0x0000000800027213 */ /* 0x010fe40000000000 */
[----:B-1----:R-:W-:Y:S01]  /*18020*/  IABS R3, R7 ;  /* 0x0000000700037213 */ /* 0x002fe20000000000 */
[----:B------:R-:W-:Y:S01]  /*18030*/  IMAD.IADD R9, R9, 0x1, -R6 ;  /* 0x0000000109097824 */ /* 0x000fe200078e0a06 */
[----:B------:R1:W-:Y:S01]  /*18040*/  STL [R1+0x28], R6 ;  /* 0x0000280601007387 */ /* 0x0003e20000100800 */
[----:B---3--:R-:W2:Y:S03]  /*18050*/  I2F.RP R4, R2 ;  /* 0x0000000200047306 */ /* 0x008ea60000209400 */
[----:B------:R-:W3:Y:S05]  /*18060*/  LDL.LU R14, [R1+0x34] ;  /* 0x00003400010e7983 */ /* 0x000eea0000300800 */
[----:B--2---:R-:W2:Y:S02]  /*18070*/  MUFU.RCP R4, R4 ;  /* 0x0000000400047308 */ /* 0x004ea40000001000 */
[----:B--2---:R-:W-:-:S06]  /*18080*/  IADD3 R4, R4, 0xffffffe, RZ ;  /* 0x0ffffffe04047810 */ /* 0x004fcc0007ffe0ff */
[----:B------:R-:W2:Y:S01]  /*18090*/  F2I.FTZ.U32.TRUNC.NTZ R5, R4 ;  /* 0x0000000400057305 */ /* 0x000ea2000021f000 */
[----:B-1----:R-:W-:Y:S02]  /*180a0*/  MOV R6, R3 ;  /* 0x0000000300067202 */ /* 0x002fe40000000f00 */
[----:B------:R-:W-:Y:S01]  /*180b0*/  IABS R11, R9 ;  /* 0x00000009000b7213 */ /* 0x000fe20000000000 */
[----:B--2---:R-:W-:-:S04]  /*180c0*/  IMAD.MOV R0, RZ, RZ, -R5 ;  /* 0x000000ffff007224 */ /* 0x004fc800078e0a05 */
[----:B------:R-:W-:Y:S01]  /*180d0*/  IMAD.MOV.U32 R4, RZ, RZ, R0 ;  /* 0x000000ffff047224 */ /* 0x000fe200078e0000 */
[----:B------:R-:W-:-:S03]  /*180e0*/  IABS R0, R8 ;  /* 0x0000000800007213 */ /* 0x000fc60000000000 */
[----:B------:R-:W-:Y:S02]  /*180f0*/  IMAD R3, R4, R2, RZ ;  /* 0x0000000204037224 */ /* 0x000fe400078e02ff */
[----:B------:R-:W-:Y:S01]  /*18100*/  IMAD.MOV.U32 R4, RZ, RZ, RZ ;  /* 0x000000ffff047224 */ /* 0x000fe200078e00ff */
[----:B------:R-:W1:Y:S01]  /*18110*/  I2F.RP R12, R6 ;  /* 0x00000006000c7306 */ /* 0x000e620000209400 */
[----:B------:R-:W-:Y:S02]  /*18120*/  IMAD.MOV R0, RZ, RZ, -R0 ;  /* 0x000000ffff007224 */ /* 0x000fe400078e0a00 */
[----:B------:R-:W-:-:S04]  /*18130*/  IMAD.HI.U32 R5, R5, R3, R4 ;  /* 0x0000000305057227 */ /* 0x000fc800078e0004 */
[----:B------:R-:W-:Y:S01]  /*18140*/  IMAD.MOV.U32 R3, RZ, RZ, R11 ;  /* 0x000000ffff037224 */ /* 0x000fe200078e000b */
[----:B------:R-:W-:-:S03]  /*18150*/  MOV R4, R0 ;  /* 0x0000000000047202 */ /* 0x000fc60000000f00 */
[----:B------:R-:W-:-:S04]  /*18160*/  IMAD.HI.U32 R0, R5, R3, RZ ;  /* 0x0000000305007227 */ /* 0x000fc800078e00ff */
[----:B------:R-:W-:Y:S02]  /*18170*/  IMAD R3, R0, R4, R3 ;  /* 0x0000000400037224 */ /* 0x000fe400078e0203 */
[----:B-1----:R-:W1:Y:S03]  /*18180*/  MUFU.RCP R4, R12 ;  /* 0x0000000c00047308 */ /* 0x002e660000001000 */
[----:B------:R-:W-:-:S13]  /*18190*/  ISETP.GT.U32.AND P0, PT, R2, R3, PT ;  /* 0x000000030200720c */ /* 0x000fda0003f04070 */
[----:B------:R-:W-:Y:S01]  /*181a0*/  @!P0 IMAD.IADD R3, R3, 0x1, -R2 ;  /* 0x0000000103038824 */ /* 0x000fe200078e0a02 */
[----:B-1----:R-:W-:-:S04]  /*181b0*/  IADD3 R4, R4, 0xffffffe, RZ ;  /* 0x0ffffffe04047810 */ /* 0x002fc80007ffe0ff */
[----:B------:R-:W-:Y:S02]  /*181c0*/  ISETP.GE.U32.AND P2, PT, R3, R2, PT ;  /* 0x000000020300720c */ /* 0x000fe40003f46070 */
[----:B------:R-:W1:Y:S01]  /*181d0*/  F2I.FTZ.U32.TRUNC.NTZ R3, R4 ;  /* 0x0000000400037305 */ /* 0x000e62000021f000 */
[----:B------:R-:W-:Y:S02]  /*181e0*/  LOP3.LUT R2, R9, R8, RZ, 0x3c, !PT ;  /* 0x0000000809027212 */ /* 0x000fe400078e3cff */
[----:B------:R-:W-:Y:S02]  /*181f0*/  @!P0 IADD3 R0, R0, 0x1, RZ ;  /* 0x0000000100008810 */ /* 0x000fe40007ffe0ff */
[----:B------:R-:W-:Y:S02]  /*18200*/  ISETP.GE.AND P1, PT, R2, RZ, PT ;  /* 0x000000ff0200720c */ /* 0x000fe40003f26270 */
[----:B------:R-:W-:-:S04]  /*18210*/  ISETP.NE.AND P0, PT, R8, RZ, PT ;  /* 0x000000ff0800720c */ /* 0x000fc80003f05270 */
[----:B------:R-:W-:Y:S01]  /*18220*/  @P2 IADD3 R0, R0, 0x1, RZ ;  /* 0x0000000100002810 */ /* 0x000fe20007ffe0ff */
[----:B-1----:R-:W-:-:S06]  /*18230*/  IMAD.MOV R2, RZ, RZ, -R3 ;  /* 0x000000ffff027224 */ /* 0x002fcc00078e0a03 */
[----:B------:R-:W-:Y:S01]  /*18240*/  @!P1 IMAD.MOV R0, RZ, RZ, -R0 ;  /* 0x000000ffff009224 */ /* 0x000fe200078e0a00 */
[----:B------:R-:W-:Y:S02]  /*18250*/  MOV R4, R2 ;  /* 0x0000000200047202 */ /* 0x000fe40000000f00 */
[----:B------:R-:W-:Y:S02]  /*18260*/  IABS R2, R7 ;  /* 0x0000000700027213 */ /* 0x000fe40000000000 */
[----:B------:R-:W-:Y:S01]  /*18270*/  @!P0 LOP3.LUT R0, RZ, R8, RZ, 0x33, !PT ;  /* 0x00000008ff008212 */ /* 0x000fe200078e33ff */
[----:B------:R-:W-:Y:S02]  /*18280*/  IMAD R4, R4, R6, RZ ;  /* 0x0000000604047224 */ /* 0x000fe400078e02ff */
[----:B------:R-:W-:Y:S01]  /*18290*/  IMAD.MOV R5, RZ, RZ, -R2 ;  /* 0x000000ffff057224 */ /* 0x000fe200078e0a02 */
[----:B------:R-:W-:Y:S01]  /*182a0*/  IABS R11, R0 ;  /* 0x00000000000b7213 */ /* 0x000fe20000000000 */
[----:B------:R-:W-:-:S04]  /*182b0*/  IMAD.MOV.U32 R2, RZ, RZ, RZ ;  /* 0x000000ffff027224 */ /* 0x000fc800078e00ff */
        /* <DEDUP_REMOVED lines=26> */
.L_x_399:
[----:B------:R-:W-:Y:S01]  /*18460*/  MOV R0, c[0x0][0x53c] ;  /* 0x00014f0000007a02 */ /* 0x000fe20000000f00 */
[----:B------:R1:W-:Y:S04]  /*18470*/  STL [R1+0x28], R9 ;  /* 0x0000280901007387 */ /* 0x0003e80000100800 */
[----:B------:R1:W-:Y:S04]  /*18480*/  STL [R1+0x2c], RZ ;  /* 0x00002cff01007387 */ /* 0x0003e80000100800 */
[----:B------:R1:W-:Y:S04]  /*18490*/  STL [R1+0x30], RZ ;  /* 0x000030ff01007387 */ /* 0x0003e80000100800 */
[----:B------:R1:W-:Y:S02]  /*184a0*/  STL [R1+0x34], R0 ;  /* 0x0000340001007387 */ /* 0x0003e40000100800 */
.L_x_408:
[----:B------:R-:W-:Y:S05]  /*184b0*/  BSYNC B1 ;  /* 0x0000000000017941 */ /* 0x000fea0003800000 */
.L_x_397:
        /* <DEDUP_REMOVED lines=9> */
.L_x_392:
[----:B-1----:R-:W3:Y:S02]  /*18550*/  LDL R0, [R1+0x34] ;  /* 0x0000340001007983 */ /* 0x002ee40000100800 */
[----:B---3--:R-:W-:-:S13]  /*18560*/  ISETP.GE.AND P0, PT, R0, c[0x0][0x53c], PT ;  /* 0x00014f0000007a0c */ /* 0x008fda0003f06270 */
[----:B--2-4-:R-:W-:Y:S01]  /*18570*/  @P0 CALL.REL.NOINC `(.L_x_409) ;  /* 0x0000001000000944 */ /* 0x014fe20003c00000 */
[----:B------:R-:W-:Y:S05]  /*18580*/  BRA `(.L_x_410) ;  /* 0xfffe94e000007947 */ /* 0x000fea000383ffff */
.L_x_409:
[----:B------:R-:W-:Y:S05]  /*18590*/  EXIT ;  /* 0x000000000000794d */ /* 0x000fea0003800000 */
.L_x_222:
[----:B------:R-:W-:Y:S01]  /*185a0*/  IMAD.MOV.U32 R0, RZ, RZ, R5 ;  /* 0x000000ffff007224 */ /* 0x000fe200078e0005 */
[----:B------:R-:W-:Y:S02]  /*185b0*/  MOV R2, 0x1 ;  /* 0x0000000100027802 */ /* 0x000fe40000000f00 */
[----:B------:R-:W-:Y:S02]  /*185c0*/  MOV R3, 0x185e0 ;  /* 0x000185e000037802 */ /* 0x000fe40000000f00 */
[----:B------:R-:W-:Y:S05]  /*185d0*/  CALL.REL.NOINC `($__internal_6_$__cuda_sm70_shflsync_up_p) ;  /* 0x0000352000007944 */ /* 0x000fea0003c00000 */
[----:B------:R-:W-:Y:S01]  /*185e0*/  MOV R0, R4 ;  /* 0x0000000400007202 */ /* 0x000fe20000000f00 */
[----:B------:R-:W-:Y:S05]  /*185f0*/  BRA `(.L_x_411) ;  /* 0xfffe7e7000007947 */ /* 0x000fea000383ffff */
.L_x_223:
[----:B------:R-:W-:Y:S01]  /*18600*/  IMAD.MOV.U32 R0, RZ, RZ, R5 ;  /* 0x000000ffff007224 */ /* 0x000fe200078e0005 */
[----:B------:R-:W-:Y:S02]  /*18610*/  MOV R2, 0x2 ;  /* 0x0000000200027802 */ /* 0x000fe40000000f00 */
[----:B------:R-:W-:Y:S02]  /*18620*/  MOV R3, 0x18640 ;  /* 0x0001864000037802 */ /* 0x000fe40000000f00 */
[----:B------:R-:W-:Y:S05]  /*18630*/  CALL.REL.NOINC `($__internal_6_$__cuda_sm70_shflsync_up_p) ;  /* 0x000034c000007944 */ /* 0x000fea0003c00000 */
[----:B------:R-:W-:Y:S01]  /*18640*/  SEL R0, R4, RZ, P4 ;  /* 0x000000ff04007207 */ /* 0x000fe20002000000 */
[----:B------:R-:W-:Y:S01]  /*18650*/  IMAD.MOV.U32 R2, RZ, RZ, 0x4 ;  /* 0x00000004ff027424 */ /* 0x000fe200078e00ff */
[----:B------:R-:W-:-:S03]  /*18660*/  MOV R3, 0x18690 ;  /* 0x0001869000037802 */ /* 0x000fc60000000f00 */
[----:B------:R-:W-:Y:S02]  /*18670*/  IMAD.IADD R0, R5, 0x1, R0 ;  /* 0x0000000105007824 */ /* 0x000fe400078e0200 */
        /* <DEDUP_REMOVED lines=13> */
[----:B------:R-:W-:Y:S02]  /*18750*/  MOV R3, 0x1f ;  /* 0x0000001f00037802 */ /* 0x000fe40000000f00 */
[----:B------:R-:W-:Y:S01]  /*18760*/  MOV R2, 0x187a0 ;  /* 0x000187a000027802 */ /* 0x000fe20000000f00 */
[----:B------:R-:W-:-:S04]  /*18770*/  IMAD.IADD R4, R0, 0x1, R4 ;  /* 0x0000000100047824 */ /* 0x000fc800078e0204 */
[----:B------:R-:W-:Y:S02]  /*18780*/  IMAD.MOV.U32 R56, RZ, RZ, R4 ;  /* 0x000000ffff387224 */ /* 0x000fe400078e0004 */
[----:B------:R-:W-:Y:S05]  /*18790*/  CALL.REL.NOINC `($__internal_5_$__cuda_sm70_shflsync_idx_p) ;  /* 0x0000331000007944 */ /* 0x000fea0003c00000 */
[----:B------:R-:W-:Y:S01]  /*187a0*/  MOV R0, R58 ;  /* 0x0000003a00007202 */ /* 0x000fe20000000f00 */
[----:B------:R-:W-:Y:S05]  /*187b0*/  BRA `(.L_x_412) ;  /* 0xfffe7db000007947 */ /* 0x000fea000383ffff */
.L_x_225:
[----:B------:R-:W-:Y:S02]  /*187c0*/  SEL R0, RZ, 0x1, P0 ;  /* 0x00000001ff007807 */ /* 0x000fe40000000000 */
[----:B------:R-:W-:Y:S02]  /*187d0*/  MOV R2, 0x187f0 ;  /* 0x000187f000027802 */ /* 0x000fe40000000f00 */
[----:B------:R-:W-:Y:S05]  /*187e0*/  CALL.REL.NOINC `($__internal_7_$__cuda_sm70_votesync_ballot) ;  /* 0x0000338000007944 */ /* 0x000fea0003c00000 */
[----:B------:R-:W-:Y:S05]  /*187f0*/  BRA `(.L_x_413) ;  /* 0xfffe7e0000007947 */ /* 0x000fea000383ffff */
.L_x_226:
[----:B------:R-:W-:Y:S01]  /*18800*/  IMAD.MOV.U32 R56, RZ, RZ, R8 ;  /* 0x000000ffff387224 */ /* 0x000fe200078e0008 */
[----:B--2---:R-:W-:Y:S01]  /*18810*/  MOV R47, R13 ;  /* 0x0000000d002f7202 */ /* 0x004fe20000000f00 */
[----:B------:R-:W-:Y:S01]  /*18820*/  IMAD.MOV.U32 R3, RZ, RZ, 0x1f ;  /* 0x0000001fff037424 */ /* 0x000fe200078e00ff */
[----:B------:R-:W-:Y:S02]  /*18830*/  MOV R2, 0x18850 ;  /* 0x0001885000027802 */ /* 0x000fe40000000f00 */
[----:B-1----:R-:W-:Y:S05]  /*18840*/  CALL.REL.NOINC `($__internal_5_$__cuda_sm70_shflsync_idx_p) ;  /* 0x0000326000007944 */ /* 0x002fea0003c00000 */
[----:B------:R-:W-:Y:S01]  /*18850*/  IMAD.MOV.U32 R11, RZ, RZ, R58 ;  /* 0x000000ffff0b7224 */ /* 0x000fe200078e003a */
[----:B------:R-:W-:Y:S01]  /*18860*/  MOV R56, R7 ;  /* 0x0000000700387202 */ /* 0x000fe20000000f00 */
[----:B------:R-:W-:Y:S01]  /*18870*/  IMAD.MOV.U32 R6, RZ, RZ, RZ ;  /* 0x000000ffff067224 */ /* 0x000fe200078e00ff */
[----:B------:R-:W-:Y:S01]  /*18880*/  MOV R47, R13 ;  /* 0x0000000d002f7202 */ /* 0x000fe20000000f00 */
[----:B------:R-:W-:Y:S01]  /*18890*/  IMAD.MOV.U32 R3, RZ, RZ, 0x1f ;  /* 0x0000001fff037424 */ /* 0x000fe200078e00ff */
[----:B------:R-:W-:-:S02]  /*188a0*/  MOV R2, 0x188c0 ;  /* 0x000188c000027802 */ /* 0x000fc40000000f00 */
[----:B------:R-:W-:Y:S05]  /*188b0*/  CALL.REL.NOINC `($__internal_5_$__cuda_sm70_shflsync_idx_p) ;  /* 0x000031f000007944 */ /* 0x000fea0003c00000 */
[----:B------:R-:W-:Y:S01]  /*188c0*/  MOV R10, R58 ;  /* 0x0000003a000a7202 */ /* 0x000fe20000000f00 */
[----:B------:R-:W-:Y:S05]  /*188d0*/  BRA `(.L_x_414) ;  /* 0xfffe7d7000007947 */ /* 0x000fea000383ffff */
.L_x_229:
[----:B------:R-:W-:Y:S01]  /*188e0*/  IMAD.MOV.U32 R56, RZ, RZ, R4 ;  /* 0x000000ffff387224 */ /* 0x000fe200078e0004 */
[----:B------:R-:W-:-:S02]  /*188f0*/  MOV R3, 0x1f ;  /* 0x0000001f00037802 */ /* 0x000fc40000000f00 */
[----:B------:R-:W-:Y:S02]  /*18900*/  MOV R2, 0x18920 ;  /* 0x0001892000027802 */ /* 0x000fe40000000f00 */
[----:B-1234-:R-:W-:Y:S05]  /*18910*/  CALL.REL.NOINC `($__internal_5_$__cuda_sm70_shflsync_idx_p) ;  /* 0x0000319000007944 */ /* 0x01efea0003c00000 */
[----:B------:R-:W-:Y:S01]  /*18920*/  MOV R6, R58 ;  /* 0x0000003a00067202 */ /* 0x000fe20000000f00 */
[----:B------:R-:W-:Y:S05]  /*18930*/  BRA `(.L_x_228) ;  /* 0xfffe7d7000007947 */ /* 0x000fea000383ffff */
.L_x_275:
[----:B------:R-:W-:Y:S01]  /*18940*/  IMAD.MOV.U32 R56, RZ, RZ, R5 ;  /* 0x000000ffff387224 */ /* 0x000fe200078e0005 */
[----:B------:R-:W-:Y:S01]  /*18950*/  MOV R47, RZ ;  /* 0x000000ff002f7202 */ /* 0x000fe20000000f00 */
[----:B------:R-:W-:Y:S01]  /*18960*/  IMAD.MOV.U32 R3, RZ, RZ, 0x181f ;  /* 0x0000181fff037424 */ /* 0x000fe200078e00ff */
[----:B------:R-:W-:Y:S02]  /*18970*/  MOV R2, 0x18990 ;  /* 0x0001899000027802 */ /* 0x000fe40000000f00 */
[----:B-----5:R-:W-:Y:S05]  /*18980*/  CALL.REL.NOINC `($__internal_5_$__cuda_sm70_shflsync_idx_p) ;  /* 0x0000312000007944 */ /* 0x020fea0003c00000 */
[----:B------:R-:W-:Y:S01]  /*18990*/  MOV R7, R58 ;  /* 0x0000003a00077202 */ /* 0x000fe20000000f00 */
[----:B------:R-:W-:Y:S05]  /*189a0*/  BRA `(.L_x_415) ;  /* 0xfffefa9000007947 */ /* 0x000fea000383ffff */
.L_x_276:
[----:B------:R-:W-:Y:S01]  /*189b0*/  IMAD.MOV.U32 R56, RZ, RZ, R6 ;  /* 0x000000ffff387224 */ /* 0x000fe200078e0006 */
[----:B------:R-:W-:Y:S01]  /*189c0*/  MOV R47, RZ ;  /* 0x000000ff002f7202 */ /* 0x000fe20000000f00 */
[----:B------:R-:W-:Y:S01]  /*189d0*/  IMAD.MOV.U32 R3, RZ, RZ, 0x181f ;  /* 0x0000181fff037424 */ /* 0x000fe200078e00ff */
[----:B------:R-:W-:Y:S02]  /*189e0*/  MOV R2, 0x18a00 ;  /* 0x00018a0000027802 */ /* 0x000fe40000000f00 */
[----:B-12--5:R-:W-:Y:S05]  /*189f0*/  CALL.REL.NOINC `($__internal_5_$__cuda_sm70_shflsync_idx_p) ;  /* 0x000030b000007944 */ /* 0x026fea0003c00000 */
[----:B------:R-:W-:Y:S01]  /*18a00*/  MOV R2, R58 ;  /* 0x0000003a00027202 */ /* 0x000fe20000000f00 */
[----:B------:R-:W-:Y:S05]  /*18a10*/  BRA `(.L_x_416) ;  /* 0xfffefa4000007947 */ /* 0x000fea000383ffff */
.L_x_279:
[----:B------:R-:W-:Y:S01]  /*18a20*/  IMAD.MOV.U32 R56, RZ, RZ, R5 ;  /* 0x000000ffff387224 */ /* 0x000fe200078e0005 */
[----:B------:R-:W-:Y:S01]  /*18a30*/  MOV R47, 0x1 ;  /* 0x00000001002f7802 */ /* 0x000fe20000000f00 */
[----:B--2---:R-:W-:Y:S01]  /*18a40*/  IMAD.MOV.U32 R3, RZ, RZ, 0x181f ;  /* 0x0000181fff037424 */ /* 0x004fe200078e00ff */
[----:B----4-:R-:W-:-:S02]  /*18a50*/  MOV R2, 0x18a70 ;  /* 0x00018a7000027802 */ /* 0x010fc40000000f00 */
[----:B-1-3-5:R-:W-:Y:S05]  /*18a60*/  CALL.REL.NOINC `($__internal_5_$__cuda_sm70_shflsync_idx_p) ;  /* 0x0000304000007944 */ /* 0x02afea0003c00000 */
[----:B------:R-:W-:Y:S01]  /*18a70*/  IMAD.MOV.U32 R7, RZ, RZ, R58 ;  /* 0x000000ffff077224 */ /* 0x000fe200078e003a */
[----:B------:R-:W-:Y:S01]  /*18a80*/  MOV R47, 0x1 ;  /* 0x00000001002f7802 */ /* 0x000fe20000000f00 */
[----:B------:R-:W-:Y:S01]  /*18a90*/  IMAD.MOV.U32 R56, RZ, RZ, R6 ;  /* 0x000000ffff387224 */ /* 0x000fe200078e0006 */
[----:B------:R-:W-:-:S02]  /*18aa0*/  MOV R3, 0x181f ;  /* 0x0000181f00037802 */ /* 0x000fc40000000f00 */
[----:B------:R-:W-:Y:S02]  /*18ab0*/  MOV R2, 0x18ad0 ;  /* 0x00018ad000027802 */ /* 0x000fe40000000f00 */
[----:B------:R-:W-:Y:S05]  /*18ac0*/  CALL.REL.NOINC `($__internal_5_$__cuda_sm70_shflsync_idx_p) ;  /* 0x00002fe000007944 */ /* 0x000fea0003c00000 */
[----:B------:R-:W-:Y:S01]  /*18ad0*/  MOV R2, R58 ;  /* 0x0000003a00027202 */ /* 0x000fe20000000f00 */
[----:B------:R-:W-:Y:S05]  /*18ae0*/  BRA `(.L_x_417) ;  /* 0xfffefa5000007947 */ /* 0x000fea000383ffff */
.L_x_282:
[----:B------:R-:W-:Y:S01]  /*18af0*/  IMAD.MOV.U32 R56, RZ, RZ, R5 ;  /* 0x000000ffff387224 */ /* 0x000fe200078e0005 */
[----:B------:R-:W-:Y:S01]  /*18b00*/  MOV R47, 0x2 ;  /* 0x00000002002f7802 */ /* 0x000fe20000000f00 */
[----:B-1----:R-:W-:Y:S01]  /*18b10*/  IMAD.MOV.U32 R3, RZ, RZ, 0x181f ;  /* 0x0000181fff037424 */ /* 0x002fe200078e00ff */
[----:B----4-:R-:W-:Y:S02]  /*18b20*/  MOV R2, 0x18b40 ;  /* 0x00018b4000027802 */ /* 0x010fe40000000f00 */
[----:B--23-5:R-:W-:Y:S05]  /*18b30*/  CALL.REL.NOINC `($__internal_5_$__cuda_sm70_shflsync_idx_p) ;  /* 0x00002f7000007944 */ /* 0x02cfea0003c00000 */
[----:B------:R-:W-:Y:S01]  /*18b40*/  MOV R7, R58 ;  /* 0x0000003a00077202 */ /* 0x000fe20000000f00 */
[----:B------:R-:W-:Y:S05]  /*18b50*/  BRA `(.L_x_418) ;  /* 0xfffefab000007947 */ /* 0x000fea000383ffff */
.L_x_283:
[----:B------:R-:W-:Y:S01]  /*18b60*/  IMAD.MOV.U32 R56, RZ, RZ, R6 ;  /* 0x000000ffff387224 */ /* 0x000fe200078e0006 */
[----:B------:R-:W-:Y:S01]  /*18b70*/  MOV R47, 0x2 ;  /* 0x00000002002f7802 */ /* 0x000fe20000000f00 */
[----:B------:R-:W-:Y:S01]  /*18b80*/  IMAD.MOV.U32 R3, RZ, RZ, 0x181f ;  /* 0x0000181fff037424 */ /* 0x000fe200078e00ff */
[----:B----4-:R-:W-:Y:S02]  /*18b90*/  MOV R2, 0x18bb0 ;  /* 0x00018bb000027802 */ /* 0x010fe40000000f00 */
[----:B-123-5:R-:W-:Y:S05]  /*18ba0*/  CALL.REL.NOINC `($__internal_5_$__cuda_sm70_shflsync_idx_p) ;  /* 0x00002f0000007944 */ /* 0x02efea0003c00000 */
[----:B------:R-:W-:Y:S01]  /*18bb0*/  MOV R2, R58 ;  /* 0x0000003a00027202 */ /* 0x000fe20000000f00 */
[----:B------:R-:W-:Y:S05]  /*18bc0*/  BRA `(.L_x_419) ;  /* 0xfffefa6000007947 */ /* 0x000fea000383ffff */
.L_x_286:
[----:B------:R-:W-:Y:S01]  /*18bd0*/  IMAD.MOV.U32 R56, RZ, RZ, R5 ;  /* 0x000000ffff387224 */ /* 0x000fe200078e0005 */
[----:B------:R-:W-:Y:S01]  /*18be0*/  MOV R47, 0x3 ;  /* 0x00000003002f7802 */ /* 0x000fe20000000f00 */
[----:B-1----:R-:W-:Y:S01]  /*18bf0*/  IMAD.MOV.U32 R3, RZ, RZ, 0x181f ;  /* 0x0000181fff037424 */ /* 0x002fe200078e00ff */
[----:B------:R-:W-:-:S02]  /*18c00*/  MOV R2, 0x18c20 ;  /* 0x00018c2000027802 */ /* 0x000fc40000000f00 */
[----:B--2345:R-:W-:Y:S05]  /*18c10*/  CALL.REL.NOINC `($__internal_5_$__cuda_sm70_shflsync_idx_p) ;  /* 0x00002e9000007944 */ /* 0x03cfea0003c00000 */
        /* <DEDUP_REMOVED lines=8> */
.L_x_289:
[----:B------:R-:W-:Y:S01]  /*18ca0*/  IMAD.MOV.U32 R56, RZ, RZ, R5 ;  /* 0x000000ffff387224 */ /* 0x000fe200078e0005 */
[----:B------:R-:W-:Y:S01]  /*18cb0*/  MOV R47, 0x4 ;  /* 0x00000004002f7802 */ /* 0x000fe20000000f00 */
[----:B-1----:R-:W-:Y:S01]  /*18cc0*/  IMAD.MOV.U32 R3, RZ, RZ, 0x181f ;  /* 0x0000181fff037424 */ /* 0x002fe200078e00ff */
[----:B------:R-:W-:Y:S02]  /*18cd0*/  MOV R2, 0x18cf0 ;  /* 0x00018cf000027802 */ /* 0x000fe40000000f00 */
[----:B--2345:R-:W-:Y:S05]  /*18ce0*/  CALL.REL.NOINC `($__internal_5_$__cuda_sm70_shflsync_idx_p) ;  /* 0x00002dc000007944 */ /* 0x03cfea0003c00000 */
[----:B------:R-:W-:Y:S01]  /*18cf0*/  MOV R7, R58 ;  /* 0x0000003a00077202 */ /* 0x000fe20000000f00 */
[----:B------:R-:W-:Y:S05]  /*18d00*/  BRA `(.L_x_421) ;  /* 0xfffefad000007947 */ /* 0x000fea000383ffff */
.L_x_290:
[----:B------:R-:W-:Y:S01]  /*18d10*/  IMAD.MOV.U32 R56, RZ, RZ, R6 ;  /* 0x000000ffff387224 */ /* 0x000fe200078e0006 */
[----:B------:R-:W-:Y:S01]  /*18d20*/  MOV R47, 0x4 ;  /* 0x00000004002f7802 */ /* 0x000fe20000000f00 */
[----:B-1----:R-:W-:Y:S01]  /*18d30*/  IMAD.MOV.U32 R3, RZ, RZ, 0x181f ;  /* 0x0000181fff037424 */ /* 0x002fe200078e00ff */
[----:B------:R-:W-:Y:S02]  /*18d40*/  MOV R2, 0x18d60 ;  /* 0x00018d6000027802 */ /* 0x000fe40000000f00 */
[----:B--2345:R-:W-:Y:S05]  /*18d50*/  CALL.REL.NOINC `($__internal_5_$__cuda_sm70_shflsync_idx_p) ;  /* 0x00002d5000007944 */ /* 0x03cfea0003c00000 */
[----:B------:R-:W-:Y:S01]  /*18d60*/  MOV R2, R58 ;  /* 0x0000003a00027202 */ /* 0x000fe20000000f00 */
[----:B------:R-:W-:Y:S05]  /*18d70*/  BRA `(.L_x_422) ;  /* 0xfffefa8000007947 */ /* 0x000fea000383ffff */
.L_x_293:
[----:B------:R-:W-:Y:S01]  /*18d80*/  IMAD.MOV.U32 R56, RZ, RZ, R5 ;  /* 0x000000ffff387224 */ /* 0x000fe200078e0005 */
[----:B------:R-:W-:Y:S01]  /*18d90*/  MOV R47, 0x5 ;  /* 0x00000005002f7802 */ /* 0x000fe20000000f00 */
[----:B--2---:R-:W-:Y:S01]  /*18da0*/  IMAD.MOV.U32 R3, RZ, RZ, 0x181f ;  /* 0x0000181fff037424 */ /* 0x004fe200078e00ff */
[----:B---3--:R-:W-:-:S02]  /*18db0*/  MOV R2, 0x18dd0 ;  /* 0x00018dd000027802 */ /* 0x008fc40000000f00 */
[----:B-1--45:R-:W-:Y:S05]  /*18dc0*/  CALL.REL.NOINC `($__internal_5_$__cuda_sm70_shflsync_idx_p) ;  /* 0x00002ce000007944 */ /* 0x032fea0003c00000 */
        /* <DEDUP_REMOVED lines=8> */
.L_x_296:
[----:B------:R-:W-:Y:S01]  /*18e50*/  IMAD.MOV.U32 R56, RZ, RZ, R5 ;  /* 0x000000ffff387224 */ /* 0x000fe200078e0005 */
[----:B------:R-:W-:Y:S01]  /*18e60*/  MOV R47, 0x6 ;  /* 0x00000006002f7802 */ /* 0x000fe20000000f00 */
[----:B-1----:R-:W-:Y:S01]  /*18e70*/  IMAD.MOV.U32 R3, RZ, RZ, 0x181f ;  /* 0x0000181fff037424 */ /* 0x002fe200078e00ff */
[----:B---3--:R-:W-:Y:S02]  /*18e80*/  MOV R2, 0x18ea0 ;  /* 0x00018ea000027802 */ /* 0x008fe40000000f00 */
[----:B--2-45:R-:W-:Y:S05]  /*18e90*/  CALL.REL.NOINC `($__internal_5_$__cuda_sm70_shflsync_idx_p) ;  /* 0x00002c1000007944 */ /* 0x034fea0003c00000 */
[----:B------:R-:W-:Y:S01]  /*18ea0*/  MOV R7, R58 ;  /* 0x0000003a00077202 */ /* 0x000fe20000000f00 */
[----:B------:R-:W-:Y:S05]  /*18eb0*/  BRA `(.L_x_424) ;  /* 0xfffefaf000007947 */ /* 0x000fea000383ffff */
.L_x_297:
[----:B------:R-:W-:Y:S01]  /*18ec0*/  IMAD.MOV.U32 R56, RZ, RZ, R6 ;  /* 0x000000ffff387224 */ /* 0x000fe200078e0006 */
[----:B------:R-:W-:Y:S01]  /*18ed0*/  MOV R47, 0x6 ;  /* 0x00000006002f7802 */ /* 0x000fe20000000f00 */
[----:B------:R-:W-:Y:S01]  /*18ee0*/  IMAD.MOV.U32 R3, RZ, RZ, 0x181f ;  /* 0x0000181fff037424 */ /* 0x000fe200078e00ff */
[----:B---3--:R-:W-:Y:S02]  /*18ef0*/  MOV R2, 0x18f10 ;  /* 0x00018f1000027802 */ /* 0x008fe40000000f00 */
[----:B-12-45:R-:W-:Y:S05]  /*18f00*/  CALL.REL.NOINC `($__internal_5_$__cuda_sm70_shflsync_idx_p) ;  /* 0x00002ba000007944 */ /* 0x036fea0003c00000 */
[----:B------:R-:W-:Y:S01]  /*18f10*/  MOV R2, R58 ;  /* 0x0000003a00027202 */ /* 0x000fe20000000f00 */
[----:B------:R-:W-:Y:S05]  /*18f20*/  BRA `(.L_x_425) ;  /* 0xfffefaa000007947 */ /* 0x000fea000383ffff */
.L_x_300:
        /* <DEDUP_REMOVED lines=13> */
.L_x_333:
[----:B------:R-:W-:Y:S01]  /*19000*/  IMAD.MOV.U32 R56, RZ, RZ, R4 ;  /* 0x000000ffff387224 */ /* 0x000fe200078e0004 */
[----:B------:R-:W-:Y:S01]  /*19010*/  MOV R47, RZ ;  /* 0x000000ff002f7202 */ /* 0x000fe20000000f00 */
[----:B------:R-:W-:Y:S01]  /*19020*/  IMAD.MOV.U32 R3, RZ, RZ, 0x181f ;  /* 0x0000181fff037424 */ /* 0x000fe200078e00ff */
[----:B------:R-:W-:Y:S02]  /*19030*/  MOV R2, 0x19050 ;  /* 0x0001905000027802 */ /* 0x000fe40000000f00 */
[----:B------:R-:W-:Y:S05]  /*19040*/  CALL.REL.NOINC `($__internal_5_$__cuda_sm70_shflsync_idx_p) ;  /* 0x00002a6000007944 */ /* 0x000fea0003c00000 */
[----:B------:R-:W-:Y:S01]  /*19050*/  MOV R11, R58 ;  /* 0x0000003a000b7202 */ /* 0x000fe20000000f00 */
[----:B------:R-:W-:Y:S05]  /*19060*/  BRA `(.L_x_427) ;  /* 0xffff4d2000007947 */ /* 0x000fea000383ffff */
.L_x_334:
[----:B------:R-:W-:Y:S01]  /*19070*/  IMAD.MOV.U32 R56, RZ, RZ, R0 ;  /* 0x000000ffff387224 */ /* 0x000fe200078e0000 */
[----:B------:R-:W-:Y:S01]  /*19080*/  MOV R47, RZ ;  /* 0x000000ff002f7202 */ /* 0x000fe20000000f00 */
[----:B------:R-:W-:Y:S01]  /*19090*/  IMAD.MOV.U32 R3, RZ, RZ, 0x181f ;  /* 0x0000181fff037424 */ /* 0x000fe200078e00ff */
[----:B------:R-:W-:Y:S02]  /*190a0*/  MOV R2, 0x190c0 ;  /* 0x000190c000027802 */ /* 0x000fe40000000f00 */
[----:B-12---:R-:W-:Y:S05]  /*190b0*/  CALL.REL.NOINC `($__internal_5_$__cuda_sm70_shflsync_idx_p) ;  /* 0x000029f000007944 */ /* 0x006fea0003c00000 */
        /* <DEDUP_REMOVED lines=12> */
[----:B------:R-:W-:Y:S05]  /*19180*/  CALL.REL.NOINC `($__internal_5_$__cuda_sm70_shflsync_idx_p) ;  /* 0x0000292000007944 */ /* 0x000fea0003c00000 */
[----:B------:R-:W-:Y:S01]  /*19190*/  IMAD.MOV.U32 R7, RZ, RZ, R58 ;  /* 0x000000ffff077224 */ /* 0x000fe200078e003a */
[----:B------:R-:W-:Y:S01]  /*191a0*/  MOV R47, 0x1 ;  /* 0x00000001002f7802 */ /* 0x000fe20000000f00 */
[----:B------:R-:W-:Y:S01]  /*191b0*/  IMAD.MOV.U32 R56, RZ, RZ, R0 ;  /* 0x000000ffff387224 */ /* 0x000fe200078e0000 */
[----:B------:R-:W-:Y:S02]  /*191c0*/  MOV R3, 0x181f ;  /* 0x0000181f00037802 */ /* 0x000fe40000000f00 */
[----:B------:R-:W-:Y:S02]  /*191d0*/  MOV R2, 0x191f0 ;  /* 0x000191f000027802 */ /* 0x000fe40000000f00 */
[----:B------:R-:W-:Y:S05]  /*191e0*/  CALL.REL.NOINC `($__internal_5_$__cuda_sm70_shflsync_idx_p) ;  /* 0x000028c000007944 */ /* 0x000fea0003c00000 */
        /* <DEDUP_REMOVED lines=60> */
[----:B------:R-:W-:Y:S01]  /*195b0*/  MOV R0, R58 ;  /* 0x0000003a00007202 */ /* 0x000fe20000000f00 */
[----:B------:R-:W-:Y:S05]  /*195c0*/  BRA `(.L_x_428) ;  /* 0xffff494000007947 */ /* 0x000fea000383ffff */
.L_x_335:
[----:B------:R-:W-:Y:S02]  /*195d0*/  MOV R0, 0x2 ;  /* 0x0000000200007802 */ /* 0x000fe40000000f00 */
[----:B------:R-:W-:-:S02]  /*195e0*/  MOV R2, 0x19600 ;  /* 0x0001960000027802 */ /* 0x000fc40000000f00 */
[----:B------:R-:W-:Y:S05]  /*195f0*/  CALL.REL.NOINC `($__internal_4_$__cuda_sm70_shflsync_bfly_p) ;  /* 0x0000245000007944 */ /* 0x000fea0003c00000 */
[----:B------:R-:W-:Y:S01]  /*19600*/  FMNMX.FTZ R4, R4, R0, !PT ;  /* 0x0000000004047209 */ /* 0x000fe20007810000 */
[----:B------:R-:W-:Y:S01]  /*19610*/  IMAD.MOV.U32 R0, RZ, RZ, 0x1 ;  /* 0x00000001ff007424 */ /* 0x000fe200078e00ff */
[----:B------:R-:W-:-:S02]  /*19620*/  MOV R2, 0x19640 ;  /* 0x0001964000027802 */ /* 0x000fc40000000f00 */
[----:B------:R-:W-:Y:S05]  /*19630*/  CALL.REL.NOINC `($__internal_4_$__cuda_sm70_shflsync_bfly_p) ;  /* 0x0000241000007944 */ /* 0x000fea0003c00000 */
[----:B------:R-:W-:Y:S01]  /*19640*/  FMNMX.FTZ R71, R4, R0, !PT ;  /* 0x0000000004477209 */ /* 0x000fe20007810000 */
[----:B------:R-:W-:Y:S01]  /*19650*/  IMAD.MOV.U32 R4, RZ, RZ, R5 ;  /* 0x000000ffff047224 */ /* 0x000fe200078e0005 */
[----:B------:R-:W-:Y:S01]  /*19660*/  MOV R2, 0x19690 ;  /* 0x0001969000027802 */ /* 0x000fe20000000f00 */
[----:B------:R-:W-:-:S02]  /*19670*/  IMAD.MOV.U32 R0, RZ, RZ, 0x2 ;  /* 0x00000002ff007424 */ /* 0x000fc400078e00ff */
[----:B------:R-:W-:Y:S05]  /*19680*/  CALL.REL.NOINC `($__internal_4_$__cuda_sm70_shflsync_bfly_p) ;  /* 0x000023c000007944 */ /* 0x000fea0003c00000 */
[----:B------:R-:W-:Y:S01]  /*19690*/  FMNMX.FTZ R5, R5, R0, !PT ;  /* 0x0000000005057209 */ /* 0x000fe20007810000 */
[----:B------:R-:W-:Y:S01]  /*196a0*/  IMAD.MOV.U32 R0, RZ, RZ, 0x1 ;  /* 0x00000001ff007424 */ /* 0x000fe200078e00ff */
[----:B------:R-:W-:-:S03]  /*196b0*/  MOV R2, 0x196e0 ;  /* 0x000196e000027802 */ /* 0x000fc60000000f00 */
[----:B------:R-:W-:Y:S02]  /*196c0*/  IMAD.MOV.U32 R4, RZ, RZ, R5 ;  /* 0x000000ffff047224 */ /* 0x000fe400078e0005 */
[----:B------:R-:W-:Y:S05]  /*196d0*/  CALL.REL.NOINC `($__internal_4_$__cuda_sm70_shflsync_bfly_p) ;  /* 0x0000237000007944 */ /* 0x000fea0003c00000 */
[----:B------:R-:W-:Y:S01]  /*196e0*/  FMNMX.FTZ R70, R5, R0, !PT ;  /* 0x0000000005467209 */ /* 0x000fe20007810000 */
[----:B------:R-:W-:Y:S01]  /*196f0*/  IMAD.MOV.U32 R4, RZ, RZ, R6 ;  /* 0x000000ffff047224 */ /* 0x000fe200078e0006 */
[----:B------:R-:W-:Y:S01]  /*19700*/  MOV R2, 0x19730 ;  /* 0x0001973000027802 */ /* 0x000fe20000000f00 */
[----:B------:R-:W-:Y:S02]  /*19710*/  IMAD.MOV.U32 R0, RZ, RZ, 0x2 ;  /* 0x00000002ff007424 */ /* 0x000fe400078e00ff */
        /* <DEDUP_REMOVED lines=16> */
[----:B------:R-:W-:Y:S01]  /*19820*/  MOV R8, R0 ;  /* 0x0000000000087202 */ /* 0x000fe20000000f00 */
[----:B------:R-:W-:Y:S05]  /*19830*/  BRA `(.L_x_429) ;  /* 0xffff53a000007947 */ /* 0x000fea000383ffff */
.L_x_337:
[----:B-1--4-:R-:W-:Y:S01]  /*19840*/  MOV R3, 0x181f ;  /* 0x0000181f00037802 */ /* 0x012fe20000000f00 */
[----:B------:R-:W-:Y:S01]  /*19850*/  IMAD.MOV.U32 R47, RZ, RZ, RZ ;  /* 0x000000ffff2f7224 */ /* 0x000fe200078e00ff */
[----:B------:R-:W-:Y:S02]  /*19860*/  MOV R2, 0x19880 ;  /* 0x0001988000027802 */ /* 0x000fe40000000f00 */
[----:B------:R-:W-:Y:S05]  /*19870*/  CALL.REL.NOINC `($__internal_5_$__cuda_sm70_shflsync_idx_p) ;  /* 0x0000223000007944 */ /* 0x000fea0003c00000 */
[----:B------:R-:W-:-:S05]  /*19880*/  BRA `(.L_x_430) ;  /* 0xffff6e9000007947 */ /* 0x000fca000383ffff */
.L_x_340:
[----:B------:R-:W-:Y:S01]  /*19890*/  MOV R47, RZ ;  /* 0x000000ff002f7202 */ /* 0x000fe20000000f00 */
[----:B------:R-:W-:Y:S01]  /*198a0*/  IMAD.MOV.U32 R56, RZ, RZ, R4 ;  /* 0x000000ffff387224 */ /* 0x000fe200078e0004 */
[----:B------:R-:W-:Y:S01]  /*198b0*/  MOV R2, 0x198e0 ;  /* 0x000198e000027802 */ /* 0x000fe20000000f00 */
[----:B------:R-:W-:Y:S02]  /*198c0*/  IMAD.MOV.U32 R3, RZ, RZ, 0x181f ;  /* 0x0000181fff037424 */ /* 0x000fe400078e00ff */
[----:B------:R-:W-:Y:S05]  /*198d0*/  CALL.REL.NOINC `($__internal_5_$__cuda_sm70_shflsync_idx_p) ;  /* 0x000021d000007944 */ /* 0x000fea0003c00000 */
[----:B------:R-:W-:Y:S01]  /*198e0*/  MOV R7, R58 ;  /* 0x0000003a00077202 */ /* 0x000fe20000000f00 */
[----:B------:R-:W-:-:S05]  /*198f0*/  BRA `(.L_x_431) ;  /* 0xffff829000007947 */ /* 0x000fca000383ffff */
.L_x_341:
[----:B------:R-:W-:Y:S01]  /*19900*/  MOV R47, RZ ;  /* 0x000000ff002f7202 */ /* 0x000fe20000000f00 */
[----:B------:R-:W-:Y:S01]  /*19910*/  IMAD.MOV.U32 R56, RZ, RZ, R0 ;  /* 0x000000ffff387224 */ /* 0x000fe200078e0000 */
[----:B------:R-:W-:Y:S01]  /*19920*/  MOV R2, 0x19950 ;  /* 0x0001995000027802 */ /* 0x000fe20000000f00 */
[----:B------:R-:W-:Y:S02]  /*19930*/  IMAD.MOV.U32 R3, RZ, RZ, 0x181f ;  /* 0x0000181fff037424 */ /* 0x000fe400078e00ff */
[----:B-12---:R-:W-:Y:S05]  /*19940*/  CALL.REL.NOINC `($__internal_5_$__cuda_sm70_shflsync_idx_p) ;  /* 0x0000216000007944 */ /* 0x006fea0003c00000 */
        /* <DEDUP_REMOVED lines=13> */
[----:B------:R-:W-:Y:S05]  /*19a20*/  CALL.REL.NOINC `($__internal_5_$__cuda_sm70_shflsync_idx_p) ;  /* 0x0000208000007944 */ /* 0x000fea0003c00000 */
[----:B------:R-:W-:Y:S01]  /*19a30*/  MOV R47, 0x1 ;  /* 0x00000001002f7802 */ /* 0x000fe20000000f00 */
[----:B------:R-:W-:Y:S01]  /*19a40*/  IMAD.MOV.U32 R7, RZ, RZ, R58 ;  /* 0x000000ffff077224 */ /* 0x000fe200078e003a */
[----:B------:R-:W-:Y:S01]  /*19a50*/  MOV R3, 0x181f ;  /* 0x0000181f00037802 */ /* 0x000fe20000000f00 */
[----:B------:R-:W-:Y:S01]  /*19a60*/  IMAD.MOV.U32 R56, RZ, RZ, R0 ;  /* 0x000000ffff387224 */ /* 0x000fe200078e0000 */
[----:B------:R-:W-:Y:S02]  /*19a70*/  MOV R2, 0x19a90 ;  /* 0x00019a9000027802 */ /* 0x000fe40000000f00 */
[----:B------:R-:W-:Y:S05]  /*19a80*/  CALL.REL.NOINC `($__internal_5_$__cuda_sm70_shflsync_idx_p) ;  /* 0x0000202000007944 */ /* 0x000fea0003c00000 */
        /* <DEDUP_REMOVED lines=60> */
[----:B------:R-:W-:Y:S01]  /*19e50*/  MOV R0, R58 ;  /* 0x0000003a00007202 */ /* 0x000fe20000000f00 */
[----:B------:R-:W-:-:S05]  /*19e60*/  BRA `(.L_x_432) ;  /* 0xffff7eb000007947 */ /* 0x000fca000383ffff */
.L_x_342:
[----:B------:R-:W-:Y:S02]  /*19e70*/  MOV R0, 0x2 ;  /* 0x0000000200007802 */ /* 0x000fe40000000f00 */
[----:B------:R-:W-:Y:S02]  /*19e80*/  MOV R2, 0x19ea0 ;  /* 0x00019ea000027802 */ /* 0x000fe40000000f00 */
[----:B------:R-:W-:Y:S05]  /*19e90*/  CALL.REL.NOINC `($__internal_4_$__cuda_sm70_shflsync_bfly_p) ;  /* 0x00001bb000007944 */ /* 0x000fea0003c00000 */
[----:B------:R-:W-:Y:S01]  /*19ea0*/  FMNMX.FTZ R4, R4, R0, !PT ;  /* 0x0000000004047209 */ /* 0x000fe20007810000 */
[----:B------:R-:W-:Y:S01]  /*19eb0*/  IMAD.MOV.U32 R0, RZ, RZ, 0x1 ;  /* 0x00000001ff007424 */ /* 0x000fe200078e00ff */
[----:B------:R-:W-:Y:S02]  /*19ec0*/  MOV R2, 0x19ee0 ;  /* 0x00019ee000027802 */ /* 0x000fe40000000f00 */
        /* <DEDUP_REMOVED lines=28> */
[----:B------:R-:W-:-:S05]  /*1a090*/  BRA `(.L_x_433) ;  /* 0xffff833000007947 */ /* 0x000fca000383ffff */
.L_x_344:
[----:B------:R-:W-:Y:S01]  /*1a0a0*/  IMAD.MOV.U32 R4, RZ, RZ, R239 ;  /* 0x000000ffff047224 */ /* 0x000fe200078e00ef */
[----:B------:R-:W-:-:S02]  /*1a0b0*/  MOV R0, 0x2 ;  /* 0x0000000200007802 */ /* 0x000fc40000000f00 */
[----:B------:R-:W-:Y:S02]  /*1a0c0*/  MOV R2, 0x1a0e0 ;  /* 0x0001a0e000027802 */ /* 0x000fe40000000f00 */
[----:B------:R-:W-:Y:S05]  /*1a0d0*/  CALL.REL.NOINC `($__internal_4_$__cuda_sm70_shflsync_bfly_p) ;  /* 0x0000197000007944 */ /* 0x000fea0003c00000 */
[----:B------:R-:W-:Y:S05]  /*1a0e0*/  BRA `(.L_x_434) ;  /* 0xffffa07000007947 */ /* 0x000fea000383ffff */
.L_x_345:
[----:B------:R-:W-:Y:S01]  /*1a0f0*/  IMAD.MOV.U32 R4, RZ, RZ, R5 ;  /* 0x000000ffff047224 */ /* 0x000fe200078e0005 */
[----:B------:R-:W-:Y:S02]  /*1a100*/  MOV R0, 0x1 ;  /* 0x0000000100007802 */ /* 0x000fe40000000f00 */
[----:B------:R-:W-:Y:S02]  /*1a110*/  MOV R2, 0x1a130 ;  /* 0x0001a13000027802 */ /* 0x000fe40000000f00 */
[----:B-1----:R-:W-:Y:S05]  /*1a120*/  CALL.REL.NOINC `($__internal_4_$__cuda_sm70_shflsync_bfly_p) ;  /* 0x0000192000007944 */ /* 0x002fea0003c00000 */
[----:B------:R-:W-:Y:S01]  /*1a130*/  FADD.FTZ R5, R5, R0 ;  /* 0x0000000005057221 */ /* 0x000fe20000010000 */
[----:B------:R-:W-:Y:S02]  /*1a140*/  MOV R4, R243 ;  /* 0x000000f300047202 */ /* 0x000fe40000000f00 */
[----:B------:R-:W-:Y:S02]  /*1a150*/  MOV R0, 0x2 ;  /* 0x0000000200007802 */ /* 0x000fe40000000f00 */
[----:B------:R-:W-:Y:S02]  /*1a160*/  MOV R2, 0x1a180 ;  /* 0x0001a18000027802 */ /* 0x000fe40000000f00 */
[----:B------:R-:W-:Y:S05]  /*1a170*/  CALL.REL.NOINC `($__internal_4_$__cuda_sm70_shflsync_bfly_p) ;  /* 0x000018d000007944 */ /* 0x000fea0003c00000 */
[----:B------:R-:W-:Y:S01]  /*1a180*/  FADD.FTZ R6, R243, R0 ;  /* 0x00000000f3067221 */ /* 0x000fe20000010000 */
[----:B------:R-:W-:Y:S02]  /*1a190*/  MOV R0, 0x1 ;  /* 0x0000000100007802 */ /* 0x000fe40000000f00 */
[----:B------:R-:W-:-:S02]  /*1a1a0*/  MOV R2, 0x1a1d0 ;  /* 0x0001a1d000027802 */ /* 0x000fc40000000f00 */
[----:B------:R-:W-:Y:S02]  /*1a1b0*/  MOV R4, R6 ;  /* 0x0000000600047202 */ /* 0x000fe40000000f00 */
[----:B------:R-:W-:Y:S05]  /*1a1c0*/  CALL.REL.NOINC `($__internal_4_$__cuda_sm70_shflsync_bfly_p) ;  /* 0x0000188000007944 */ /* 0x000fea0003c00000 */
[----:B------:R-:W-:Y:S01]  /*1a1d0*/  FADD.FTZ R6, R6, R0 ;  /* 0x0000000006067221 */ /* 0x000fe20000010000 */
[----:B------:R-:W-:Y:S02]  /*1a1e0*/  MOV R4, R246 ;  /* 0x000000f600047202 */ /* 0x000fe40000000f00 */
[----:B------:R-:W-:Y:S02]  /*1a1f0*/  MOV R0, 0x2 ;  /* 0x0000000200007802 */ /* 0x000fe40000000f00 */
[----:B------:R-:W-:Y:S02]  /*1a200*/  MOV R2, 0x1a220 ;  /* 0x0001a22000027802 */ /* 0x000fe40000000f00 */
[----:B------:R-:W-:Y:S05]  /*1a210*/  CALL.REL.NOINC `($__internal_4_$__cuda_sm70_shflsync_bfly_p) ;  /* 0x0000183000007944 */ /* 0x000fea0003c00000 */
[----:B------:R-:W-:Y:S01]  /*1a220*/  FADD.FTZ R7, R246, R0 ;  /* 0x00000000f6077221 */ /* 0x000fe20000010000 */
[----:B------:R-:W-:Y:S02]  /*1a230*/  MOV R0, 0x1 ;  /* 0x0000000100007802 */ /* 0x000fe40000000f00 */
[----:B------:R-:W-:Y:S02]  /*1a240*/  MOV R2, 0x1a270 ;  /* 0x0001a27000027802 */ /* 0x000fe40000000f00 */
[----:B------:R-:W-:-:S02]  /*1a250*/  MOV R4, R7 ;  /* 0x0000000700047202 */ /* 0x000fc40000000f00 */
[----:B------:R-:W-:Y:S05]  /*1a260*/  CALL.REL.NOINC `($__internal_4_$__cuda_sm70_shflsync_bfly_p) ;  /* 0x000017e000007944 */ /* 0x000fea0003c00000 */
[----:B------:R-:W-:Y:S01]  /*1a270*/  FADD.FTZ R7, R7, R0 ;  /* 0x0000000007077221 */ /* 0x000fe20000010000 */
[----:B------:R-:W-:-:S02]  /*1a280*/  MOV R4, R247 ;  /* 0x000000f700047202 */ /* 0x000fc40000000f00 */
[----:B------:R-:W-:Y:S02]  /*1a290*/  MOV R0, 0x2 ;  /* 0x0000000200007802 */ /* 0x000fe40000000f00 */
[----:B------:R-:W-:Y:S02]  /*1a2a0*/  MOV R2, 0x1a2c0 ;  /* 0x0001a2c000027802 */ /* 0x000fe40000000f00 */
[----:B------:R-:W-:Y:S05]  /*1a2b0*/  CALL.REL.NOINC `($__internal_4_$__cuda_sm70_shflsync_bfly_p) ;  /* 0x0000179000007944 */ /* 0x000fea0003c00000 */
[----:B------:R-:W-:Y:S01]  /*1a2c0*/  FADD.FTZ R4, R247, R0 ;  /* 0x00000000f7047221 */ /* 0x000fe20000010000 */
[----:B------:R-:W-:Y:S02]  /*1a2d0*/  MOV R0, 0x1 ;  /* 0x0000000100007802 */ /* 0x000fe40000000f00 */
[----:B------:R-:W-:Y:S02]  /*1a2e0*/  MOV R2, 0x1a300 ;  /* 0x0001a30000027802 */ /* 0x000fe40000000f00 */
[----:B------:R-:W-:Y:S05]  /*1a2f0*/  CALL.REL.NOINC `($__internal_4_$__cuda_sm70_shflsync_bfly_p) ;  /* 0x0000175000007944 */ /* 0x000fea0003c00000 */
[----:B------:R-:W-:Y:S01]  /*1a300*/  MOV R8, R0 ;  /* 0x0000000000087202 */ /* 0x000fe20000000f00 */
[----:B------:R-:W-:Y:S05]  /*1a310*/  BRA `(.L_x_435) ;  /* 0xffff9f3000007947 */ /* 0x000fea000383ffff */
.L_x_352:
[----:B-1234-:R-:W-:Y:S01]  /*1a320*/  IMAD.MOV.U32 R56, RZ, RZ, R5 ;  /* 0x000000ffff387224 */ /* 0x01efe200078e0005 */
[----:B------:R-:W-:Y:S01]  /*1a330*/  MOV R47, RZ ;  /* 0x000000ff002f7202 */ /* 0x000fe20000000f00 */
[----:B------:R-:W-:Y:S01]  /*1a340*/  IMAD.MOV.U32 R3, RZ, RZ, 0x181f ;  /* 0x0000181fff037424 */ /* 0x000fe200078e00ff */
[----:B------:R-:W-:Y:S02]  /*1a350*/  MOV R2, 0x1a370 ;  /* 0x0001a37000027802 */ /* 0x000fe40000000f00 */
[----:B------:R-:W-:Y:S05]  /*1a360*/  CALL.REL.NOINC `($__internal_5_$__cuda_sm70_shflsync_idx_p) ;  /* 0x0000174000007944 */ /* 0x000fea0003c00000 */
[----:B------:R-:W-:Y:S01]  /*1a370*/  MOV R7, R58 ;  /* 0x0000003a00077202 */ /* 0x000fe20000000f00 */
[----:B------:R-:W-:Y:S05]  /*1a380*/  BRA `(.L_x_436) ;  /* 0xffffb58000007947 */ /* 0x000fea000383ffff */
.L_x_353:
[----:B------:R-:W-:Y:S01]  /*1a390*/  IMAD.MOV.U32 R56, RZ, RZ, R6 ;  /* 0x000000ffff387224 */ /* 0x000fe200078e0006 */
[----:B------:R-:W-:Y:S01]  /*1a3a0*/  MOV R47, RZ ;  /* 0x000000ff002f7202 */ /* 0x000fe20000000f00 */
[----:B------:R-:W-:Y:S01]  /*1a3b0*/  IMAD.MOV.U32 R3, RZ, RZ, 0x181f ;  /* 0x0000181fff037424 */ /* 0x000fe200078e00ff */
[----:B------:R-:W-:-:S02]  /*1a3c0*/  MOV R2, 0x1a3e0 ;  /* 0x0001a3e000027802 */ /* 0x000fc40000000f00 */
[----:B-12---:R-:W-:Y:S05]  /*1a3d0*/  CALL.REL.NOINC `($__internal_5_$__cuda_sm70_shflsync_idx_p) ;  /* 0x000016d000007944 */ /* 0x006fea0003c00000 */
[----:B------:R-:W-:Y:S01]  /*1a3e0*/  MOV R2, R58 ;  /* 0x0000003a00027202 */ /* 0x000fe20000000f00 */
[----:B------:R-:W-:Y:S05]  /*1a3f0*/  BRA `(.L_x_437) ;  /* 0xffffb53000007947 */ /* 0x000fea000383ffff */
.L_x_354:
[----:B------:R-:W-:Y:S01]  /*1a400*/  IMAD.MOV.U32 R56, RZ, RZ, R5 ;  /* 0x000000ffff387224 */ /* 0x000fe200078e0005 */
[----:B------:R-:W-:Y:S01]  /*1a410*/  MOV R47, 0x1 ;  /* 0x00000001002f7802 */ /* 0x000fe20000000f00 */
[----:B--2---:R-:W-:Y:S01]  /*1a420*/  IMAD.MOV.U32 R3, RZ, RZ, 0x181f ;  /* 0x0000181fff037424 */ /* 0x004fe200078e00ff */
[----:B------:R-:W-:-:S02]  /*1a430*/  MOV R2, 0x1a450 ;  /* 0x0001a45000027802 */ /* 0x000fc40000000f00 */
[----:B-1-3--:R-:W-:Y:S05]  /*1a440*/  CALL.REL.NOINC `($__internal_5_$__cuda_sm70_shflsync_idx_p) ;  /* 0x0000166000007944 */ /* 0x00afea0003c00000 */
        /* <DEDUP_REMOVED lines=8> */
.L_x_355:
[----:B------:R-:W-:Y:S01]  /*1a4d0*/  IMAD.MOV.U32 R56, RZ, RZ, R5 ;  /* 0x000000ffff387224 */ /* 0x000fe200078e0005 */
[----:B------:R-:W-:Y:S01]  /*1a4e0*/  MOV R47, 0x2 ;  /* 0x00000002002f7802 */ /* 0x000fe20000000f00 */
[----:B-1----:R-:W-:Y:S01]  /*1a4f0*/  IMAD.MOV.U32 R3, RZ, RZ, 0x181f ;  /* 0x0000181fff037424 */ /* 0x002fe200078e00ff */
[----:B------:R-:W-:Y:S02]  /*1a500*/  MOV R2, 0x1a520 ;  /* 0x0001a52000027802 */ /* 0x000fe40000000f00 */
[----:B---34-:R-:W-:Y:S05]  /*1a510*/  CALL.REL.NOINC `($__internal_5_$__cuda_sm70_shflsync_idx_p) ;  /* 0x0000159000007944 */ /* 0x018fea0003c00000 */
[----:B------:R-:W-:Y:S01]  /*1a520*/  MOV R7, R58 ;  /* 0x0000003a00077202 */ /* 0x000fe20000000f00 */
[----:B------:R-:W-:Y:S05]  /*1a530*/  BRA `(.L_x_439) ;  /* 0xffffb4d000007947 */ /* 0x000fea000383ffff */
.L_x_356:
[----:B------:R-:W-:Y:S01]  /*1a540*/  IMAD.MOV.U32 R56, RZ, RZ, R6 ;  /* 0x000000ffff387224 */ /* 0x000fe200078e0006 */
[----:B------:R-:W-:Y:S01]  /*1a550*/  MOV R47, 0x2 ;  /* 0x00000002002f7802 */ /* 0x000fe20000000f00 */
[----:B-1----:R-:W-:Y:S01]  /*1a560*/  IMAD.MOV.U32 R3, RZ, RZ, 0x181f ;  /* 0x0000181fff037424 */ /* 0x002fe200078e00ff */
[----:B------:R-:W-:Y:S02]  /*1a570*/  MOV R2, 0x1a590 ;  /* 0x0001a59000027802 */ /* 0x000fe40000000f00 */
[----:B--234-:R-:W-:Y:S05]  /*1a580*/  CALL.REL.NOINC `($__internal_5_$__cuda_sm70_shflsync_idx_p) ;  /* 0x0000152000007944 */ /* 0x01cfea0003c00000 */
[----:B------:R-:W-:Y:S01]  /*1a590*/  MOV R2, R58 ;  /* 0x0000003a00027202 */ /* 0x000fe20000000f00 */
[----:B------:R-:W-:Y:S05]  /*1a5a0*/  BRA `(.L_x_440) ;  /* 0xffffb48000007947 */ /* 0x000fea000383ffff */
.L_x_357:
[----:B------:R-:W-:Y:S01]  /*1a5b0*/  IMAD.MOV.U32 R56, RZ, RZ, R5 ;  /* 0x000000ffff387224 */ /* 0x000fe200078e0005 */
[----:B------:R-:W-:Y:S01]  /*1a5c0*/  MOV R47, 0x3 ;  /* 0x00000003002f7802 */ /* 0x000fe20000000f00 */
[----:B--2---:R-:W-:Y:S01]  /*1a5d0*/  IMAD.MOV.U32 R3, RZ, RZ, 0x181f ;  /* 0x0000181fff037424 */ /* 0x004fe200078e00ff */
[----:B------:R-:W-:-:S02]  /*1a5e0*/  MOV R2, 0x1a600 ;  /* 0x0001a60000027802 */ /* 0x000fc40000000f00 */
[----:B-1-34-:R-:W-:Y:S05]  /*1a5f0*/  CALL.REL.NOINC `($__internal_5_$__cuda_sm70_shflsync_idx_p) ;  /* 0x000014b000007944 */ /* 0x01afea0003c00000 */
        /* <DEDUP_REMOVED lines=8> */
.L_x_358:
[----:B------:R-:W-:Y:S01]  /*1a680*/  IMAD.MOV.U32 R56, RZ, RZ, R5 ;  /* 0x000000ffff387224 */ /* 0x000fe200078e0005 */
[----:B------:R-:W-:Y:S01]  /*1a690*/  MOV R47, 0x4 ;  /* 0x00000004002f7802 */ /* 0x000fe20000000f00 */
[----:B--2---:R-:W-:Y:S01]  /*1a6a0*/  IMAD.MOV.U32 R3, RZ, RZ, 0x181f ;  /* 0x0000181fff037424 */ /* 0x004fe200078e00ff */
[----:B------:R-:W-:Y:S02]  /*1a6b0*/  MOV R2, 0x1a6d0 ;  /* 0x0001a6d000027802 */ /* 0x000fe40000000f00 */
[----:B-1-34-:R-:W-:Y:S05]  /*1a6c0*/  CALL.REL.NOINC `($__internal_5_$__cuda_sm70_shflsync_idx_p) ;  /* 0x000013e000007944 */ /* 0x01afea0003c00000 */
[----:B------:R-:W-:Y:S01]  /*1a6d0*/  MOV R7, R58 ;  /* 0x0000003a00077202 */ /* 0x000fe20000000f00 */
[----:B------:R-:W-:Y:S05]  /*1a6e0*/  BRA `(.L_x_442) ;  /* 0xffffb43000007947 */ /* 0x000fea000383ffff */
.L_x_359:
[----:B------:R-:W-:Y:S01]  /*1a6f0*/  IMAD.MOV.U32 R56, RZ, RZ, R6 ;  /* 0x000000ffff387224 */ /* 0x000fe200078e0006 */
[----:B------:R-:W-:Y:S01]  /*1a700*/  MOV R47, 0x4 ;  /* 0x00000004002f7802 */ /* 0x000fe20000000f00 */
[----:B--2---:R-:W-:Y:S01]  /*1a710*/  IMAD.MOV.U32 R3, RZ, RZ, 0x181f ;  /* 0x0000181fff037424 */ /* 0x004fe200078e00ff */
[----:B------:R-:W-:Y:S02]  /*1a720*/  MOV R2, 0x1a740 ;  /* 0x0001a74000027802 */ /* 0x000fe40000000f00 */
[----:B-1-34-:R-:W-:Y:S05]  /*1a730*/  CALL.REL.NOINC `($__internal_5_$__cuda_sm70_shflsync_idx_p) ;  /* 0x0000137000007944 */ /* 0x01afea0003c00000 */
[----:B------:R-:W-:Y:S01]  /*1a740*/  MOV R2, R58 ;  /* 0x0000003a00027202 */ /* 0x000fe20000000f00 */
[----:B------:R-:W-:Y:S05]  /*1a750*/  BRA `(.L_x_443) ;  /* 0xffffb3e000007947 */ /* 0x000fea000383ffff */
.L_x_360:
[----:B------:R-:W-:Y:S01]  /*1a760*/  IMAD.MOV.U32 R56, RZ, RZ, R5 ;  /* 0x000000ffff387224 */ /* 0x000fe200078e0005 */
[----:B------:R-:W-:Y:S01]  /*1a770*/  MOV R47, 0x5 ;  /* 0x00000005002f7802 */ /* 0x000fe20000000f00 */
[----:B-1----:R-:W-:Y:S01]  /*1a780*/  IMAD.MOV.U32 R3, RZ, RZ, 0x181f ;  /* 0x0000181fff037424 */ /* 0x002fe200078e00ff */
[----:B------:R-:W-:-:S02]  /*1a790*/  MOV R2, 0x1a7b0 ;  /* 0x0001a7b000027802 */ /* 0x000fc40000000f00 */
[----:B--234-:R-:W-:Y:S05]  /*1a7a0*/  CALL.REL.NOINC `($__internal_5_$__cuda_sm70_shflsync_idx_p) ;  /* 0x0000130000007944 */ /* 0x01cfea0003c00000 */
        /* <DEDUP_REMOVED lines=8> */
.L_x_361:
[----:B------:R-:W-:Y:S01]  /*1a830*/  IMAD.MOV.U32 R56, RZ, RZ, R5 ;  /* 0x000000ffff387224 */ /* 0x000fe200078e0005 */
[----:B------:R-:W-:Y:S01]  /*1a840*/  MOV R47, 0x6 ;  /* 0x00000006002f7802 */ /* 0x000fe20000000f00 */
[----:B--2---:R-:W-:Y:S01]  /*1a850*/  IMAD.MOV.U32 R3, RZ, RZ, 0x181f ;  /* 0x0000181fff037424 */ /* 0x004fe200078e00ff */
[----:B------:R-:W-:Y:S02]  /*1a860*/  MOV R2, 0x1a880 ;  /* 0x0001a88000027802 */ /* 0x000fe40000000f00 */
[----:B-1--4-:R-:W-:Y:S05]  /*1a870*/  CALL.REL.NOINC `($__internal_5_$__cuda_sm70_shflsync_idx_p) ;  /* 0x0000123000007944 */ /* 0x012fea0003c00000 */
[----:B------:R-:W-:Y:S01]  /*1a880*/  MOV R7, R58 ;  /* 0x0000003a00077202 */ /* 0x000fe20000000f00 */
[----:B------:R-:W-:Y:S05]  /*1a890*/  BRA `(.L_x_445) ;  /* 0xffffb39000007947 */ /* 0x000fea000383ffff */
.L_x_362:
[----:B------:R-:W-:Y:S01]  /*1a8a0*/  IMAD.MOV.U32 R56, RZ, RZ, R6 ;  /* 0x000000ffff387224 */ /* 0x000fe200078e0006 */
[----:B------:R-:W-:Y:S01]  /*1a8b0*/  MOV R47, 0x6 ;  /* 0x00000006002f7802 */ /* 0x000fe20000000f00 */
[----:B--2---:R-:W-:Y:S01]  /*1a8c0*/  IMAD.MOV.U32 R3, RZ, RZ, 0x181f ;  /* 0x0000181fff037424 */ /* 0x004fe200078e00ff */
[----:B------:R-:W-:Y:S02]  /*1a8d0*/  MOV R2, 0x1a8f0 ;  /* 0x0001a8f000027802 */ /* 0x000fe40000000f00 */
[----:B-1-34-:R-:W-:Y:S05]  /*1a8e0*/  CALL.REL.NOINC `($__internal_5_$__cuda_sm70_shflsync_idx_p) ;  /* 0x000011c000007944 */ /* 0x01afea0003c00000 */
[----:B------:R-:W-:Y:S01]  /*1a8f0*/  MOV R2, R58 ;  /* 0x0000003a00027202 */ /* 0x000fe20000000f00 */
[----:B------:R-:W-:Y:S05]  /*1a900*/  BRA `(.L_x_446) ;  /* 0xffffb34000007947 */ /* 0x000fea000383ffff */
.L_x_363:
[----:B------:R-:W-:Y:S01]  /*1a910*/  IMAD.MOV.U32 R56, RZ, RZ, R5 ;  /* 0x000000ffff387224 */ /* 0x000fe200078e0005 */
[----:B------:R-:W-:Y:S01]  /*1a920*/  MOV R47, 0x7 ;  /* 0x00000007002f7802 */ /* 0x000fe20000000f00 */
[----:B-1----:R-:W-:Y:S01]  /*1a930*/  IMAD.MOV.U32 R3, RZ, RZ, 0x181f ;  /* 0x0000181fff037424 */ /* 0x002fe200078e00ff */
[----:B------:R-:W-:-:S02]  /*1a940*/  MOV R2, 0x1a960 ;  /* 0x0001a96000027802 */ /* 0x000fc40000000f00 */
[----:B--2-4-:R-:W-:Y:S05]  /*1a950*/  CALL.REL.NOINC `($__internal_5_$__cuda_sm70_shflsync_idx_p) ;  /* 0x0000115000007944 */ /* 0x014fea0003c00000 */
        /* <DEDUP_REMOVED lines=8> */
.L_x_365:
[----:B------:R-:W-:Y:S01]  /*1a9e0*/  IMAD.MOV.U32 R56, RZ, RZ, R5 ;  /* 0x000000ffff387224 */ /* 0x000fe200078e0005 */
[----:B------:R-:W-:Y:S01]  /*1a9f0*/  MOV R47, RZ ;  /* 0x000000ff002f7202 */ /* 0x000fe20000000f00 */
[----:B------:R-:W-:Y:S01]  /*1aa00*/  IMAD.MOV.U32 R3, RZ, RZ, 0x1c1f ;  /* 0x00001c1fff037424 */ /* 0x000fe200078e00ff */
[----:B------:R-:W-:Y:S02]  /*1aa10*/  MOV R2, 0x1aa30 ;  /* 0x0001aa3000027802 */ /* 0x000fe40000000f00 */
[----:B------:R-:W-:Y:S05]  /*1aa20*/  CALL.REL.NOINC `($__internal_5_$__cuda_sm70_shflsync_idx_p) ;  /* 0x0000108000007944 */ /* 0x000fea0003c00000 */
[----:B------:R-:W-:Y:S01]  /*1aa30*/  MOV R4, R58 ;  /* 0x0000003a00047202 */ /* 0x000fe20000000f00 */
[----:B------:R-:W-:Y:S05]  /*1aa40*/  BRA `(.L_x_448) ;  /* 0xffffb50000007947 */ /* 0x000fea000383ffff */
.L_x_366:
[----:B------:R-:W-:Y:S01]  /*1aa50*/  IMAD.MOV.U32 R56, RZ, RZ, R12 ;  /* 0x000000ffff387224 */ /* 0x000fe200078e000c */
[----:B------:R-:W-:Y:S01]  /*1aa60*/  MOV R47, RZ ;  /* 0x000000ff002f7202 */ /* 0x000fe20000000f00 */
[----:B------:R-:W-:Y:S01]  /*1aa70*/  IMAD.MOV.U32 R3, RZ, RZ, 0x1c1f ;  /* 0x00001c1fff037424 */ /* 0x000fe200078e00ff */
[----:B------:R-:W-:Y:S02]  /*1aa80*/  MOV R2, 0x1aaa0 ;  /* 0x0001aaa000027802 */ /* 0x000fe40000000f00 */
[----:B-12---:R-:W-:Y:S05]  /*1aa90*/  CALL.REL.NOINC `($__internal_5_$__cuda_sm70_shflsync_idx_p) ;  /* 0x0000101000007944 */ /* 0x006fea0003c00000 */
[----:B------:R-:W-:Y:S01]  /*1aaa0*/  MOV R0, R58 ;  /* 0x0000003a00007202 */ /* 0x000fe20000000f00 */
[----:B------:R-:W-:Y:S05]  /*1aab0*/  BRA `(.L_x_449) ;  /* 0xffffb4b000007947 */ /* 0x000fea000383ffff */
.L_x_369:
[----:B------:R-:W-:Y:S01]  /*1aac0*/  IMAD.MOV.U32 R56, RZ, RZ, R5 ;  /* 0x000000ffff387224 */ /* 0x000fe200078e0005 */
[----:B------:R-:W-:Y:S01]  /*1aad0*/  MOV R47, 0x1 ;  /* 0x00000001002f7802 */ /* 0x000fe20000000f00 */
[----:B----4-:R-:W-:Y:S01]  /*1aae0*/  IMAD.MOV.U32 R3, RZ, RZ, 0x1c1f ;  /* 0x00001c1fff037424 */ /* 0x010fe200078e00ff */
[----:B------:R-:W-:-:S02]  /*1aaf0*/  MOV R2, 0x1ab10 ;  /* 0x0001ab1000027802 */ /* 0x000fc40000000f00 */
[----:B-123--:R-:W-:Y:S05]  /*1ab00*/  CALL.REL.NOINC `($__internal_5_$__cuda_sm70_shflsync_idx_p) ;  /* 0x00000fa000007944 */ /* 0x00efea0003c00000 */
        /* <DEDUP_REMOVED lines=8> */
.L_x_372:
[----:B------:R-:W-:Y:S01]  /*1ab90*/  IMAD.MOV.U32 R56, RZ, RZ, R5 ;  /* 0x000000ffff387224 */ /* 0x000fe200078e0005 */
[----:B------:R-:W-:Y:S01]  /*1aba0*/  MOV R47, 0x2 ;  /* 0x00000002002f7802 */ /* 0x000fe20000000f00 */
[----:B-1----:R-:W-:Y:S01]  /*1abb0*/  IMAD.MOV.U32 R3, RZ, RZ, 0x1c1f ;  /* 0x00001c1fff037424 */ /* 0x002fe200078e00ff */
[----:B------:R-:W-:Y:S02]  /*1abc0*/  MOV R2, 0x1abe0 ;  /* 0x0001abe000027802 */ /* 0x000fe40000000f00 */
[----:B--234-:R-:W-:Y:S05]  /*1abd0*/  CALL.REL.NOINC `($__internal_5_$__cuda_sm70_shflsync_idx_p) ;  /* 0x00000ed000007944 */ /* 0x01cfea0003c00000 */
[----:B------:R-:W-:Y:S01]  /*1abe0*/  MOV R4, R58 ;  /* 0x0000003a00047202 */ /* 0x000fe20000000f00 */
[----:B------:R-:W-:Y:S05]  /*1abf0*/  BRA `(.L_x_451) ;  /* 0xffffba2000007947 */ /* 0x000fea000383ffff */
.L_x_373:
[----:B------:R-:W-:Y:S01]  /*1ac00*/  IMAD.MOV.U32 R56, RZ, RZ, R12 ;  /* 0x000000ffff387224 */ /* 0x000fe200078e000c */
[----:B------:R-:W-:Y:S01]  /*1ac10*/  MOV R47, 0x2 ;  /* 0x00000002002f7802 */ /* 0x000fe20000000f00 */
[----:B------:R-:W-:Y:S01]  /*1ac20*/  IMAD.MOV.U32 R3, RZ, RZ, 0x1c1f ;  /* 0x00001c1fff037424 */ /* 0x000fe200078e00ff */
[----:B------:R-:W-:Y:S02]  /*1ac30*/  MOV R2, 0x1ac50 ;  /* 0x0001ac5000027802 */ /* 0x000fe40000000f00 */
[----:B-1234-:R-:W-:Y:S05]  /*1ac40*/  CALL.REL.NOINC `($__internal_5_$__cuda_sm70_shflsync_idx_p) ;  /* 0x00000e6000007944 */ /* 0x01efea0003c00000 */
[----:B------:R-:W-:Y:S01]  /*1ac50*/  MOV R0, R58 ;  /* 0x0000003a00007202 */ /* 0x000fe20000000f00 */
[----:B------:R-:W-:Y:S05]  /*1ac60*/  BRA `(.L_x_452) ;  /* 0xffffb9d000007947 */ /* 0x000fea000383ffff */
.L_x_376:
        /* <DEDUP_REMOVED lines=13> */
.L_x_380:
[----:B------:R-:W-:Y:S01]  /*1ad40*/  IMAD.MOV.U32 R56, RZ, RZ, R5 ;  /* 0x000000ffff387224 */ /* 0x000fe200078e0005 */
[----:B------:R-:W-:Y:S01]  /*1ad50*/  MOV R47, RZ ;  /* 0x000000ff002f7202 */ /* 0x000fe20000000f00 */
[----:B------:R-:W-:Y:S01]  /*1ad60*/  IMAD.MOV.U32 R3, RZ, RZ, 0x181f ;  /* 0x0000181fff037424 */ /* 0x000fe200078e00ff */
[----:B------:R-:W-:Y:S02]  /*1ad70*/  MOV R2, 0x1ad90 ;  /* 0x0001ad9000027802 */ /* 0x000fe40000000f00 */
[----:B------:R-:W-:Y:S05]  /*1ad80*/  CALL.REL.NOINC `($__internal_5_$__cuda_sm70_shflsync_idx_p) ;  /* 0x00000d2000007944 */ /* 0x000fea0003c00000 */
[----:B------:R-:W-:Y:S01]  /*1ad90*/  MOV R7, R58 ;  /* 0x0000003a00077202 */ /* 0x000fe20000000f00 */
[----:B------:R-:W-:Y:S05]  /*1ada0*/  BRA `(.L_x_454) ;  /* 0xffffc74000007947 */ /* 0x000fea000383ffff */
.L_x_381:
[----:B------:R-:W-:Y:S01]  /*1adb0*/  IMAD.MOV.U32 R56, RZ, RZ, R6 ;  /* 0x000000ffff387224 */ /* 0x000fe200078e0006 */
[----:B------:R-:W-:Y:S01]  /*1adc0*/  MOV R47, RZ ;  /* 0x000000ff002f7202 */ /* 0x000fe20000000f00 */
[----:B------:R-:W-:Y:S01]  /*1add0*/  IMAD.MOV.U32 R3, RZ, RZ, 0x181f ;  /* 0x0000181fff037424 */ /* 0x000fe200078e00ff */
[----:B------:R-:W-:Y:S02]  /*1ade0*/  MOV R2, 0x1ae00 ;  /* 0x0001ae0000027802 */ /* 0x000fe40000000f00 */
[----:B-12---:R-:W-:Y:S05]  /*1adf0*/  CALL.REL.NOINC `($__internal_5_$__cuda_sm70_shflsync_idx_p) ;  /* 0x00000cb000007944 */ /* 0x006fea0003c00000 */
[----:B------:R-:W-:Y:S01]  /*1ae00*/  MOV R2, R58 ;  /* 0x0000003a00027202 */ /* 0x000fe20000000f00 */
[----:B------:R-:W-:Y:S05]  /*1ae10*/  BRA `(.L_x_455) ;  /* 0xffffc6f000007947 */ /* 0x000fea000383ffff */
.L_x_382:
        /* <DEDUP_REMOVED lines=13> */
.L_x_383:
[----:B------:R-:W-:Y:S01]  /*1aef0*/  IMAD.MOV.U32 R56, RZ, RZ, R5 ;  /* 0x000000ffff387224 */ /* 0x000fe200078e0005 */
[----:B------:R-:W-:Y:S01]  /*1af00*/  MOV R47, 0x2 ;  /* 0x00000002002f7802 */ /* 0x000fe20000000f00 */
[----:B-1----:R-:W-:Y:S01]  /*1af10*/  IMAD.MOV.U32 R3, RZ, RZ, 0x181f ;  /* 0x0000181fff037424 */ /* 0x002fe200078e00ff */
[----:B------:R-:W-:Y:S02]  /*1af20*/  MOV R2, 0x1af40 ;  /* 0x0001af4000027802 */ /* 0x000fe40000000f00 */
[----:B---34-:R-:W-:Y:S05]  /*1af30*/  CALL.REL.NOINC `($__internal_5_$__cuda_sm70_shflsync_idx_p) ;  /* 0x00000b7000007944 */ /* 0x018fea0003c00000 */
[----:B------:R-:W-:Y:S01]  /*1af40*/  MOV R7, R58 ;  /* 0x0000003a00077202 */ /* 0x000fe20000000f00 */
[----:B------:R-:W-:Y:S05]  /*1af50*/  BRA `(.L_x_457) ;  /* 0xffffc6a000007947 */ /* 0x000fea000383ffff */
.L_x_384:
[----:B------:R-:W-:Y:S01]  /*1af60*/  IMAD.MOV.U32 R56, RZ, RZ, R6 ;  /* 0x000000ffff387224 */ /* 0x000fe200078e0006 */
[----:B------:R-:W-:Y:S01]  /*1af70*/  MOV R47, 0x2 ;  /* 0x00000002002f7802 */ /* 0x000fe20000000f00 */
[----:B-1----:R-:W-:Y:S01]  /*1af80*/  IMAD.MOV.U32 R3, RZ, RZ, 0x181f ;  /* 0x0000181fff037424 */ /* 0x002fe200078e00ff */
[----:B------:R-:W-:Y:S02]  /*1af90*/  MOV R2, 0x1afb0 ;  /* 0x0001afb000027802 */ /* 0x000fe40000000f00 */
[----:B--234-:R-:W-:Y:S05]  /*1afa0*/  CALL.REL.NOINC `($__internal_5_$__cuda_sm70_shflsync_idx_p) ;  /* 0x00000b0000007944 */ /* 0x01cfea0003c00000 */
[----:B------:R-:W-:Y:S01]  /*1afb0*/  MOV R2, R58 ;  /* 0x0000003a00027202 */ /* 0x000fe20000000f00 */
[----:B------:R-:W-:Y:S05]  /*1afc0*/  BRA `(.L_x_458) ;  /* 0xffffc65000007947 */ /* 0x000fea000383ffff */
.L_x_385:
        /* <DEDUP_REMOVED lines=13> */
.L_x_386:
[----:B------:R-:W-:Y:S01]  /*1b0a0*/  IMAD.MOV.U32 R56, RZ, RZ, R5 ;  /* 0x000000ffff387224 */ /* 0x000fe200078e0005 */
[----:B------:R-:W-:Y:S01]  /*1b0b0*/  MOV R47, 0x4 ;  /* 0x00000004002f7802 */ /* 0x000fe20000000f00 */
[----:B--2---:R-:W-:Y:S01]  /*1b0c0*/  IMAD.MOV.U32 R3, RZ, RZ, 0x181f ;  /* 0x0000181fff037424 */ /* 0x004fe200078e00ff */
[----:B------:R-:W-:Y:S02]  /*1b0d0*/  MOV R2, 0x1b0f0 ;  /* 0x0001b0f000027802 */ /* 0x000fe40000000f00 */
[----:B-1-34-:R-:W-:Y:S05]  /*1b0e0*/  CALL.REL.NOINC `($__internal_5_$__cuda_sm70_shflsync_idx_p) ;  /* 0x000009c000007944 */ /* 0x01afea0003c00000 */
[----:B------:R-:W-:Y:S01]  /*1b0f0*/  MOV R7, R58 ;  /* 0x0000003a00077202 */ /* 0x000fe20000000f00 */
[----:B------:R-:W-:Y:S05]  /*1b100*/  BRA `(.L_x_460) ;  /* 0xffffc60000007947 */ /* 0x000fea000383ffff */
.L_x_387:
[----:B------:R-:W-:Y:S01]  /*1b110*/  IMAD.MOV.U32 R56, RZ, RZ, R6 ;  /* 0x000000ffff387224 */ /* 0x000fe200078e0006 */
[----:B------:R-:W-:Y:S01]  /*1b120*/  MOV R47, 0x4 ;  /* 0x00000004002f7802 */ /* 0x000fe20000000f00 */
[----:B--2---:R-:W-:Y:S01]  /*1b130*/  IMAD.MOV.U32 R3, RZ, RZ, 0x181f ;  /* 0x0000181fff037424 */ /* 0x004fe200078e00ff */
[----:B------:R-:W-:Y:S02]  /*1b140*/  MOV R2, 0x1b160 ;  /* 0x0001b16000027802 */ /* 0x000fe40000000f00 */
[----:B-1-34-:R-:W-:Y:S05]  /*1b150*/  CALL.REL.NOINC `($__internal_5_$__cuda_sm70_shflsync_idx_p) ;  /* 0x0000095000007944 */ /* 0x01afea0003c00000 */
[----:B------:R-:W-:Y:S01]  /*1b160*/  MOV R2, R58 ;  /* 0x0000003a00027202 */ /* 0x000fe20000000f00 */
[----:B------:R-:W-:Y:S05]  /*1b170*/  BRA `(.L_x_461) ;  /* 0xffffc5b000007947 */ /* 0x000fea000383ffff */
.L_x_388:
        /* <DEDUP_REMOVED lines=13> */
.L_x_389:
[----:B------:R-:W-:Y:S01]  /*1b250*/  IMAD.MOV.U32 R56, RZ, RZ, R5 ;  /* 0x000000ffff387224 */ /* 0x000fe200078e0005 */
[----:B------:R-:W-:Y:S01]  /*1b260*/  MOV R47, 0x6 ;  /* 0x00000006002f7802 */ /* 0x000fe20000000f00 */
[----:B--2---:R-:W-:Y:S01]  /*1b270*/  IMAD.MOV.U32 R3, RZ, RZ, 0x181f ;  /* 0x0000181fff037424 */ /* 0x004fe200078e00ff */
[----:B------:R-:W-:Y:S02]  /*1b280*/  MOV R2, 0x1b2a0 ;  /* 0x0001b2a000027802 */ /* 0x000fe40000000f00 */
[----:B-1--4-:R-:W-:Y:S05]  /*1b290*/  CALL.REL.NOINC `($__internal_5_$__cuda_sm70_shflsync_idx_p) ;  /* 0x0000081000007944 */ /* 0x012fea0003c00000 */
[----:B------:R-:W-:Y:S01]  /*1b2a0*/  MOV R7, R58 ;  /* 0x0000003a00077202 */ /* 0x000fe20000000f00 */
[----:B------:R-:W-:Y:S05]  /*1b2b0*/  BRA `(.L_x_463) ;  /* 0xffffc56000007947 */ /* 0x000fea000383ffff */
.L_x_390:
[----:B------:R-:W-:Y:S01]  /*1b2c0*/  IMAD.MOV.U32 R56, RZ, RZ, R6 ;  /* 0x000000ffff387224 */ /* 0x000fe200078e0006 */
[----:B------:R-:W-:Y:S01]  /*1b2d0*/  MOV R47, 0x6 ;  /* 0x00000006002f7802 */ /* 0x000fe20000000f00 */
[----:B--2---:R-:W-:Y:S01]  /*1b2e0*/  IMAD.MOV.U32 R3, RZ, RZ, 0x181f ;  /* 0x0000181fff037424 */ /* 0x004fe200078e00ff */
[----:B------:R-:W-:Y:S02]  /*1b2f0*/  MOV R2, 0x1b310 ;  /* 0x0001b31000027802 */ /* 0x000fe40000000f00 */
[----:B-1-34-:R-:W-:Y:S05]  /*1b300*/  CALL.REL.NOINC `($__internal_5_$__cuda_sm70_shflsync_idx_p) ;  /* 0x000007a000007944 */ /* 0x01afea0003c00000 */
[----:B------:R-:W-:Y:S01]  /*1b310*/  MOV R2, R58 ;  /* 0x0000003a00027202 */ /* 0x000fe20000000f00 */
[----:B------:R-:W-:Y:S05]  /*1b320*/  BRA `(.L_x_464) ;  /* 0xffffc51000007947 */ /* 0x000fea000383ffff */
.L_x_391:
        /* <DEDUP_REMOVED lines=13> */
.L_x_393:
[----:B------:R-:W-:Y:S01]  /*1b400*/  IMAD.MOV.U32 R56, RZ, RZ, R46 ;  /* 0x000000ffff387224 */ /* 0x000fe200078e002e */
[----:B------:R-:W-:Y:S01]  /*1b410*/  MOV R47, RZ ;  /* 0x000000ff002f7202 */ /* 0x000fe20000000f00 */
[----:B----4-:R-:W-:Y:S01]  /*1b420*/  IMAD.MOV.U32 R3, RZ, RZ, 0x1f ;  /* 0x0000001fff037424 */ /* 0x010fe200078e00ff */
[----:B------:R-:W-:Y:S02]  /*1b430*/  MOV R2, 0x1b450 ;  /* 0x0001b45000027802 */ /* 0x000fe40000000f00 */
[----:B------:R-:W-:Y:S05]  /*1b440*/  CALL.REL.NOINC `($__internal_5_$__cuda_sm70_shflsync_idx_p) ;  /* 0x0000066000007944 */ /* 0x000fea0003c00000 */
[----:B------:R-:W-:Y:S01]  /*1b450*/  MOV R9, R58 ;  /* 0x0000003a00097202 */ /* 0x000fe20000000f00 */
[----:B------:R-:W-:Y:S05]  /*1b460*/  BRA `(.L_x_466) ;  /* 0xffffc5a000007947 */ /* 0x000fea000383ffff */
.L_x_394:
[----:B------:R-:W-:Y:S01]  /*1b470*/  IMAD.MOV.U32 R56, RZ, RZ, R46 ;  /* 0x000000ffff387224 */ /* 0x000fe200078e002e */
[----:B------:R-:W-:Y:S01]  /*1b480*/  MOV R47, 0x1 ;  /* 0x00000001002f7802 */ /* 0x000fe20000000f00 */
[----:B----4-:R-:W-:Y:S01]  /*1b490*/  IMAD.MOV.U32 R3, RZ, RZ, 0x1f ;  /* 0x0000001fff037424 */ /* 0x010fe200078e00ff */
[----:B------:R-:W-:Y:S02]  /*1b4a0*/  MOV R2, 0x1b4c0 ;  /* 0x0001b4c000027802 */ /* 0x000fe40000000f00 */
[----:B-12---:R-:W-:Y:S05]  /*1b4b0*/  CALL.REL.NOINC `($__internal_5_$__cuda_sm70_shflsync_idx_p) ;  /* 0x000005f000007944 */ /* 0x006fea0003c00000 */
[----:B------:R-:W-:Y:S01]  /*1b4c0*/  MOV R8, R58 ;  /* 0x0000003a00087202 */ /* 0x000fe20000000f00 */
[----:B------:R-:W-:Y:S05]  /*1b4d0*/  BRA `(.L_x_467) ;  /* 0xffffc55000007947 */ /* 0x000fea000383ffff */
.L_x_395:
[----:B------:R-:W-:Y:S02]  /*1b4e0*/  MOV R2, 0x1 ;  /* 0x0000000100027802 */ /* 0x000fe40000000f00 */
[----:B------:R-:W-:-:S02]  /*1b4f0*/  MOV R3, 0x1b510 ;  /* 0x0001b51000037802 */ /* 0x000fc40000000f00 */
[----:B-123--:R-:W-:Y:S05]  /*1b500*/  CALL.REL.NOINC `($__internal_6_$__cuda_sm70_shflsync_up_p) ;  /* 0x000005f000007944 */ /* 0x00efea0003c00000 */
[----:B------:R-:W-:Y:S05]  /*1b510*/  BRA `(.L_x_468) ;  /* 0xffffc64000007947 */ /* 0x000fea000383ffff */
.L_x_396:
[----:B------:R-:W-:Y:S02]  /*1b520*/  MOV R2, 0x2 ;  /* 0x0000000200027802 */ /* 0x000fe40000000f00 */
[----:B------:R-:W-:-:S02]  /*1b530*/  MOV R3, 0x1b550 ;  /* 0x0001b55000037802 */ /* 0x000fc40000000f00 */
[----:B-12---:R-:W-:Y:S05]  /*1b540*/  CALL.REL.NOINC `($__internal_6_$__cuda_sm70_shflsync_up_p) ;  /* 0x000005b000007944 */ /* 0x006fea0003c00000 */
        /* <DEDUP_REMOVED lines=24> */
.L_x_400:
[----:B------:R-:W-:Y:S02]  /*1b6d0*/  MOV R2, 0x1 ;  /* 0x0000000100027802 */ /* 0x000fe40000000f00 */
[----:B------:R-:W-:Y:S02]  /*1b6e0*/  MOV R3, 0x1b700 ;  /* 0x0001b70000037802 */ /* 0x000fe40000000f00 */
[----:B------:R-:W-:Y:S05]  /*1b6f0*/  CALL.REL.NOINC `($__internal_6_$__cuda_sm70_shflsync_up_p) ;  /* 0x0000040000007944 */ /* 0x000fea0003c00000 */
[----:B------:R-:W-:Y:S01]  /*1b700*/  MOV R2, R4 ;  /* 0x0000000400027202 */ /* 0x000fe20000000f00 */
[----:B------:R-:W-:Y:S05]  /*1b710*/  BRA `(.L_x_470) ;  /* 0xffffc6a000007947 */ /* 0x000fea000383ffff */
.L_x_401:
        /* <DEDUP_REMOVED lines=27> */
.L_x_403:
[----:B------:R-:W-:Y:S02]  /*1b8d0*/  SEL R0, RZ, 0x1, P0 ;  /* 0x00000001ff007807 */ /* 0x000fe40000000000 */
[----:B------:R-:W-:Y:S02]  /*1b8e0*/  MOV R2, 0x1b900 ;  /* 0x0001b90000027802 */ /* 0x000fe40000000f00 */
[----:B---3--:R-:W-:Y:S05]  /*1b8f0*/  CALL.REL.NOINC `($__internal_7_$__cuda_sm70_votesync_ballot) ;  /* 0x0000027000007944 */ /* 0x008fea0003c00000 */
[----:B------:R-:W-:Y:S05]  /*1b900*/  BRA `(.L_x_472) ;  /* 0xffffc64000007947 */ /* 0x000fea000383ffff */
.L_x_404:
[----:B------:R-:W-:Y:S01]  /*1b910*/  IMAD.MOV.U32 R56, RZ, RZ, R6 ;  /* 0x000000ffff387224 */ /* 0x000fe200078e0006 */
[----:B--2---:R-:W-:Y:S01]  /*1b920*/  MOV R47, R10 ;  /* 0x0000000a002f7202 */ /* 0x004fe20000000f00 */
[----:B------:R-:W-:Y:S01]  /*1b930*/  IMAD.MOV.U32 R3, RZ, RZ, 0x1f ;  /* 0x0000001fff037424 */ /* 0x000fe200078e00ff */
[----:B------:R-:W-:Y:S02]  /*1b940*/  MOV R2, 0x1b960 ;  /* 0x0001b96000027802 */ /* 0x000fe40000000f00 */
[----:B-1-3--:R-:W-:Y:S05]  /*1b950*/  CALL.REL.NOINC `($__internal_5_$__cuda_sm70_shflsync_idx_p) ;  /* 0x0000015000007944 */ /* 0x00afea0003c00000 */
[----:B------:R-:W-:Y:S01]  /*1b960*/  IMAD.MOV.U32 R8, RZ, RZ, R58 ;  /* 0x000000ffff087224 */ /* 0x000fe200078e003a */
[----:B------:R-:W-:Y:S01]  /*1b970*/  MOV R47, R10 ;  /* 0x0000000a002f7202 */ /* 0x000fe20000000f00 */
[----:B------:R-:W-:Y:S01]  /*1b980*/  IMAD.MOV.U32 R56, RZ, RZ, R7 ;  /* 0x000000ffff387224 */ /* 0x000fe200078e0007 */
[----:B------:R-:W-:Y:S02]  /*1b990*/  MOV R3, 0x1f ;  /* 0x0000001f00037802 */ /* 0x000fe40000000f00 */
[----:B------:R-:W-:-:S02]  /*1b9a0*/  MOV R2, 0x1b9c0 ;  /* 0x0001b9c000027802 */ /* 0x000fc40000000f00 */
[----:B------:R-:W-:Y:S05]  /*1b9b0*/  CALL.REL.NOINC `($__internal_5_$__cuda_sm70_shflsync_idx_p) ;  /* 0x000000f000007944 */ /* 0x000fea0003c00000 */
[----:B------:R-:W-:Y:S01]  /*1b9c0*/  MOV R7, R58 ;  /* 0x0000003a00077202 */ /* 0x000fe20000000f00 */
[----:B------:R-:W-:Y:S05]  /*1b9d0*/  BRA `(.L_x_473) ;  /* 0xffffc5b000007947 */ /* 0x000fea000383ffff */
.L_x_407:
[----:B------:R-:W-:Y:S01]  /*1b9e0*/  IMAD.MOV.U32 R56, RZ, RZ, R4 ;  /* 0x000000ffff387224 */ /* 0x000fe200078e0004 */
[----:B------:R-:W-:Y:S01]  /*1b9f0*/  MOV R47, R0 ;  /* 0x00000000002f7202 */ /* 0x000fe20000000f00 */
[----:B------:R-:W-:Y:S01]  /*1ba00*/  IMAD.MOV.U32 R3, RZ, RZ, 0x1f ;  /* 0x0000001fff037424 */ /* 0x000fe200078e00ff */
[----:B------:R-:W-:-:S02]  /*1ba10*/  MOV R2, 0x1ba30 ;  /* 0x0001ba3000027802 */ /* 0x000fc40000000f00 */
[----:B--234-:R-:W-:Y:S05]  /*1ba20*/  CALL.REL.NOINC `($__internal_5_$__cuda_sm70_shflsync_idx_p) ;  /* 0x0000008000007944 */ /* 0x01cfea0003c00000 */
[----:B------:R-:W-:Y:S01]  /*1ba30*/  MOV R12, R58 ;  /* 0x0000003a000c7202 */ /* 0x000fe20000000f00 */
[----:B------:R-:W-:Y:S05]  /*1ba40*/  BRA `(.L_x_406) ;  /* 0xffffc5a000007947 */ /* 0x000fea000383ffff */
        .weak           $__internal_4_$__cuda_sm70_shflsync_bfly_p
        .type           $__internal_4_$__cuda_sm70_shflsync_bfly_p,@function
        .size           $__internal_4_$__cuda_sm70_shflsync_bfly_p,($__internal_5_$__cuda_sm70_shflsync_idx_p - $__internal_4_$__cuda_sm70_shflsync_bfly_p)
$__internal_4_$__cuda_sm70_shflsync_bfly_p:
[----:B------:R-:W-:Y:S02]  /*1ba50*/  MOV R8, 0xffffffff ;  /* 0xffffffff00087802 */ /* 0x000fe40000000f00 */
[----:B------:R-:W-:-:S02]  /*1ba60*/  MOV R3, 0x1f ;  /* 0x0000001f00037802 */ /* 0x000fc40000000f00 */
[----:B------:R-:W-:Y:S04]  /*1ba70*/  WARPSYNC R8 ;  /* 0x0000000800007348 */ /* 0x000fe80003800000 */
[----:B------:R1:W2:Y:S02]  /*1ba80*/  SHFL.BFLY PT, R0, R4, R0, R3 ;  /* 0x0c00000004007389 */ /* 0x0002a400000e0003 */
[----:B-1----:R-:W-:-:S04]  /*1ba90*/  MOV R3, 0x0 ;  /* 0x0000000000037802 */ /* 0x002fc80000000f00 */
[----:B--2---:R-:W-:Y:S05]  /*1baa0*/  RET.REL.NODEC R2 `(_ZN7cutlass13device_kernelIN5flash19enable_sm80_to_sm89INS1_16FlashAttnFwdSm80INS1_25CollectiveMainloopFwdSm80ILi4ELi1ELb0EN4cute5tupleIJNS5_1CILi128EEENS7_ILi80EEENS7_ILi64EEEEEELi64ENS_10bfloat16_tEfNS_4arch4Sm80ELb0ELb0ELb1ELb1ELb1ELb1ELb1ELb1EEENS1_21CollectiveEpilogueFwdINS6_IJS8_SA_S9_EEENS6_IJNS7_ILi1EEESI_SI_EEESC_SE_Li128ELb1ELb1ELb1ELb0EEENS1_36VarlenDynamicPersistentTileSchedulerILi128ELi80ELi128ELi128ELb1ELb1ELb0ELb0ELb1ELb1EEEEEEEEEvNT_6ParamsE) ;  /* 0xfffe455002007950 */ /* 0x004fea0003c3ffff */
        .weak           $__internal_5_$__cuda_sm70_shflsync_idx_p
        .type           $__internal_5_$__cuda_sm70_shflsync_idx_p,@function
        .size           $__internal_5_$__cuda_sm70_shflsync_idx_p,($__internal_6_$__cuda_sm70_shflsync_up_p - $__internal_5_$__cuda_sm70_shflsync_idx_p)
$__internal_5_$__cuda_sm70_shflsync_idx_p:
[----:B------:R-:W-:-:S04]  /*1bab0*/  MOV R58, 0xffffffff ;  /* 0xffffffff003a7802 */ /* 0x000fc80000000f00 */
[----:B------:R-:W-:Y:S04]  /*1bac0*/  WARPSYNC R58 ;  /* 0x0000003a00007348 */ /* 0x000fe80003800000 */
[----:B------:R1:W2:Y:S02]  /*1bad0*/  SHFL.IDX PT, R58, R56, R47, R3 ;  /* 0x0000002f383a7389 */ /* 0x0002a400000e0003 */
[----:B-1----:R-:W-:-:S04]  /*1bae0*/  MOV R3, 0x0 ;  /* 0x0000000000037802 */ /* 0x002fc80000000f00 */
[----:B--2---:R-:W-:Y:S05]  /*1baf0*/  RET.REL.NODEC R2 `(_ZN7cutlass13device_kernelIN5flash19enable_sm80_to_sm89INS1_16FlashAttnFwdSm80INS1_25CollectiveMainloopFwdSm80ILi4ELi1ELb0EN4cute5tupleIJNS5_1CILi128EEENS7_ILi80EEENS7_ILi64EEEEEELi64ENS_10bfloat16_tEfNS_4arch4Sm80ELb0ELb0ELb1ELb1ELb1ELb1ELb1ELb1EEENS1_21CollectiveEpilogueFwdINS6_IJS8_SA_S9_EEENS6_IJNS7_ILi1EEESI_SI_EEESC_SE_Li128ELb1ELb1ELb1ELb0EEENS1_36VarlenDynamicPersistentTileSchedulerILi128ELi80ELi128ELi128ELb1ELb1ELb0ELb0ELb1ELb1EEEEEEEEEvNT_6ParamsE) ;  /* 0xfffe450002007950 */ /* 0x004fea0003c3ffff */
        .weak           $__internal_6_$__cuda_sm70_shflsync_up_p
        .type           $__internal_6_$__cuda_sm70_shflsync_up_p,@function
        .size           $__internal_6_$__cuda_sm70_shflsync_up_p,($__internal_7_$__cuda_sm70_votesync_ballot - $__internal_6_$__cuda_sm70_shflsync_up_p)
$__internal_6_$__cuda_sm70_shflsync_up_p:
[----:B------:R-:W-:Y:S02]  /*1bb00*/  IMAD.MOV.U32 R4, RZ, RZ, RZ ;  /* 0x000000ffff047224 */ /* 0x000fe400078e00ff */
[----:B------:R-:W-:-:S04]  /*1bb10*/  IMAD.MOV.U32 R10, RZ, RZ, -0x1 ;  /* 0xffffffffff0a7424 */ /* 0x000fc800078e00ff */
[----:B------:R-:W-:Y:S04]  /*1bb20*/  WARPSYNC R10 ;  /* 0x0000000a00007348 */ /* 0x000fe80003800000 */
[----:B------:R1:W2:Y:S02]  /*1bb30*/  SHFL.UP PT, R4, R0, R2, R4 ;  /* 0x0400000200047389 */ /* 0x0002a400000e0004 */
[----:B-1----:R-:W-:Y:S02]  /*1bb40*/  MOV R2, R3 ;  /* 0x0000000300027202 */ /* 0x002fe40000000f00 */
[----:B------:R-:W-:-:S04]  /*1bb50*/  MOV R3, 0x0 ;  /* 0x0000000000037802 */ /* 0x000fc80000000f00 */
[----:B--2---:R-:W-:Y:S05]  /*1bb60*/  RET.REL.NODEC R2 `(_ZN7cutlass13device_kernelIN5flash19enable_sm80_to_sm89INS1_16FlashAttnFwdSm80INS1_25CollectiveMainloopFwdSm80ILi4ELi1ELb0EN4cute5tupleIJNS5_1CILi128EEENS7_ILi80EEENS7_ILi64EEEEEELi64ENS_10bfloat16_tEfNS_4arch4Sm80ELb0ELb0ELb1ELb1ELb1ELb1ELb1ELb1EEENS1_21CollectiveEpilogueFwdINS6_IJS8_SA_S9_EEENS6_IJNS7_ILi1EEESI_SI_EEESC_SE_Li128ELb1ELb1ELb1ELb0EEENS1_36VarlenDynamicPersistentTileSchedulerILi128ELi80ELi128ELi128ELb1ELb1ELb0ELb0ELb1ELb1EEEEEEEEEvNT_6ParamsE) ;  /* 0xfffe449002007950 */ /* 0x004fea0003c3ffff */
        .weak           $__internal_7_$__cuda_sm70_votesync_ballot
        .type           $__internal_7_$__cuda_sm70_votesync_ballot,@function
        .size           $__internal_7_$__cuda_sm70_votesync_ballot,(.L_x_1915 - $__internal_7_$__cuda_sm70_votesync_ballot)
$__internal_7_$__cuda_sm70_votesync_ballot:
[----:B------:R-:W-:Y:S01]  /*1bb70*/  ISETP.NE.U32.AND P0, PT, R0, 0x1, PT ;  /* 0x000000010000780c */ /* 0x000fe20003f05070 */
[----:B------:R-:W-:-:S04]  /*1bb80*/  IMAD.MOV.U32 R3, RZ, RZ, -0x1 ;  /* 0xffffffffff037424 */ /* 0x000fc800078e00ff */
[----:B------:R-:W-:Y:S08]  /*1bb90*/  WARPSYNC R3 ;  /* 0x0000000300007348 */ /* 0x000ff00003800000 */
[----:B------:R-:W-:-:S04]  /*1bba0*/  VOTE.ANY R0, PT, !P0 ;  /* 0x0000000000007806 */ /* 0x000fc800040e0100 */
[----:B------:R-:W-:Y:S01]  /*1bbb0*/  LOP3.LUT R0, R0, R3, RZ, 0xc0, !PT ;  /* 0x0000000300007212 */ /* 0x000fe200078ec0ff */
[----:B------:R-:W-:-:S04]  /*1bbc0*/  IMAD.MOV.U32 R3, RZ, RZ, 0x0 ;  /* 0x00000000ff037424 */ /* 0x000fc800078e00ff */
[----:B------:R-:W-:Y:S05]  /*1bbd0*/  RET.REL.NODEC R2 `(_ZN7cutlass13device_kernelIN5flash19enable_sm80_to_sm89INS1_16FlashAttnFwdSm80INS1_25CollectiveMainloopFwdSm80ILi4ELi1ELb0EN4cute5tupleIJNS5_1CILi128EEENS7_ILi80EEENS7_ILi64EEEEEELi64ENS_10bfloat16_tEfNS_4arch4Sm80ELb0ELb0ELb1ELb1ELb1ELb1ELb1ELb1EEENS1_21CollectiveEpilogueFwdINS6_IJS8_SA_S9_EEENS6_IJNS7_ILi1EEESI_SI_EEESC_SE_Li128ELb1ELb1ELb1ELb0EEENS1_36VarlenDynamicPersistentTileSchedulerILi128ELi80ELi128ELi128ELb1ELb1ELb0ELb0ELb1ELb1EEEEEEEEEvNT_6ParamsE) ;  /* 0xfffe442002007950 */ /* 0x000fea0003c3ffff */
.L_x_474:
        /* <DEDUP_REMOVED lines=10> */
.L_x_1915:


//--------------------- .text._ZN7cutlass13device_kernelIN5flash19enable_sm80_to_sm89INS1_16FlashAttnFwdSm80INS1_25CollectiveMainloopFwdSm80ILi4ELi1ELb0EN4cute5tupleIJNS5_1CILi128EEENS7_ILi96EEENS7_ILi64EEEEEELi64ENS_10bfloat16_tEfNS_4arch4Sm80ELb0ELb1ELb1ELb0ELb1ELb0ELb1ELb1EEENS1_21CollectiveEpilogueFwdINS6_IJS8_SA_S9_EEENS6_IJNS7_ILi1EEESI_SI_EEESC_SE_Li128ELb0ELb1ELb1ELb0EEENS1_19SingleTileSchedulerILb0ELb1ELb1ELi128EEEEEEEEEvNT_6ParamsE --------------------------
	.section	.text._ZN7cutlass13device_kernelIN5flash19enable_sm80_to_sm89INS1_16FlashAttnFwdSm80INS1_25CollectiveMainloopFwdSm80ILi4ELi1ELb0EN4cute5tupleIJNS5_1CILi128EEENS7_ILi96EEENS7_ILi64EEEEEELi64ENS_10bfloat16_tEfNS_4arch4Sm80ELb0ELb1ELb1ELb0ELb1ELb0ELb1ELb1EEENS1_21CollectiveEpilogueFwdINS6_IJS8_SA_S9_EEENS6_IJNS7_ILi1EEESI_SI_EEESC_SE_Li128ELb0ELb1ELb1ELb0EEENS1_19SingleTileSchedulerILb0ELb1ELb1ELi128EEEEEEEEEvNT_6ParamsE,"ax",@progbits
	.sectioninfo	@"SHI_REGISTERS=255"
	.align	128
.text._ZN7cutlass13device_kernelIN5flash19enable_sm80_to_sm89INS1_16FlashAttnFwdSm80INS1_25CollectiveMainloopFwdSm80ILi4ELi1ELb0EN4cute5tupleIJNS5_1CILi128EEENS7_ILi96EEENS7_ILi64EEEEEELi64ENS_10bfloat16_tEfNS_4arch4Sm80ELb0ELb1ELb1ELb0ELb1ELb0ELb1ELb1EEENS1_21CollectiveEpilogueFwdINS6_IJS8_SA_S9_EEENS6_IJNS7_ILi1EEESI_SI_EEESC_SE_Li128ELb0ELb1ELb1ELb0EEENS1_19SingleTileSchedulerILb0ELb1ELb1ELi128EEEEEEEEEvNT_6ParamsE:
        .type           _ZN7cutlass13device_kernelIN5flash19enable_sm80_to_sm89INS1_16FlashAttnFwdSm80INS1_25CollectiveMainloopFwdSm80ILi4ELi1ELb0EN4cute5tupleIJNS5_1CILi128EEENS7_ILi96EEENS7_ILi64EEEEEELi64ENS_10bfloat16_tEfNS_4arch4Sm80ELb0ELb1ELb1ELb0ELb1ELb0ELb1ELb1EEENS1_21CollectiveEpilogueFwdINS6_IJS8_SA_S9_EEENS6_IJNS7_ILi1EEESI_SI_EEESC_SE_Li128ELb0ELb1ELb1ELb0EEENS1_19SingleTileSchedulerILb0ELb1ELb1ELi128EEEEEEEEEvNT_6ParamsE,@function
        .size           _ZN7cutlass13device_kernelIN5flash19enable_sm80_to_sm89INS1_16FlashAttnFwdSm80INS1_25CollectiveMainloopFwdSm80ILi4ELi1ELb0EN4cute5tupleIJNS5_1CILi128EEENS7_ILi96EEENS7_ILi64EEEEEELi64ENS_10bfloat16_tEfNS_4arch4Sm80ELb0ELb1ELb1ELb0ELb1ELb0ELb1ELb1EEENS1_21CollectiveEpilogueFwdINS6_IJS8_SA_S9_EEENS6_IJNS7_ILi1EEESI_SI_EEESC_SE_Li128ELb0ELb1ELb1ELb0EEENS1_19SingleTileSchedulerILb0ELb1ELb1ELi128EEEEEEEEEvNT_6ParamsE,(.L_x_1920 - _ZN7cutlass13device_kernelIN5flash19enable_sm80_to_sm89INS1_16FlashAttnFwdSm80INS1_25CollectiveMainloopFwdSm80ILi4ELi1ELb0EN4cute5tupleIJNS5_1CILi128EEENS7_ILi96EEENS7_ILi64EEEEEELi64ENS_10bfloat16_tEfNS_4arch4Sm80ELb0ELb1ELb1ELb0ELb1ELb0ELb1ELb1EEENS1_21CollectiveEpilogueFwdINS6_IJS8_SA_S9_EEENS6_IJNS7_ILi1EEESI_SI_EEESC_SE_Li128ELb0ELb1ELb1ELb0EEENS1_19SingleTileSchedulerILb0ELb1ELb1ELi128EEEEEEEEEvNT_6ParamsE)
        .other          _ZN7cutlass13device_kernelIN5flash19enable_sm80_to_sm89INS1_16FlashAttnFwdSm80INS1_25CollectiveMainloopFwdSm80ILi4ELi1ELb0EN4cute5tupleIJNS5_1CILi128EEENS7_ILi96EEENS7_ILi64EEEEEELi64ENS_10bfloat16_tEfNS_4arch4Sm80ELb0ELb1ELb1ELb0ELb1ELb0ELb1ELb1EEENS1_21CollectiveEpilogueFwdINS6_IJS8_SA_S9_EEENS6_IJNS7_ILi1EEESI_SI_EEESC_SE_Li128ELb0ELb1ELb1ELb0EEENS1_19SingleTileSchedulerILb0ELb1ELb1ELi128EEEEEEEEEvNT_6ParamsE,@"STO_CUDA_ENTRY STV_DEFAULT"
_ZN7cutlass13device_kernelIN5flash19enable_sm80_to_sm89INS1_16FlashAttnFwdSm80INS1_25CollectiveMainloopFwdSm80ILi4ELi1ELb0EN4cute5tupleIJNS5_1CILi128EEENS7_ILi96EEENS7_ILi64EEEEEELi64ENS_10bfloat16_tEfNS_4arch4Sm80ELb0ELb1ELb1ELb0ELb1ELb0ELb1ELb1EEENS1_21CollectiveEpilogueFwdINS6_IJS8_SA_S9_EEENS6_IJNS7_ILi1EEESI_SI_EEESC_SE_Li128ELb0ELb1ELb1ELb0EEENS1_19SingleTileSchedulerILb0ELb1ELb1ELi128EEEEEEEEEvNT_6ParamsE:
        /* <DEDUP_REMOVED lines=18> */
.L_x_475:
[----:B------:R-:W-:Y:S02]  /*0120*/  ULDC.64 UR4, c[0x0][0x550] ;  /* 0x0001540000047ab9 */ /* 0x000fe40000000a00 */
[----:B------:R-:W-:Y:S02]  /*0130*/  UISETP.NE.AND UP0, UPT, UR4, 0x1, UPT ;  /* 0x000000010400788c */ /* 0x000fe4000bf05270 */
[----:B------:R-:W-:-:S02]  /*0140*/  UIMAD.WIDE.U32 UR10, UR7, UR5, URZ ;  /* 0x00000005070a72a5 */ /* 0x000fc4000f8e003f */
[----:B------:R-:W-:Y:S02]  /*0150*/  ULDC UR4, c[0x0][0x558] ;  /* 0x0001560000047ab9 */ /* 0x000fe40000000800 */
[----:B------:R-:W-:-:S05]  /*0160*/  UMOV UR9, UR7 ;  /* 0x0000000700097c82 */ /* 0x000fca0008000000 */
[----:B------:R-:W-:-:S03]  /*0170*/  @UP0 USHF.R.U32.HI UR9, URZ, UR4, UR11 ;  /* 0x000000043f090299 */ /* 0x000fc6000801160b */
.L_x_476:
[----:B------:R-:W-:Y:S01]  /*0180*/  ISETP.LE.AND P0, PT, RZ, UR6, PT ;  /* 0x00000006ff007c0c */ /* 0x000fe2000bf03270 */
[----:B------:R-:W-:Y:S02]  /*0190*/  UIADD3 UR5, -UR9, URZ, URZ ;  /* 0x0000003f09057290 */ /* 0x000fe4000fffe13f */
[----:B------:R-:W-:Y:S02]  /*01a0*/  ULDC UR4, c[0x0][0x550] ;  /* 0x0001540000047ab9 */ /* 0x000fe40000000800 */
[----:B------:R-:W-:-:S08]  /*01b0*/  UIMAD UR7, UR5, UR4, UR7 ;  /* 0x00000004050772a4 */ /* 0x000fd0000f8e0207 */
[----:B------:R-:W-:Y:S05]  /*01c0*/  @!P0 EXIT ;  /* 0x000000000000894d */ /* 0x000fea0003800000 */
[----:B------:R-:W-:Y:S01]  /*01d0*/  ULDC.64 UR4, c[0x0][0x370] ;  /* 0x0000dc0000047ab9 */ /* 0x000fe20000000a00 */
[----:B------:R-:W-:Y:S01]  /*01e0*/  IMAD.MOV.U32 R231, RZ, RZ, RZ ;  /* 0x000000ffffe77224 */ /* 0x000fe200078e00ff */
[----:B------:R-:W-:Y:S02]  /*01f0*/  UISETP.NE.U32.AND UP0, UPT, URZ, UR4, UPT ;  /* 0x000000043f00728c */ /* 0x000fe4000bf05070 */
[----:B------:R-:W-:Y:S02]  /*0200*/  ULDC.64 UR10, c[0x0][0x370] ;  /* 0x0000dc00000a7ab9 */ /* 0x000fe40000000a00 */
[----:B------:R-:W-:Y:S02]  /*0210*/  UISETP.NE.AND.EX UP0, UPT, URZ, UR5, UPT, UP0 ;  /* 0x000000053f00728c */ /* 0x000fe4000bf05300 */
[----:B------:R-:W-:-:S04]  /*0220*/  ULDC.64 UR16, c[0x0][0x118] ;  /* 0x0000460000107ab9 */ /* 0x000fc80000000a00 */
[----:B------:R-:W-:-:S05]  /*0230*/  PLOP3.LUT P0, PT, PT, PT, UP0, 0x80, 0x0 ;  /* 0x000000000000781c */ /* 0x000fca0003f0f008 */
[----:B------:R-:W-:Y:S02]  /*0240*/  @UP0 UMOV UR4, 0x4 ;  /* 0x0000000400040882 */ /* 0x000fe40000000000 */
[----:B------:R-:W-:-:S06]  /*0250*/  @UP0 UIMAD.WIDE UR4, UR6, UR4, UR10 ;  /* 0x00000004060402a5 */ /* 0x000fcc000f8e020a */
[----:B------:R-:W-:Y:S01]  /*0260*/  MOV R2, UR4 ;  /* 0x0000000400027c02 */ /* 0x000fe20008000f00 */
[----:B------:R-:W-:-:S05]  /*0270*/  IMAD.U32 R3, RZ, RZ, UR5 ;  /* 0x00000005ff037e24 */ /* 0x000fca000f8e00ff */
[----:B------:R-:W2:Y:S01]  /*0280*/  @P0 LDG.E R231, [R2.64] ;  /* 0x0000001002e70981 */ /* 0x000ea2000c1e1900 */
[----:B------:R-:W1:Y:S01]  /*0290*/  S2UR UR19, SR_CTAID.X ;  /* 0x00000000001379c3 */ /* 0x000e620000002500 */
[----:B------:R-:W-:Y:S02]  /*02a0*/  ULDC UR4, c[0x0][0x2c4] ;  /* 0x0000b10000047ab9 */ /* 0x000fe40000000800 */
[----:B------:R-:W-:Y:S02]  /*02b0*/  UISETP.NE.AND UP2, UPT, UR4, 0x1, UPT ;  /* 0x000000010400788c */ /* 0x000fe4000bf45270 */
[----:B------:R-:W-:Y:S02]  /*02c0*/  ULDC UR8, c[0x0][0x2ac] ;  /* 0x0000ab0000087ab9 */ /* 0x000fe40000000800 */
[----:B------:R-:W-:Y:S02]  /*02d0*/  ULDC.64 UR4, c[0x0][0x2c8] ;  /* 0x0000b20000047ab9 */ /* 0x000fe40000000a00 */
[----:B-1----:R-:W-:-:S05]  /*02e0*/  USHF.L.U32 UR19, UR19, 0x7, URZ ;  /* 0x0000000713137899 */ /* 0x002fca000800063f */
[----:B------:R-:W-:Y:S02]  /*02f0*/  @UP2 UIADD3 UR12, UR19, 0x7f, URZ ;  /* 0x0000007f130c2890 */ /* 0x000fe4000fffe03f */
[----:B------:R-:W-:Y:S02]  /*0300*/  UIADD3 UR10, UR19, 0x7f, URZ ;  /* 0x0000007f130a7890 */ /* 0x000fe4000fffe03f */
[----:B------:R-:W-:-:S03]  /*0310*/  UIMAD.WIDE.U32 UR12, UR12, UR4, URZ ;  /* 0x000000040c0c72a5 */ /* 0x000fc6000f8e003f */
[----:B------:R-:W-:Y:S02]  /*0320*/  ULDC UR4, c[0x0][0x1d0] ;  /* 0x0000740000047ab9 */ /* 0x000fe40000000800 */
[----:B------:R-:W-:Y:S02]  /*0330*/  UIMAD UR8, UR8, UR4, URZ ;  /* 0x00000004080872a4 */ /* 0x000fe4000f8e023f */
[----:B------:R-:W-:Y:S02]  /*0340*/  @UP2 UMOV UR11, UR13 ;  /* 0x0000000d000b2c82 */ /* 0x000fe40008000000 */
[----:B------:R-:W-:Y:S02]  /*0350*/  @UP2 USHF.R.U32.HI UR10, URZ, UR5, UR11 ;  /* 0x000000053f0a2299 */ /* 0x000fe4000801160b */
[----:B------:R-:W-:Y:S02]  /*0360*/  ULDC UR12, c[0x0][0x168] ;  /* 0x00005a00000c7ab9 */ /* 0x000fe40000000800 */
[----:B------:R-:W-:-:S02]  /*0370*/  UMOV UR11, 0x1 ;  /* 0x00000001000b7882 */ /* 0x000fc40000000000 */
[----:B------:R-:W-:Y:S02]  /*0380*/  ULDC.64 UR4, c[0x0][0x328] ;  /* 0x0000ca0000047ab9 */ /* 0x000fe40000000a00 */
[----:B------:R-:W-:Y:S02]  /*0390*/  UISETP.LE.AND UP1, UPT, UR11, UR5, UPT ;  /* 0x000000050b00728c */ /* 0x000fe4000bf23270 */
[----:B------:R-:W-:-:S04]  /*03a0*/  UIADD3 UR12, UR8, -UR12, UR11 ;  /* 0x8000000c080c7290 */ /* 0x000fc8000fffe00b */
[----:B------:R-:W-:Y:S01]  /*03b0*/  PLOP3.LUT P0, PT, PT, PT, UP1, 0x40, 0x0 ;  /* 0x000000000000781c */ /* 0x000fe20003f0e818 */
[----:B------:R-:W-:-:S04]  /*03c0*/  UIADD3 UR5, UR12, UR10, URZ ;  /* 0x0000000a0c057290 */ /* 0x000fc8000fffe03f */
[----:B------:R-:W-:Y:S01]  /*03d0*/  UIADD3 UR10, UR5, UR4, URZ ;  /* 0x00000004050a7290 */ /* 0x000fe2000fffe03f */
[----:B--2---:R1:W-:Y:S07]  /*03e0*/  STL [R1+0x34], R231 ;  /* 0x000034e701007387 */ /* 0x0043ee0000100800 */
[----:B------:R-:W-:Y:S05]  /*03f0*/  @P0 BRA `(.L_x_477) ;  /* 0x0000016000000947 */ /* 0x000fea0003800000 */
[----:B------:R-:W-:Y:S01]  /*0400*/  ISETP.LT.AND P0, PT, RZ, UR5, PT ;  /* 0x00000005ff007c0c */ /* 0x000fe2000bf01270 */
[----:B------:R-:W-:-:S12]  /*0410*/  UIADD3 UR12, UR5, -0x1, URZ ;  /* 0xffffffff050c7890 */ /* 0x000fd8000fffe03f */
[----:B------:R-:W-:Y:S05]  /*0420*/  @P0 BRA `(.L_x_478) ;  /* 0x0000009000000947 */ /* 0x000fea0003800000 */
[----:B------:R-:W-:Y:S02]  /*0430*/  ULDC UR4, c[0x0][0x32c] ;  /* 0x0000cb0000047ab9 */ /* 0x000fe40000000800 */
[----:B------:R-:W-:Y:S02]  /*0440*/  UISETP.NE.AND UP0, UPT, UR11, UR4, UPT ;  /* 0x000000040b00728c */ /* 0x000fe4000bf05270 */
[----:B------:R-:W-:-:S03]  /*0450*/  UIADD3 UR12, -UR5, URZ, URZ ;  /* 0x0000003f050c7290 */ /* 0x000fc6000fffe13f */
[----:B------:R-:W-:Y:S02]  /*0460*/  ULDC.64 UR4, c[0x0][0x330] ;  /* 0x0000cc0000047ab9 */ /* 0x000fe40000000a00 */
[----:B------:R-:W-:-:S07]  /*0470*/  UIMAD.WIDE.U32 UR14, UR12, UR4, URZ ;  /* 0x000000040c0e72a5 */ /* 0x000fce000f8e003f */
[----:B------:R-:W-:Y:S02]  /*0480*/  @UP0 UMOV UR11, UR15 ;  /* 0x0000000f000b0c82 */ /* 0x000fe40008000000 */
[----:B------:R-:W-:-:S04]  /*0490*/  @UP0 USHF.R.U32.HI UR12, URZ, UR5, UR11 ;  /* 0x000000053f0c0299 */ /* 0x000fc8000801160b */
[----:B------:R-:W-:Y:S01]  /*04a0*/  ULOP3.LUT UR12, URZ, UR12, URZ, 0x33, !UPT ;  /* 0x0000000c3f0c7292 */ /* 0x000fe2000f8e333f */
[----:B------:R-:W-:Y:S05]  /*04b0*/  BRA `(.L_x_479) ;  /* 0x0000006000007947 */ /* 0x000fea0003800000 */
.L_x_478:
[----:B------:R-:W-:Y:S02]  /*04c0*/  ULDC UR4, c[0x0][0x32c] ;  /* 0x0000cb0000047ab9 */ /* 0x000fe40000000800 */
[----:B------:R-:W-:-:S03]  /*04d0*/  UISETP.NE.AND UP0, UPT, UR11, UR4, UPT ;  /* 0x000000040b00728c */ /* 0x000fc6000bf05270 */
[----:B------:R-:W-:Y:S02]  /*04e0*/  ULDC.64 UR4, c[0x0][0x330] ;  /* 0x0000cc0000047ab9 */ /* 0x000fe40000000a00 */
[----:B------:R-:W-:-:S07]  /*04f0*/  UIMAD.WIDE.U32 UR14, UR12, UR4, URZ ;  /* 0x000000040c0e72a5 */ /* 0x000fce000f8e003f */
[----:B------:R-:W-:Y:S02]  /*0500*/  @UP0 UMOV UR11, UR15 ;  /* 0x0000000f000b0c82 */ /* 0x000fe40008000000 */
[----:B------:R-:W-:Y:S02]  /*0510*/  @UP0 USHF.R.U32.HI UR12, URZ, UR5, UR11 ;  /* 0x000000053f0c0299 */ /* 0x000fe4000801160b */
.L_x_479:
[----:B------:R-:W-:Y:S02]  /*0520*/  ULDC UR4, c[0x0][0x32c] ;  /* 0x0000cb0000047ab9 */ /* 0x000fe40000000800 */
[----:B------:R-:W-:-:S04]  /*0530*/  UIMAD UR4, UR12, UR4, UR4 ;  /* 0x000000040c0472a4 */ /* 0x000fc8000f8e0204 */
[----:B------:R-:W-:-:S04]  /*0540*/  UISETP.LT.AND UP0, UPT, UR10, UR4, UPT ;  /* 0x000000040a00728c */ /* 0x000fc8000bf01270 */
[----:B------:R-:W-:Y:S02]  /*0550*/  USEL UR10, UR10, UR4, UP0 ;  /* 0x000000040a0a7287 */ /* 0x000fe40008000000 */
.L_x_477:
[----:B------:R-:W-:Y:S01]  /*0560*/  UIADD3 UR11, UR8, 0x5f, URZ ;  /* 0x0000005f080b7890 */ /* 0x000fe2000fffe03f */
[----:B------:R-:W-:Y:S01]  /*0570*/  PLOP3.LUT P0, PT, PT, PT, UP1, 0x40, 0x0 ;  /* 0x000000000000781c */ /* 0x000fe20003f0e818 */
[----:B------:R-:W-:Y:S02]  /*0580*/  ULDC.64 UR4, c[0x0][0x2c8] ;  /* 0x0000b20000047ab9 */ /* 0x000fe40000000a00 */
[----:B------:R-:W-:Y:S02]  /*0590*/  UIMAD.WIDE.U32 UR12, UR19, UR4, URZ ;  /* 0x00000004130c72a5 */ /* 0x000fe4000f8e003f */
[----:B------:R-:W-:Y:S02]  /*05a0*/  UIMAD.WIDE UR14, UR11, 0x2aaaaaab, URZ ;  /* 0x2aaaaaab0b0e78a5 */ /* 0x000fe4000f8e023f */
[----:B------:R-:W-:Y:S02]  /*05b0*/  UIADD3 UR10, UR10, 0x5f, URZ ;  /* 0x0000005f0a0a7890 */ /* 0x000fe4000fffe03f */
[----:B------:R-:W-:-:S02]  /*05c0*/  UMOV UR4, UR19 ;  /* 0x0000001300047c82 */ /* 0x000fc40008000000 */
[----:B------:R-:W-:Y:S02]  /*05d0*/  UIMAD.WIDE UR10, UR10, 0x2aaaaaab, URZ ;  /* 0x2aaaaaab0a0a78a5 */ /* 0x000fe4000f8e023f */
[----:B------:R-:W-:Y:S02]  /*05e0*/  ULDC UR18, c[0x0][0x168] ;  /* 0x00005a0000127ab9 */ /* 0x000fe40000000800 */
[----:B------:R-:W-:Y:S02]  /*05f0*/  @UP2 USHF.R.U32.HI UR4, URZ, UR5, UR13 ;  /* 0x000000053f042299 */ /* 0x000fe4000801160d */
[----:B------:R-:W-:Y:S02]  /*0600*/  UIADD3 UR18, UR8, -UR18, URZ ;  /* 0x8000001208127290 */ /* 0x000fe4000fffe03f */
[----:B------:R-:W-:Y:S02]  /*0610*/  UMOV UR13, UR15 ;  /* 0x0000000f000d7c82 */ /* 0x000fe40008000000 */
[----:B------:R-:W-:-:S02]  /*0620*/  USHF.R.U32.HI UR12, URZ, 0x1f, UR13 ;  /* 0x0000001f3f0c7899 */ /* 0x000fc4000801160d */
[----:B------:R-:W-:Y:S02]  /*0630*/  USHF.R.U32.HI UR10, URZ, 0x1f, UR11 ;  /* 0x0000001f3f0a7899 */ /* 0x000fe4000801160b */
[----:B------:R-:W-:Y:S02]  /*0640*/  UIADD3 UR4, UR18, UR4, URZ ;  /* 0x0000000412047290 */ /* 0x000fe4000fffe03f */
[----:B------:R-:W-:Y:S02]  /*0650*/  ULDC UR5, c[0x0][0x324] ;  /* 0x0000c90000057ab9 */ /* 0x000fe40000000800 */
[----:B------:R-:W-:Y:S02]  /*0660*/  ULEA.HI.SX32 UR12, UR13, UR12, 0x1c ;  /* 0x0000000c0d0c7291 */ /* 0x000fe4000f8fe23f */
[----:B------:R-:W-:Y:S02]  /*0670*/  ULEA.HI.SX32 UR10, UR11, UR10, 0x1c ;  /* 0x0000000a0b0a7291 */ /* 0x000fe4000f8fe23f */
[----:B------:R-:W-:-:S02]  /*0680*/  UIADD3 UR5, UR4, -UR5, URZ ;  /* 0x8000000504057290 */ /* 0x000fc4000fffe03f */
[----:B------:R-:W-:-:S04]  /*0690*/  UISETP.LT.AND UP0, UPT, UR12, UR10, UPT ;  /* 0x0000000a0c00728c */ /* 0x000fc8000bf01270 */
[----:B------:R-:W-:Y:S01]  /*06a0*/  USEL UR10, UR12, UR10, UP0 ;  /* 0x0000000a0c0a7287 */ /* 0x000fe20008000000 */
[----:B------:R-:W-:Y:S01]  /*06b0*/  MOV R3, UR5 ;  /* 0x0000000500037c02 */ /* 0x000fe20008000f00 */
[----:B------:R-:W-:Y:S05]  /*06c0*/  @P0 BRA `(.L_x_480) ;  /* 0x0000010000000947 */ /* 0x000fea0003800000 */
[----:B------:R-:W-:-:S04]  /*06d0*/  MOV R0, UR4 ;  /* 0x0000000400007c02 */ /* 0x000fc80008000f00 */
[----:B------:R-:W-:-:S13]  /*06e0*/  ISETP.GT.AND P0, PT, R0, -0x1, PT ;  /* 0xffffffff0000780c */ /* 0x000fda0003f04270 */
[----:B------:R-:W-:Y:S05]  /*06f0*/  @P0 BRA `(.L_x_481) ;  /* 0x0000007000000947 */ /* 0x000fea0003800000 */
[----:B------:R-:W-:Y:S01]  /*0700*/  IMAD.MOV.U32 R2, RZ, RZ, c[0x0][0x32c] ;  /* 0x0000cb00ff027624 */ /* 0x000fe200078e00ff */
[----:B------:R-:W-:-:S04]  /*0710*/  LOP3.LUT R0, RZ, R0, RZ, 0x33, !PT ;  /* 0x00000000ff007212 */ /* 0x000fc800078e33ff */
[----:B------:R-:W-:-:S13]  /*0720*/  ISETP.NE.AND P0, PT, R2, 0x1, PT ;  /* 0x000000010200780c */ /* 0x000fda0003f05270 */
[----:B------:R-:W-:-:S05]  /*0730*/  @P0 IMAD.HI.U32 R2, R0, c[0x0][0x330], RZ ;  /* 0x0000cc0000020a27 */ /* 0x000fca00078e00ff */
[----:B------:R-:W-:-:S04]  /*0740*/  @P0 SHF.R.U32.HI R0, RZ, c[0x0][0x334], R2 ;  /* 0x0000cd00ff000a19 */ /* 0x000fc80000011602 */
[----:B------:R-:W-:Y:S01]  /*0750*/  LOP3.LUT R0, RZ, R0, RZ, 0x33, !PT ;  /* 0x00000000ff007212 */ /* 0x000fe200078e33ff */
[----:B------:R-:W-:Y:S05]  /*0760*/  BRA `(.L_x_482) ;  /* 0x0000004000007947 */ /* 0x000fea0003800000 */
.L_x_481:
[----:B------:R-:W-:-:S04]  /*0770*/  MOV R2, c[0x0][0x32c] ;  /* 0x0000cb0000027a02 */ /* 0x000fc80000000f00 */
[----:B------:R-:W-:-:S13]  /*0780*/  ISETP.NE.AND P0, PT, R2, 0x1, PT ;  /* 0x000000010200780c */ /* 0x000fda0003f05270 */
[----:B------:R-:W-:-:S05]  /*0790*/  @P0 IMAD.HI.U32 R2, R0, c[0x0][0x330], RZ ;  /* 0x0000cc0000020a27 */ /* 0x000fca00078e00ff */
[----:B------:R-:W-:-:S05]  /*07a0*/  @P0 SHF.R.U32.HI R0, RZ, c[0x0][0x334], R2 ;  /* 0x0000cd00ff000a19 */ /* 0x000fca0000011602 */
.L_x_482:
[----:B------:R-:W-:-:S05]  /*07b0*/  IMAD R0, R0, c[0x0][0x32c], RZ ;  /* 0x0000cb0000007a24 */ /* 0x000fca00078e02ff */
[----:B------:R-:W-:-:S05]  /*07c0*/  IMNMX R3, R3, R0, !PT ;  /* 0x0000000003037217 */ /* 0x000fca0007800200 */
.L_x_480:
[----:B------:R-:W-:Y:S01]  /*07d0*/  IMAD.HI R0, R3, 0x2aaaaaab, RZ ;  /* 0x2aaaaaab03007827 */ /* 0x000fe200078e02ff */
[----:B------:R-:W-:Y:S02]  /*07e0*/  USHF.R.U32.HI UR5, URZ, 0x10, UR7 ;  /* 0x000000103f057899 */ /* 0x000fe40008011607 */
[----:B------:R-:W-:Y:S02]  /*07f0*/  ULDC UR4, c[0x0][0x338] ;  /* 0x0000ce0000047ab9 */ /* 0x000fe40000000800 */
[----:B------:R-:W-:Y:S01]  /*0800*/  SHF.R.U32.HI R2, RZ, 0x1f, R0 ;  /* 0x0000001fff027819 */ /* 0x000fe20000011600 */
[----:B------:R-:W-:-:S03]  /*0810*/  UISETP.NE.AND UP0, UPT, UR5, URZ, UPT ;  /* 0x0000003f0500728c */ /* 0x000fc6000bf05270 */
[----:B------:R-:W-:Y:S01]  /*0820*/  LEA.HI.SX32 R0, R0, R2, 0x1c ;  /* 0x0000000200007211 */ /* 0x000fe200078fe2ff */
[----:B------:R-:W-:-:S03]  /*0830*/  USEL UR4, UR5, UR4, UP0 ;  /* 0x0000000405047287 */ /* 0x000fc60008000000 */
[----:B------:R-:W-:Y:S01]  /*0840*/  IMNMX R9, RZ, R0, !PT ;  /* 0x00000000ff097217 */ /* 0x000fe20007800200 */
[----:B------:R-:W-:-:S03]  /*0850*/  IMAD.MOV.U32 R0, RZ, RZ, RZ ;  /* 0x000000ffff007224 */ /* 0x000fc600078e00ff */
[----:B------:R-:W-:-:S13]  /*0860*/  ISETP.LT.AND P0, PT, R9, UR10, PT ;  /* 0x0000000a09007c0c */ /* 0x000fda000bf01270 */
[----:B------:R-:W-:Y:S05]  /*0870*/  @!P0 BRA `(.L_x_483) ;  /* 0x000001f000008947 */ /* 0x000fea0003800000 */
[----:B------:R-:W-:Y:S01]  /*0880*/  IMAD.U32 R5, RZ, RZ, UR4 ;  /* 0x00000004ff057e24 */ /* 0x000fe2000f8e00ff */
[----:B------:R-:W-:-:S04]  /*0890*/  UIADD3 UR5, UR4, -0x1, UR10 ;  /* 0xffffffff04057890 */ /* 0x000fc8000fffe00a */
[----:B------:R-:W-:Y:S02]  /*08a0*/  IABS R0, R5 ;  /* 0x0000000500007213 */ /* 0x000fe40000000000 */
[----:B------:R-:W-:-:S03]  /*08b0*/  IADD3 R8, -R9, UR5, RZ ;  /* 0x0000000509087c10 */ /* 0x000fc6000fffe1ff */
[----:B------:R-:W-:Y:S01]  /*08c0*/  IMAD.MOV.U32 R4, RZ, RZ, R0 ;  /* 0x000000ffff047224 */ /* 0x000fe200078e0000 */
[----:B------:R-:W-:-:S03]  /*08d0*/  IABS R7, R8 ;  /* 0x0000000800077213 */ /* 0x000fc60000000000 */
[----:B------:R-:W2:Y:S08]  /*08e0*/  I2F.RP R2, R4 ;  /* 0x0000000400027306 */ /* 0x000eb00000209400 */
[----:B--2---:R-:W2:Y:S02]  /*08f0*/  MUFU.RCP R2, R2 ;  /* 0x0000000200027308 */ /* 0x004ea40000001000 */
[----:B--2---:R-:W-:-:S06]  /*0900*/  IADD3 R2, R2, 0xffffffe, RZ ;  /* 0x0ffffffe02027810 */ /* 0x004fcc0007ffe0ff */
[----:B------:R-:W2:Y:S02]  /*0910*/  F2I.FTZ.U32.TRUNC.NTZ R3, R2 ;  /* 0x0000000200037305 */ /* 0x000ea4000021f000 */
[----:B--2---:R-:W-:-:S04]  /*0920*/  IMAD.MOV R0, RZ, RZ, -R3 ;  /* 0x000000ffff007224 */ /* 0x004fc800078e0a03 */
[----:B------:R-:W-:Y:S01]  /*0930*/  IMAD.MOV.U32 R2, RZ, RZ, R0 ;  /* 0x000000ffff027224 */ /* 0x000fe200078e0000 */
[----:B------:R-:W-:-:S03]  /*0940*/  IABS R0, R5 ;  /* 0x0000000500007213 */ /* 0x000fc60000000000 */
[----:B------:R-:W-:Y:S01]  /*0950*/  IMAD R5, R2, R4, RZ ;  /* 0x0000000402057224 */ /* 0x000fe200078e02ff */
[----:B------:R-:W-:Y:S01]  /*0960*/  MOV R2, RZ ;  /* 0x000000ff00027202 */ /* 0x000fe20000000f00 */
[----:B------:R-:W-:-:S04]  /*0970*/  IMAD.MOV R6, RZ, RZ, -R0 ;  /* 0x000000ffff067224 */ /* 0x000fc800078e0a00 */
[----:B------:R-:W-:-:S04]  /*0980*/  IMAD.HI.U32 R0, R3, R5, R2 ;  /* 0x0000000503007227 */ /* 0x000fc800078e0002 */
[----:B------:R-:W-:Y:S02]  /*0990*/  IMAD.MOV.U32 R2, RZ, RZ, R7 ;  /* 0x000000ffff027224 */ /* 0x000fe400078e0007 */
[----:B------:R-:W-:Y:S02]  /*09a0*/  IMAD.MOV.U32 R3, RZ, RZ, R6 ;  /* 0x000000ffff037224 */ /* 0x000fe400078e0006 */
[----:B------:R-:W-:-:S04]  /*09b0*/  IMAD.HI.U32 R0, R0, R2, RZ ;  /* 0x0000000200007227 */ /* 0x000fc800078e00ff */
[----:B------:R-:W-:-:S05]  /*09c0*/  IMAD R2, R0, R3, R2 ;  /* 0x0000000300027224 */ /* 0x000fca00078e0202 */
[----:B------:R-:W-:-:S13]  /*09d0*/  ISETP.GT.U32.AND P1, PT, R4, R2, PT ;  /* 0x000000020400720c */ /* 0x000fda0003f24070 */
[-C--:B------:R-:W-:Y:S02]  /*09e0*/  @!P1 IADD3 R2, R2, -R4.reuse, RZ ;  /* 0x8000000402029210 */ /* 0x080fe40007ffe0ff */
[----:B------:R-:W-:Y:S02]  /*09f0*/  @!P1 IADD3 R0, R0, 0x1, RZ ;  /* 0x0000000100009810 */ /* 0x000fe40007ffe0ff */
[----:B------:R-:W-:Y:S02]  /*0a00*/  ISETP.GE.U32.AND P2, PT, R2, R4, PT ;  /* 0x000000040200720c */ /* 0x000fe40003f46070 */
[----:B------:R-:W-:Y:S02]  /*0a10*/  LOP3.LUT R2, R8, UR4, RZ, 0x3c, !PT ;  /* 0x0000000408027c12 */ /* 0x000fe4000f8e3cff */
[----:B------:R-:W-:Y:S02]  /*0a20*/  ISETP.NE.AND P1, PT, RZ, UR4, PT ;  /* 0x00000004ff007c0c */ /* 0x000fe4000bf25270 */
[----:B------:R-:W-:-:S07]  /*0a30*/  ISETP.GE.AND P0, PT, R2, RZ, PT ;  /* 0x000000ff0200720c */ /* 0x000fce0003f06270 */
[----:B------:R-:W-:-:S06]  /*0a40*/  @P2 IADD3 R0, R0, 0x1, RZ ;  /* 0x0000000100002810 */ /* 0x000fcc0007ffe0ff */
[----:B------:R-:W-:Y:S01]  /*0a50*/  @!P0 IMAD.MOV R0, RZ, RZ, -R0 ;  /* 0x000000ffff008224 */ /* 0x000fe200078e0a00 */
[----:B------:R-:W-:Y:S02]  /*0a60*/  @!P1 LOP3.LUT R0, RZ, UR4, RZ, 0x33, !PT ;  /* 0x00000004ff009c12 */ /* 0x000fe4000f8e33ff */
.L_x_483:
[----:B------:R-:W-:Y:S01]  /*0a70*/  ULOP3.LUT UR7, UR7, 0xffff, URZ, 0xc0, !UPT ;  /* 0x0000ffff07077892 */ /* 0x000fe2000f8ec03f */
[----:B------:R-:W-:Y:S01]  /*0a80*/  PLOP3.LUT P4, PT, PT, PT, PT, 0x80, 0x0 ;  /* 0x000000000000781c */ /* 0x000fe20003f8f070 */
[----:B------:R-:W-:Y:S01]  /*0a90*/  CS2R R22, SRZ ;  /* 0x0000000000167805 */ /* 0x000fe2000001ff00 */
[----:B------:R-:W-:Y:S01]  /*0aa0*/  CS2R R20, SRZ ;  /* 0x0000000000147805 */ /* 0x000fe2000001ff00 */
[----:B------:R-:W-:Y:S01]  /*0ab0*/  CS2R R162, SRZ ;  /* 0x0000000000a27805 */ /* 0x000fe2000001ff00 */
[----:B------:R-:W-:Y:S01]  /*0ac0*/  CS2R R160, SRZ ;  /* 0x0000000000a07805 */ /* 0x000fe2000001ff00 */
[----:B------:R-:W-:Y:S01]  /*0ad0*/  IMAD R220, R0, UR7, R9 ;  /* 0x0000000700dc7c24 */ /* 0x000fe2000f8e0209 */
[----:B------:R-:W-:Y:S01]  /*0ae0*/  CS2R R166, SRZ ;  /* 0x0000000000a67805 */ /* 0x000fe2000001ff00 */
[----:B------:R-:W-:Y:S01]  /*0af0*/  CS2R R164, SRZ ;  /* 0x0000000000a47805 */ /* 0x000fe2000001ff00 */
[----:B------:R-:W-:Y:S01]  /*0b00*/  CS2R R158, SRZ ;  /* 0x00000000009e7805 */ /* 0x000fe2000001ff00 */
[----:B------:R-:W-:Y:S01]  /*0b10*/  IMAD.IADD R0, R220, 0x1, R0 ;  /* 0x00000001dc007824 */ /* 0x000fe200078e0200 */
[----:B------:R2:W-:Y:S01]  /*0b20*/  STL [R1+0x28], R220 ;  /* 0x000028dc01007387 */ /* 0x0005e20000100800 */
[----:B------:R-:W-:Y:S01]  /*0b30*/  CS2R R156, SRZ ;  /* 0x00000000009c7805 */ /* 0x000fe2000001ff00 */
[----:B------:R-:W-:Y:S01]  /*0b40*/  CS2R R154, SRZ ;  /* 0x00000000009a7805 */ /* 0x000fe2000001ff00 */
[----:B------:R-:W-:Y:S01]  /*0b50*/  CS2R R152, SRZ ;  /* 0x0000000000987805 */ /* 0x000fe2000001ff00 */
[----:B------:R-:W-:Y:S01]  /*0b60*/  IMNMX R229, R0, UR10, PT ;  /* 0x0000000a00e57c17 */ /* 0x000fe2000b800200 */
        /* <DEDUP_REMOVED lines=26> */
[----:B--2---:R-:W-:Y:S02]  /*0d10*/  ULDC.64 UR4, c[0x0][0x340] ;  /* 0x0000d00000047ab9 */ /* 0x004fe40000000a00 */
[----:B------:R-:W-:-:S02]  /*0d20*/  UISETP.NE.U32.AND UP0, UPT, URZ, UR4, UPT ;  /* 0x000000043f00728c */ /* 0x000fc4000bf05070 */
[----:B------:R-:W-:Y:S02]  /*0d30*/  ULDC.64 UR10, c[0x0][0x340] ;  /* 0x0000d000000a7ab9 */ /* 0x000fe40000000a00 */
[----:B------:R-:W-:-:S06]  /*0d40*/  UISETP.NE.AND.EX UP0, UPT, URZ, UR5, UPT, UP0 ;  /* 0x000000053f00728c */ /* 0x000fcc000bf05300 */
[----:B------:R-:W-:-:S05]  /*0d50*/  PLOP3.LUT P1, PT, PT, PT, UP0, 0x80, 0x0 ;  /* 0x000000000000781c */ /* 0x000fca0003f2f008 */
[----:B------:R-:W-:Y:S02]  /*0d60*/  @UP0 UMOV UR4, 0x4 ;  /* 0x0000000400040882 */ /* 0x000fe40000000000 */
[----:B------:R-:W-:-:S06]  /*0d70*/  @UP0 UIMAD.WIDE UR4, UR6, UR4, UR10 ;  /* 0x00000004060402a5 */ /* 0x000fcc000f8e020a */
[----:B------:R-:W-:Y:S02]  /*0d80*/  IMAD.U32 R2, RZ, RZ, UR4 ;  /* 0x00000004ff027e24 */ /* 0x000fe4000f8e00ff */
[----:B------:R-:W-:Y:S01]  /*0d90*/  IMAD.U32 R3, RZ, RZ, UR5 ;  /* 0x00000005ff037e24 */ /* 0x000fe2000f8e00ff */
[----:B------:R-:W-:Y:S01]  /*0da0*/  SHF.R.S32.HI R211, RZ, 0x1f, R212 ;  /* 0x0000001fffd37819 */ /* 0x000fe200000114d4 */
[----:B------:R-:W-:Y:S01]  /*0db0*/  USHF.R.S32.HI UR7, URZ, 0x1f, UR9 ;  /* 0x0000001f3f077899 */ /* 0x000fe20008011409 */
[----:B------:R-:W-:Y:S01]  /*0dc0*/  PLOP3.LUT P2, PT, PT, PT, UP2, 0x80, 0x0 ;  /* 0x000000000000781c */ /* 0x000fe20003f4f028 */
[----:B------:R-:W-:Y:S01]  /*0dd0*/  ULDC.64 UR4, c[0x0][0x1b8] ;  /* 0x00006e0000047ab9 */ /* 0x000fe20000000a00 */
[----:B------:R2:W3:Y:S01]  /*0de0*/  @P1 LDG.E R10, [R2.64] ;  /* 0x00000010020a1981 */ /* 0x0004e2000c1e1900 */
[----:B------:R-:W-:Y:S01]  /*0df0*/  UIMAD UR7, UR7, UR4, URZ ;  /* 0x00000004070772a4 */ /* 0x000fe2000f8e023f */
[----:B------:R-:W-:Y:S01]  /*0e00*/  PLOP3.LUT P0, PT, PT, PT, UP2, 0x80, 0x0 ;  /* 0x000000000000781c */ /* 0x000fe20003f0f028 */
[----:B------:R-:W-:Y:S01]  /*0e10*/  UIMAD.WIDE.U32 UR12, UR9, UR4, URZ ;  /* 0x00000004090c72a5 */ /* 0x000fe2000f8e003f */
[----:B------:R-:W-:Y:S01]  /*0e20*/  LEA.HI R13, R211, R212, RZ, 0x4 ;  /* 0x000000d4d30d7211 */ /* 0x000fe200078f20ff */
[----:B------:R-:W-:Y:S01]  /*0e30*/  UIMAD UR7, UR9, UR5, UR7 ;  /* 0x00000005090772a4 */ /* 0x000fe2000f8e0207 */
[----:B------:R-:W-:Y:S01]  /*0e40*/  BSSY B0, `(.L_x_485) ;  /* 0x000004c000007945 */ /* 0x000fe20003800000 */
[----:B------:R-:W-:-:S02]  /*0e50*/  USHF.R.S32.HI UR10, URZ, 0x1f, UR6 ;  /* 0x0000001f3f0a7899 */ /* 0x000fc40008011406 */
[----:B------:R-:W-:Y:S02]  /*0e60*/  ULDC.64 UR4, c[0x0][0x1c0] ;  /* 0x0000700000047ab9 */ /* 0x000fe40000000a00 */
[----:B------:R-:W-:Y:S02]  /*0e70*/  UIADD3 UR13, UR13, UR7, URZ ;  /* 0x000000070d0d7290 */ /* 0x000fe4000fffe03f */
[----:B------:R-:W-:Y:S02]  /*0e80*/  UIMAD UR10, UR10, UR4, URZ ;  /* 0x000000040a0a72a4 */ /* 0x000fe4000f8e023f */
[----:B------:R-:W-:Y:S02]  /*0e90*/  UIMAD.WIDE.U32 UR12, UR6, UR4, UR12 ;  /* 0x00000004060c72a5 */ /* 0x000fe4000f8e000c */
[----:B------:R-:W-:Y:S02]  /*0ea0*/  UIMAD UR5, UR6, UR5, UR10 ;  /* 0x00000005060572a4 */ /* 0x000fe4000f8e020a */
[----:B------:R-:W-:-:S02]  /*0eb0*/  ULDC UR4, c[0x0][0x2c4] ;  /* 0x0000b10000047ab9 */ /* 0x000fc40000000800 */
[----:B------:R-:W-:Y:S02]  /*0ec0*/  UIADD3 UR5, UR13, UR5, URZ ;  /* 0x000000050d057290 */ /* 0x000fe4000fffe03f */
[----:B------:R-:W-:Y:S01]  /*0ed0*/  ULDC UR7, c[0x0][0x168] ;  /* 0x00005a0000077ab9 */ /* 0x000fe20000000800 */
[----:B--2---:R-:W-:Y:S01]  /*0ee0*/  LEA.HI R2, R211, R212, RZ, 0x3 ;  /* 0x000000d4d3027211 */ /* 0x004fe200078f18ff */
[----:B------:R-:W-:Y:S01]  /*0ef0*/  IMAD.U32 R3, RZ, RZ, UR13 ;  /* 0x0000000dff037e24 */ /* 0x000fe2000f8e00ff */
[----:B------:R-:W-:Y:S01]  /*0f00*/  UIMAD UR7, UR4, UR7, URZ ;  /* 0x00000007040772a4 */ /* 0x000fe2000f8e023f */
[----:B------:R-:W-:Y:S01]  /*0f10*/  IMAD.U32 R3, RZ, RZ, UR5 ;  /* 0x00000005ff037e24 */ /* 0x000fe2000f8e00ff */
[----:B------:R-:W-:Y:S02]  /*0f20*/  LOP3.LUT R0, R2, 0xfffffff8, RZ, 0xc0, !PT ;  /* 0xfffffff802007812 */ /* 0x000fe400078ec0ff */
[----:B------:R-:W-:Y:S01]  /*0f30*/  SHF.R.S32.HI R18, RZ, 0x3, R2 ;  /* 0x00000003ff127819 */ /* 0x000fe20000011402 */
[----:B------:R-:W-:-:S02]  /*0f40*/  IMAD.U32 R2, RZ, RZ, UR12 ;  /* 0x0000000cff027e24 */ /* 0x000fc4000f8e00ff */
[----:B------:R-:W-:-:S04]  /*0f50*/  IMAD.IADD R6, R212, 0x1, -R0 ;  /* 0x00000001d4067824 */ /* 0x000fc800078e0a00 */
[C---:B------:R-:W-:Y:S02]  /*0f60*/  IMAD R230, R6.reuse, 0x10, R18 ;  /* 0x0000001006e67824 */ /* 0x040fe400078e0212 */
[----:B------:R-:W-:-:S03]  /*0f70*/  IMAD.SHL.U32 R6, R6, 0x8, RZ ;  /* 0x0000000806067824 */ /* 0x000fc600078e00ff */
[----:B------:R-:W-:Y:S01]  /*0f80*/  IADD3 R5, R230, UR19, RZ ;  /* 0x00000013e6057c10 */ /* 0x000fe2000fffe0ff */
[----:B------:R2:W-:Y:S04]  /*0f90*/  STL [R1+0x10], R230 ;  /* 0x000010e601007387 */ /* 0x0005e80000100800 */
[----:B------:R-:W-:-:S04]  /*0fa0*/  @P2 IMAD.HI.U32 R0, R5, c[0x0][0x2c8], RZ ;  /* 0x0000b20005002a27 */ /* 0x000fc800078e00ff */
[----:B------:R-:W-:Y:S01]  /*0fb0*/  IMAD.MOV.U32 R4, RZ, RZ, R5 ;  /* 0x000000ffff047224 */ /* 0x000fe200078e0005 */
[----:B------:R-:W-:Y:S02]  /*0fc0*/  @P0 SHF.R.U32.HI R4, RZ, c[0x0][0x2cc], R0 ;  /* 0x0000b300ff040a19 */ /* 0x000fe40000011600 */
[----:B------:R-:W-:Y:S02]  /*0fd0*/  ISETP.GE.AND P0, PT, R6, c[0x0][0x198], PT ;  /* 0x0000660006007a0c */ /* 0x000fe40003f06270 */
[--C-:B------:R-:W-:Y:S01]  /*0fe0*/  SHF.R.S32.HI R0, RZ, 0x1f, R4.reuse ;  /* 0x0000001fff007819 */ /* 0x100fe20000011404 */
[----:B------:R-:W-:Y:S02]  /*0ff0*/  IMAD.MOV R7, RZ, RZ, -R4 ;  /* 0x000000ffff077224 */ /* 0x000fe400078e0a04 */
[----:B------:R-:W-:-:S04]  /*1000*/  IMAD.WIDE.U32 R2, R4, c[0x0][0x1b0], R2 ;  /* 0x00006c0004027a25 */ /* 0x000fc800078e0002 */
[----:B------:R-:W-:-:S04]  /*1010*/  IMAD R0, R0, c[0x0][0x1b0], RZ ;  /* 0x00006c0000007a24 */ /* 0x000fc800078e02ff */
[----:B------:R-:W-:Y:S02]  /*1020*/  IMAD R4, R4, c[0x0][0x1b4], R0 ;  /* 0x00006d0004047a24 */ /* 0x000fe400078e0200 */
[----:B------:R-:W-:Y:S02]  /*1030*/  IMAD R0, R7, c[0x0][0x2c4], R5 ;  /* 0x0000b10007007a24 */ /* 0x000fe400078e0205 */
[----:B------:R-:W-:Y:S02]  /*1040*/  IMAD.IADD R3, R3, 0x1, R4 ;  /* 0x0000000103037824 */ /* 0x000fe400078e0204 */
[----:B------:R-:W-:Y:S01]  /*1050*/  IMAD.SHL.U32 R4, R18, 0x40, RZ ;  /* 0x0000004012047824 */ /* 0x000fe200078e00ff */
[----:B------:R-:W-:Y:S01]  /*1060*/  SHF.R.S32.HI R5, RZ, 0x1f, R0 ;  /* 0x0000001fff057819 */ /* 0x000fe20000011400 */
[----:B------:R-:W-:-:S03]  /*1070*/  IMAD.WIDE.U32 R2, R0, c[0x0][0x1a8], R2 ;  /* 0x00006a0000027a25 */ /* 0x000fc600078e0002 */
[----:B------:R-:W-:Y:S01]  /*1080*/  LOP3.LUT R4, R4, 0x1c0, RZ, 0xc0, !PT ;  /* 0x000001c004047812 */ /* 0x000fe200078ec0ff */
[----:B------:R-:W-:Y:S01]  /*1090*/  IMAD R5, R5, c[0x0][0x1a8], RZ ;  /* 0x00006a0005057a24 */ /* 0x000fe200078e02ff */
[----:B------:R-:W-:-:S03]  /*10a0*/  LEA R8, P2, R2, c[0x0][0x160], 0x1 ;  /* 0x0000580002087a11 */ /* 0x000fc600078408ff */
[----:B------:R-:W-:Y:S01]  /*10b0*/  IMAD R7, R0, c[0x0][0x1ac], R5 ;  /* 0x00006b0000077a24 */ /* 0x000fe200078e0205 */
[----:B------:R-:W-:Y:S02]  /*10c0*/  LOP3.LUT R0, R13, 0xfffffff0, RZ, 0xc0, !PT ;  /* 0xfffffff00d007812 */ /* 0x000fe400078ec0ff */
[----:B------:R-:W-:Y:S01]  /*10d0*/  LOP3.LUT R5, R4, 0x38, R6, 0xf8, !PT ;  /* 0x0000003804057812 */ /* 0x000fe200078ef806 */
[----:B------:R-:W-:Y:S01]  /*10e0*/  IMAD.IADD R3, R3, 0x1, R7 ;  /* 0x0000000103037824 */ /* 0x000fe200078e0207 */
[----:B------:R-:W-:Y:S01]  /*10f0*/  SHF.R.U32.HI R4, RZ, 0x3, R4 ;  /* 0x00000003ff047819 */ /* 0x000fe20000011604 */
[----:B------:R-:W-:Y:S01]  /*1100*/  IMAD.IADD R0, R212, 0x1, -R0 ;  /* 0x00000001d4007824 */ /* 0x000fe200078e0a00 */
[----:B------:R2:W4:Y:S02]  /*1110*/  SHFL.IDX PT, R6, R8, RZ, 0x181f ;  /* 0x00181fff08067589 */ /* 0x00052400000e0000 */
[----:B------:R-:W-:Y:S02]  /*1120*/  LEA.HI.X R9, R2, c[0x0][0x164], R3, 0x1, P2 ;  /* 0x0000590002097a11 */ /* 0x000fe400010f0c03 */
[----:B------:R-:W-:-:S02]  /*1130*/  SHF.R.S32.HI R3, RZ, 0x1f, R0 ;  /* 0x0000001fff037819 */ /* 0x000fc40000011400 */
[----:B------:R-:W-:Y:S01]  /*1140*/  LOP3.LUT R4, R5, R4, RZ, 0x3c, !PT ;  /* 0x0000000405047212 */ /* 0x000fe200078e3cff */
[----:B------:R2:W1:Y:S01]  /*1150*/  SHFL.IDX PT, R7, R9, RZ, 0x181f ;  /* 0x00181fff09077589 */ /* 0x00046200000e0000 */
[----:B------:R-:W-:Y:S02]  /*1160*/  LEA.HI R24, R3, R0, RZ, 0x3 ;  /* 0x0000000003187211 */ /* 0x000fe400078f18ff */
[----:B------:R-:W-:Y:S02]  /*1170*/  IADD3 R5, R18, UR19, RZ ;  /* 0x0000001312057c10 */ /* 0x000fe4000fffe0ff */
[----:B------:R-:W-:Y:S02]  /*1180*/  LEA.HI R2, R211, R212, RZ, 0x3 ;  /* 0x000000d4d3027211 */ /* 0x000fe400078f18ff */
[----:B------:R-:W-:Y:S02]  /*1190*/  LOP3.LUT R3, R24, 0xfffffff8, RZ, 0xc0, !PT ;  /* 0xfffffff818037812 */ /* 0x000fe400078ec0ff */
[----:B------:R-:W-:-:S02]  /*11a0*/  ISETP.GE.AND P3, PT, R5, UR7, PT ;  /* 0x0000000705007c0c */ /* 0x000fc4000bf66270 */
[----:B------:R-:W-:Y:S01]  /*11b0*/  LOP3.LUT R2, R2, 0xfffffff8, RZ, 0xc0, !PT ;  /* 0xfffffff802027812 */ /* 0x000fe200078ec0ff */
[----:B------:R-:W-:Y:S02]  /*11c0*/  IMAD.IADD R19, R0, 0x1, -R3 ;  /* 0x0000000100137824 */ /* 0x000fe400078e0a03 */
[----:B------:R-:W-:Y:S02]  /*11d0*/  IMAD.MOV.U32 R3, RZ, RZ, 0x20 ;  /* 0x00000020ff037424 */ /* 0x000fe400078e00ff */
[----:B------:R-:W-:Y:S02]  /*11e0*/  IMAD.IADD R21, R212, 0x1, -R2 ;  /* 0x00000001d4157824 */ /* 0x000fe400078e0a02 */
[----:B------:R-:W-:Y:S02]  /*11f0*/  IMAD.MOV.U32 R2, RZ, RZ, 0x10 ;  /* 0x00000010ff027424 */ /* 0x000fe400078e00ff */
[----:B------:R-:W-:-:S05]  /*1200*/  IMAD.SHL.U32 R22, R21, 0x8, RZ ;  /* 0x0000000815167824 */ /* 0x000fca00078e00ff */
[----:B------:R-:W-:Y:S01]  /*1210*/  SHF.R.S32.HI R225, RZ, 0x1f, R22 ;  /* 0x0000001fffe17819 */ /* 0x000fe20000011416 */
[----:B---3--:R3:W5:Y:S01]  /*1220*/  @P1 R2UR UR10, R10 ;  /* 0x000000000a0a13c2 */ /* 0x00876200000e0000 */
[----:B------:R-:W-:Y:S01]  /*1230*/  R2P PR, R19, 0x6 ;  /* 0x0000000613007804 */ /* 0x000fe20000000000 */
[----:B-----5:R-:W-:-:S04]  /*1240*/  @!UP0 UMOV UR10, UR6 ;  /* 0x00000006000a8c82 */ /* 0x020fc80008000000 */
[----:B------:R-:W-:Y:S02]  /*1250*/  SEL R2, R2, 0xfffffff0, !P1 ;  /* 0xfffffff002027807 */ /* 0x000fe40004800000 */
[----:B---3--:R-:W-:-:S05]  /*1260*/  LEA.HI R10, R211, R212, RZ, 0x6 ;  /* 0x000000d4d30a7211 */ /* 0x008fca00078f30ff */
[----:B------:R-:W-:-:S05]  /*1270*/  IMAD.SHL.U32 R0, R10, 0x8, RZ ;  /* 0x000000080a007824 */ /* 0x000fca00078e00ff */
[----:B------:R-:W-:Y:S02]  /*1280*/  LOP3.LUT R10, R4, 0xfffffe00, R0, 0xf8, !PT ;  /* 0xfffffe00040a7812 */ /* 0x000fe400078ef800 */
[----:B------:R-:W-:Y:S01]  /*1290*/  SEL R4, R3, 0xffffffe0, !P2 ;  /* 0xffffffe003047807 */ /* 0x000fe20005000000 */
[----:B------:R-:W-:Y:S05]  /*12a0*/  @P3 BRA `(.L_x_486) ;  /* 0x0000005000003947 */ /* 0x000fea0003800000 */
[----:B-12-4-:R-:W-:Y:S01]  /*12b0*/  LEA R6, P1, R22, R6, 0x1 ;  /* 0x0000000616067211 */ /* 0x016fe200078208ff */
[----:B------:R-:W-:-:S03]  /*12c0*/  IMAD.SHL.U32 R0, R10, 0x2, RZ ;  /* 0x000000020a007824 */ /* 0x000fc600078e00ff */
[----:B------:R-:W-:-:S05]  /*12d0*/  LEA.HI.X R7, R22, R7, R225, 0x1, P1 ;  /* 0x0000000716077211 */ /* 0x000fca00008f0ce1 */
[----:B------:R-:W-:Y:S01]  /*12e0*/  @!PT LDS RZ, [RZ] ;  /* 0x00000000fffff984 */ /* 0x000fe20000000800 */
[----:B------:R1:W-:Y:S04]  /*12f0*/  LDGSTS.E.BYPASS.LTC128B.128 [R0+0x6100], [R6.64], !P0 ;  /* 0x0610000006007fae */ /* 0x0003e8000c101d50 */
.L_x_486:
[----:B-12-4-:R-:W-:Y:S05]  /*1300*/  BSYNC B0 ;  /* 0x0000000000007941 */ /* 0x016fea0003800000 */
.L_x_485:
[----:B------:R-:W-:Y:S01]  /*1310*/  IADD3 R0, R5, 0x10, RZ ;  /* 0x0000001005007810 */ /* 0x000fe20007ffe0ff */
[----:B------:R1:W2:Y:S01]  /*1320*/  SHFL.IDX PT, R3, R9, 0x1, 0x181f ;  /* 0x00381f0009037f89 */ /* 0x0002a200000e0000 */
[----:B------:R-:W-:Y:S02]  /*1330*/  BSSY B0, `(.L_x_487) ;  /* 0x0000009000007945 */ /* 0x000fe40003800000 */
[----:B------:R-:W-:Y:S01]  /*1340*/  ISETP.GE.AND P1, PT, R0, UR7, PT ;  /* 0x0000000700007c0c */ /* 0x000fe2000bf26270 */
[----:B------:R1:W3:-:S12]  /*1350*/  SHFL.IDX PT, R6, R8, 0x1, 0x181f ;  /* 0x00381f0008067f89 */ /* 0x0002d800000e0000 */
[----:B------:R-:W-:Y:S05]  /*1360*/  @P1 BRA `(.L_x_488) ;  /* 0x0000005000001947 */ /* 0x000fea0003800000 */
[----:B---3--:R-:W-:Y:S01]  /*1370*/  LEA R6, P1, R22, R6, 0x1 ;  /* 0x0000000616067211 */ /* 0x008fe200078208ff */
[----:B------:R-:W-:-:S03]  /*1380*/  IMAD.SHL.U32 R0, R10, 0x2, RZ ;  /* 0x000000020a007824 */ /* 0x000fc600078e00ff */
[----:B--2---:R-:W-:-:S05]  /*1390*/  LEA.HI.X R7, R22, R3, R225, 0x1, P1 ;  /* 0x0000000316077211 */ /* 0x004fca00008f0ce1 */
[----:B------:R-:W-:Y:S01]  /*13a0*/  @!PT LDS RZ, [RZ] ;  /* 0x00000000fffff984 */ /* 0x000fe20000000800 */
[----:B------:R2:W-:Y:S04]  /*13b0*/  LDGSTS.E.BYPASS.LTC128B.128 [R0+0x6900], [R6.64], !P0 ;  /* 0x0690000006007fae */ /* 0x0005e8000c101d50 */
.L_x_488:
[----:B------:R-:W-:Y:S05]  /*13c0*/  BSYNC B0 ;  /* 0x0000000000007941 */ /* 0x000fea0003800000 */
.L_x_487:
[----:B--2---:R-:W-:Y:S01]  /*13d0*/  IADD3 R0, R5, 0x20, RZ ;  /* 0x0000002005007810 */ /* 0x004fe20007ffe0ff */
[----:B------:R2:W4:Y:S01]  /*13e0*/  SHFL.IDX PT, R3, R9, 0x2, 0x181f ;  /* 0x00581f0009037f89 */ /* 0x00052200000e0000 */
[----:B------:R-:W-:Y:S02]  /*13f0*/  BSSY B0, `(.L_x_489) ;  /* 0x0000009000007945 */ /* 0x000fe40003800000 */
[----:B------:R-:W-:Y:S01]  /*1400*/  ISETP.GE.AND P1, PT, R0, UR7, PT ;  /* 0x0000000700007c0c */ /* 0x000fe2000bf26270 */
[----:B---3--:R2:W3:-:S12]  /*1410*/  SHFL.IDX PT, R6, R8, 0x2, 0x181f ;  /* 0x00581f0008067f89 */ /* 0x0084d800000e0000 */
[----:B------:R-:W-:Y:S05]  /*1420*/  @P1 BRA `(.L_x_490) ;  /* 0x0000005000001947 */ /* 0x000fea0003800000 */
[----:B---3--:R-:W-:Y:S01]  /*1430*/  LEA R6, P1, R22, R6, 0x1 ;  /* 0x0000000616067211 */ /* 0x008fe200078208ff */
[----:B------:R-:W-:-:S03]  /*1440*/  IMAD.SHL.U32 R0, R10, 0x2, RZ ;  /* 0x000000020a007824 */ /* 0x000fc600078e00ff */
[----:B----4-:R-:W-:-:S05]  /*1450*/  LEA.HI.X R7, R22, R3, R225, 0x1, P1 ;  /* 0x0000000316077211 */ /* 0x010fca00008f0ce1 */
[----:B------:R-:W-:Y:S01]  /*1460*/  @!PT LDS RZ, [RZ] ;  /* 0x00000000fffff984 */ /* 0x000fe20000000800 */
[----:B------:R3:W-:Y:S04]  /*1470*/  LDGSTS.E.BYPASS.LTC128B.128 [R0+0x7100], [R6.64], !P0 ;  /* 0x0710000006007fae */ /* 0x0007e8000c101d50 */
.L_x_490:
[----:B------:R-:W-:Y:S05]  /*1480*/  BSYNC B0 ;  /* 0x0000000000007941 */ /* 0x000fea0003800000 */
.L_x_489:
[----:B---3--:R-:W-:Y:S01]  /*1490*/  IADD3 R0, R5, 0x30, RZ ;  /* 0x0000003005007810 */ /* 0x008fe20007ffe0ff */
[----:B----4-:R3:W4:Y:S01]  /*14a0*/  SHFL.IDX PT, R3, R9, 0x3, 0x181f ;  /* 0x00781f0009037f89 */ /* 0x01072200000e0000 */
[----:B------:R-:W-:Y:S02]  /*14b0*/  BSSY B0, `(.L_x_491) ;  /* 0x0000009000007945 */ /* 0x000fe40003800000 */
[----:B------:R-:W-:Y:S01]  /*14c0*/  ISETP.GE.AND P1, PT, R0, UR7, PT ;  /* 0x0000000700007c0c */ /* 0x000fe2000bf26270 */
[----:B------:R3:W1:-:S12]  /*14d0*/  SHFL.IDX PT, R6, R8, 0x3, 0x181f ;  /* 0x00781f0008067f89 */ /* 0x00065800000e0000 */
[----:B------:R-:W-:Y:S05]  /*14e0*/  @P1 BRA `(.L_x_492) ;  /* 0x0000005000001947 */ /* 0x000fea0003800000 */
[----:B-1----:R-:W-:Y:S01]  /*14f0*/  LEA R6, P1, R22, R6, 0x1 ;  /* 0x0000000616067211 */ /* 0x002fe200078208ff */
[----:B------:R-:W-:-:S03]  /*1500*/  IMAD.SHL.U32 R0, R10, 0x2, RZ ;  /* 0x000000020a007824 */ /* 0x000fc600078e00ff */
[----:B----4-:R-:W-:-:S05]  /*1510*/  LEA.HI.X R7, R22, R3, R225, 0x1, P1 ;  /* 0x0000000316077211 */ /* 0x010fca00008f0ce1 */
[----:B------:R-:W-:Y:S01]  /*1520*/  @!PT LDS RZ, [RZ] ;  /* 0x00000000fffff984 */ /* 0x000fe20000000800 */
[----:B------:R1:W-:Y:S04]  /*1530*/  LDGSTS.E.BYPASS.LTC128B.128 [R0+0x7900], [R6.64], !P0 ;  /* 0x0790000006007fae */ /* 0x0003e8000c101d50 */
.L_x_492:
[----:B------:R-:W-:Y:S05]  /*1540*/  BSYNC B0 ;  /* 0x0000000000007941 */ /* 0x000fea0003800000 */
.L_x_491:
[----:B-1----:R-:W-:Y:S01]  /*1550*/  IADD3 R0, R5, 0x40, RZ ;  /* 0x0000004005007810 */ /* 0x002fe20007ffe0ff */
[----:B----4-:R1:W4:Y:S01]  /*1560*/  SHFL.IDX PT, R3, R9, 0x4, 0x181f ;  /* 0x00981f0009037f89 */ /* 0x01032200000e0000 */
[----:B------:R-:W-:Y:S02]  /*1570*/  BSSY B0, `(.L_x_493) ;  /* 0x0000009000007945 */ /* 0x000fe40003800000 */
[----:B------:R-:W-:Y:S01]  /*1580*/  ISETP.GE.AND P1, PT, R0, UR7, PT ;  /* 0x0000000700007c0c */ /* 0x000fe2000bf26270 */
[----:B------:R1:W2:-:S12]  /*1590*/  SHFL.IDX PT, R6, R8, 0x4, 0x181f ;  /* 0x00981f0008067f89 */ /* 0x00029800000e0000 */
[----:B------:R-:W-:Y:S05]  /*15a0*/  @P1 BRA `(.L_x_494) ;  /* 0x0000005000001947 */ /* 0x000fea0003800000 */
[----:B--2---:R-:W-:Y:S01]  /*15b0*/  LEA R6, P1, R22, R6, 0x1 ;  /* 0x0000000616067211 */ /* 0x004fe200078208ff */
[----:B------:R-:W-:-:S03]  /*15c0*/  IMAD.SHL.U32 R0, R10, 0x2, RZ ;  /* 0x000000020a007824 */ /* 0x000fc600078e00ff */
[----:B----4-:R-:W-:-:S05]  /*15d0*/  LEA.HI.X R7, R22, R3, R225, 0x1, P1 ;  /* 0x0000000316077211 */ /* 0x010fca00008f0ce1 */
[----:B------:R-:W-:Y:S01]  /*15e0*/  @!PT LDS RZ, [RZ] ;  /* 0x00000000fffff984 */ /* 0x000fe20000000800 */
[----:B------:R2:W-:Y:S04]  /*15f0*/  LDGSTS.E.BYPASS.LTC128B.128 [R0+0x8100], [R6.64], !P0 ;  /* 0x0810000006007fae */ /* 0x0005e8000c101d50 */
.L_x_494:
[----:B------:R-:W-:Y:S05]  /*1600*/  BSYNC B0 ;  /* 0x0000000000007941 */ /* 0x000fea0003800000 */
.L_x_493:
[----:B--2---:R-:W-:Y:S01]  /*1610*/  IADD3 R0, R5, 0x50, RZ ;  /* 0x0000005005007810 */ /* 0x004fe20007ffe0ff */
        /* <DEDUP_REMOVED lines=10> */
.L_x_496:
[----:B------:R-:W-:Y:S05]  /*16c0*/  BSYNC B0 ;  /* 0x0000000000007941 */ /* 0x000fea0003800000 */
.L_x_495:
        /* <DEDUP_REMOVED lines=11> */
.L_x_498:
[----:B------:R-:W-:Y:S05]  /*1780*/  BSYNC B0 ;  /* 0x0000000000007941 */ /* 0x000fea0003800000 */
.L_x_497:
[----:B-123--:R-:W1:Y:S01]  /*1790*/  SHFL.IDX PT, R8, R8, 0x7, 0x181f ;  /* 0x00f81f0008087f89 */ /* 0x00ee6200000e0000 */
[----:B------:R-:W-:Y:S01]  /*17a0*/  ULDC UR4, c[0x0][0x2b8] ;  /* 0x0000ae0000047ab9 */ /* 0x000fe20000000800 */
[----:B------:R-:W-:Y:S01]  /*17b0*/  IMAD.MOV.U32 R20, RZ, RZ, 0x60 ;  /* 0x00000060ff147424 */ /* 0x000fe200078e00ff */
[----:B------:R-:W-:Y:S01]  /*17c0*/  UISETP.NE.AND UP3, UPT, UR4, 0x1, UPT ;  /* 0x000000010400788c */ /* 0x000fe2000bf65270 */
[----:B------:R-:W2:Y:S01]  /*17d0*/  SHFL.IDX PT, R9, R9, 0x7, 0x181f ;  /* 0x00f81f0009097f89 */ /* 0x000ea200000e0000 */
[----:B----4-:R-:W-:Y:S01]  /*17e0*/  IADD3 R3, R5, 0x70, RZ ;  /* 0x0000007005037810 */ /* 0x010fe20007ffe0ff */
[----:B------:R-:W-:Y:S01]  /*17f0*/  IMAD R202, R229, R20, -0x60 ;  /* 0xffffffa0e5ca7424 */ /* 0x000fe200078e0214 */
[----:B------:R-:W-:Y:S01]  /*1800*/  USHF.R.S32.HI UR6, URZ, 0x1f, UR10 ;  /* 0x0000001f3f067899 */ /* 0x000fe2000801140a */
[----:B------:R-:W-:Y:S01]  /*1810*/  IMAD.SHL.U32 R227, R10, 0x2, RZ ;  /* 0x000000020ae37824 */ /* 0x000fe200078e00ff */
[----:B------:R-:W-:Y:S01]  /*1820*/  PLOP3.LUT P2, PT, PT, PT, UP3, 0x80, 0x0 ;  /* 0x000000000000781c */ /* 0x000fe20003f4f038 */
[----:B------:R-:W-:Y:S01]  /*1830*/  IMAD.IADD R0, R230, 0x1, R202 ;  /* 0x00000001e6007824 */ /* 0x000fe200078e02ca */
[----:B------:R-:W-:Y:S01]  /*1840*/  ISETP.GE.AND P3, PT, R3, UR7, PT ;  /* 0x0000000703007c0c */ /* 0x000fe2000bf66270 */
[----:B------:R-:W-:Y:S01]  /*1850*/  ULDC.64 UR4, c[0x0][0x2b0] ;  /* 0x0000ac0000047ab9 */ /* 0x000fe20000000a00 */
[----:B------:R-:W-:Y:S01]  /*1860*/  PLOP3.LUT P1, PT, PT, PT, UP3, 0x80, 0x0 ;  /* 0x000000000000781c */ /* 0x000fe20003f2f038 */
[C---:B------:R-:W-:Y:S01]  /*1870*/  IMAD.IADD R5, R0.reuse, 0x1, R231 ;  /* 0x0000000100057824 */ /* 0x040fe200078e02e7 */
[----:B------:R-:W-:Y:S01]  /*1880*/  ISETP.GE.AND P4, PT, R0, UR8, PT ;  /* 0x0000000800007c0c */ /* 0x000fe2000bf86270 */
[----:B------:R-:W-:Y:S01]  /*1890*/  UIMAD UR6, UR6, UR4, URZ ;  /* 0x00000004060672a4 */ /* 0x000fe2000f8e023f */
[----:B------:R-:W-:Y:S01]  /*18a0*/  IMAD.MOV.U32 R228, RZ, RZ, RZ ;  /* 0x000000ffffe47224 */ /* 0x000fe200078e00ff */
[----:B------:R-:W-:Y:S01]  /*18b0*/  UIMAD.WIDE.U32 UR14, UR10, UR4, URZ ;  /* 0x000000040a0e72a5 */ /* 0x000fe2000f8e003f */
[----:B------:R-:W-:Y:S01]  /*18c0*/  ISETP.GT.OR P4, PT, R230, 0x5f, P4 ;  /* 0x0000005fe600780c */ /* 0x000fe20002784670 */
[----:B------:R-:W-:Y:S01]  /*18d0*/  UIMAD UR5, UR10, UR5, UR6 ;  /* 0x000000050a0572a4 */ /* 0x000fe2000f8e0206 */
[----:B------:R-:W-:Y:S01]  /*18e0*/  IMAD.MOV.U32 R0, RZ, RZ, R5 ;  /* 0x000000ffff007224 */ /* 0x000fe200078e0005 */
[----:B------:R-:W-:Y:S01]  /*18f0*/  USHF.R.S32.HI UR12, URZ, 0x1f, UR9 ;  /* 0x0000001f3f0c7899 */ /* 0x000fe20008011409 */
[----:B------:R-:W-:Y:S01]  /*1900*/  @P2 IMAD.HI.U32 R3, R5, c[0x0][0x2bc], RZ ;  /* 0x0000af0005032a27 */ /* 0x000fe200078e00ff */
[C---:B-1----:R-:W-:Y:S01]  /*1910*/  @!P3 LEA R8, P2, R22.reuse, R8, 0x1 ;  /* 0x000000081608b211 */ /* 0x042fe200078408ff */
[----:B------:R-:W-:Y:S01]  /*1920*/  UIADD3 UR7, UR15, UR5, URZ ;  /* 0x000000050f077290 */ /* 0x000fe2000fffe03f */
[----:B------:R-:W-:Y:S01]  /*1930*/  SHF.R.S32.HI R14, RZ, 0x4, R13 ;  /* 0x00000004ff0e7819 */ /* 0x000fe2000001140d */
[----:B------:R-:W-:Y:S01]  /*1940*/  IMAD R20, R229, -0x60, R20 ;  /* 0xffffffa0e5147824 */ /* 0x000fe200078e0214 */
[----:B--2---:R-:W-:Y:S01]  /*1950*/  @!P3 LEA.HI.X R9, R22, R9, R225, 0x1, P2 ;  /* 0x000000091609b211 */ /* 0x004fe200010f0ce1 */
[----:B------:R-:W-:Y:S01]  /*1960*/  ULDC.64 UR4, c[0x0][0x1e8] ;  /* 0x00007a0000047ab9 */ /* 0x000fe20000000a00 */
[----:B------:R-:W-:-:S02]  /*1970*/  @P1 SHF.R.U32.HI R0, RZ, c[0x0][0x2c0], R3 ;  /* 0x0000b000ff001a19 */ /* 0x000fc40000011603 */
[----:B------:R-:W-:Y:S01]  /*1980*/  LEA.HI R210, R211, R212, RZ, 0x5 ;  /* 0x000000d4d3d27211 */ /* 0x000fe200078f28ff */
[----:B------:R-:W-:Y:S01]  /*1990*/  @!PT LDS RZ, [RZ] ;  /* 0x00000000fffff984 */ /* 0x000fe20000000800 */
[----:B------:R1:W-:Y:S01]  /*19a0*/  @!P3 LDGSTS.E.BYPASS.LTC128B.128 [R227+0x9900], [R8.64], !P0 ;  /* 0x0990000008e3bfae */ /* 0x0003e2000c101d50 */
[----:B------:R-:W-:-:S03]  /*19b0*/  @!P4 IADD3 R3, P1, R0, UR14, RZ ;  /* 0x0000000e0003cc10 */ /* 0x000fc6000ff3e0ff */
[----:B------:R-:W0:Y:S01]  /*19c0*/  LDGDEPBAR ;  /* 0x00000000000079af */ /* 0x000e220000000000 */
[----:B------:R-:W-:Y:S02]  /*19d0*/  @!P4 LEA.HI.X.SX32 R7, R0, UR7, 0x1, P1 ;  /* 0x000000070007cc11 */ /* 0x000fe400088f0eff */
[C---:B------:R-:W-:Y:S01]  /*19e0*/  @!P4 LEA R6, P1, R3.reuse, c[0x0][0x2a0], 0x2 ;  /* 0x0000a8000306ca11 */ /* 0x040fe200078210ff */
[----:B------:R-:W-:Y:S01]  /*19f0*/  IMAD.SHL.U32 R226, R22, 0x2, RZ ;  /* 0x0000000216e27824 */ /* 0x000fe200078e00ff */
[----:B------:R-:W-:Y:S02]  /*1a00*/  STL [R1+0x8], R227 ;  /* 0x000008e301007387 */ /* 0x000fe40000100800 */
[----:B------:R-:W-:Y:S02]  /*1a10*/  @!P4 LEA.HI.X R7, R3, c[0x0][0x2a4], R7, 0x2, P1 ;  /* 0x0000a9000307ca11 */ /* 0x000fe400008f1407 */
[----:B------:R-:W-:Y:S06]  /*1a20*/  BAR.SYNC.DEFER_BLOCKING 0x0 ;  /* 0x0000000000007b1d */ /* 0x000fec0000010000 */
[----:B------:R2:W3:Y:S01]  /*1a30*/  @!P4 LDG.E R228, [R6.64] ;  /* 0x0000001006e4c981 */ /* 0x0004e2000c1e1900 */
[----:B------:R-:W-:Y:S01]  /*1a40*/  IMAD.MOV R0, RZ, RZ, -R0 ;  /* 0x000000ffff007224 */ /* 0x000fe200078e0a00 */
[----:B------:R-:W-:Y:S01]  /*1a50*/  UIMAD UR6, UR12, UR4, URZ ;  /* 0x000000040c0672a4 */ /* 0x000fe2000f8e023f */
[----:B------:R-:W-:Y:S01]  /*1a60*/  IADD3 R203, R20, UR8, RZ ;  /* 0x0000000814cb7c10 */ /* 0x000fe2000fffe0ff */
[----:B------:R-:W-:Y:S01]  /*1a70*/  UIMAD.WIDE.U32 UR10, UR9, UR4, URZ ;  /* 0x00000004090a72a5 */ /* 0x000fe2000f8e003f */
[----:B------:R-:W-:Y:S01]  /*1a80*/  IMAD R233, R0, c[0x0][0x2b8], R5 ;  /* 0x0000ae0000e97a24 */ /* 0x000fe200078e0205 */
[----:B------:R-:W-:Y:S01]  /*1a90*/  UIMAD UR6, UR9, UR5, UR6 ;  /* 0x00000005090672a4 */ /* 0x000fe2000f8e0206 */
[----:B------:R-:W-:Y:S01]  /*1aa0*/  ISETP.GE.AND P4, PT, R22, c[0x0][0x1d4], PT ;  /* 0x0000750016007a0c */ /* 0x000fe20003f86270 */
[----:B------:R-:W-:Y:S01]  /*1ab0*/  IMAD.IADD R40, R203, 0x1, -R18 ;  /* 0x00000001cb287824 */ /* 0x000fe200078e0a12 */
[----:B------:R-:W-:Y:S01]  /*1ac0*/  SHF.R.S32.HI R209, RZ, 0x5, R210 ;  /* 0x00000005ffd17819 */ /* 0x000fe200000114d2 */
[----:B------:R-:W-:Y:S01]  /*1ad0*/  UIADD3 UR6, UR11, UR6, URZ ;  /* 0x000000060b067290 */ /* 0x000fe2000fffe03f */
[----:B------:R-:W-:Y:S01]  /*1ae0*/  SHF.R.S32.HI R23, RZ, 0x1f, R233 ;  /* 0x0000001fff177819 */ /* 0x000fe200000114e9 */
[----:B------:R-:W-:Y:S01]  /*1af0*/  ULDC.64 UR4, c[0x0][0x210] ;  /* 0x0000840000047ab9 */ /* 0x000fe20000000a00 */
[C---:B------:R-:W-:Y:S01]  /*1b00*/  ISETP.GE.AND P1, PT, R40.reuse, 0x1, PT ;  /* 0x000000012800780c */ /* 0x040fe20003f26270 */
[----:B------:R-:W-:Y:S01]  /*1b10*/  UIMAD UR12, UR12, UR4, URZ ;  /* 0x000000040c0c72a4 */ /* 0x000fe2000f8e023f */
[C---:B------:R-:W-:Y:S01]  /*1b20*/  ISETP.GE.AND P6, PT, R40.reuse, 0x21, PT ;  /* 0x000000212800780c */ /* 0x040fe20003fc6270 */
[----:B------:R-:W-:Y:S01]  /*1b30*/  IMAD R0, R23, c[0x0][0x1e0], RZ ;  /* 0x0000780017007a24 */ /* 0x000fe200078e02ff */
[C---:B------:R-:W-:Y:S01]  /*1b40*/  ISETP.GE.AND P5, PT, R40.reuse, 0x31, PT ;  /* 0x000000312800780c */ /* 0x040fe20003fa6270 */
[----:B------:R-:W-:Y:S01]  /*1b50*/  UIMAD.WIDE.U32 UR20, UR9, UR4, URZ ;  /* 0x00000004091472a5 */ /* 0x000fe2000f8e003f */
[----:B------:R-:W-:Y:S01]  /*1b60*/  ISETP.GE.AND P3, PT, R40, 0x41, PT ;  /* 0x000000412800780c */ /* 0x000fe20003f66270 */
[C---:B------:R-:W-:Y:S01]  /*1b70*/  IMAD R0, R233.reuse, c[0x0][0x1e4], R0 ;  /* 0x00007900e9007a24 */ /* 0x040fe200078e0200 */
[----:B------:R-:W-:Y:S01]  /*1b80*/  UIMAD UR12, UR9, UR5, UR12 ;  /* 0x00000005090c72a4 */ /* 0x000fe2000f8e020c */
[----:B--2---:R-:W-:-:S03]  /*1b90*/  IMAD.WIDE.U32 R6, R233, c[0x0][0x1e0], RZ ;  /* 0x00007800e9067a25 */ /* 0x004fc600078e00ff */
[----:B------:R-:W-:Y:S01]  /*1ba0*/  UIADD3 UR12, UR21, UR12, URZ ;  /* 0x0000000c150c7290 */ /* 0x000fe2000fffe03f */
[----:B------:R-:W-:Y:S01]  /*1bb0*/  IMAD.IADD R7, R7, 0x1, R0 ;  /* 0x0000000107077824 */ /* 0x000fe200078e0200 */
[----:B---3--:R-:W-:-:S03]  /*1bc0*/  SHF.R.S32.HI R41, RZ, 0x1f, R228 ;  /* 0x0000001fff297819 */ /* 0x008fc600000114e4 */
[----:B------:R-:W-:-:S04]  /*1bd0*/  IMAD.WIDE.U32 R6, R228, c[0x0][0x1f0], R6 ;  /* 0x00007c00e4067a25 */ /* 0x000fc800078e0006 */
[----:B------:R-:W-:Y:S01]  /*1be0*/  IMAD R0, R41, c[0x0][0x1f0], RZ ;  /* 0x00007c0029007a24 */ /* 0x000fe200078e02ff */
[----:B------:R-:W-:-:S03]  /*1bf0*/  IADD3 R5, P0, R6, UR10, RZ ;  /* 0x0000000a06057c10 */ /* 0x000fc6000ff1e0ff */
[----:B------:R-:W-:-:S05]  /*1c00*/  IMAD R0, R228, c[0x0][0x1f4], R0 ;  /* 0x00007d00e4007a24 */ /* 0x000fca00078e0200 */
[----:B------:R-:W-:Y:S02]  /*1c10*/  IADD3.X R0, R7, UR6, R0, P0, !PT ;  /* 0x0000000607007c10 */ /* 0x000fe400087fe400 */
[----:B------:R-:W-:-:S04]  /*1c20*/  LEA R3, P0, R5, c[0x0][0x1c8], 0x1 ;  /* 0x0000720005037a11 */ /* 0x000fc800078008ff */
[----:B------:R-:W-:Y:S01]  /*1c30*/  LEA.HI.X R0, R5, c[0x0][0x1cc], R0, 0x1, P0 ;  /* 0x0000730005007a11 */ /* 0x000fe200000f0c00 */
[----:B------:R-:W2:Y:S01]  /*1c40*/  SHFL.IDX PT, R6, R3, RZ, 0x181f ;  /* 0x00181fff03067589 */ /* 0x000ea200000e0000 */
[----:B------:R-:W-:-:S03]  /*1c50*/  ISETP.GE.AND P0, PT, R40, 0x11, PT ;  /* 0x000000112800780c */ /* 0x000fc60003f06270 */
[----:B------:R-:W3:Y:S04]  /*1c60*/  SHFL.IDX PT, R7, R0, RZ, 0x181f ;  /* 0x00181fff00077589 */ /* 0x000ee800000e0000 */
[----:B------:R-:W4:Y:S04]  /*1c70*/  SHFL.IDX PT, R5, R3, 0x1, 0x181f ;  /* 0x00381f0003057f89 */ /* 0x000f2800000e0000 */
[----:B-1----:R-:W1:Y:S04]  /*1c80*/  SHFL.IDX PT, R8, R0, 0x1, 0x181f ;  /* 0x00381f0000087f89 */ /* 0x002e6800000e0000 */
[----:B------:R-:W5:Y:S04]  /*1c90*/  SHFL.IDX PT, R12, R3, 0x2, 0x181f ;  /* 0x00581f00030c7f89 */ /* 0x000f6800000e0000 */
[----:B------:R-:W1:Y:S04]  /*1ca0*/  SHFL.IDX PT, R10, R3, 0x3, 0x181f ;  /* 0x00781f00030a7f89 */ /* 0x000e6800000e0000 */
[----:B------:R-:W1:Y:S01]  /*1cb0*/  SHFL.IDX PT, R11, R0, 0x2, 0x181f ;  /* 0x00581f00000b7f89 */ /* 0x000e6200000e0000 */
[----:B--2---:R-:W-:-:S03]  /*1cc0*/  @P1 LEA R6, P2, R22, R6, 0x1 ;  /* 0x0000000616061211 */ /* 0x004fc600078408ff */
[----:B------:R-:W2:Y:S01]  /*1cd0*/  SHFL.IDX PT, R9, R3, 0x4, 0x181f ;  /* 0x00981f0003097f89 */ /* 0x000ea200000e0000 */
[----:B---3--:R-:W-:Y:S02]  /*1ce0*/  @P1 LEA.HI.X R7, R22, R7, R225, 0x1, P2 ;  /* 0x0000000716071211 */ /* 0x008fe400010f0ce1 */
[----:B------:R-:W-:Y:S01]  /*1cf0*/  ISETP.GE.AND P2, PT, R40, 0x51, PT ;  /* 0x000000512800780c */ /* 0x000fe20003f46270 */
[----:B------:R-:W3:Y:S04]  /*1d00*/  SHFL.IDX PT, R17, R0, 0x3, 0x181f ;  /* 0x00781f0000117f89 */ /* 0x000ee800000e0000 */
[----:B------:R-:W-:Y:S04]  /*1d10*/  SHFL.IDX PT, R3, R3, 0x5, 0x181f ;  /* 0x00b81f0003037f89 */ /* 0x000fe800000e0000 */
[----:B------:R-:W1:Y:S04]  /*1d20*/  SHFL.IDX PT, R16, R0, 0x4, 0x181f ;  /* 0x00981f0000107f89 */ /* 0x000e6800000e0000 */
[----:B------:R1:W2:Y:S04]  /*1d30*/  SHFL.IDX PT, R15, R0, 0x5, 0x181f ;  /* 0x00b81f00000f7f89 */ /* 0x0002a800000e0000 */
[----:B------:R4:W-:Y:S01]  /*1d40*/  @P1 LDGSTS.E.BYPASS.LTC128B.128 [R227+0x3100], [R6.64], !P4 ;  /* 0x0310000006e31fae */ /* 0x0009e2000e101d50 */
[----:B-1----:R-:W-:-:S04]  /*1d50*/  LEA.HI R0, R13, R14, RZ, 0x1 ;  /* 0x0000000e0d007211 */ /* 0x002fc800078f08ff */
[----:B------:R-:W-:Y:S02]  /*1d60*/  LOP3.LUT R0, R0, 0xfffffffe, RZ, 0xc0, !PT ;  /* 0xfffffffe00007812 */ /* 0x000fe400078ec0ff */
[----:B----4-:R-:W-:-:S03]  /*1d70*/  @P0 LEA R6, P1, R22, R5, 0x1 ;  /* 0x0000000516060211 */ /* 0x010fc600078208ff */
[----:B------:R-:W-:Y:S02]  /*1d80*/  IMAD.IADD R14, R14, 0x1, -R0 ;  /* 0x000000010e0e7824 */ /* 0x000fe400078e0a00 */
[----:B------:R-:W-:Y:S01]  /*1d90*/  IMAD.SHL.U32 R0, R21, 0x40, RZ ;  /* 0x0000004015007824 */ /* 0x000fe200078e00ff */
[--C-:B------:R-:W-:Y:S01]  /*1da0*/  @P0 LEA.HI.X R7, R22, R8, R225.reuse, 0x1, P1 ;  /* 0x0000000816070211 */ /* 0x100fe200008f0ce1 */
[----:B------:R-:W-:Y:S01]  /*1db0*/  IMAD.SHL.U32 R5, R24, 0x40, RZ ;  /* 0x0000004018057824 */ /* 0x000fe200078e00ff */
[----:B-----5:R-:W-:Y:S02]  /*1dc0*/  @P6 LEA R12, P1, R22, R12, 0x1 ;  /* 0x0000000c160c6211 */ /* 0x020fe400078208ff */
[----:B------:R-:W-:Y:S01]  /*1dd0*/  LOP3.LUT R0, R0, 0x1c0, RZ, 0xc0, !PT ;  /* 0x000001c000007812 */ /* 0x000fe200078ec0ff */
[----:B------:R1:W-:Y:S01]  /*1de0*/  @P0 LDGSTS.E.BYPASS.LTC128B.128 [R227+0x3900], [R6.64], !P4 ;  /* 0x0390000006e30fae */ /* 0x0003e2000e101d50 */
[C---:B------:R-:W-:Y:S02]  /*1df0*/  @P5 LEA R10, P0, R22.reuse, R10, 0x1 ;  /* 0x0000000a160a5211 */ /* 0x040fe400078008ff */
[----:B------:R-:W-:-:S02]  /*1e00*/  @P6 LEA.HI.X R13, R22, R11, R225, 0x1, P1 ;  /* 0x0000000b160d6211 */ /* 0x000fc400008f0ce1 */
[C---:B--2---:R-:W-:Y:S02]  /*1e10*/  @P3 LEA R8, P1, R22.reuse, R9, 0x1 ;  /* 0x0000000916083211 */ /* 0x044fe400078208ff */
[C-C-:B---3--:R-:W-:Y:S01]  /*1e20*/  @P5 LEA.HI.X R11, R22.reuse, R17, R225.reuse, 0x1, P0 ;  /* 0x00000011160b5211 */ /* 0x148fe200000f0ce1 */
[----:B------:R2:W-:Y:S01]  /*1e30*/  @P6 LDGSTS.E.BYPASS.LTC128B.128 [R227+0x4100], [R12.64], !P4 ;  /* 0x041000000ce36fae */ /* 0x0005e2000e101d50 */
[----:B------:R-:W-:Y:S02]  /*1e40*/  @P3 LEA.HI.X R9, R22, R16, R225, 0x1, P1 ;  /* 0x0000001016093211 */ /* 0x000fe400008f0ce1 */
[----:B------:R-:W-:Y:S01]  /*1e50*/  LOP3.LUT R201, R5, 0xfffffe00, RZ, 0xc0, !PT ;  /* 0xfffffe0005c97812 */ /* 0x000fe200078ec0ff */
[----:B------:R3:W-:Y:S01]  /*1e60*/  @P5 LDGSTS.E.BYPASS.LTC128B.128 [R227+0x4900], [R10.64], !P4 ;  /* 0x049000000ae35fae */ /* 0x0007e2000e101d50 */
[----:B------:R-:W-:-:S03]  /*1e70*/  LOP3.LUT P1, RZ, R21, 0x2, RZ, 0xc0, !PT ;  /* 0x0000000215ff7812 */ /* 0x000fc6000782c0ff */
[----:B------:R3:W-:Y:S01]  /*1e80*/  @P3 LDGSTS.E.BYPASS.LTC128B.128 [R227+0x5100], [R8.64], !P4 ;  /* 0x0510000008e33fae */ /* 0x0007e2000e101d50 */
[----:B-1----:R-:W-:Y:S01]  /*1e90*/  @P2 LEA R6, P0, R22, R3, 0x1 ;  /* 0x0000000316062211 */ /* 0x002fe200078008ff */
[----:B------:R-:W-:-:S03]  /*1ea0*/  IMAD.SHL.U32 R3, R19, 0x40, RZ ;  /* 0x0000004013037824 */ /* 0x000fc600078e00ff */
[C-C-:B------:R-:W-:Y:S02]  /*1eb0*/  @P2 LEA.HI.X R7, R22.reuse, R15, R225.reuse, 0x1, P0 ;  /* 0x0000000f16072211 */ /* 0x140fe400000f0ce1 */
[----:B------:R-:W-:Y:S02]  /*1ec0*/  LOP3.LUT R3, R3, 0x1c0, RZ, 0xc0, !PT ;  /* 0x000001c003037812 */ /* 0x000fe400078ec0ff */
[C---:B------:R-:W-:Y:S01]  /*1ed0*/  SHF.L.U64.HI R225, R22.reuse, 0x1, R225 ;  /* 0x0000000116e17819 */ /* 0x040fe200000102e1 */
[----:B------:R1:W-:Y:S01]  /*1ee0*/  @P2 LDGSTS.E.BYPASS.LTC128B.128 [R227+0x5900], [R6.64], !P4 ;  /* 0x0590000006e32fae */ /* 0x0003e2000e101d50 */
[----:B------:R-:W-:-:S03]  /*1ef0*/  ISETP.GE.AND P2, PT, R22, c[0x0][0x1d4], PT ;  /* 0x0000750016007a0c */ /* 0x000fc60003f46270 */
[----:B------:R-:W0:Y:S01]  /*1f00*/  LDGDEPBAR ;  /* 0x00000000000079af */ /* 0x000e220000000000 */
[----:B------:R-:W-:Y:S01]  /*1f10*/  ISETP.LT.OR P5, PT, R40, 0x1, P2 ;  /* 0x000000012800780c */ /* 0x000fe200017a1670 */
[----:B-1----:R-:W-:Y:S01]  /*1f20*/  IMAD.SHL.U32 R7, R18, 0x8, RZ ;  /* 0x0000000812077824 */ /* 0x002fe200078e00ff */
[----:B------:R-:W-:-:S04]  /*1f30*/  DEPBAR.LE SB0, 0x1 ;  /* 0x000080400000791a */ /* 0x000fc80000000000 */
[----:B------:R-:W-:-:S04]  /*1f40*/  DEPBAR.LE SB0, 0x0 ;  /* 0x000080000000791a */ /* 0x000fc80000000000 */
[----:B------:R-:W-:Y:S01]  /*1f50*/  IMAD.SHL.U32 R6, R14, 0x8, RZ ;  /* 0x000000080e067824 */ /* 0x000fe200078e00ff */
[----:B------:R-:W-:Y:S02]  /*1f60*/  LOP3.LUT R7, R0, 0x8, R7, 0xf8, !PT ;  /* 0x0000000800077812 */ /* 0x000fe400078ef807 */
[----:B------:R-:W-:Y:S02]  /*1f70*/  SHF.R.U32.HI R0, RZ, 0x3, R0 ;  /* 0x00000003ff007819 */ /* 0x000fe40000011600 */
[----:B------:R-:W-:Y:S02]  /*1f80*/  LOP3.LUT R5, R3, 0x8, R6, 0xf8, !PT ;  /* 0x0000000803057812 */ /* 0x000fe400078ef806 */
[----:B------:R-:W-:Y:S02]  /*1f90*/  SHF.R.U32.HI R3, RZ, 0x3, R3 ;  /* 0x00000003ff037819 */ /* 0x000fe40000011603 */
[----:B------:R-:W-:Y:S01]  /*1fa0*/  LOP3.LUT R0, R7, R0, RZ, 0x3c, !PT ;  /* 0x0000000007007212 */ /* 0x000fe200078e3cff */
[----:B------:R-:W-:Y:S01]  /*1fb0*/  IMAD.WIDE.U32 R6, R233, c[0x0][0x208], RZ ;  /* 0x00008200e9067a25 */ /* 0x000fe200078e00ff */
[----:B------:R-:W-:-:S03]  /*1fc0*/  LOP3.LUT R200, R5, R3, RZ, 0x3c, !PT ;  /* 0x0000000305c87212 */ /* 0x000fc600078e3cff */
[----:B------:R-:W-:Y:S02]  /*1fd0*/  IMAD R3, R209, 0x400, R201 ;  /* 0x00000400d1037824 */ /* 0x000fe400078e02c9 */
[----:B------:R-:W-:Y:S02]  /*1fe0*/  IMAD R0, R14, 0x200, R0 ;  /* 0x000002000e007824 */ /* 0x000fe400078e0200 */
[----:B------:R-:W-:Y:S02]  /*1ff0*/  IMAD.IADD R3, R200, 0x1, R3 ;  /* 0x00000001c8037824 */ /* 0x000fe400078e0203 */
[----:B------:R-:W-:Y:S01]  /*2000*/  IMAD.SHL.U32 R208, R0, 0x2, RZ ;  /* 0x0000000200d07824 */ /* 0x000fe200078e00ff */
[----:B------:R-:W-:Y:S01]  /*2010*/  BAR.SYNC.DEFER_BLOCKING 0x0 ;  /* 0x0000000000007b1d */ /* 0x000fe20000010000 */
[----:B------:R-:W-:Y:S02]  /*2020*/  IMAD.SHL.U32 R215, R3, 0x2, RZ ;  /* 0x0000000203d77824 */ /* 0x000fe400078e00ff */
[----:B------:R-:W-:Y:S01]  /*2030*/  IMAD R0, R23, c[0x0][0x208], RZ ;  /* 0x0000820017007a24 */ /* 0x000fe200078e02ff */
[C---:B------:R-:W-:Y:S01]  /*2040*/  IADD3 R5, R208.reuse, 0x3100, RZ ;  /* 0x00003100d0057810 */ /* 0x040fe20007ffe0ff */
[----:B------:R-:W-:Y:S01]  /*2050*/  IMAD R3, R41, c[0x0][0x218], RZ ;  /* 0x0000860029037a24 */ /* 0x000fe200078e02ff */
[----:B------:R-:W-:Y:S01]  /*2060*/  IADD3 R219, R208, 0x3120, RZ ;  /* 0x00003120d0db7810 */ /* 0x000fe20007ffe0ff */
[----:B------:R-:W-:Y:S01]  /*2070*/  IMAD R0, R233, c[0x0][0x20c], R0 ;  /* 0x00008300e9007a24 */ /* 0x000fe200078e0200 */
[----:B------:R-:W-:Y:S01]  /*2080*/  @P1 IADD3 R219, R5, -0x20, RZ ;  /* 0xffffffe005db1810 */ /* 0x000fe20007ffe0ff */
[----:B------:R-:W-:Y:S01]  /*2090*/  IMAD R3, R228, c[0x0][0x21c], R3 ;  /* 0x00008700e4037a24 */ /* 0x000fe200078e0203 */
[----:B------:R-:W-:Y:S01]  /*20a0*/  LOP3.LUT P1, RZ, R21, 0x4, RZ, 0xc0, !PT ;  /* 0x0000000415ff7812 */ /* 0x000fe2000782c0ff */
[----:B------:R-:W-:Y:S01]  /*20b0*/  IMAD.IADD R7, R7, 0x1, R0 ;  /* 0x0000000107077824 */ /* 0x000fe200078e0200 */
[C---:B------:R-:W-:Y:S01]  /*20c0*/  IADD3 R224, R219.reuse, 0x800, RZ ;  /* 0x00000800dbe07810 */ /* 0x040fe20007ffe0ff */
[----:B------:R-:W-:Y:S01]  /*20d0*/  IMAD R218, R2, 0x2, R215 ;  /* 0x0000000202da7824 */ /* 0x000fe200078e02d7 */
[C---:B------:R-:W-:Y:S01]  /*20e0*/  IADD3 R223, R219.reuse, 0x1000, RZ ;  /* 0x00001000dbdf7810 */ /* 0x040fe20007ffe0ff */
[----:B------:R-:W-:Y:S01]  /*20f0*/  IMAD.WIDE.U32 R6, R228, c[0x0][0x218], R6 ;  /* 0x00008600e4067a25 */ /* 0x000fe200078e0006 */
[----:B------:R-:W-:-:S02]  /*2100*/  IADD3 R222, R219, 0x1800, RZ ;  /* 0x00001800dbde7810 */ /* 0x000fc40007ffe0ff */
[----:B------:R-:W-:Y:S01]  /*2110*/  IADD3 R221, R219, 0x2000, RZ ;  /* 0x00002000dbdd7810 */ /* 0x000fe20007ffe0ff */
[----:B------:R-:W-:Y:S01]  /*2120*/  IMAD R216, R4, 0x2, R215 ;  /* 0x0000000204d87824 */ /* 0x000fe200078e02d7 */
[----:B------:R-:W-:-:S03]  /*2130*/  IADD3 R0, P0, R6, UR20, RZ ;  /* 0x0000001406007c10 */ /* 0x000fc6000ff1e0ff */
[----:B------:R-:W-:Y:S01]  /*2140*/  IMAD R217, R2, 0x2, R216 ;  /* 0x0000000202d97824 */ /* 0x000fe200078e02d8 */
[----:B--2---:R-:W-:Y:S01]  /*2150*/  LDSM.16.M88.4 R12, [R215+0x6100] ;  /* 0x00610000d70c783b */ /* 0x004fe20000000200 */
[----:B------:R-:W-:Y:S02]  /*2160*/  IADD3.X R6, R7, UR12, R3, P0, !PT ;  /* 0x0000000c07067c10 */ /* 0x000fe400087fe403 */
[C---:B------:R-:W-:Y:S01]  /*2170*/  LEA R3, P0, R0.reuse, c[0x0][0x1f8], 0x1 ;  /* 0x00007e0000037a11 */ /* 0x040fe200078008ff */
[----:B---3--:R-:W-:Y:S03]  /*2180*/  LDSM.16.M88.4 R8, [R215+0x8100] ;  /* 0x00810000d708783b */ /* 0x008fe60000000200 */
[----:B------:R-:W-:Y:S01]  /*2190*/  LEA.HI.X R0, R0, c[0x0][0x1fc], R6, 0x1, P0 ;  /* 0x00007f0000007a11 */ /* 0x000fe200000f0c06 */
[----:B------:R-:W1:Y:S01]  /*21a0*/  LDSM.16.M88.4 R24, [R208+0x4100] ;  /* 0x00410000d018783b */ /* 0x000e620000000200 */
[----:B------:R-:W-:-:S03]  /*21b0*/  ISETP.LT.OR P0, PT, R40, 0x11, P2 ;  /* 0x000000112800780c */ /* 0x000fc60001701670 */
[----:B------:R-:W-:Y:S04]  /*21c0*/  LDSM.16.M88.4 R32, [R208+0x3100] ;  /* 0x00310000d020783b */ /* 0x000fe80000000200 */
[----:B------:R-:W-:Y:S04]  /*21d0*/  LDSM.16.M88.4 R28, [R208+0x3900] ;  /* 0x00390000d01c783b */ /* 0x000fe80000000200 */
[----:B------:R-:W-:Y:S04]  /*21e0*/  LDSM.16.M88.4 R16, [R208+0x4900] ;  /* 0x00490000d010783b */ /* 0x000fe80000000200 */
[----:B------:R-:W-:Y:S04]  /*21f0*/  LDSM.16.M88.4 R36, [R208+0x5100] ;  /* 0x00510000d024783b */ /* 0x000fe80000000200 */
[----:B------:R-:W2:Y:S04]  /*2200*/  SHFL.IDX PT, R5, R3, RZ, 0x181f ;  /* 0x00181fff03057589 */ /* 0x000ea800000e0000 */
[----:B------:R-:W-:Y:S04]  /*2210*/  SHFL.IDX PT, R6, R3, 0x1, 0x181f ;  /* 0x00381f0003067f89 */ /* 0x000fe800000e0000 */
[----:B------:R-:W-:Y:S04]  /*2220*/  SHFL.IDX PT, R7, R3, 0x2, 0x181f ;  /* 0x00581f0003077f89 */ /* 0x000fe800000e0000 */
[----:B------:R-:W3:Y:S04]  /*2230*/  SHFL.IDX PT, R23, R0, RZ, 0x181f ;  /* 0x00181fff00177589 */ /* 0x000ee800000e0000 */
[----:B------:R-:W-:Y:S01]  /*2240*/  SHFL.IDX PT, R41, R0, 0x2, 0x181f ;  /* 0x00581f0000297f89 */ /* 0x000fe200000e0000 */
[----:B-1----:R-:W-:Y:S03]  /*2250*/  HMMA.16816.F32.BF16 R184, R12, R24, RZ ;  /* 0x000000180cb8723c */ /* 0x002fe600000418ff */
[----:B------:R-:W-:Y:S01]  /*2260*/  SHFL.IDX PT, R42, R0, 0x3, 0x181f ;  /* 0x00781f00002a7f89 */ /* 0x000fe200000e0000 */
[----:B--2---:R-:W-:-:S03]  /*2270*/  IADD3 R22, P6, R5, R226, RZ ;  /* 0x000000e205167210 */ /* 0x004fc60007fde0ff */
[----:B------:R-:W-:Y:S01]  /*2280*/  LDSM.16.M88.4 R68, [R219] ;  /* 0x00000000db44783b */ /* 0x000fe20000000200 */
[C---:B------:R-:W-:Y:S03]  /*2290*/  HMMA.16816.F32.BF16 R80, R8.reuse, R24, RZ ;  /* 0x000000180850723c */ /* 0x040fe600000418ff */
[----:B------:R-:W-:Y:S04]  /*22a0*/  SHFL.IDX PT, R5, R3, 0x4, 0x181f ;  /* 0x00981f0003057f89 */ /* 0x000fe800000e0000 */
[----:B------:R-:W-:Y:S01]  /*22b0*/  SHFL.IDX PT, R21, R0, 0x5, 0x181f ;  /* 0x00b81f0000157f89 */ /* 0x000fe200000e0000 */
[-C--:B------:R-:W-:Y:S01]  /*22c0*/  HMMA.16816.F32.BF16 R96, R8, R26.reuse, RZ ;  /* 0x0000001a0860723c */ /* 0x080fe200000418ff */
[----:B---3--:R-:W-:Y:S01]  /*22d0*/  IMAD.X R23, R23, 0x1, R225, P6 ;  /* 0x0000000117177824 */ /* 0x008fe200030e06e1 */
[----:B------:R-:W-:Y:S01]  /*22e0*/  ISETP.LT.OR P6, PT, R40, 0x21, P2 ;  /* 0x000000212800780c */ /* 0x000fe200017c1670 */
[----:B------:R-:W-:Y:S04]  /*22f0*/  LDSM.16.M88.4 R48, [R219+0x800] ;  /* 0x00080000db30783b */ /* 0x000fe80000000200 */
[----:B------:R-:W-:Y:S01]  /*2300*/  LDSM.16.M88.4 R44, [R219+0x1000] ;  /* 0x00100000db2c783b */ /* 0x000fe20000000200 */
[----:B------:R-:W-:Y:S03]  /*2310*/  HMMA.16816.F32.BF16 R144, R12, R26, RZ ;  /* 0x0000001a0c90723c */ /* 0x000fe600000418ff */
[----:B------:R-:W1:Y:S05]  /*2320*/  LDSM.16.M88.4 R24, [R208+0x5900] ;  /* 0x00590000d018783b */ /* 0x000e6a0000000200 */
[C---:B------:R-:W-:Y:S08]  /*2330*/  HMMA.16816.F32.BF16 R52, R8.reuse, R32, RZ ;  /* 0x000000200834723c */ /* 0x040ff000000418ff */
[C---:B------:R-:W-:Y:S08]  /*2340*/  HMMA.16816.F32.BF16 R92, R8.reuse, R34, RZ ;  /* 0x00000022085c723c */ /* 0x040ff000000418ff */
[C---:B------:R-:W-:Y:S08]  /*2350*/  HMMA.16816.F32.BF16 R84, R8.reuse, R28, RZ ;  /* 0x0000001c0854723c */ /* 0x040ff000000418ff */
[C---:B------:R-:W-:Y:S08]  /*2360*/  HMMA.16816.F32.BF16 R100, R8.reuse, R30, RZ ;  /* 0x0000001e0864723c */ /* 0x040ff000000418ff */
[----:B------:R-:W-:Y:S08]  /*2370*/  HMMA.16816.F32.BF16 R60, R8, R16, RZ ;  /* 0x00000010083c723c */ /* 0x000ff000000418ff */
[-C--:B-1----:R-:W-:Y:S08]  /*2380*/  HMMA.16816.F32.BF16 R120, R12, R24.reuse, RZ ;  /* 0x000000180c78723c */ /* 0x082ff000000418ff */
[C---:B------:R-:W-:Y:S01]  /*2390*/  HMMA.16816.F32.BF16 R76, R8.reuse, R24, RZ ;  /* 0x00000018084c723c */ /* 0x040fe200000418ff */
[----:B------:R-:W-:Y:S04]  /*23a0*/  SHFL.IDX PT, R24, R0, 0x1, 0x181f ;  /* 0x00381f0000187f89 */ /* 0x000fe800000e0000 */
[----:B------:R1:W-:Y:S03]  /*23b0*/  SHFL.IDX PT, R25, R0, 0x4, 0x181f ;  /* 0x00981f0000197f89 */ /* 0x0003e600000e0000 */
[C---:B------:R-:W-:Y:S08]  /*23c0*/  HMMA.16816.F32.BF16 R108, R8.reuse, R18, RZ ;  /* 0x00000012086c723c */ /* 0x040ff000000418ff */
[C---:B------:R-:W-:Y:S08]  /*23d0*/  HMMA.16816.F32.BF16 R56, R8.reuse, R36, RZ ;  /* 0x000000240838723c */ /* 0x040ff000000418ff */
[----:B------:R-:W-:Y:S01]  /*23e0*/  HMMA.16816.F32.BF16 R124, R8, R38, RZ ;  /* 0x00000026087c723c */ /* 0x000fe200000418ff */
[----:B-1----:R-:W-:-:S07]  /*23f0*/  IMAD.MOV.U32 R0, RZ, RZ, 0x40 ;  /* 0x00000040ff007424 */ /* 0x002fce00078e00ff */
[----:B------:R-:W-:Y:S01]  /*2400*/  HMMA.16816.F32.BF16 R116, R8, R26, RZ ;  /* 0x0000001a0874723c */ /* 0x000fe200000418ff */
[----:B------:R-:W-:Y:S01]  /*2410*/  SHFL.IDX PT, R8, R3, 0x3, 0x181f ;  /* 0x00781f0003087f89 */ /* 0x000fe200000e0000 */
[----:B------:R-:W-:-:S03]  /*2420*/  SEL R0, R0, 0xffffffc0, !P1 ;  /* 0xffffffc000007807 */ /* 0x000fc60004800000 */
[----:B------:R-:W-:Y:S02]  /*2430*/  SHFL.IDX PT, R3, R3, 0x5, 0x181f ;  /* 0x00b81f0003037f89 */ /* 0x000fe400000e0000 */
[----:B------:R-:W-:Y:S01]  /*2440*/  IMAD.IADD R214, R208, 0x1, R0 ;  /* 0x00000001d0d67824 */ /* 0x000fe200078e0200 */
[----:B------:R-:W-:Y:S01]  /*2450*/  HMMA.16816.F32.BF16 R132, R12, R16, RZ ;  /* 0x000000100c84723c */ /* 0x000fe200000418ff */
[----:B------:R-:W-:Y:S01]  /*2460*/  IMAD.IADD R213, R0, 0x1, R219 ;  /* 0x0000000100d57824 */ /* 0x000fe200078e02db */
[----:B------:R-:W-:-:S06]  /*2470*/  IADD3 R0, R229, -0x1, RZ ;  /* 0xffffffffe5007810 */ /* 0x000fcc0007ffe0ff */
[C---:B------:R-:W-:Y:S01]  /*2480*/  HMMA.16816.F32.BF16 R164, R12.reuse, R18, RZ ;  /* 0x000000120ca4723c */ /* 0x040fe200000418ff */
[----:B------:R-:W1:Y:S07]  /*2490*/  LDSM.16.M88.4 R16, [R218+0x8100] ;  /* 0x00810000da10783b */ /* 0x000e6e0000000200 */
[C---:B------:R-:W-:Y:S08]  /*24a0*/  HMMA.16816.F32.BF16 R148, R12.reuse, R32, RZ ;  /* 0x000000200c94723c */ /* 0x040ff000000418ff */
[C---:B------:R-:W-:Y:S01]  /*24b0*/  HMMA.16816.F32.BF16 R152, R12.reuse, R34, RZ ;  /* 0x000000220c98723c */ /* 0x040fe200000418ff */
[----:B------:R-:W-:Y:S07]  /*24c0*/  LDSM.16.M88.4 R32, [R219+0x2000] ;  /* 0x00200000db20783b */ /* 0x000fee0000000200 */
[C---:B------:R-:W-:Y:S08]  /*24d0*/  HMMA.16816.F32.BF16 R168, R12.reuse, R28, RZ ;  /* 0x0000001c0ca8723c */ /* 0x040ff000000418ff */
[C---:B------:R-:W-:Y:S01]  /*24e0*/  HMMA.16816.F32.BF16 R136, R12.reuse, R30, RZ ;  /* 0x0000001e0c88723c */ /* 0x040fe200000418ff */
[----:B------:R-:W-:Y:S07]  /*24f0*/  LDSM.16.M88.4 R28, [R219+0x2800] ;  /* 0x00280000db1c783b */ /* 0x000fee0000000200 */
[C---:B------:R-:W-:Y:S08]  /*2500*/  HMMA.16816.F32.BF16 R128, R12.reuse, R36, RZ ;  /* 0x000000240c80723c */ /* 0x040ff000000418ff */
[C---:B------:R-:W-:Y:S01]  /*2510*/  HMMA.16816.F32.BF16 R180, R12.reuse, R38, RZ ;  /* 0x000000260cb4723c */ /* 0x040fe200000418ff */
[----:B------:R-:W2:Y:S07]  /*2520*/  LDSM.16.M88.4 R36, [R219+0x1800] ;  /* 0x00180000db24783b */ /* 0x000eae0000000200 */
[----:B------:R-:W-:Y:S07]  /*2530*/  HMMA.16816.F32.BF16 R112, R12, R26, RZ ;  /* 0x0000001a0c70723c */ /* 0x000fee00000418ff */
[-C--:B------:R-:W-:Y:S01]  /*2540*/  IADD3 R12, P3, R6, R226.reuse, RZ ;  /* 0x000000e2060c7210 */ /* 0x080fe20007f7e0ff */
[----:B-1----:R-:W-:Y:S04]  /*2550*/  HMMA.16816.F32.BF16 R104, R16, R68, R52 ;  /* 0x000000441068723c */ /* 0x002fe80000041834 */
[----:B------:R-:W-:Y:S01]  /*2560*/  IMAD.X R13, R24, 0x1, R225, P3 ;  /* 0x00000001180d7824 */ /* 0x000fe200018e06e1 */
[----:B------:R-:W-:-:S03]  /*2570*/  IADD3 R14, P3, R7, R226, RZ ;  /* 0x000000e2070e7210 */ /* 0x000fc60007f7e0ff */
[C---:B------:R-:W-:Y:S02]  /*2580*/  HMMA.16816.F32.BF16 R84, R16.reuse, R48, R84 ;  /* 0x000000301054723c */ /* 0x040fe40000041854 */
[--C-:B------:R-:W-:Y:S01]  /*2590*/  IMAD.X R15, R41, 0x1, R225.reuse, P3 ;  /* 0x00000001290f7824 */ /* 0x100fe200018e06e1 */
[----:B------:R-:W-:Y:S02]  /*25a0*/  IADD3 R6, P3, R8, R226, RZ ;  /* 0x000000e208067210 */ /* 0x000fe40007f7e0ff */
[----:B------:R-:W1:Y:S03]  /*25b0*/  LDSM.16.M88.4 R8, [R218+0x6100] ;  /* 0x00610000da08783b */ /* 0x000e660000000200 */
[----:B------:R-:W-:Y:S01]  /*25c0*/  IMAD.X R7, R42, 0x1, R225, P3 ;  /* 0x000000012a077824 */ /* 0x000fe200018e06e1 */
[----:B------:R-:W-:Y:S01]  /*25d0*/  @!PT LDS RZ, [RZ] ;  /* 0x00000000fffff984 */ /* 0x000fe20000000800 */
[----:B------:R-:W-:Y:S01]  /*25e0*/  @!PT LDS RZ, [RZ] ;  /* 0x00000000fffff984 */ /* 0x000fe20000000800 */
[----:B------:R-:W-:Y:S01]  /*25f0*/  @!PT LDS RZ, [RZ] ;  /* 0x00000000fffff984 */ /* 0x000fe20000000800 */
[----:B------:R3:W-:Y:S01]  /*2600*/  LDGSTS.E.BYPASS.LTC128B.128 [R227+0x100], [R22.64], !P5 ;  /* 0x0010000016e37fae */ /* 0x0007e2000e901d50 */
[C---:B------:R-:W-:Y:S01]  /*2610*/  ISETP.LT.OR P5, PT, R40.reuse, 0x31, P2 ;  /* 0x000000312800780c */ /* 0x040fe200017a1670 */
[----:B------:R-:W-:Y:S01]  /*2620*/  HMMA.16816.F32.BF16 R80, R16, R44, R80 ;  /* 0x0000002c1050723c */ /* 0x000fe20000041850 */
[C---:B------:R-:W-:Y:S01]  /*2630*/  ISETP.LT.OR P3, PT, R40.reuse, 0x41, P2 ;  /* 0x000000412800780c */ /* 0x040fe20001761670 */
[----:B------:R4:W-:Y:S01]  /*2640*/  LDGSTS.E.BYPASS.LTC128B.128 [R227+0x900], [R12.64], !P0 ;  /* 0x009000000ce37fae */ /* 0x0009e2000c101d50 */
[----:B------:R-:W-:-:S03]  /*2650*/  ISETP.LT.OR P2, PT, R40, 0x51, P2 ;  /* 0x000000512800780c */ /* 0x000fc60001741670 */
[----:B------:R5:W-:Y:S02]  /*2660*/  LDGSTS.E.BYPASS.LTC128B.128 [R227+0x1100], [R14.64], !P6 ;  /* 0x011000000ee37fae */ /* 0x000be4000f101d50 */
[C---:B--2---:R-:W-:Y:S04]  /*2670*/  HMMA.16816.F32.BF16 R40, R16.reuse, R36, R60 ;  /* 0x000000241028723c */ /* 0x044fe8000004183c */
[----:B------:R3:W-:Y:S04]  /*2680*/  LDGSTS.E.BYPASS.LTC128B.128 [R227+0x1900], [R6.64], !P5 ;  /* 0x0190000006e37fae */ /* 0x0007e8000e901d50 */
[C---:B------:R-:W-:Y:S08]  /*2690*/  HMMA.16816.F32.BF16 R76, R16.reuse, R28, R76 ;  /* 0x0000001c104c723c */ /* 0x040ff0000004184c */
[----:B------:R-:W-:Y:S01]  /*26a0*/  HMMA.16816.F32.BF16 R92, R16, R70, R92 ;  /* 0x00000046105c723c */ /* 0x000fe2000004185c */
[----:B----4-:R-:W-:-:S07]  /*26b0*/  IADD3 R12, P0, R5, R226, RZ ;  /* 0x000000e2050c7210 */ /* 0x010fce0007f1e0ff */
[C---:B------:R-:W-:Y:S01]  /*26c0*/  HMMA.16816.F32.BF16 R100, R16.reuse, R50, R100 ;  /* 0x000000321064723c */ /* 0x040fe20000041864 */
[--C-:B------:R-:W-:Y:S01]  /*26d0*/  IMAD.X R13, R25, 0x1, R225.reuse, P0 ;  /* 0x00000001190d7824 */ /* 0x100fe200000e06e1 */
[----:B-----5:R-:W-:Y:S02]  /*26e0*/  IADD3 R14, P0, R3, R226, RZ ;  /* 0x000000e2030e7210 */ /* 0x020fe40007f1e0ff */
[----:B------:R-:W-:Y:S02]  /*26f0*/  IADD3 R3, R227, 0x100, RZ ;  /* 0x00000100e3037810 */ /* 0x000fe40007ffe0ff */
[----:B------:R2:W-:Y:S01]  /*2700*/  LDGSTS.E.BYPASS.LTC128B.128 [R227+0x2100], [R12.64], !P3 ;  /* 0x021000000ce37fae */ /* 0x0005e2000d901d50 */
[----:B------:R-:W-:Y:S01]  /*2710*/  IMAD.X R15, R21, 0x1, R225, P0 ;  /* 0x00000001150f7824 */ /* 0x000fe200000e06e1 */
[----:B------:R-:W-:Y:S01]  /*2720*/  HMMA.16816.F32.BF16 R96, R16, R46, R96 ;  /* 0x0000002e1060723c */ /* 0x000fe20000041860 */
[----:B------:R-:W-:Y:S01]  /*2730*/  ISETP.GT.AND P0, PT, R0, R220, PT ;  /* 0x000000dc0000720c */ /* 0x000fe20003f04270 */
[----:B------:R-:W-:Y:S01]  /*2740*/  STL [R1+0xc], R3 ;  /* 0x00000c0301007387 */ /* 0x000fe20000100800 */
[----:B------:R-:W-:-:S02]  /*2750*/  LOP3.LUT R0, R200, R201, RZ, 0xfc, !PT ;  /* 0x000000c9c8007212 */ /* 0x000fc400078efcff */
[----:B------:R-:W-:Y:S01]  /*2760*/  ISETP.GT.AND P3, PT, R230, 0x5f, PT ;  /* 0x0000005fe600780c */ /* 0x000fe20003f64270 */
[----:B------:R2:W-:Y:S01]  /*2770*/  LDGSTS.E.BYPASS.LTC128B.128 [R227+0x2900], [R14.64], !P2 ;  /* 0x029000000ee37fae */ /* 0x0005e2000d101d50 */
[----:B------:R-:W-:Y:S01]  /*2780*/  IADD3 R220, R219, 0x2800, RZ ;  /* 0x00002800dbdc7810 */ /* 0x000fe20007ffe0ff */
[C---:B------:R-:W-:Y:S02]  /*2790*/  HMMA.16816.F32.BF16 R108, R16.reuse, R38, R108 ;  /* 0x00000026106c723c */ /* 0x040fe4000004186c */
[----:B------:R-:W-:Y:S04]  /*27a0*/  LDSM.16.M88.4 R24, [R216+0x8100] ;  /* 0x00810000d818783b */ /* 0x000fe80000000200 */
[----:B------:R-:W4:Y:S02]  /*27b0*/  LDSM.16.M88.4 R72, [R214+0x5100] ;  /* 0x00510000d648783b */ /* 0x000f240000000200 */
[C---:B------:R-:W-:Y:S02]  /*27c0*/  HMMA.16816.F32.BF16 R156, R16.reuse, R34, R124 ;  /* 0x00000022109c723c */ /* 0x040fe4000004187c */
[----:B------:R-:W5:Y:S04]  /*27d0*/  LDSM.16.M88.4 R52, [R214+0x4900] ;  /* 0x00490000d634783b */ /* 0x000f680000000200 */
[----:B------:R-:W3:Y:S02]  /*27e0*/  LDSM.16.M88.4 R60, [R214+0x3900] ;  /* 0x00390000d63c783b */ /* 0x000ee40000000200 */
[----:B------:R-:W-:Y:S02]  /*27f0*/  HMMA.16816.F32.BF16 R140, R16, R30, R116 ;  /* 0x0000001e108c723c */ /* 0x000fe40000041874 */
[----:B------:R-:W-:Y:S04]  /*2800*/  LDSM.16.M88.4 R64, [R214+0x3100] ;  /* 0x00310000d640783b */ /* 0x000fe80000000200 */
[----:B------:R-:W-:Y:S02]  /*2810*/  LDSM.16.M88.4 R88, [R214+0x5900] ;  /* 0x00590000d658783b */ /* 0x000fe40000000200 */
[----:B-1----:R-:W-:Y:S02]  /*2820*/  HMMA.16816.F32.BF16 R148, R8, R68, R148 ;  /* 0x000000440894723c */ /* 0x002fe40000041894 */
[----:B------:R-:W0:Y:S06]  /*2830*/  LDGDEPBAR ;  /* 0x00000000000079af */ /* 0x000e2c0000000000 */
[----:B--2---:R-:W-:Y:S01]  /*2840*/  HMMA.16816.F32.BF16 R12, R16, R32, R56 ;  /* 0x00000020100c723c */ /* 0x004fe20000041838 */
[----:B------:R-:W1:Y:S04]  /*2850*/  LDSM.16.M88.4 R56, [R214+0x4100] ;  /* 0x00410000d638783b */ /* 0x000e680000000200 */
[----:B------:R-:W2:Y:S03]  /*2860*/  LDSM.16.M88.4 R16, [R216+0x6100] ;  /* 0x00610000d810783b */ /* 0x000ea60000000200 */
[C---:B------:R-:W-:Y:S08]  /*2870*/  HMMA.16816.F32.BF16 R188, R8.reuse, R36, R132 ;  /* 0x0000002408bc723c */ /* 0x040ff00000041884 */
[C---:B------:R-:W-:Y:S08]  /*2880*/  HMMA.16816.F32.BF16 R168, R8.reuse, R48, R168 ;  /* 0x0000003008a8723c */ /* 0x040ff000000418a8 */
[C---:B------:R-:W-:Y:S08]  /*2890*/  HMMA.16816.F32.BF16 R68, R8.reuse, R70, R152 ;  /* 0x000000460844723c */ /* 0x040ff00000041898 */
[C---:B------:R-:W-:Y:S01]  /*28a0*/  HMMA.16816.F32.BF16 R132, R8.reuse, R50, R136 ;  /* 0x000000320884723c */ /* 0x040fe20000041888 */
[----:B------:R-:W-:Y:S07]  /*28b0*/  LDSM.16.M88.4 R48, [R213] ;  /* 0x00000000d530783b */ /* 0x000fee0000000200 */
[C---:B------:R-:W-:Y:S08]  /*28c0*/  HMMA.16816.F32.BF16 R184, R8.reuse, R44, R184 ;  /* 0x0000002c08b8723c */ /* 0x040ff000000418b8 */
[C---:B------:R-:W-:Y:S01]  /*28d0*/  HMMA.16816.F32.BF16 R144, R8.reuse, R46, R144 ;  /* 0x0000002e0890723c */ /* 0x040fe20000041890 */
[----:B------:R-:W-:Y:S07]  /*28e0*/  LDSM.16.M88.4 R44, [R213+0x800] ;  /* 0x00080000d52c783b */ /* 0x000fee0000000200 */
[C---:B------:R-:W-:Y:S01]  /*28f0*/  HMMA.16816.F32.BF16 R164, R8.reuse, R38, R164 ;  /* 0x0000002608a4723c */ /* 0x040fe200000418a4 */
[----:B------:R-:W-:Y:S07]  /*2900*/  LDSM.16.M88.4 R36, [R213+0x1800] ;  /* 0x00180000d524783b */ /* 0x000fee0000000200 */
[C---:B------:R-:W-:Y:S08]  /*2910*/  HMMA.16816.F32.BF16 R192, R8.reuse, R32, R128 ;  /* 0x0000002008c0723c */ /* 0x040ff00000041880 */
[C---:B------:R-:W-:Y:S08]  /*2920*/  HMMA.16816.F32.BF16 R196, R8.reuse, R28, R120 ;  /* 0x0000001c08c4723c */ /* 0x040ff00000041878 */
[C---:B------:R-:W-:Y:S01]  /*2930*/  HMMA.16816.F32.BF16 R180, R8.reuse, R34, R180 ;  /* 0x0000002208b4723c */ /* 0x040fe200000418b4 */
[----:B------:R-:W-:Y:S07]  /*2940*/  LDSM.16.M88.4 R32, [R213+0x2000] ;  /* 0x00200000d520783b */ /* 0x000fee0000000200 */
[----:B------:R-:W-:Y:S01]  /*2950*/  HMMA.16816.F32.BF16 R176, R8, R30, R112 ;  /* 0x0000001e08b0723c */ /* 0x000fe20000041870 */
[----:B------:R-:W2:Y:S04]  /*2960*/  LDSM.16.M88.4 R8, [R217+0x8100] ;  /* 0x00810000d908783b */ /* 0x000ea80000000200 */
[----:B------:R-:W2:Y:S03]  /*2970*/  LDSM.16.M88.4 R28, [R213+0x2800] ;  /* 0x00280000d51c783b */ /* 0x000ea60000000200 */
[C---:B----4-:R-:W-:Y:S01]  /*2980*/  HMMA.16816.F32.BF16 R128, R24.reuse, R72, R12 ;  /* 0x000000481880723c */ /* 0x050fe2000004180c */
[----:B------:R-:W4:Y:S07]  /*2990*/  LDSM.16.M88.4 R12, [R217+0x6100] ;  /* 0x00610000d90c783b */ /* 0x000f2e0000000200 */
[----:B-----5:R-:W-:Y:S01]  /*29a0*/  HMMA.16816.F32.BF16 R136, R24, R52, R40 ;  /* 0x000000341888723c */ /* 0x020fe20000041828 */
[----:B------:R-:W5:Y:S01]  /*29b0*/  LDSM.16.M88.4 R40, [R213+0x1000] ;  /* 0x00100000d528783b */ /* 0x000f620000000200 */
[----:B------:R-:W-:-:S06]  /*29c0*/  DEPBAR.LE SB0, 0x0 ;  /* 0x000080000000791a */ /* 0x000fcc0000000000 */
[C---:B---3--:R-:W-:Y:S08]  /*29d0*/  HMMA.16816.F32.BF16 R116, R24.reuse, R62, R100 ;  /* 0x0000003e1874723c */ /* 0x048ff00000041864 */
[C---:B------:R-:W-:Y:S08]  /*29e0*/  HMMA.16816.F32.BF16 R160, R24.reuse, R60, R84 ;  /* 0x0000003c18a0723c */ /* 0x040ff00000041854 */
[C---:B-1----:R-:W-:Y:S08]  /*29f0*/  HMMA.16816.F32.BF16 R152, R24.reuse, R56, R80 ;  /* 0x000000381898723c */ /* 0x042ff00000041850 */
[C---:B------:R-:W-:Y:S08]  /*2a00*/  HMMA.16816.F32.BF16 R120, R24.reuse, R66, R92 ;  /* 0x000000421878723c */ /* 0x040ff0000004185c */
[C---:B------:R-:W-:Y:S08]  /*2a10*/  HMMA.16816.F32.BF16 R112, R24.reuse, R58, R96 ;  /* 0x0000003a1870723c */ /* 0x040ff00000041860 */
[C---:B------:R-:W-:Y:S08]  /*2a20*/  HMMA.16816.F32.BF16 R100, R24.reuse, R90, R140 ;  /* 0x0000005a1864723c */ /* 0x040ff0000004188c */
[C---:B------:R-:W-:Y:S08]  /*2a30*/  HMMA.16816.F32.BF16 R172, R24.reuse, R64, R104 ;  /* 0x0000004018ac723c */ /* 0x040ff00000041868 */
[----:B------:R-:W-:Y:S08]  /*2a40*/  HMMA.16816.F32.BF16 R124, R24, R88, R76 ;  /* 0x00000058187c723c */ /* 0x000ff0000004184c */
[C---:B--2---:R-:W-:Y:S08]  /*2a50*/  HMMA.16816.F32.BF16 R96, R16.reuse, R64, R148 ;  /* 0x000000401060723c */ /* 0x044ff00000041894 */
[C---:B------:R-:W-:Y:S08]  /*2a60*/  HMMA.16816.F32.BF16 R92, R16.reuse, R66, R68 ;  /* 0x00000042105c723c */ /* 0x040ff00000041844 */
[C---:B------:R-:W-:Y:S08]  /*2a70*/  HMMA.16816.F32.BF16 R84, R16.reuse, R60, R168 ;  /* 0x0000003c1054723c */ /* 0x040ff000000418a8 */
[----:B------:R-:W-:Y:S08]  /*2a80*/  HMMA.16816.F32.BF16 R80, R16, R62, R132 ;  /* 0x0000003e1050723c */ /* 0x000ff00000041884 */
[C---:B------:R-:W-:Y:S08]  /*2a90*/  HMMA.16816.F32.BF16 R108, R24.reuse, R54, R108 ;  /* 0x00000036186c723c */ /* 0x040ff0000004186c */
[----:B------:R-:W-:Y:S08]  /*2aa0*/  HMMA.16816.F32.BF16 R104, R24, R74, R156 ;  /* 0x0000004a1868723c */ /* 0x000ff0000004189c */
[C---:B------:R-:W-:Y:S08]  /*2ab0*/  HMMA.16816.F32.BF16 R76, R16.reuse, R56, R184 ;  /* 0x00000038104c723c */ /* 0x040ff000000418b8 */
[C---:B------:R-:W-:Y:S08]  /*2ac0*/  HMMA.16816.F32.BF16 R68, R16.reuse, R58, R144 ;  /* 0x0000003a1044723c */ /* 0x040ff00000041890 */
[C---:B------:R-:W-:Y:S08]  /*2ad0*/  HMMA.16816.F32.BF16 R64, R16.reuse, R52, R188 ;  /* 0x000000341040723c */ /* 0x040ff000000418bc */
[C---:B------:R-:W-:Y:S08]  /*2ae0*/  HMMA.16816.F32.BF16 R60, R16.reuse, R54, R164 ;  /* 0x00000036103c723c */ /* 0x040ff000000418a4 */
[C---:B------:R-:W-:Y:S08]  /*2af0*/  HMMA.16816.F32.BF16 R56, R16.reuse, R72, R192 ;  /* 0x000000481038723c */ /* 0x040ff000000418c0 */
[C---:B------:R-:W-:Y:S08]  /*2b00*/  HMMA.16816.F32.BF16 R52, R16.reuse, R74, R180 ;  /* 0x0000004a1034723c */ /* 0x040ff000000418b4 */
[C---:B------:R-:W-:Y:S08]  /*2b10*/  HMMA.16816.F32.BF16 R24, R16.reuse, R88, R196 ;  /* 0x000000581018723c */ /* 0x040ff000000418c4 */
[----:B------:R-:W-:Y:S08]  /*2b20*/  HMMA.16816.F32.BF16 R16, R16, R90, R176 ;  /* 0x0000005a1010723c */ /* 0x000ff000000418b0 */
[C---:B------:R-:W-:Y:S08]  /*2b30*/  HMMA.16816.F32.BF16 R132, R8.reuse, R46, R116 ;  /* 0x0000002e0884723c */ /* 0x040ff00000041874 */
[----:B------:R-:W-:Y:S08]  /*2b40*/  HMMA.16816.F32.BF16 R116, R8, R30, R100 ;  /* 0x0000001e0874723c */ /* 0x000ff00000041864 */
[C---:B----4-:R-:W-:Y:S08]  /*2b50*/  HMMA.16816.F32.BF16 R100, R12.reuse, R48, R96 ;  /* 0x000000300c64723c */ /* 0x050ff00000041860 */
[C---:B------:R-:W-:Y:S08]  /*2b60*/  HMMA.16816.F32.BF16 R88, R12.reuse, R44, R84 ;  /* 0x0000002c0c58723c */ /* 0x040ff00000041854 */
[C---:B------:R-:W-:Y:S08]  /*2b70*/  HMMA.16816.F32.BF16 R96, R12.reuse, R50, R92 ;  /* 0x000000320c60723c */ /* 0x040ff0000004185c */
[----:B------:R-:W-:Y:S08]  /*2b80*/  HMMA.16816.F32.BF16 R84, R12, R46, R80 ;  /* 0x0000002e0c54723c */ /* 0x000ff00000041850 */
[C---:B------:R-:W-:Y:S08]  /*2b90*/  HMMA.16816.F32.BF16 R204, R8.reuse, R50, R120 ;  /* 0x0000003208cc723c */ /* 0x040ff00000041878 */
[-C--:B-----5:R-:W-:Y:S08]  /*2ba0*/  HMMA.16816.F32.BF16 R188, R8, R42.reuse, R112 ;  /* 0x0000002a08bc723c */ /* 0x0a0ff00000041870 */
        /* <DEDUP_REMOVED lines=11> */
[C---:B------:R-:W-:Y:S08]  /*2c60*/  HMMA.16816.F32.BF16 R60, R12.reuse, R38, R60 ;  /* 0x000000260c3c723c */ /* 0x040ff0000004183c */
[C---:B------:R-:W-:Y:S08]  /*2c70*/  HMMA.16816.F32.BF16 R56, R12.reuse, R32, R56 ;  /* 0x000000200c38723c */ /* 0x040ff00000041838 */
[C---:B------:R-:W-:Y:S08]  /*2c80*/  HMMA.16816.F32.BF16 R64, R12.reuse, R34, R52 ;  /* 0x000000220c40723c */ /* 0x040ff00000041834 */
[C---:B------:R-:W-:Y:S08]  /*2c90*/  HMMA.16816.F32.BF16 R72, R12.reuse, R28, R24 ;  /* 0x0000001c0c48723c */ /* 0x040ff00000041818 */
[----:B------:R-:W-:Y:S01]  /*2ca0*/  HMMA.16816.F32.BF16 R68, R12, R30, R16 ;  /* 0x0000001e0c44723c */ /* 0x000fe20000041810 */
[----:B------:R-:W-:Y:S06]  /*2cb0*/  BAR.SYNC.DEFER_BLOCKING 0x0 ;  /* 0x0000000000007b1d */ /* 0x000fec0000010000 */
[----:B------:R-:W-:Y:S05]  /*2cc0*/  @!P0 BRA `(.L_x_499) ;  /* 0x000003a000008947 */ /* 0x000fea0003800000 */
[----:B------:R-:W-:Y:S01]  /*2cd0*/  PLOP3.LUT P1, PT, PT, PT, UP3, 0x80, 0x0 ;  /* 0x000000000000781c */ /* 0x000fe20003f2f038 */
[----:B------:R-:W-:Y:S01]  /*2ce0*/  IMAD.MOV.U32 R228, RZ, RZ, RZ ;  /* 0x000000ffffe47224 */ /* 0x000fe200078e00ff */
[----:B------:R-:W-:-:S02]  /*2cf0*/  IADD3 R3, R230, R202, R231 ;  /* 0x000000cae6037210 */ /* 0x000fc40007ffe0e7 */
[----:B------:R-:W-:Y:S02]  /*2d00*/  PLOP3.LUT P0, PT, PT, PT, UP3, 0x80, 0x0 ;  /* 0x000000000000781c */ /* 0x000fe40003f0f038 */
[----:B------:R-:W-:-:S05]  /*2d10*/  IADD3 R5, R3, -0x60, RZ ;  /* 0xffffffa003057810 */ /* 0x000fca0007ffe0ff */
[----:B------:R-:W-:Y:S02]  /*2d20*/  IMAD.MOV.U32 R3, RZ, RZ, R5 ;  /* 0x000000ffff037224 */ /* 0x000fe400078e0005 */
[----:B------:R-:W-:-:S05]  /*2d30*/  @P1 IMAD.HI.U32 R6, R5, c[0x0][0x2bc], RZ ;  /* 0x0000af0005061a27 */ /* 0x000fca00078e00ff */
[----:B------:R-:W-:-:S04]  /*2d40*/  @P0 SHF.R.U32.HI R3, RZ, c[0x0][0x2c0], R6 ;  /* 0x0000b000ff030a19 */ /* 0x000fc80000011606 */
[----:B------:R-:W-:-:S04]  /*2d50*/  @!P3 IADD3 R7, P0, R3, UR14, RZ ;  /* 0x0000000e0307bc10 */ /* 0x000fc8000ff1e0ff */
[----:B------:R-:W-:Y:S02]  /*2d60*/  @!P3 LEA.HI.X.SX32 R8, R3, UR7, 0x1, P0 ;  /* 0x000000070308bc11 */ /* 0x000fe400080f0eff */
[----:B------:R-:W-:-:S04]  /*2d70*/  @!P3 LEA R6, P0, R7, c[0x0][0x2a0], 0x2 ;  /* 0x0000a8000706ba11 */ /* 0x000fc800078010ff */
[----:B------:R-:W-:-:S05]  /*2d80*/  @!P3 LEA.HI.X R7, R7, c[0x0][0x2a4], R8, 0x2, P0 ;  /* 0x0000a9000707ba11 */ /* 0x000fca00000f1408 */
[----:B------:R1:W2:Y:S01]  /*2d90*/  @!P3 LDG.E R228, [R6.64] ;  /* 0x0000001006e4b981 */ /* 0x0002a2000c1e1900 */
[----:B------:R-:W-:-:S04]  /*2da0*/  IMAD.MOV R3, RZ, RZ, -R3 ;  /* 0x000000ffff037224 */ /* 0x000fc800078e0a03 */
[----:B------:R-:W-:-:S05]  /*2db0*/  IMAD R233, R3, c[0x0][0x2b8], R5 ;  /* 0x0000ae0003e97a24 */ /* 0x000fca00078e0205 */
[----:B------:R-:W-:-:S05]  /*2dc0*/  SHF.R.S32.HI R3, RZ, 0x1f, R233 ;  /* 0x0000001fff037819 */ /* 0x000fca00000114e9 */
[----:B------:R-:W-:-:S04]  /*2dd0*/  IMAD R3, R3, c[0x0][0x1e0], RZ ;  /* 0x0000780003037a24 */ /* 0x000fc800078e02ff */
[C---:B------:R-:W-:Y:S02]  /*2de0*/  IMAD R3, R233.reuse, c[0x0][0x1e4], R3 ;  /* 0x00007900e9037a24 */ /* 0x040fe400078e0203 */
[----:B-1----:R-:W-:-:S04]  /*2df0*/  IMAD.WIDE.U32 R6, R233, c[0x0][0x1e0], RZ ;  /* 0x00007800e9067a25 */ /* 0x002fc800078e00ff */
[----:B------:R-:W-:Y:S01]  /*2e00*/  IMAD.IADD R7, R7, 0x1, R3 ;  /* 0x0000000107077824 */ /* 0x000fe200078e0203 */
[----:B--2---:R-:W-:-:S03]  /*2e10*/  SHF.R.S32.HI R3, RZ, 0x1f, R228 ;  /* 0x0000001fff037819 */ /* 0x004fc600000114e4 */
[----:B------:R-:W-:-:S04]  /*2e20*/  IMAD.WIDE.U32 R6, R228, c[0x0][0x1f0], R6 ;  /* 0x00007c00e4067a25 */ /* 0x000fc800078e0006 */
[----:B------:R-:W-:-:S04]  /*2e30*/  IMAD R3, R3, c[0x0][0x1f0], RZ ;  /* 0x00007c0003037a24 */ /* 0x000fc800078e02ff */
[----:B------:R-:W-:Y:S01]  /*2e40*/  IMAD R5, R228, c[0x0][0x1f4], R3 ;  /* 0x00007d00e4057a24 */ /* 0x000fe200078e0203 */
[----:B------:R-:W-:-:S04]  /*2e50*/  IADD3 R3, P0, R6, UR10, RZ ;  /* 0x0000000a06037c10 */ /* 0x000fc8000ff1e0ff */
[----:B------:R-:W-:Y:S02]  /*2e60*/  IADD3.X R6, R7, UR6, R5, P0, !PT ;  /* 0x0000000607067c10 */ /* 0x000fe400087fe405 */
[----:B------:R-:W-:-:S04]  /*2e70*/  LEA R5, P0, R3, c[0x0][0x1c8], 0x1 ;  /* 0x0000720003057a11 */ /* 0x000fc800078008ff */
[----:B------:R-:W-:Y:S01]  /*2e80*/  LEA.HI.X R3, R3, c[0x0][0x1cc], R6, 0x1, P0 ;  /* 0x0000730003037a11 */ /* 0x000fe200000f0c06 */
[----:B------:R-:W-:Y:S04]  /*2e90*/  SHFL.IDX PT, R8, R5, 0x1, 0x181f ;  /* 0x00381f0005087f89 */ /* 0x000fe800000e0000 */
[----:B------:R-:W1:Y:S04]  /*2ea0*/  SHFL.IDX PT, R6, R5, RZ, 0x181f ;  /* 0x00181fff05067589 */ /* 0x000e6800000e0000 */
[----:B------:R-:W2:Y:S04]  /*2eb0*/  SHFL.IDX PT, R7, R3, RZ, 0x181f ;  /* 0x00181fff03077589 */ /* 0x000ea800000e0000 */
[----:B------:R-:W3:Y:S04]  /*2ec0*/  SHFL.IDX PT, R9, R5, 0x2, 0x181f ;  /* 0x00581f0005097f89 */ /* 0x000ee800000e0000 */
[----:B------:R-:W4:Y:S04]  /*2ed0*/  SHFL.IDX PT, R10, R5, 0x3, 0x181f ;  /* 0x00781f00050a7f89 */ /* 0x000f2800000e0000 */
[----:B------:R-:W5:Y:S04]  /*2ee0*/  SHFL.IDX PT, R11, R3, 0x1, 0x181f ;  /* 0x00381f00030b7f89 */ /* 0x000f6800000e0000 */
[----:B------:R-:W5:Y:S04]  /*2ef0*/  SHFL.IDX PT, R13, R5, 0x4, 0x181f ;  /* 0x00981f00050d7f89 */ /* 0x000f6800000e0000 */
[----:B------:R-:W-:Y:S01]  /*2f00*/  SHFL.IDX PT, R5, R5, 0x5, 0x181f ;  /* 0x00b81f0005057f89 */ /* 0x000fe200000e0000 */
[----:B-1----:R-:W-:-:S03]  /*2f10*/  IADD3 R6, P0, R6, R226, RZ ;  /* 0x000000e206067210 */ /* 0x002fc60007f1e0ff */
[----:B------:R-:W1:Y:S02]  /*2f20*/  SHFL.IDX PT, R18, R3, 0x2, 0x181f ;  /* 0x00581f0003127f89 */ /* 0x000e6400000e0000 */
[----:B--2---:R-:W-:Y:S01]  /*2f30*/  IMAD.X R7, R7, 0x1, R225, P0 ;  /* 0x0000000107077824 */ /* 0x004fe200000e06e1 */
[-C--:B------:R-:W-:Y:S01]  /*2f40*/  IADD3 R14, P0, R8, R226.reuse, RZ ;  /* 0x000000e2080e7210 */ /* 0x080fe20007f1e0ff */
[----:B------:R-:W2:Y:S01]  /*2f50*/  SHFL.IDX PT, R17, R3, 0x3, 0x181f ;  /* 0x00781f0003117f89 */ /* 0x000ea200000e0000 */
[----:B---3--:R-:W-:-:S03]  /*2f60*/  IADD3 R12, P5, R9, R226, RZ ;  /* 0x000000e2090c7210 */ /* 0x008fc60007fbe0ff */
[----:B------:R-:W3:Y:S01]  /*2f70*/  SHFL.IDX PT, R16, R3, 0x4, 0x181f ;  /* 0x00981f0003107f89 */ /* 0x000ee200000e0000 */
[----:B----4-:R-:W-:-:S03]  /*2f80*/  IADD3 R10, P2, R10, R226, RZ ;  /* 0x000000e20a0a7210 */ /* 0x010fc60007f5e0ff */
[----:B------:R-:W4:Y:S01]  /*2f90*/  SHFL.IDX PT, R3, R3, 0x5, 0x181f ;  /* 0x00b81f0003037f89 */ /* 0x000f2200000e0000 */
[----:B-----5:R-:W-:-:S03]  /*2fa0*/  IMAD.X R15, R11, 0x1, R225, P0 ;  /* 0x000000010b0f7824 */ /* 0x020fc600000e06e1 */
[----:B------:R5:W-:Y:S01]  /*2fb0*/  LDGSTS.E.BYPASS.LTC128B.128 [R227+0x3100], [R6.64], !P4 ;  /* 0x0310000006e37fae */ /* 0x000be2000e101d50 */
[----:B------:R-:W-:-:S03]  /*2fc0*/  IADD3 R8, P1, R13, R226, RZ ;  /* 0x000000e20d087210 */ /* 0x000fc60007f3e0ff */
[----:B------:R4:W-:Y:S01]  /*2fd0*/  LDGSTS.E.BYPASS.LTC128B.128 [R227+0x3900], [R14.64], !P4 ;  /* 0x039000000ee37fae */ /* 0x0009e2000e101d50 */
[--C-:B-1----:R-:W-:Y:S02]  /*2fe0*/  IMAD.X R13, R18, 0x1, R225.reuse, P5 ;  /* 0x00000001120d7824 */ /* 0x102fe400028e06e1 */
[----:B--2---:R-:W-:-:S03]  /*2ff0*/  IMAD.X R11, R17, 0x1, R225, P2 ;  /* 0x00000001110b7824 */ /* 0x004fc600010e06e1 */
[----:B------:R1:W-:Y:S01]  /*3000*/  LDGSTS.E.BYPASS.LTC128B.128 [R227+0x4100], [R12.64], !P4 ;  /* 0x041000000ce37fae */ /* 0x0003e2000e101d50 */
[----:B---3--:R-:W-:-:S03]  /*3010*/  IMAD.X R9, R16, 0x1, R225, P1 ;  /* 0x0000000110097824 */ /* 0x008fc600008e06e1 */
[----:B------:R1:W-:Y:S04]  /*3020*/  LDGSTS.E.BYPASS.LTC128B.128 [R227+0x4900], [R10.64], !P4 ;  /* 0x049000000ae37fae */ /* 0x0003e8000e101d50 */
[----:B------:R1:W-:Y:S01]  /*3030*/  LDGSTS.E.BYPASS.LTC128B.128 [R227+0x5100], [R8.64], !P4 ;  /* 0x0510000008e37fae */ /* 0x0003e2000e101d50 */
[----:B-----5:R-:W-:-:S05]  /*3040*/  IADD3 R6, P0, R5, R226, RZ ;  /* 0x000000e205067210 */ /* 0x020fca0007f1e0ff */
[----:B----4-:R-:W-:-:S05]  /*3050*/  IMAD.X R7, R3, 0x1, R225, P0 ;  /* 0x0000000103077824 */ /* 0x010fca00000e06e1 */
[----:B------:R1:W-:Y:S03]  /*3060*/  LDGSTS.E.BYPASS.LTC128B.128 [R227+0x5900], [R6.64], !P4 ;  /* 0x0590000006e37fae */ /* 0x0003e6000e101d50 */
.L_x_499:
[----:B------:R-:W-:Y:S01]  /*3070*/  FMUL.FTZ R3, R97, c[0x0][0x320] ;  /* 0x0000c80061037a20 */ /* 0x000fe20000410000 */
[----:B-1----:R-:W-:Y:S01]  /*3080*/  SHF.R.S32.HI R7, RZ, 0x1f, R209 ;  /* 0x0000001fff077819 */ /* 0x002fe200000114d1 */
[----:B------:R-:W-:Y:S01]  /*3090*/  FMUL.FTZ R5, R65, c[0x0][0x320] ;  /* 0x0000c80041057a20 */ /* 0x000fe20000410000 */
[-C--:B------:R-:W-:Y:S01]  /*30a0*/  LEA.HI R6, R211, R212.reuse, RZ, 0x2 ;  /* 0x000000d4d3067211 */ /* 0x080fe200078f10ff */
[----:B------:R1:W2:Y:S01]  /*30b0*/  MUFU.TANH R37, R3 ;  /* 0x0000000300257308 */ /* 0x0002a20000002400 */
[----:B------:R-:W-:Y:S01]  /*30c0*/  FMUL.FTZ R8, R72, c[0x0][0x320] ;  /* 0x0000c80048087a20 */ /* 0x000fe20000410000 */
[----:B------:R-:W-:Y:S01]  /*30d0*/  PLOP3.LUT P1, PT, PT, PT, UP2, 0x80, 0x0 ;  /* 0x000000000000781c */ /* 0x000fe20003f2f028 */
[----:B------:R-:W-:Y:S01]  /*30e0*/  FMUL.FTZ R10, R73, c[0x0][0x320] ;  /* 0x0000c800490a7a20 */ /* 0x000fe20000410000 */
[----:B------:R-:W-:Y:S01]  /*30f0*/  LOP3.LUT R6, R6, 0xfffffffc, RZ, 0xc0, !PT ;  /* 0xfffffffc06067812 */ /* 0x000fe200078ec0ff */
[----:B------:R-:W-:Y:S01]  /*3100*/  ULDC UR13, c[0x0][0x324] ;  /* 0x0000c900000d7ab9 */ /* 0x000fe20000000800 */
[----:B------:R-:W-:Y:S01]  /*3110*/  PLOP3.LUT P0, PT, PT, PT, UP2, 0x80, 0x0 ;  /* 0x000000000000781c */ /* 0x000fe20003f0f028 */
[----:B------:R-:W-:Y:S01]  /*3120*/  ULOP3.LUT UR13, URZ, UR13, URZ, 0x33, !UPT ;  /* 0x0000000d3f0d7292 */ /* 0x000fe2000f8e333f */
[----:B------:R3:W4:Y:S01]  /*3130*/  MUFU.TANH R16, R5 ;  /* 0x0000000500107308 */ /* 0x0007220000002400 */
[----:B------:R-:W-:Y:S01]  /*3140*/  IADD3 R6, -R6, R212, RZ ;  /* 0x000000d406067210 */ /* 0x000fe20007ffe1ff */
[----:B------:R-:W0:Y:S01]  /*3150*/  LDGDEPBAR ;  /* 0x00000000000079af */ /* 0x000e220000000000 */
[----:B-1----:R-:W-:-:S05]  /*3160*/  FMUL.FTZ R3, R88, c[0x0][0x320] ;  /* 0x0000c80058037a20 */ /* 0x002fca0000410000 */
[----:B------:R-:W1:Y:S01]  /*3170*/  MUFU.TANH R15, R8 ;  /* 0x00000008000f7308 */ /* 0x000e620000002400 */
[----:B---3--:R-:W-:-:S07]  /*3180*/  LEA.HI R5, R7, R209, RZ, 0x2 ;  /* 0x000000d107057211 */ /* 0x008fce00078f10ff */
[----:B------:R3:W1:Y:S01]  /*3190*/  MUFU.TANH R33, R3 ;  /* 0x0000000300217308 */ /* 0x0006620000002400 */
[----:B------:R-:W-:-:S05]  /*31a0*/  LOP3.LUT R5, R5, 0xffffffc, RZ, 0xc0, !PT ;  /* 0x0ffffffc05057812 */ /* 0x000fca00078ec0ff */
[----:B------:R-:W-:Y:S01]  /*31b0*/  IMAD.IADD R9, R209, 0x1, -R5 ;  /* 0x00000001d1097824 */ /* 0x000fe200078e0a05 */
[----:B------:R-:W-:Y:S01]  /*31c0*/  LEA.HI R5, R6, R6, RZ, 0x1 ;  /* 0x0000000606057211 */ /* 0x000fe200078f08ff */
[----:B------:R5:W1:Y:S01]  /*31d0*/  MUFU.TANH R14, R10 ;  /* 0x0000000a000e7308 */ /* 0x000a620000002400 */
[----:B---3--:R-:W-:-:S07]  /*31e0*/  FMUL.FTZ R3, R89, c[0x0][0x320] ;  /* 0x0000c80059037a20 */ /* 0x008fce0000410000 */
[----:B------:R3:W1:Y:S01]  /*31f0*/  MUFU.TANH R32, R3 ;  /* 0x0000000300207308 */ /* 0x0006620000002400 */
[----:B-----5:R-:W-:-:S07]  /*3200*/  FMUL.FTZ R10, R68, c[0x0][0x320] ;  /* 0x0000c800440a7a20 */ /* 0x020fce0000410000 */
[----:B------:R-:W1:Y:S01]  /*3210*/  MUFU.TANH R13, R10 ;  /* 0x0000000a000d7308 */ /* 0x000e620000002400 */
[----:B---3--:R-:W-:-:S07]  /*3220*/  FMUL.FTZ R3, R84, c[0x0][0x320] ;  /* 0x0000c80054037a20 */ /* 0x008fce0000410000 */
[----:B------:R3:W1:Y:S02]  /*3230*/  MUFU.TANH R30, R3 ;  /* 0x00000003001e7308 */ /* 0x0006640000002400 */
[----:B---3--:R-:W-:-:S06]  /*3240*/  FMUL.FTZ R3, R85, c[0x0][0x320] ;  /* 0x0000c80055037a20 */ /* 0x008fcc0000410000 */
        /* <DEDUP_REMOVED lines=21> */
[----:B---3--:R-:W-:-:S04]  /*33a0*/  LOP3.LUT R3, R210, 0xffffffe0, RZ, 0xc0, !PT ;  /* 0xffffffe0d2037812 */ /* 0x008fc800078ec0ff */
[----:B------:R-:W-:-:S04]  /*33b0*/  IADD3 R3, -R3, R212, RZ ;  /* 0x000000d403037210 */ /* 0x000fc80007ffe1ff */
[----:B------:R-:W-:-:S04]  /*33c0*/  SHF.R.S32.HI R7, RZ, 0x1f, R3 ;  /* 0x0000001fff077819 */ /* 0x000fc80000011403 */
[----:B------:R-:W-:-:S04]  /*33d0*/  LEA.HI R7, R7, R3, RZ, 0x2 ;  /* 0x0000000307077211 */ /* 0x000fc800078f10ff */
[----:B------:R-:W-:-:S04]  /*33e0*/  LEA.HI.SX32 R8, R7, UR19, 0x1e ;  /* 0x0000001307087c11 */ /* 0x000fc8000f8ff2ff */
[----:B------:R-:W-:Y:S01]  /*33f0*/  LEA R11, R9, R8, 0x4 ;  /* 0x00000008090b7211 */ /* 0x000fe200078e20ff */
[C---:B------:R-:W-:Y:S01]  /*3400*/  IMAD.SHL.U32 R8, R5.reuse, 0x20, RZ ;  /* 0x0000002005087824 */ /* 0x040fe200078e00ff */
[----:B------:R-:W-:-:S04]  /*3410*/  LOP3.LUT R9, R5, 0x1ffffffe, RZ, 0xc0, !PT ;  /* 0x1ffffffe05097812 */ /* 0x000fc800078ec0ff */
[----:B------:R-:W-:Y:S01]  /*3420*/  LOP3.LUT R5, R8, 0xffffffc0, RZ, 0xc0, !PT ;  /* 0xffffffc008057812 */ /* 0x000fe200078ec0ff */
[----:B------:R-:W-:Y:S01]  /*3430*/  FMUL.FTZ R8, R101, c[0x0][0x320] ;  /* 0x0000c80065087a20 */ /* 0x000fe20000410000 */
[----:B------:R-:W-:-:S03]  /*3440*/  IADD3 R6, R6, -R9, RZ ;  /* 0x8000000906067210 */ /* 0x000fc60007ffe0ff */
[----:B------:R-:W-:Y:S01]  /*3450*/  IMAD.IADD R5, R5, 0x1, R11 ;  /* 0x0000000105057824 */ /* 0x000fe200078e020b */
[----:B------:R-:W3:Y:S04]  /*3460*/  MUFU.TANH R10, R8 ;  /* 0x00000008000a7308 */ /* 0x000ee80000002400 */
[----:B------:R-:W-:Y:S01]  /*3470*/  LEA R21, R6, R5, 0x3 ;  /* 0x0000000506157211 */ /* 0x000fe200078e18ff */
[----:B------:R-:W-:-:S04]  /*3480*/  FMUL.FTZ R5, R69, c[0x0][0x320] ;  /* 0x0000c80045057a20 */ /* 0x000fc80000410000 */
[----:B------:R-:W-:Y:S01]  /*3490*/  @P1 IMAD.HI.U32 R6, R21, c[0x0][0x2c8], RZ ;  /* 0x0000b20015061a27 */ /* 0x000fe200078e00ff */
[----:B------:R5:W1:Y:S01]  /*34a0*/  MUFU.TANH R12, R5 ;  /* 0x00000005000c7308 */ /* 0x000a620000002400 */
[----:B------:R1:W-:Y:S02]  /*34b0*/  STL [R1+0x2c], R21 ;  /* 0x00002c1501007387 */ /* 0x0003e40000100800 */
[----:B-----5:R-:W-:-:S05]  /*34c0*/  FMUL.FTZ R5, R100, c[0x0][0x320] ;  /* 0x0000c80064057a20 */ /* 0x020fca0000410000 */
[----:B------:R5:W2:Y:S01]  /*34d0*/  MUFU.TANH R11, R5 ;  /* 0x00000005000b7308 */ /* 0x000aa20000002400 */
[----:B-1----:R-:W-:Y:S02]  /*34e0*/  @P0 SHF.R.U32.HI R21, RZ, c[0x0][0x2cc], R6 ;  /* 0x0000b300ff150a19 */ /* 0x002fe40000011606 */
[----:B------:R-:W-:-:S03]  /*34f0*/  PLOP3.LUT P0, PT, PT, PT, UP1, 0x40, 0x0 ;  /* 0x000000000000781c */ /* 0x000fc60003f0e818 */
[----:B------:R-:W1:Y:S01]  /*3500*/  SHFL.IDX PT, R6, R21, RZ, 0x1c1f ;  /* 0x001c1fff15067589 */ /* 0x000e6200000e0000 */
[----:B-----5:R-:W-:Y:S01]  /*3510*/  LOP3.LUT R5, R7, 0x7ffffffc, RZ, 0xc0, !PT ;  /* 0x7ffffffc07057812 */ /* 0x020fe200078ec0ff */
[----:B------:R-:W-:-:S03]  /*3520*/  FMUL.FTZ R7, R93, c[0x0][0x320] ;  /* 0x0000c8005d077a20 */ /* 0x000fc60000410000 */
[----:B------:R-:W-:Y:S01]  /*3530*/  IADD3 R5, R3, -R5, RZ ;  /* 0x8000000503057210 */ /* 0x000fe20007ffe0ff */
[----:B------:R-:W-:Y:S01]  /*3540*/  FMUL.FTZ R3, R96, c[0x0][0x320] ;  /* 0x0000c80060037a20 */ /* 0x000fe20000410000 */
[----:B------:R-:W1:Y:S03]  /*3550*/  MUFU.TANH R8, R7 ;  /* 0x0000000700087308 */ /* 0x000e660000002400 */
[----:B------:R-:W-:Y:S01]  /*3560*/  IMAD.SHL.U32 R36, R5, 0x2, RZ ;  /* 0x0000000205247824 */ /* 0x000fe200078e00ff */
[----:B------:R-:W-:-:S04]  /*3570*/  MOV R5, c[0x0][0x2ac] ;  /* 0x0000ab0000057a02 */ /* 0x000fc80000000f00 */
[----:B------:R5:W1:Y:S01]  /*3580*/  MUFU.TANH R9, R3 ;  /* 0x0000000300097308 */ /* 0x000a620000002400 */
[----:B------:R-:W-:Y:S01]  /*3590*/  IMAD R5, R5, c[0x0][0x1d0], R20 ;  /* 0x0000740005057a24 */ /* 0x000fe200078e0214 */
[----:B------:R1:W-:Y:S04]  /*35a0*/  STL [R1+0x24], R36 ;  /* 0x0000242401007387 */ /* 0x0003e80000100800 */
[C---:B------:R-:W-:Y:S02]  /*35b0*/  IADD3 R34, -R36.reuse, R5, RZ ;  /* 0x0000000524227210 */ /* 0x040fe40007ffe1ff */
[----:B-----5:R-:W-:-:S04]  /*35c0*/  IADD3 R3, -R36, 0x1, R203 ;  /* 0x0000000124037810 */ /* 0x020fc80007ffe1cb */
[----:B------:R-:W-:-:S04]  /*35d0*/  IADD3 R3, R3, -c[0x0][0x168], RZ ;  /* 0x80005a0003037a10 */ /* 0x000fc80007ffe0ff */
[C---:B------:R-:W-:Y:S02]  /*35e0*/  IADD3 R31, R3.reuse, c[0x0][0x328], RZ ;  /* 0x0000ca00031f7a10 */ /* 0x040fe40007ffe0ff */
[----:B------:R-:W-:Y:S02]  /*35f0*/  IADD3 R35, R3, UR13, RZ ;  /* 0x0000000d03237c10 */ /* 0x000fe4000fffe0ff */
[----:B-1----:R-:W-:Y:S01]  /*3600*/  IADD3 R36, R20, -R36, RZ ;  /* 0x8000002414247210 */ /* 0x002fe20007ffe0ff */
[----:B------:R-:W-:Y:S01]  /*3610*/  IMAD.IADD R5, R31, 0x1, R6 ;  /* 0x000000011f057824 */ /* 0x000fe200078e0206 */
[----:B------:R-:W-:-:S04]  /*3620*/  IADD3 R3, R35, R6, RZ ;  /* 0x0000000623037210 */ /* 0x000fc80007ffe0ff */
[----:B------:R-:W-:Y:S01]  /*3630*/  IMNMX R5, R5, R34, PT ;  /* 0x0000002205057217 */ /* 0x000fe20003800200 */
[----:B------:R-:W-:Y:S05]  /*3640*/  @P0 BRA `(.L_x_500) ;  /* 0x0000015000000947 */ /* 0x000fea0003800000 */
[----:B--234-:R-:W-:Y:S01]  /*3650*/  IMAD.U32 R7, RZ, RZ, UR8 ;  /* 0x00000008ff077e24 */ /* 0x01cfe2000f8e00ff */
[----:B------:R-:W-:Y:S04]  /*3660*/  BSSY B0, `(.L_x_501) ;  /* 0x000000f000007945 */ /* 0x000fe80003800000 */
[----:B------:R-:W-:-:S04]  /*3670*/  IADD3 R6, R7, -c[0x0][0x168], R6 ;  /* 0x80005a0007067a10 */ /* 0x000fc80007ffe006 */
        /* <DEDUP_REMOVED lines=9> */
.L_x_502:
[----:B------:R-:W-:-:S04]  /*3710*/  MOV R7, c[0x0][0x32c] ;  /* 0x0000cb0000077a02 */ /* 0x000fc80000000f00 */
[----:B------:R-:W-:-:S13]  /*3720*/  ISETP.NE.AND P0, PT, R7, 0x1, PT ;  /* 0x000000010700780c */ /* 0x000fda0003f05270 */
[----:B------:R-:W-:-:S05]  /*3730*/  @P0 IMAD.HI.U32 R7, R6, c[0x0][0x330], RZ ;  /* 0x0000cc0006070a27 */ /* 0x000fca00078e00ff */
[----:B------:R-:W-:Y:S02]  /*3740*/  @P0 SHF.R.U32.HI R6, RZ, c[0x0][0x334], R7 ;  /* 0x0000cd00ff060a19 */ /* 0x000fe40000011607 */
.L_x_503:
[----:B------:R-:W-:Y:S05]  /*3750*/  BSYNC B0 ;  /* 0x0000000000007941 */ /* 0x000fea0003800000 */
.L_x_501:
[----:B------:R-:W-:-:S05]  /*3760*/  IMAD R6, R6, c[0x0][0x32c], R36 ;  /* 0x0000cb0006067a24 */ /* 0x000fca00078e0224 */
[----:B------:R-:W-:Y:S02]  /*3770*/  IADD3 R7, R6, c[0x0][0x32c], RZ ;  /* 0x0000cb0006077a10 */ /* 0x000fe40007ffe0ff */
[----:B------:R-:W-:Y:S02]  /*3780*/  IMNMX R3, R3, R6, !PT ;  /* 0x0000000603037217 */ /* 0x000fe40007800200 */
[----:B------:R-:W-:Y:S02]  /*3790*/  IMNMX R5, R5, R7, PT ;  /* 0x0000000705057217 */ /* 0x000fe40003800200 */
.L_x_500:
[C---:B--234-:R-:W-:Y:S01]  /*37a0*/  ISETP.GE.AND P0, PT, R20.reuse, 0x2, PT ;  /* 0x000000021400780c */ /* 0x05cfe20003f06270 */
[----:B------:R-:W1:Y:S01]  /*37b0*/  SHFL.IDX PT, R6, R21, 0x1, 0x1c1f ;  /* 0x003c1f0015067f89 */ /* 0x000e6200000e0000 */
[----:B------:R-:W-:Y:S02]  /*37c0*/  ISETP.GE.AND P2, PT, R20, 0xa, PT ;  /* 0x0000000a1400780c */ /* 0x000fe40003f46270 */
[----:B------:R-:W-:Y:S02]  /*37d0*/  P2R R55, PR, RZ, 0x1 ;  /* 0x00000001ff377803 */ /* 0x000fe40000000000 */
[----:B------:R-:W-:-:S02]  /*37e0*/  ISETP.GT.AND P0, PT, R3, 0x1, !P0 ;  /* 0x000000010300780c */ /* 0x000fc40004704270 */
[----:B------:R-:W-:Y:S02]  /*37f0*/  ISETP.GE.AND P1, PT, R20, 0x9, PT ;  /* 0x000000091400780c */ /* 0x000fe40003f26270 */
[----:B------:R-:W-:Y:S02]  /*3800*/  ISETP.LT.OR P0, PT, R5, 0x2, P0 ;  /* 0x000000020500780c */ /* 0x000fe40000701670 */
[----:B------:R-:W-:Y:S02]  /*3810*/  P2R R54, PR, RZ, 0x2 ;  /* 0x00000002ff367803 */ /* 0x000fe40000000000 */
[----:B------:R-:W-:Y:S02]  /*3820*/  FSEL R64, R10, -INF , !P0 ;  /* 0xff8000000a407808 */ /* 0x000fe40004000000 */
[----:B------:R-:W-:Y:S02]  /*3830*/  ISETP.GT.AND P0, PT, R3, 0x9, !P2 ;  /* 0x000000090300780c */ /* 0x000fe40005704270 */
[----:B------:R-:W-:-:S02]  /*3840*/  P2R R53, PR, RZ, 0x4 ;  /* 0x00000004ff357803 */ /* 0x000fc40000000000 */
[----:B------:R-:W-:Y:S02]  /*3850*/  ISETP.LT.OR P0, PT, R5, 0xa, P0 ;  /* 0x0000000a0500780c */ /* 0x000fe40000701670 */
[----:B------:R-:W-:Y:S02]  /*3860*/  ISETP.GT.AND P1, PT, R3, 0x8, !P1 ;  /* 0x000000080300780c */ /* 0x000fe40004f24270 */
[----:B------:R-:W-:Y:S02]  /*3870*/  ISETP.GE.AND P2, PT, R20, 0x11, PT ;  /* 0x000000111400780c */ /* 0x000fe40003f46270 */
[----:B------:R-:W-:Y:S02]  /*3880*/  FSEL R76, R37, -INF , !P0 ;  /* 0xff800000254c7808 */ /* 0x000fe40004000000 */
[----:B------:R-:W-:Y:S02]  /*3890*/  ISETP.LT.OR P1, PT, R5, 0x9, P1 ;  /* 0x000000090500780c */ /* 0x000fe40000f21670 */
[----:B------:R-:W-:-:S02]  /*38a0*/  ISETP.GT.AND P0, PT, R3, 0x10, !P2 ;  /* 0x000000100300780c */ /* 0x000fc40005704270 */
[----:B------:R-:W-:Y:S02]  /*38b0*/  FSEL R65, R9, -INF , !P1 ;  /* 0xff80000009417808 */ /* 0x000fe40004800000 */
[----:B------:R-:W-:Y:S02]  /*38c0*/  ISETP.LT.OR P0, PT, R5, 0x11, P0 ;  /* 0x000000110500780c */ /* 0x000fe40000701670 */
[----:B------:R-:W-:Y:S02]  /*38d0*/  ISETP.GE.AND P1, PT, R20, 0x12, PT ;  /* 0x000000121400780c */ /* 0x000fe40003f26270 */
[----:B------:R-:W-:Y:S02]  /*38e0*/  FSEL R84, R33, -INF , !P0 ;  /* 0xff80000021547808 */ /* 0x000fe40004000000 */
[----:B------:R-:W-:Y:S02]  /*38f0*/  ISETP.GT.AND P0, PT, R3, 0x11, !P1 ;  /* 0x000000110300780c */ /* 0x000fe40004f04270 */
[----:B------:R-:W-:-:S02]  /*3900*/  P2R R51, PR, RZ, 0x2 ;  /* 0x00000002ff337803 */ /* 0x000fc40000000000 */
[----:B------:R-:W-:Y:S02]  /*3910*/  ISETP.LT.OR P0, PT, R5, 0x12, P0 ;  /* 0x000000120500780c */ /* 0x000fe40000701670 */
[----:B------:R-:W-:Y:S02]  /*3920*/  ISETP.GE.AND P1, PT, R20, 0x19, PT ;  /* 0x000000191400780c */ /* 0x000fe40003f26270 */
[----:B------:R-:W-:Y:S02]  /*3930*/  FSEL R85, R32, -INF , !P0 ;  /* 0xff80000020557808 */ /* 0x000fe40004000000 */
[----:B------:R-:W-:Y:S02]  /*3940*/  ISETP.GT.AND P0, PT, R3, 0x18, !P1 ;  /* 0x000000180300780c */ /* 0x000fe40004f04270 */
[----:B------:R-:W-:Y:S02]  /*3950*/  P2R R50, PR, RZ, 0x2 ;  /* 0x00000002ff327803 */ /* 0x000fe40000000000 */
[----:B------:R-:W-:-:S02]  /*3960*/  ISETP.LT.OR P0, PT, R5, 0x19, P0 ;  /* 0x000000190500780c */ /* 0x000fc40000701670 */
[----:B------:R-:W-:Y:S02]  /*3970*/  ISETP.GE.AND P1, PT, R20, 0x1a, PT ;  /* 0x0000001a1400780c */ /* 0x000fe40003f26270 */
[----:B------:R-:W-:Y:S02]  /*3980*/  FSEL R93, R30, -INF , !P0 ;  /* 0xff8000001e5d7808 */ /* 0x000fe40004000000 */
[----:B------:R-:W-:Y:S02]  /*3990*/  ISETP.GT.AND P0, PT, R3, 0x19, !P1 ;  /* 0x000000190300780c */ /* 0x000fe40004f04270 */
[----:B------:R-:W-:Y:S02]  /*39a0*/  P2R R49, PR, RZ, 0x2 ;  /* 0x00000002ff317803 */ /* 0x000fe40000000000 */
[----:B------:R-:W-:Y:S02]  /*39b0*/  ISETP.LT.OR P0, PT, R5, 0x1a, P0 ;  /* 0x0000001a0500780c */ /* 0x000fe40000701670 */
[----:B------:R-:W-:-:S02]  /*39c0*/  ISETP.GE.AND P1, PT, R20, 0x21, PT ;  /* 0x000000211400780c */ /* 0x000fc40003f26270 */
[----:B------:R-:W-:Y:S02]  /*39d0*/  FSEL R96, R29, -INF , !P0 ;  /* 0xff8000001d607808 */ /* 0x000fe40004000000 */
[----:B------:R-:W-:Y:S02]  /*39e0*/  ISETP.GT.AND P0, PT, R3, 0x20, !P1 ;  /* 0x000000200300780c */ /* 0x000fe40004f04270 */
[----:B------:R-:W-:Y:S02]  /*39f0*/  P2R R48, PR, RZ, 0x2 ;  /* 0x00000002ff307803 */ /* 0x000fe40000000000 */
[----:B------:R-:W-:Y:S02]  /*3a00*/  ISETP.LT.OR P0, PT, R5, 0x21, P0 ;  /* 0x000000210500780c */ /* 0x000fe40000701670 */
[----:B------:R-:W-:Y:S02]  /*3a10*/  ISETP.GE.AND P1, PT, R20, 0x22, PT ;  /* 0x000000221400780c */ /* 0x000fe40003f26270 */
[----:B------:R-:W-:-:S02]  /*3a20*/  FSEL R105, R28, -INF , !P0 ;  /* 0xff8000001c697808 */ /* 0x000fc40004000000 */
[----:B------:R-:W-:Y:S02]  /*3a30*/  ISETP.GT.AND P0, PT, R3, 0x21, !P1 ;  /* 0x000000210300780c */ /* 0x000fe40004f04270 */
[----:B------:R-:W-:Y:S02]  /*3a40*/  P2R R47, PR, RZ, 0x2 ;  /* 0x00000002ff2f7803 */ /* 0x000fe40000000000 */
[----:B------:R-:W-:Y:S02]  /*3a50*/  ISETP.LT.OR P0, PT, R5, 0x22, P0 ;  /* 0x000000220500780c */ /* 0x000fe40000701670 */
[----:B------:R-:W-:Y:S02]  /*3a60*/  ISETP.GE.AND P1, PT, R20, 0x29, PT ;  /* 0x000000291400780c */ /* 0x000fe40003f26270 */
[----:B------:R-:W-:Y:S02]  /*3a70*/  FSEL R106, R27, -INF , !P0 ;  /* 0xff8000001b6a7808 */ /* 0x000fe40004000000 */
[----:B------:R-:W-:-:S02]  /*3a80*/  ISETP.GT.AND P0, PT, R3, 0x28, !P1 ;  /* 0x000000280300780c */ /* 0x000fc40004f04270 */
[----:B------:R-:W-:Y:S02]  /*3a90*/  P2R R46, PR, RZ, 0x2 ;  /* 0x00000002ff2e7803 */ /* 0x000fe40000000000 */
        /* <DEDUP_REMOVED lines=41> */
[C---:B------:R-:W-:Y:S02]  /*3d30*/  ISETP.GE.AND P1, PT, R20.reuse, 0x4a, PT ;  /* 0x0000004a1400780c */ /* 0x040fe40003f26270 */
[----:B------:R-:W-:Y:S02]  /*3d40*/  FSEL R157, R17, -INF , !P0 ;  /* 0xff800000119d7808 */ /* 0x000fe40004000000 */
[----:B------:R-:W-:Y:S02]  /*3d50*/  ISETP.GT.AND P0, PT, R3, 0x49, !P1 ;  /* 0x000000490300780c */ /* 0x000fe40004f04270 */
[C---:B------:R-:W-:Y:S02]  /*3d60*/  ISETP.GE.AND P6, PT, R20.reuse, 0x51, PT ;  /* 0x000000511400780c */ /* 0x040fe40003fc6270 */
        /* <DEDUP_REMOVED lines=15> */
[----:B------:R-:W-:-:S04]  /*3e60*/  ISETP.LT.OR P0, PT, R5, 0x59, P0 ;  /* 0x000000590500780c */ /* 0x000fc80000701670 */
[----:B------:R-:W-:Y:S02]  /*3e70*/  FSEL R202, R13, -INF , !P0 ;  /* 0xff8000000dca7808 */ /* 0x000fe40004000000 */
[----:B------:R-:W-:Y:S02]  /*3e80*/  ISETP.GT.AND P0, PT, R3, RZ, !P1 ;  /* 0x000000ff0300720c */ /* 0x000fe40004f04270 */
[----:B------:R-:W-:Y:S02]  /*3e90*/  ISETP.GE.AND P1, PT, R20, 0x5a, PT ;  /* 0x0000005a1400780c */ /* 0x000fe40003f26270 */
[----:B------:R-:W-:-:S04]  /*3ea0*/  ISETP.LT.OR P0, PT, R5, 0x1, P0 ;  /* 0x000000010500780c */ /* 0x000fc80000701670 */
[----:B------:R-:W-:Y:S02]  /*3eb0*/  FSEL R61, R11, -INF , !P0 ;  /* 0xff8000000b3d7808 */ /* 0x000fe40004000000 */
[----:B------:R-:W-:Y:S01]  /*3ec0*/  ISETP.GT.AND P0, PT, R3, 0x59, !P1 ;  /* 0x000000590300780c */ /* 0x000fe20004f04270 */
[----:B------:R-:W-:-:S03]  /*3ed0*/  FMUL.FTZ R3, R62, c[0x0][0x320] ;  /* 0x0000c8003e037a20 */ /* 0x000fc60000410000 */
[----:B------:R-:W-:Y:S01]  /*3ee0*/  ISETP.LT.OR P0, PT, R5, 0x5a, P0 ;  /* 0x0000005a0500780c */ /* 0x000fe20000701670 */
[----:B------:R2:W3:Y:S01]  /*3ef0*/  MUFU.TANH R33, R3 ;  /* 0x0000000300217308 */ /* 0x0004e20000002400 */
[----:B------:R-:W-:Y:S02]  /*3f00*/  FMUL.FTZ R5, R98, c[0x0][0x320] ;  /* 0x0000c80062057a20 */ /* 0x000fe40000410000 */
[----:B------:R-:W-:Y:S02]  /*3f10*/  FSEL R201, R12, -INF , !P0 ;  /* 0xff8000000cc97808 */ /* 0x000fe40004000000 */
[----:B------:R-:W-:-:S03]  /*3f20*/  PLOP3.LUT P0, PT, PT, PT, UP1, 0x40, 0x0 ;  /* 0x000000000000781c */ /* 0x000fc60003f0e818 */
[----:B------:R1:W4:Y:S01]  /*3f30*/  MUFU.TANH R12, R5 ;  /* 0x00000005000c7308 */ /* 0x0003220000002400 */
[----:B--2---:R-:W-:-:S07]  /*3f40*/  FMUL.FTZ R3, R63, c[0x0][0x320] ;  /* 0x0000c8003f037a20 */ /* 0x004fce0000410000 */
[----:B------:R2:W2:Y:S01]  /*3f50*/  MUFU.TANH R32, R3 ;  /* 0x0000000300207308 */ /* 0x0004a20000002400 */
[----:B-1----:R-:W-:-:S05]  /*3f60*/  IMAD.IADD R5, R31, 0x1, R6 ;  /* 0x000000011f057824 */ /* 0x002fca00078e0206 */
[----:B------:R-:W-:Y:S01]  /*3f70*/  IMNMX R5, R5, R34, PT ;  /* 0x0000002205057217 */ /* 0x000fe20003800200 */
[----:B--2---:R-:W-:-:S04]  /*3f80*/  FMUL.FTZ R3, R87, c[0x0][0x320] ;  /* 0x0000c80057037a20 */ /* 0x004fc80000410000 */
[----:B------:R1:W2:Y:S02]  /*3f90*/  MUFU.TANH R30, R3 ;  /* 0x00000003001e7308 */ /* 0x0002a40000002400 */
        /* <DEDUP_REMOVED lines=40> */
[----:B-1----:R-:W-:Y:S01]  /*4220*/  IMAD.IADD R3, R35, 0x1, R6 ;  /* 0x0000000123037824 */ /* 0x002fe200078e0206 */
        /* <DEDUP_REMOVED lines=13> */
.L_x_506:
[----:B------:R-:W-:-:S04]  /*4300*/  MOV R7, c[0x0][0x32c] ;  /* 0x0000cb0000077a02 */ /* 0x000fc80000000f00 */
[----:B------:R-:W-:-:S13]  /*4310*/  ISETP.NE.AND P0, PT, R7, 0x1, PT ;  /* 0x000000010700780c */ /* 0x000fda0003f05270 */
[----:B------:R-:W-:-:S05]  /*4320*/  @P0 IMAD.HI.U32 R7, R6, c[0x0][0x330], RZ ;  /* 0x0000cc0006070a27 */ /* 0x000fca00078e00ff */
[----:B------:R-:W-:Y:S02]  /*4330*/  @P0 SHF.R.U32.HI R6, RZ, c[0x0][0x334], R7 ;  /* 0x0000cd00ff060a19 */ /* 0x000fe40000011607 */
.L_x_507:
[----:B------:R-:W-:Y:S05]  /*4340*/  BSYNC B0 ;  /* 0x0000000000007941 */ /* 0x000fea0003800000 */
.L_x_505:
[----:B------:R-:W-:-:S05]  /*4350*/  IMAD R6, R6, c[0x0][0x32c], R36 ;  /* 0x0000cb0006067a24 */ /* 0x000fca00078e0224 */
[----:B------:R-:W-:Y:S02]  /*4360*/  IADD3 R7, R6, c[0x0][0x32c], RZ ;  /* 0x0000cb0006077a10 */ /* 0x000fe40007ffe0ff */
[----:B------:R-:W-:Y:S02]  /*4370*/  IMNMX R3, R3, R6, !PT ;  /* 0x0000000603037217 */ /* 0x000fe40007800200 */
[----:B------:R-:W-:Y:S02]  /*4380*/  IMNMX R5, R5, R7, PT ;  /* 0x0000000705057217 */ /* 0x000fe40003800200 */
.L_x_504:
[----:B--234-:R-:W-:Y:S01]  /*4390*/  ISETP.NE.AND P0, PT, R55, RZ, PT ;  /* 0x000000ff3700720c */ /* 0x01cfe20003f05270 */
[----:B------:R-:W1:Y:S03]  /*43a0*/  SHFL.IDX PT, R6, R21, 0x2, 0x1c1f ;  /* 0x005c1f0015067f89 */ /* 0x000e6600000e0000 */
[----:B------:R-:W-:-:S04]  /*43b0*/  ISETP.GT.AND P0, PT, R3, 0x1, !P0 ;  /* 0x000000010300780c */ /* 0x000fc80004704270 */
[----:B------:R-:W-:-:S04]  /*43c0*/  ISETP.LT.OR P0, PT, R5, 0x2, P0 ;  /* 0x000000020500780c */ /* 0x000fc80000701670 */
[----:B------:R-:W-:Y:S02]  /*43d0*/  FSEL R58, R26, -INF , !P0 ;  /* 0xff8000001a3a7808 */ /* 0x000fe40004000000 */
[----:B------:R-:W-:-:S04]  /*43e0*/  ISETP.NE.AND P0, PT, R54, RZ, PT ;  /* 0x000000ff3600720c */ /* 0x000fc80003f05270 */
        /* <DEDUP_REMOVED lines=80> */
[----:B------:R-:W-:-:S04]  /*48f0*/  ISETP.NE.AND P0, PT, R37, RZ, PT ;  /* 0x000000ff2500720c */ /* 0x000fc80003f05270 */
[----:B------:R-:W-:-:S04]  /*4900*/  ISETP.GT.AND P0, PT, R3, RZ, !P0 ;  /* 0x000000ff0300720c */ /* 0x000fc80004704270 */
        /* <DEDUP_REMOVED lines=70> */
.L_x_510:
[----:B------:R-:W-:-:S04]  /*4d70*/  MOV R7, c[0x0][0x32c] ;  /* 0x0000cb0000077a02 */ /* 0x000fc80000000f00 */
[----:B------:R-:W-:-:S13]  /*4d80*/  ISETP.NE.AND P0, PT, R7, 0x1, PT ;  /* 0x000000010700780c */ /* 0x000fda0003f05270 */
[----:B------:R-:W-:-:S05]  /*4d90*/  @P0 IMAD.HI.U32 R7, R6, c[0x0][0x330], RZ ;  /* 0x0000cc0006070a27 */ /* 0x000fca00078e00ff */
[----:B------:R-:W-:Y:S02]  /*4da0*/  @P0 SHF.R.U32.HI R6, RZ, c[0x0][0x334], R7 ;  /* 0x0000cd00ff060a19 */ /* 0x000fe40000011607 */
.L_x_511:
[----:B------:R-:W-:Y:S05]  /*4db0*/  BSYNC B0 ;  /* 0x0000000000007941 */ /* 0x000fea0003800000 */
.L_x_509:
[----:B------:R-:W-:-:S05]  /*4dc0*/  IMAD R6, R6, c[0x0][0x32c], R36 ;  /* 0x0000cb0006067a24 */ /* 0x000fca00078e0224 */
[----:B------:R-:W-:Y:S02]  /*4dd0*/  IADD3 R7, R6, c[0x0][0x32c], RZ ;  /* 0x0000cb0006077a10 */ /* 0x000fe40007ffe0ff */
[----:B------:R-:W-:Y:S02]  /*4de0*/  IMNMX R3, R3, R6, !PT ;  /* 0x0000000603037217 */ /* 0x000fe40007800200 */
[----:B------:R-:W-:Y:S02]  /*4df0*/  IMNMX R5, R5, R7, PT ;  /* 0x0000000705057217 */ /* 0x000fe40003800200 */
.L_x_508:
        /* <DEDUP_REMOVED lines=94> */
[----:B-1----:R-:W-:Y:S02]  /*53e0*/  IMAD.IADD R5, R31, 0x1, R6 ;  /* 0x000000011f057824 */ /* 0x002fe400078e0206 */
[----:B------:R-:W-:Y:S02]  /*53f0*/  FSEL R197, R11, -INF , !P0 ;  /* 0xff8000000bc57808 */ /* 0x000fe40004000000 */
[----:B------:R-:W-:Y:S02]  /*5400*/  PLOP3.LUT P0, PT, PT, PT, UP1, 0x40, 0x0 ;  /* 0x000000000000781c */ /* 0x000fe40003f0e818 */
[----:B------:R-:W-:Y:S01]  /*5410*/  IMNMX R5, R5, R34, PT ;  /* 0x0000002205057217 */ /* 0x000fe20003800200 */
[----:B--2---:R-:W-:-:S04]  /*5420*/  FMUL.FTZ R3, R114, c[0x0][0x320] ;  /* 0x0000c80072037a20 */ /* 0x004fc80000410000 */
[----:B------:R1:W2:Y:S02]  /*5430*/  MUFU.TANH R26, R3 ;  /* 0x00000003001a7308 */ /* 0x0002a40000002400 */
[----:B-1----:R-:W-:-:S06]  /*5440*/  FMUL.FTZ R3, R115, c[0x0][0x320] ;  /* 0x0000c80073037a20 */ /* 0x002fcc0000410000 */
[----:B------:R1:W4:Y:S02]  /*5450*/  MUFU.TANH R94, R3 ;  /* 0x00000003005e7308 */ /* 0x0003240000002400 */
        /* <DEDUP_REMOVED lines=56> */
.L_x_514:
[----:B------:R-:W-:-:S04]  /*57e0*/  MOV R7, c[0x0][0x32c] ;  /* 0x0000cb0000077a02 */ /* 0x000fc80000000f00 */
[----:B------:R-:W-:-:S13]  /*57f0*/  ISETP.NE.AND P0, PT, R7, 0x1, PT ;  /* 0x000000010700780c */ /* 0x000fda0003f05270 */
[----:B------:R-:W-:-:S05]  /*5800*/  @P0 IMAD.HI.U32 R7, R6, c[0x0][0x330], RZ ;  /* 0x0000cc0006070a27 */ /* 0x000fca00078e00ff */
[----:B------:R-:W-:Y:S02]  /*5810*/  @P0 SHF.R.U32.HI R6, RZ, c[0x0][0x334], R7 ;  /* 0x0000cd00ff060a19 */ /* 0x000fe40000011607 */
.L_x_515:
[----:B------:R-:W-:Y:S05]  /*5820*/  BSYNC B0 ;  /* 0x0000000000007941 */ /* 0x000fea0003800000 */
.L_x_513:
[----:B------:R-:W-:-:S05]  /*5830*/  IMAD R6, R6, c[0x0][0x32c], R36 ;  /* 0x0000cb0006067a24 */ /* 0x000fca00078e0224 */
[----:B------:R-:W-:Y:S02]  /*5840*/  IADD3 R7, R6, c[0x0][0x32c], RZ ;  /* 0x0000cb0006077a10 */ /* 0x000fe40007ffe0ff */
[----:B------:R-:W-:Y:S02]  /*5850*/  IMNMX R3, R3, R6, !PT ;  /* 0x0000000603037217 */ /* 0x000fe40007800200 */
[----:B------:R-:W-:Y:S02]  /*5860*/  IMNMX R5, R5, R7, PT ;  /* 0x0000000705057217 */ /* 0x000fe40003800200 */
.L_x_512:
[----:B--234-:R-:W-:Y:S01]  /*5870*/  FMNMX.FTZ R72, R61, R64, !PT ;  /* 0x000000403d487209 */ /* 0x01cfe20007810000 */
[----:B------:R-:W-:Y:S01]  /*5880*/  IMAD.SHL.U32 R209, R0, 0x2, RZ ;  /* 0x0000000200d17824 */ /* 0x000fe200078e00ff */
[----:B------:R-:W-:Y:S01]  /*5890*/  ISETP.NE.AND P0, PT, R55, RZ, PT ;  /* 0x000000ff3700720c */ /* 0x000fe20003f05270 */
[----:B------:R-:W-:Y:S01]  /*58a0*/  STL [R1+0x4c], R217 ;  /* 0x00004cd901007387 */ /* 0x000fe20000100800 */
[----:B------:R-:W-:Y:S01]  /*58b0*/  FMNMX.FTZ R72, R65, R72, !PT ;  /* 0x0000004841487209 */ /* 0x000fe20007810000 */
[--C-:B------:R-:W-:Y:S01]  /*58c0*/  IMAD R210, R4, 0x2, R209.reuse ;  /* 0x0000000204d27824 */ /* 0x100fe200078e02d1 */
[----:B------:R-:W-:Y:S01]  /*58d0*/  ISETP.GT.AND P0, PT, R3, 0x1, !P0 ;  /* 0x000000010300780c */ /* 0x000fe20004704270 */
[----:B------:R-:W-:Y:S01]  /*58e0*/  IMAD R212, R2, 0x2, R209 ;  /* 0x0000000202d47824 */ /* 0x000fe200078e02d1 */
[----:B------:R-:W-:Y:S01]  /*58f0*/  FMNMX.FTZ R72, R76, R72, !PT ;  /* 0x000000484c487209 */ /* 0x000fe20007810000 */
[----:B------:R-:W-:Y:S01]  /*5900*/  STL [R1+0x48], R216 ;  /* 0x000048d801007387 */ /* 0x000fe20000100800 */
[----:B------:R-:W-:Y:S01]  /*5910*/  ISETP.LT.OR P0, PT, R5, 0x2, P0 ;  /* 0x000000020500780c */ /* 0x000fe20000701670 */
[----:B------:R-:W-:Y:S01]  /*5920*/  ULDC.64 UR4, c[0x0][0x2c8] ;  /* 0x0000b20000047ab9 */ /* 0x000fe20000000a00 */
[----:B------:R-:W-:Y:S01]  /*5930*/  FMNMX.FTZ R72, R84, R72, !PT ;  /* 0x0000004854487209 */ /* 0x000fe20007810000 */
[----:B------:R-:W-:Y:S01]  /*5940*/  STL [R1+0x44], R215 ;  /* 0x000044d701007387 */ /* 0x000fe20000100800 */
[----:B------:R-:W-:-:S02]  /*5950*/  FSEL R69, R13, -INF , !P0 ;  /* 0xff8000000d457808 */ /* 0x000fc40004000000 */
[----:B------:R-:W-:Y:S01]  /*5960*/  FMNMX.FTZ R72, R85, R72, !PT ;  /* 0x0000004855487209 */ /* 0x000fe20007810000 */
[----:B------:R-:W-:Y:S01]  /*5970*/  STL [R1+0x40], R214 ;  /* 0x000040d601007387 */ /* 0x000fe20000100800 */
[----:B------:R-:W-:Y:S02]  /*5980*/  ISETP.NE.AND P0, PT, R54, RZ, PT ;  /* 0x000000ff3600720c */ /* 0x000fe40003f05270 */
[----:B------:R-:W-:Y:S01]  /*5990*/  FMNMX.FTZ R72, R93, R72, !PT ;  /* 0x000000485d487209 */ /* 0x000fe20007810000 */
[----:B------:R-:W-:Y:S01]  /*59a0*/  STL [R1+0x3c], R213 ;  /* 0x00003cd501007387 */ /* 0x000fe20000100800 */
[----:B------:R-:W-:Y:S02]  /*59b0*/  ISETP.GT.AND P0, PT, R3, 0x8, !P0 ;  /* 0x000000080300780c */ /* 0x000fe40004704270 */
[----:B------:R-:W-:Y:S01]  /*59c0*/  FMNMX.FTZ R72, R96, R72, !PT ;  /* 0x0000004860487209 */ /* 0x000fe20007810000 */
[----:B------:R-:W-:Y:S01]  /*59d0*/  LDSM.16.MT88.4 R80, [R210+0x100] ;  /* 0x00010000d250783b */ /* 0x000fe20000004200 */
[----:B------:R-:W-:-:S02]  /*59e0*/  ISETP.LT.OR P0, PT, R5, 0x9, P0 ;  /* 0x000000090500780c */ /* 0x000fc40000701670 */
[----:B------:R-:W-:Y:S01]  /*59f0*/  FMNMX.FTZ R72, R105, R72, !PT ;  /* 0x0000004869487209 */ /* 0x000fe20007810000 */
[----:B------:R-:W-:Y:S01]  /*5a00*/  STL [R1+0x38], R208 ;  /* 0x000038d001007387 */ /* 0x000fe20000100800 */
[----:B------:R-:W-:Y:S02]  /*5a10*/  FSEL R73, R20, -INF , !P0 ;  /* 0xff80000014497808 */ /* 0x000fe40004000000 */
[----:B------:R-:W-:Y:S01]  /*5a20*/  FMNMX.FTZ R72, R106, R72, !PT ;  /* 0x000000486a487209 */ /* 0x000fe20007810000 */
[----:B------:R-:W-:Y:S01]  /*5a30*/  LDSM.16.MT88.4 R128, [R212+0x1100] ;  /* 0x00110000d480783b */ /* 0x000fe20000004200 */
[----:B------:R-:W-:Y:S02]  /*5a40*/  ISETP.NE.AND P0, PT, R53, RZ, PT ;  /* 0x000000ff3500720c */ /* 0x000fe40003f05270 */
[----:B------:R-:W-:Y:S01]  /*5a50*/  FMNMX.FTZ R72, R107, R72, !PT ;  /* 0x000000486b487209 */ /* 0x000fe20007810000 */
[----:B------:R-:W-:Y:S01]  /*5a60*/  LDSM.16.MT88.4 R120, [R209+0x1100] ;  /* 0x00110000d178783b */ /* 0x000fe20000004200 */
[----:B------:R-:W-:-:S02]  /*5a70*/  ISETP.GT.AND P0, PT, R3, 0x9, !P0 ;  /* 0x000000090300780c */ /* 0x000fc40004704270 */
[----:B------:R-:W-:Y:S01]  /*5a80*/  FMNMX.FTZ R72, R108, R72, !PT ;  /* 0x000000486c487209 */ /* 0x000fe20007810000 */
[----:B------:R-:W-:Y:S01]  /*5a90*/  LDSM.16.MT88.4 R132, [R210+0x1100] ;  /* 0x00110000d284783b */ /* 0x000fe20000004200 */
[----:B------:R-:W-:Y:S02]  /*5aa0*/  ISETP.LT.OR P0, PT, R5, 0xa, P0 ;  /* 0x0000000a0500780c */ /* 0x000fe40000701670 */
[----:B------:R-:W-:Y:S02]  /*5ab0*/  FMNMX.FTZ R72, R148, R72, !PT ;  /* 0x0000004894487209 */ /* 0x000fe40007810000 */
[----:B------:R-:W-:Y:S02]  /*5ac0*/  FSEL R74, R19, -INF , !P0 ;  /* 0xff800000134a7808 */ /* 0x000fe40004000000 */
[----:B------:R-:W-:Y:S02]  /*5ad0*/  FMNMX.FTZ R72, R149, R72, !PT ;  /* 0x0000004895487209 */ /* 0x000fe40007810000 */
[----:B------:R-:W-:-:S02]  /*5ae0*/  ISETP.NE.AND P0, PT, R52, RZ, PT ;  /* 0x000000ff3400720c */ /* 0x000fc40003f05270 */
[----:B------:R-:W-:Y:S01]  /*5af0*/  FMNMX.FTZ R72, R150, R72, !PT ;  /* 0x0000004896487209 */ /* 0x000fe20007810000 */
[----:B------:R-:W-:Y:S01]  /*5b00*/  LDSM.16.MT88.4 R52, [R209+0x100] ;  /* 0x00010000d134783b */ /* 0x000fe20000004200 */
[----:B------:R-:W-:Y:S02]  /*5b10*/  ISETP.GT.AND P0, PT, R3, 0x10, !P0 ;  /* 0x000000100300780c */ /* 0x000fe40004704270 */
[----:B------:R-:W-:Y:S02]  /*5b20*/  FMNMX.FTZ R72, R151, R72, !PT ;  /* 0x0000004897487209 */ /* 0x000fe40007810000 */
[----:B------:R-:W-:Y:S02]  /*5b30*/  ISETP.LT.OR P0, PT, R5, 0x11, P0 ;  /* 0x000000110500780c */ /* 0x000fe40000701670 */
[----:B------:R-:W-:Y:S02]  /*5b40*/  FMNMX.FTZ R72, R156, R72, !PT ;  /* 0x000000489c487209 */ /* 0x000fe40007810000 */
[----:B------:R-:W-:-:S02]  /*5b50*/  FSEL R124, R18, -INF , !P0 ;  /* 0xff800000127c7808 */ /* 0x000fc40004000000 */
[----:B------:R-:W-:Y:S02]  /*5b60*/  FMNMX.FTZ R72, R158, R72, !PT ;  /* 0x000000489e487209 */ /* 0x000fe40007810000 */
[----:B------:R-:W-:Y:S02]  /*5b70*/  ISETP.NE.AND P0, PT, R51, RZ, PT ;  /* 0x000000ff3300720c */ /* 0x000fe40003f05270 */
[----:B------:R-:W-:Y:S02]  /*5b80*/  FMNMX.FTZ R72, R157, R72, !PT ;  /* 0x000000489d487209 */ /* 0x000fe40007810000 */
[----:B------:R-:W-:Y:S02]  /*5b90*/  ISETP.GT.AND P0, PT, R3, 0x11, !P0 ;  /* 0x000000110300780c */ /* 0x000fe40004704270 */
[----:B------:R-:W-:Y:S02]  /*5ba0*/  FMNMX.FTZ R72, R184, R72, !PT ;  /* 0x00000048b8487209 */ /* 0x000fe40007810000 */
[----:B------:R-:W-:-:S02]  /*5bb0*/  ISETP.LT.OR P0, PT, R5, 0x12, P0 ;  /* 0x000000120500780c */ /* 0x000fc40000701670 */
[----:B------:R-:W-:Y:S02]  /*5bc0*/  FMNMX.FTZ R72, R227, R72, !PT ;  /* 0x00000048e3487209 */ /* 0x000fe40007810000 */
[----:B------:R-:W-:Y:S02]  /*5bd0*/  FSEL R125, R17, -INF , !P0 ;  /* 0xff800000117d7808 */ /* 0x000fe40004000000 */
[----:B------:R-:W-:Y:S02]  /*5be0*/  FMNMX.FTZ R72, R203, R72, !PT ;  /* 0x00000048cb487209 */ /* 0x000fe40007810000 */
[----:B------:R-:W-:Y:S02]  /*5bf0*/  ISETP.NE.AND P0, PT, R50, RZ, PT ;  /* 0x000000ff3200720c */ /* 0x000fe40003f05270 */
[----:B------:R-:W-:Y:S02]  /*5c00*/  FMNMX.FTZ R72, R202, R72, !PT ;  /* 0x00000048ca487209 */ /* 0x000fe40007810000 */
[----:B------:R-:W-:-:S02]  /*5c10*/  ISETP.GT.AND P0, PT, R3, 0x18, !P0 ;  /* 0x000000180300780c */ /* 0x000fc40004704270 */
[----:B------:R-:W-:Y:S02]  /*5c20*/  FMNMX.FTZ R72, R201, R72, !PT ;  /* 0x00000048c9487209 */ /* 0x000fe40007810000 */
[----:B------:R-:W-:Y:S02]  /*5c30*/  ISETP.LT.OR P0, PT, R5, 0x19, P0 ;  /* 0x000000190500780c */ /* 0x000fe40000701670 */
[----:B------:R-:W-:Y:S01]  /*5c40*/  ISETP.GT.AND P6, PT, R3, 0x50, !P6 ;  /* 0x000000500300780c */ /* 0x000fe200077c4270 */
[----:B------:R-:W1:Y:S01]  /*5c50*/  SHFL.BFLY PT, R6, R72, 0x2, 0x1f ;  /* 0x0c401f0048067f89 */ /* 0x000e6200000e0000 */
[----:B------:R-:W-:Y:S02]  /*5c60*/  FSEL R126, R8, -INF , !P0 ;  /* 0xff800000087e7808 */ /* 0x000fe40004000000 */
[----:B------:R-:W-:Y:S02]  /*5c70*/  ISETP.NE.AND P0, PT, R49, RZ, PT ;  /* 0x000000ff3100720c */ /* 0x000fe40003f05270 */
[----:B------:R-:W-:-:S02]  /*5c80*/  ISETP.GT.AND P5, PT, R3, 0x51, !P5 ;  /* 0x000000510300780c */ /* 0x000fc40006fa4270 */
[C---:B------:R-:W-:Y:S02]  /*5c90*/  ISETP.GT.AND P0, PT, R3.reuse, 0x19, !P0 ;  /* 0x000000190300780c */ /* 0x040fe40004704270 */
[----:B------:R-:W-:Y:S02]  /*5ca0*/  ISETP.GT.AND P2, PT, R3, 0x58, !P2 ;  /* 0x000000580300780c */ /* 0x000fe40005744270 */
[----:B------:R-:W-:Y:S02]  /*5cb0*/  ISETP.LT.OR P0, PT, R5, 0x1a, P0 ;  /* 0x0000001a0500780c */ /* 0x000fe40000701670 */
[----:B------:R-:W-:Y:S02]  /*5cc0*/  ISETP.GT.AND P1, PT, R3, 0x59, !P1 ;  /* 0x000000590300780c */ /* 0x000fe40004f24270 */
[----:B------:R-:W-:Y:S02]  /*5cd0*/  FSEL R127, R27, -INF , !P0 ;  /* 0xff8000001b7f7808 */ /* 0x000fe40004000000 */
[----:B------:R-:W-:-:S02]  /*5ce0*/  ISETP.NE.AND P0, PT, R48, RZ, PT ;  /* 0x000000ff3000720c */ /* 0x000fc40003f05270 */
[----:B------:R-:W-:Y:S02]  /*5cf0*/  LEA R211, R2, R210, 0x1 ;  /* 0x000000d202d37211 */ /* 0x000fe400078e08ff */
[----:B------:R-:W-:Y:S02]  /*5d00*/  ISETP.GT.AND P0, PT, R3, 0x20, !P0 ;  /* 0x000000200300780c */ /* 0x000fe40004704270 */
[C---:B------:R-:W-:Y:S01]  /*5d10*/  ISETP.LT.OR P6, PT, R5.reuse, 0x51, P6 ;  /* 0x000000510500780c */ /* 0x040fe200037c1670 */
[----:B------:R-:W-:Y:S01]  /*5d20*/  LDSM.16.MT88.4 R88, [R211+0x100] ;  /* 0x00010000d358783b */ /* 0x000fe20000004200 */
[----:B-1----:R-:W-:Y:S02]  /*5d30*/  FMNMX.FTZ R72, R72, R6, !PT ;  /* 0x0000000648487209 */ /* 0x002fe40007810000 */
[C---:B------:R-:W-:Y:S01]  /*5d40*/  ISETP.LT.OR P0, PT, R5.reuse, 0x21, P0 ;  /* 0x000000210500780c */ /* 0x040fe20000701670 */
[----:B------:R-:W-:Y:S01]  /*5d50*/  LDSM.16.MT88.4 R136, [R211+0x1100] ;  /* 0x00110000d388783b */ /* 0x000fe20000004200 */
[----:B------:R-:W-:-:S02]  /*5d60*/  ISETP.LT.OR P5, PT, R5, 0x52, P5 ;  /* 0x000000520500780c */ /* 0x000fc40002fa1670 */
[----:B------:R-:W-:Y:S01]  /*5d70*/  FSEL R152, R25, -INF , !P0 ;  /* 0xff80000019987808 */ /* 0x000fe20004000000 */
[----:B------:R-:W1:Y:S01]  /*5d80*/  SHFL.BFLY PT, R6, R72, 0x1, 0x1f ;  /* 0x0c201f0048067f89 */ /* 0x000e6200000e0000 */
[----:B------:R-:W-:Y:S02]  /*5d90*/  ISETP.NE.AND P0, PT, R47, RZ, PT ;  /* 0x000000ff2f00720c */ /* 0x000fe40003f05270 */
[----:B------:R-:W-:Y:S02]  /*5da0*/  FSEL R163, R67, -INF , !P6 ;  /* 0xff80000043a37808 */ /* 0x000fe40007000000 */
[----:B------:R-:W-:Y:S02]  /*5db0*/  ISETP.GT.AND P0, PT, R3, 0x21, !P0 ;  /* 0x000000210300780c */ /* 0x000fe40004704270 */
[C---:B------:R-:W-:Y:S02]  /*5dc0*/  ISETP.LT.OR P2, PT, R5.reuse, 0x59, P2 ;  /* 0x000000590500780c */ /* 0x040fe40001741670 */
[----:B------:R-:W-:-:S02]  /*5dd0*/  ISETP.LT.OR P0, PT, R5, 0x22, P0 ;  /* 0x000000220500780c */ /* 0x000fc40000701670 */
[----:B------:R-:W-:Y:S02]  /*5de0*/  FSEL R168, R97, -INF , !P5 ;  /* 0xff80000061a87808 */ /* 0x000fe40006800000 */
[----:B------:R-:W-:Y:S02]  /*5df0*/  FSEL R153, R24, -INF , !P0 ;  /* 0xff80000018997808 */ /* 0x000fe40004000000 */
[----:B------:R-:W-:Y:S02]  /*5e00*/  ISETP.NE.AND P0, PT, R46, RZ, PT ;  /* 0x000000ff2e00720c */ /* 0x000fe40003f05270 */
[----:B------:R-:W-:Y:S02]  /*5e10*/  ISETP.LT.OR P1, PT, R5, 0x5a, P1 ;  /* 0x0000005a0500780c */ /* 0x000fe40000f21670 */
[----:B------:R-:W-:Y:S02]  /*5e20*/  ISETP.GT.AND P0, PT, R3, 0x28, !P0 ;  /* 0x000000280300780c */ /* 0x000fe40004704270 */
[----:B------:R-:W-:-:S02]  /*5e30*/  FSEL R169, R103, -INF , !P2 ;  /* 0xff80000067a97808 */ /* 0x000fc40005000000 */
[----:B------:R-:W-:Y:S02]  /*5e40*/  ISETP.LT.OR P0, PT, R5, 0x29, P0 ;  /* 0x000000290500780c */ /* 0x000fe40000701670 */
[----:B-1----:R-:W-:Y:S02]  /*5e50*/  FMNMX.FTZ R72, R72, R6, !PT ;  /* 0x0000000648487209 */ /* 0x002fe40007810000 */
[----:B------:R-:W-:Y:S02]  /*5e60*/  FMNMX.FTZ R6, R57, R58, !PT ;  /* 0x0000003a39067209 */ /* 0x000fe40007810000 */
[----:B------:R-:W-:Y:S01]  /*5e70*/  FSEL R154, R12, -INF , !P0 ;  /* 0xff8000000c9a7808 */ /* 0x000fe20004000000 */
[----:B------:R-:W-:Y:S01]  /*5e80*/  FMUL.FTZ R7, R72, c[0x0][0x2d0] ;  /* 0x0000b40048077a20 */ /* 0x000fe20000410000 */
[----:B------:R-:W-:Y:S02]  /*5e90*/  FMNMX.FTZ R6, R59, R6, !PT ;  /* 0x000000063b067209 */ /* 0x000fe40007810000 */
[----:B------:R-:W-:-:S02]  /*5ea0*/  ISETP.NE.AND P0, PT, R45, RZ, PT ;  /* 0x000000ff2d00720c */ /* 0x000fc40003f05270 */
[----:B------:R-:W-:Y:S02]  /*5eb0*/  FMNMX.FTZ R6, R60, R6, !PT ;  /* 0x000000063c067209 */ /* 0x000fe40007810000 */
        /* <DEDUP_REMOVED lines=13> */
[----:B------:R-:W-:Y:S02]  /*5f90*/  ISETP.NE.AND P0, PT, R43, RZ, PT ;  /* 0x000000ff2b00720c */ /* 0x000fe40003f05270 */
[----:B------:R-:W-:Y:S02]  /*5fa0*/  FMNMX.FTZ R6, R102, R6, !PT ;  /* 0x0000000666067209 */ /* 0x000fe40007810000 */
[----:B------:R-:W-:Y:S02]  /*5fb0*/  ISETP.GT.AND P0, PT, R3, 0x31, !P0 ;  /* 0x000000310300780c */ /* 0x000fe40004704270 */
[----:B------:R-:W-:-:S02]  /*5fc0*/  FMNMX.FTZ R6, R104, R6, !PT ;  /* 0x0000000668067209 */ /* 0x000fc40007810000 */
[----:B------:R-:W-:Y:S02]  /*5fd0*/  ISETP.LT.OR P0, PT, R5, 0x32, P0 ;  /* 0x000000320500780c */ /* 0x000fe40000701670 */
[----:B------:R-:W-:Y:S02]  /*5fe0*/  FMNMX.FTZ R6, R144, R6, !PT ;  /* 0x0000000690067209 */ /* 0x000fe40007810000 */
[----:B------:R-:W-:Y:S02]  /*5ff0*/  FSEL R174, R22, -INF , !P0 ;  /* 0xff80000016ae7808 */ /* 0x000fe40004000000 */
[----:B------:R-:W-:Y:S02]  /*6000*/  FMNMX.FTZ R6, R146, R6, !PT ;  /* 0x0000000692067209 */ /* 0x000fe40007810000 */
[----:B------:R-:W-:Y:S02]  /*6010*/  ISETP.NE.AND P0, PT, R42, RZ, PT ;  /* 0x000000ff2a00720c */ /* 0x000fe40003f05270 */
[----:B------:R-:W-:-:S02]  /*6020*/  FMNMX.FTZ R6, R145, R6, !PT ;  /* 0x0000000691067209 */ /* 0x000fc40007810000 */
[----:B------:R-:W-:Y:S02]  /*6030*/  ISETP.GT.AND P0, PT, R3, 0x38, !P0 ;  /* 0x000000380300780c */ /* 0x000fe40004704270 */
[----:B------:R-:W-:Y:S02]  /*6040*/  FMNMX.FTZ R6, R147, R6, !PT ;  /* 0x0000000693067209 */ /* 0x000fe40007810000 */
[----:B------:R-:W-:Y:S02]  /*6050*/  ISETP.LT.OR P0, PT, R5, 0x39, P0 ;  /* 0x000000390500780c */ /* 0x000fe40000701670 */
[----:B------:R-:W-:Y:S02]  /*6060*/  FMNMX.FTZ R6, R166, R6, !PT ;  /* 0x00000006a6067209 */ /* 0x000fe40007810000 */
[----:B------:R-:W-:Y:S02]  /*6070*/  FSEL R175, R10, -INF , !P0 ;  /* 0xff8000000aaf7808 */ /* 0x000fe40004000000 */
[----:B------:R-:W-:-:S02]  /*6080*/  ISETP.NE.AND P0, PT, R41, RZ, PT ;  /* 0x000000ff2900720c */ /* 0x000fc40003f05270 */
[----:B------:R-:W-:Y:S02]  /*6090*/  FMNMX.FTZ R6, R167, R6, !PT ;  /* 0x00000006a7067209 */ /* 0x000fe40007810000 */
[----:B------:R-:W-:Y:S02]  /*60a0*/  ISETP.GT.AND P0, PT, R3, 0x39, !P0 ;  /* 0x000000390300780c */ /* 0x000fe40004704270 */
[----:B------:R-:W-:Y:S02]  /*60b0*/  FMNMX.FTZ R6, R171, R6, !PT ;  /* 0x00000006ab067209 */ /* 0x000fe40007810000 */
[----:B------:R-:W-:Y:S02]  /*60c0*/  ISETP.LT.OR P0, PT, R5, 0x3a, P0 ;  /* 0x0000003a0500780c */ /* 0x000fe40000701670 */
[----:B------:R-:W-:Y:S02]  /*60d0*/  FMNMX.FTZ R6, R172, R6, !PT ;  /* 0x00000006ac067209 */ /* 0x000fe40007810000 */
[----:B------:R-:W-:-:S02]  /*60e0*/  FSEL R176, R9, -INF , !P0 ;  /* 0xff80000009b07808 */ /* 0x000fc40004000000 */
[----:B------:R-:W-:Y:S02]  /*60f0*/  ISETP.NE.AND P0, PT, R40, RZ, PT ;  /* 0x000000ff2800720c */ /* 0x000fe40003f05270 */
[----:B------:R-:W-:Y:S02]  /*6100*/  FMNMX.FTZ R6, R192, R6, !PT ;  /* 0x00000006c0067209 */ /* 0x000fe40007810000 */
[----:B------:R-:W-:Y:S02]  /*6110*/  ISETP.GT.AND P0, PT, R3, 0x40, !P0 ;  /* 0x000000400300780c */ /* 0x000fe40004704270 */
[----:B------:R-:W-:Y:S02]  /*6120*/  FMNMX.FTZ R6, R187, R6, !PT ;  /* 0x00000006bb067209 */ /* 0x000fe40007810000 */
[----:B------:R-:W-:Y:S02]  /*6130*/  ISETP.LT.OR P0, PT, R5, 0x41, P0 ;  /* 0x000000410500780c */ /* 0x000fe40000701670 */
[----:B------:R-:W-:-:S02]  /*6140*/  FMNMX.FTZ R6, R186, R6, !PT ;  /* 0x00000006ba067209 */ /* 0x000fc40007810000 */
[----:B------:R-:W-:Y:S02]  /*6150*/  FSEL R183, R16, -INF , !P0 ;  /* 0xff80000010b77808 */ /* 0x000fe40004000000 */
[----:B------:R-:W-:Y:S02]  /*6160*/  ISETP.NE.AND P0, PT, R39, RZ, PT ;  /* 0x000000ff2700720c */ /* 0x000fe40003f05270 */
[----:B------:R-:W-:Y:S02]  /*6170*/  FMNMX.FTZ R6, R185, R6, !PT ;  /* 0x00000006b9067209 */ /* 0x000fe40007810000 */
[----:B------:R-:W-:Y:S02]  /*6180*/  ISETP.GT.AND P0, PT, R3, 0x41, !P0 ;  /* 0x000000410300780c */ /* 0x000fe40004704270 */
[----:B------:R-:W-:Y:S01]  /*6190*/  FSEL R170, R101, -INF , !P1 ;  /* 0xff80000065aa7808 */ /* 0x000fe20004800000 */
[----:B------:R-:W1:Y:S01]  /*61a0*/  SHFL.BFLY PT, R8, R6, 0x2, 0x1f ;  /* 0x0c401f0006087f89 */ /* 0x000e6200000e0000 */
[----:B------:R-:W-:-:S04]  /*61b0*/  ISETP.LT.OR P0, PT, R5, 0x42, P0 ;  /* 0x000000420500780c */ /* 0x000fc80000701670 */
[----:B------:R-:W-:Y:S02]  /*61c0*/  FSEL R182, R15, -INF , !P0 ;  /* 0xff8000000fb67808 */ /* 0x000fe40004000000 */
[----:B------:R-:W-:-:S04]  /*61d0*/  ISETP.NE.AND P0, PT, R38, RZ, PT ;  /* 0x000000ff2600720c */ /* 0x000fc80003f05270 */
[----:B------:R-:W-:-:S04]  /*61e0*/  ISETP.GT.AND P0, PT, R3, 0x48, !P0 ;  /* 0x000000480300780c */ /* 0x000fc80004704270 */
[----:B------:R-:W-:-:S04]  /*61f0*/  ISETP.LT.OR P0, PT, R5, 0x49, P0 ;  /* 0x000000490500780c */ /* 0x000fc80000701670 */
[----:B------:R-:W-:Y:S02]  /*6200*/  FSEL R181, R26, -INF , !P0 ;  /* 0xff8000001ab57808 */ /* 0x000fe40004000000 */
[----:B------:R-:W-:Y:S02]  /*6210*/  ISETP.NE.AND P0, PT, R37, RZ, PT ;  /* 0x000000ff2500720c */ /* 0x000fe40003f05270 */
[----:B-1----:R-:W-:Y:S02]  /*6220*/  FMNMX.FTZ R6, R6, R8, !PT ;  /* 0x0000000806067209 */ /* 0x002fe40007810000 */
[----:B------:R-:W-:-:S03]  /*6230*/  ISETP.GT.AND P0, PT, R3, RZ, !P0 ;  /* 0x000000ff0300720c */ /* 0x000fc60004704270 */
[----:B------:R-:W1:Y:S01]  /*6240*/  SHFL.BFLY PT, R71, R6, 0x1, 0x1f ;  /* 0x0c201f0006477f89 */ /* 0x000e6200000e0000 */
[----:B------:R-:W-:-:S04]  /*6250*/  ISETP.LT.OR P0, PT, R5, 0x1, P0 ;  /* 0x000000010500780c */ /* 0x000fc80000701670 */
[----:B------:R-:W-:Y:S02]  /*6260*/  FSEL R68, R14, -INF , !P0 ;  /* 0xff8000000e447808 */ /* 0x000fe40004000000 */
[----:B------:R-:W-:-:S04]  /*6270*/  FSETP.NEU.FTZ.AND P0, PT, R72, -INF , PT ;  /* 0xff8000004800780b */ /* 0x000fc80003f1d000 */
[----:B------:R-:W-:-:S05]  /*6280*/  FSEL R7, R7, RZ, P0 ;  /* 0x000000ff07077208 */ /* 0x000fca0000000000 */
[--C-:B------:R-:W-:Y:S02]  /*6290*/  FFMA.FTZ R8, R61, c[0x0][0x2d0], -R7.reuse ;  /* 0x0000b4003d087a23 */ /* 0x100fe40000010807 */
[----:B------:R-:W-:Y:S02]  /*62a0*/  FFMA.FTZ R9, R65, c[0x0][0x2d0], -R7 ;  /* 0x0000b40041097a23 */ /* 0x000fe40000010807 */
[----:B------:R2:W-:Y:S01]  /*62b0*/  MUFU.EX2 R207, R8 ;  /* 0x0000000800cf7308 */ /* 0x0005e20000000800 */
[----:B-1----:R-:W-:-:S04]  /*62c0*/  FMNMX.FTZ R71, R6, R71, !PT ;  /* 0x0000004706477209 */ /* 0x002fc80007810000 */
[C---:B------:R-:W-:Y:S01]  /*62d0*/  FSETP.NEU.FTZ.AND P0, PT, R71.reuse, -INF , PT ;  /* 0xff8000004700780b */ /* 0x040fe20003f1d000 */
[----:B------:R-:W-:Y:S02]  /*62e0*/  FMUL.FTZ R6, R71, c[0x0][0x2d0] ;  /* 0x0000b40047067a20 */ /* 0x000fe40000410000 */
[----:B------:R1:W-:Y:S03]  /*62f0*/  MUFU.EX2 R213, R9 ;  /* 0x0000000900d57308 */ /* 0x0003e60000000800 */
[----:B------:R-:W-:Y:S01]  /*6300*/  FSEL R6, R6, RZ, P0 ;  /* 0x000000ff06067208 */ /* 0x000fe20000000000 */
[----:B--2---:R-:W-:Y:S01]  /*6310*/  FFMA.FTZ R8, R64, c[0x0][0x2d0], -R7 ;  /* 0x0000b40040087a23 */ /* 0x004fe20000010807 */
[----:B------:R-:W-:-:S03]  /*6320*/  ISETP.NE.AND P0, PT, R56, RZ, PT ;  /* 0x000000ff3800720c */ /* 0x000fc60003f05270 */
[----:B------:R-:W-:Y:S01]  /*6330*/  FFMA.FTZ R4, R60, c[0x0][0x2d0], -R6 ;  /* 0x0000b4003c047a23 */ /* 0x000fe20000010806 */
[----:B------:R2:W-:Y:S01]  /*6340*/  MUFU.EX2 R205, R8 ;  /* 0x0000000800cd7308 */ /* 0x0005e20000000800 */
[----:B------:R-:W-:-:S04]  /*6350*/  ISETP.GT.AND P0, PT, R3, 0x49, !P0 ;  /* 0x000000490300780c */ /* 0x000fc80004704270 */
[----:B------:R-:W-:Y:S01]  /*6360*/  ISETP.LT.OR P0, PT, R5, 0x4a, P0 ;  /* 0x0000004a0500780c */ /* 0x000fe20000701670 */
[----:B-1----:R-:W-:Y:S02]  /*6370*/  FFMA.FTZ R9, R76, c[0x0][0x2d0], -R7 ;  /* 0x0000b4004c097a23 */ /* 0x002fe40000010807 */
[----:B------:R-:W-:Y:S01]  /*6380*/  MUFU.EX2 R239, R4 ;  /* 0x0000000400ef7308 */ /* 0x000fe20000000800 */
[----:B------:R-:W-:Y:S01]  /*6390*/  FSEL R160, R94, -INF , !P0 ;  /* 0xff8000005ea07808 */ /* 0x000fe20004000000 */
[----:B------:R-:W1:Y:S01]  /*63a0*/  LDSM.16.MT88.4 R76, [R212+0x100] ;  /* 0x00010000d44c783b */ /* 0x000e620000004200 */
[----:B--2---:R-:W-:-:S05]  /*63b0*/  FMNMX.FTZ R8, R75, R92, !PT ;  /* 0x0000005c4b087209 */ /* 0x004fca0007810000 */
[----:B------:R2:W3:Y:S01]  /*63c0*/  MUFU.EX2 R236, R9 ;  /* 0x0000000900ec7308 */ /* 0x0004e20000000800 */
[----:B------:R-:W-:-:S04]  /*63d0*/  FMNMX.FTZ R8, R98, R8, !PT ;  /* 0x0000000862087209 */ /* 0x000fc80007810000 */
[----:B------:R-:W-:-:S04]  /*63e0*/  FMNMX.FTZ R8, R100, R8, !PT ;  /* 0x0000000864087209 */ /* 0x000fc80007810000 */
[----:B------:R-:W-:-:S04]  /*63f0*/  FMNMX.FTZ R8, R140, R8, !PT ;  /* 0x000000088c087209 */ /* 0x000fc80007810000 */
[----:B------:R-:W-:Y:S01]  /*6400*/  FMNMX.FTZ R3, R141, R8, !PT ;  /* 0x000000088d037209 */ /* 0x000fe20007810000 */
[--C-:B--2---:R-:W-:Y:S01]  /*6410*/  FFMA.FTZ R9, R57, c[0x0][0x2d0], -R6.reuse ;  /* 0x0000b40039097a23 */ /* 0x104fe20000010806 */
[----:B------:R-:W-:Y:S02]  /*6420*/  FMNMX.FTZ R8, R68, R69, !PT ;  /* 0x0000004544087209 */ /* 0x000fe40007810000 */
[----:B------:R-:W-:Y:S01]  /*6430*/  FMNMX.FTZ R0, R142, R3, !PT ;  /* 0x000000038e007209 */ /* 0x000fe20007810000 */
[----:B------:R-:W-:Y:S01]  /*6440*/  MUFU.EX2 R244, R9 ;  /* 0x0000000900f47308 */ /* 0x000fe20000000800 */
[----:B------:R-:W-:Y:S01]  /*6450*/  FMNMX.FTZ R3, R73, R8, !PT ;  /* 0x0000000849037209 */ /* 0x000fe20007810000 */
[----:B------:R-:W-:Y:S01]  /*6460*/  FFMA.FTZ R8, R58, c[0x0][0x2d0], -R6 ;  /* 0x0000b4003a087a23 */ /* 0x000fe20000010806 */
[----:B------:R-:W-:Y:S02]  /*6470*/  FMNMX.FTZ R0, R143, R0, !PT ;  /* 0x000000008f007209 */ /* 0x000fe40007810000 */
[----:B------:R-:W-:-:S02]  /*6480*/  FMNMX.FTZ R3, R74, R3, !PT ;  /* 0x000000034a037209 */ /* 0x000fc40007810000 */
[----:B------:R-:W-:Y:S01]  /*6490*/  FMNMX.FTZ R0, R161, R0, !PT ;  /* 0x00000000a1007209 */ /* 0x000fe20007810000 */
[----:B------:R2:W4:Y:S01]  /*64a0*/  MUFU.EX2 R243, R8 ;  /* 0x0000000800f37308 */ /* 0x0005220000000800 */
[----:B------:R-:W-:Y:S02]  /*64b0*/  FMNMX.FTZ R3, R124, R3, !PT ;  /* 0x000000037c037209 */ /* 0x000fe40007810000 */
[----:B------:R-:W-:Y:S02]  /*64c0*/  FMNMX.FTZ R0, R162, R0, !PT ;  /* 0x00000000a2007209 */ /* 0x000fe40007810000 */
[----:B------:R-:W-:Y:S02]  /*64d0*/  FMNMX.FTZ R3, R125, R3, !PT ;  /* 0x000000037d037209 */ /* 0x000fe40007810000 */
[----:B------:R-:W-:Y:S02]  /*64e0*/  FMNMX.FTZ R0, R164, R0, !PT ;  /* 0x00000000a4007209 */ /* 0x000fe40007810000 */
[----:B------:R-:W-:-:S02]  /*64f0*/  FMNMX.FTZ R3, R126, R3, !PT ;  /* 0x000000037e037209 */ /* 0x000fc40007810000 */
[----:B------:R-:W-:Y:S02]  /*6500*/  FMNMX.FTZ R0, R165, R0, !PT ;  /* 0x00000000a5007209 */ /* 0x000fe40007810000 */
[----:B------:R-:W-:Y:S01]  /*6510*/  FMNMX.FTZ R2, R127, R3, !PT ;  /* 0x000000037f027209 */ /* 0x000fe20007810000 */
[----:B------:R-:W-:Y:S01]  /*6520*/  FFMA.FTZ R3, R84, c[0x0][0x2d0], -R7 ;  /* 0x0000b40054037a23 */ /* 0x000fe20000010807 */
[----:B------:R-:W-:Y:S01]  /*6530*/  FMNMX.FTZ R0, R179, R0, !PT ;  /* 0x00000000b3007209 */ /* 0x000fe20007810000 */
[----:B--2---:R-:W-:Y:S01]  /*6540*/  FFMA.FTZ R8, R59, c[0x0][0x2d0], -R6 ;  /* 0x0000b4003b087a23 */ /* 0x004fe20000010806 */
[----:B------:R-:W-:Y:S01]  /*6550*/  FMNMX.FTZ R2, R152, R2, !PT ;  /* 0x0000000298027209 */ /* 0x000fe20007810000 */
[----:B------:R2:W-:Y:S01]  /*6560*/  MUFU.EX2 R198, R3 ;  /* 0x0000000300c67308 */ /* 0x0005e20000000800 */
[----:B------:R-:W-:Y:S01]  /*6570*/  FMNMX.FTZ R0, R178, R0, !PT ;  /* 0x00000000b2007209 */ /* 0x000fe20007810000 */
[----:B------:R-:W-:Y:S01]  /*6580*/  LDSM.16.MT88.4 R56, [R211+0x900] ;  /* 0x00090000d338783b */ /* 0x000fe20000004200 */
[----:B------:R-:W-:-:S02]  /*6590*/  FMNMX.FTZ R2, R153, R2, !PT ;  /* 0x0000000299027209 */ /* 0x000fc40007810000 */
[----:B------:R-:W-:Y:S02]  /*65a0*/  FMNMX.FTZ R0, R177, R0, !PT ;  /* 0x00000000b1007209 */ /* 0x000fe40007810000 */
[----:B---3--:R-:W-:Y:S01]  /*65b0*/  F2FP.BF16.PACK_AB R10, R236, R213 ;  /* 0x000000d5ec0a723e */ /* 0x008fe200000010ff */
[----:B------:R3:W1:Y:S01]  /*65c0*/  MUFU.EX2 R208, R8 ;  /* 0x0000000800d07308 */ /* 0x0006620000000800 */
[----:B----4-:R-:W-:Y:S02]  /*65d0*/  F2FP.BF16.PACK_AB R9, R243, R244 ;  /* 0x000000f4f309723e */ /* 0x010fe400000010ff */
[----:B--2---:R-:W-:Y:S02]  /*65e0*/  FMNMX.FTZ R3, R154, R2, !PT ;  /* 0x000000029a037209 */ /* 0x004fe40007810000 */
[----:B------:R-:W-:Y:S01]  /*65f0*/  FMNMX.FTZ R2, R180, R0, !PT ;  /* 0x00000000b4027209 */ /* 0x000fe20007810000 */
[----:B------:R-:W-:Y:S01]  /*6600*/  FFMA.FTZ R0, R85, c[0x0][0x2d0], -R7 ;  /* 0x0000b40055007a23 */ /* 0x000fe20000010807 */
[----:B------:R-:W-:Y:S01]  /*6610*/  FMNMX.FTZ R3, R155, R3, !PT ;  /* 0x000000039b037209 */ /* 0x000fe20007810000 */
[----:B------:R-:W-:Y:S01]  /*6620*/  LDSM.16.MT88.4 R84, [R209+0x900] ;  /* 0x00090000d154783b */ /* 0x000fe20000004200 */
[----:B------:R-:W-:Y:S01]  /*6630*/  FMNMX.FTZ R2, R188, R2, !PT ;  /* 0x00000002bc027209 */ /* 0x000fe20007810000 */
[----:B------:R2:W4:Y:S01]  /*6640*/  MUFU.EX2 R242, R0 ;  /* 0x0000000000f27308 */ /* 0x0005220000000800 */
[----:B------:R-:W-:-:S02]  /*6650*/  FMNMX.FTZ R3, R173, R3, !PT ;  /* 0x00000003ad037209 */ /* 0x000fc40007810000 */
[----:B------:R-:W-:Y:S02]  /*6660*/  FMNMX.FTZ R2, R189, R2, !PT ;  /* 0x00000002bd027209 */ /* 0x000fe40007810000 */
[----:B------:R-:W-:Y:S02]  /*6670*/  FMNMX.FTZ R3, R174, R3, !PT ;  /* 0x00000003ae037209 */ /* 0x000fe40007810000 */
[----:B---3--:R-:W-:Y:S02]  /*6680*/  F2FP.BF16.PACK_AB R8, R205, R207 ;  /* 0x000000cfcd08723e */ /* 0x008fe400000010ff */
[----:B------:R-:W-:Y:S02]  /*6690*/  FMNMX.FTZ R3, R175, R3, !PT ;  /* 0x00000003af037209 */ /* 0x000fe40007810000 */
[----:B-1----:R-:W-:Y:S02]  /*66a0*/  F2FP.BF16.PACK_AB R11, R239, R208 ;  /* 0x000000d0ef0b723e */ /* 0x002fe400000010ff */
[----:B------:R-:W-:Y:S01]  /*66b0*/  FMNMX.FTZ R3, R176, R3, !PT ;  /* 0x00000003b0037209 */ /* 0x000fe20007810000 */
[----:B--2---:R-:W-:-:S03]  /*66c0*/  FFMA.FTZ R0, R93, c[0x0][0x2d0], -R7 ;  /* 0x0000b4005d007a23 */ /* 0x004fc60000010807 */
[----:B------:R-:W-:Y:S01]  /*66d0*/  FMNMX.FTZ R3, R183, R3, !PT ;  /* 0x00000003b7037209 */ /* 0x000fe20007810000 */
[----:B------:R-:W-:Y:S01]  /*66e0*/  HMMA.16816.F32.BF16 R32, R8, R52, RZ ;  /* 0x000000340820723c */ /* 0x000fe200000418ff */
[----:B----4-:R-:W-:Y:S01]  /*66f0*/  F2FP.BF16.PACK_AB R12, R242, R198 ;  /* 0x000000c6f20c723e */ /* 0x010fe200000010ff */
[----:B------:R1:W-:Y:S01]  /*6700*/  MUFU.EX2 R245, R0 ;  /* 0x0000000000f57308 */ /* 0x0003e20000000800 */
[----:B------:R-:W-:-:S04]  /*6710*/  FMNMX.FTZ R3, R182, R3, !PT ;  /* 0x00000003b6037209 */ /* 0x000fc80007810000 */
[----:B------:R-:W-:Y:S01]  /*6720*/  FMNMX.FTZ R3, R181, R3, !PT ;  /* 0x00000003b5037209 */ /* 0x000fe20007810000 */
[----:B------:R-:W-:Y:S03]  /*6730*/  HMMA.16816.F32.BF16 R28, R8, R76, RZ ;  /* 0x0000004c081c723c */ /* 0x000fe600000418ff */
[----:B------:R-:W-:-:S04]  /*6740*/  FMNMX.FTZ R3, R160, R3, !PT ;  /* 0x00000003a0037209 */ /* 0x000fc80007810000 */
[----:B------:R-:W-:Y:S01]  /*6750*/  FMNMX.FTZ R3, R163, R3, !PT ;  /* 0x00000003a3037209 */ /* 0x000fe20007810000 */
[C---:B------:R-:W-:Y:S01]  /*6760*/  HMMA.16816.F32.BF16 R24, R8.reuse, R80, RZ ;  /* 0x000000500818723c */ /* 0x040fe200000418ff */
[----:B-1----:R-:W-:Y:S01]  /*6770*/  FMNMX.FTZ R0, R193, R2, !PT ;  /* 0x00000002c1007209 */ /* 0x002fe20007810000 */
[----:B------:R-:W-:Y:S01]  /*6780*/  FFMA.FTZ R2, R96, c[0x0][0x2d0], -R7 ;  /* 0x0000b40060027a23 */ /* 0x000fe20000010807 */
[----:B------:R-:W-:Y:S02]  /*6790*/  FMNMX.FTZ R3, R168, R3, !PT ;  /* 0x00000003a8037209 */ /* 0x000fe40007810000 */
[----:B------:R-:W-:Y:S01]  /*67a0*/  FMNMX.FTZ R0, R194, R0, !PT ;  /* 0x00000000c2007209 */ /* 0x000fe20007810000 */
[----:B------:R1:W2:Y:S01]  /*67b0*/  MUFU.EX2 R237, R2 ;  /* 0x0000000200ed7308 */ /* 0x0002a20000000800 */
[----:B------:R-:W-:Y:S01]  /*67c0*/  FMNMX.FTZ R3, R169, R3, !PT ;  /* 0x00000003a9037209 */ /* 0x000fe20007810000 */
[----:B------:R-:W-:Y:S01]  /*67d0*/  HMMA.16816.F32.BF16 R16, R8, R88, RZ ;  /* 0x000000580810723c */ /* 0x000fe200000418ff */
[----:B------:R-:W-:-:S02]  /*67e0*/  FMNMX.FTZ R0, R195, R0, !PT ;  /* 0x00000000c3007209 */ /* 0x000fc40007810000 */
[----:B------:R-:W-:Y:S02]  /*67f0*/  FMNMX.FTZ R3, R170, R3, !PT ;  /* 0x00000003aa037209 */ /* 0x000fe40007810000 */
[----:B------:R-:W-:-:S03]  /*6800*/  FMNMX.FTZ R0, R196, R0, !PT ;  /* 0x00000000c4007209 */ /* 0x000fc60007810000 */
[----:B------:R-:W3:Y:S01]  /*6810*/  SHFL.BFLY PT, R5, R3, 0x2, 0x1f ;  /* 0x0c401f0003057f89 */ /* 0x000ee200000e0000 */
[----:B------:R-:W-:Y:S01]  /*6820*/  FMNMX.FTZ R0, R200, R0, !PT ;  /* 0x00000000c8007209 */ /* 0x000fe20007810000 */
[----:B------:R-:W-:Y:S03]  /*6830*/  HMMA.16816.F32.BF16 R20, R8, R54, RZ ;  /* 0x000000360814723c */ /* 0x000fe600000418ff */
[----:B------:R-:W-:Y:S01]  /*6840*/  FMNMX.FTZ R0, R197, R0, !PT ;  /* 0x00000000c5007209 */ /* 0x000fe20007810000 */
[----:B-1----:R-:W-:Y:S01]  /*6850*/  FFMA.FTZ R2, R62, c[0x0][0x2d0], -R6 ;  /* 0x0000b4003e027a23 */ /* 0x002fe20000010806 */
[----:B--2---:R-:W-:-:S03]  /*6860*/  F2FP.BF16.PACK_AB R14, R237, R245 ;  /* 0x000000f5ed0e723e */ /* 0x004fc600000010ff */
[----:B------:R-:W1:Y:S01]  /*6870*/  SHFL.BFLY PT, R4, R0, 0x2, 0x1f ;  /* 0x0c401f0000047f89 */ /* 0x000e6200000e0000 */
[----:B------:R2:W-:Y:S01]  /*6880*/  MUFU.EX2 R199, R2 ;  /* 0x0000000200c77308 */ /* 0x0005e20000000800 */
[C---:B------:R-:W-:Y:S08]  /*6890*/  HMMA.16816.F32.BF16 R36, R8.reuse, R78, RZ ;  /* 0x0000004e0824723c */ /* 0x040ff000000418ff */
[----:B------:R-:W-:Y:S01]  /*68a0*/  HMMA.16816.F32.BF16 R40, R8, R82, RZ ;  /* 0x000000520828723c */ /* 0x000fe200000418ff */
[----:B---3--:R-:W-:Y:S01]  /*68b0*/  FMNMX.FTZ R3, R3, R5, !PT ;  /* 0x0000000503037209 */ /* 0x008fe20007810000 */
[----:B--2---:R-:W-:-:S06]  /*68c0*/  FFMA.FTZ R2, R63, c[0x0][0x2d0], -R6 ;  /* 0x0000b4003f027a23 */ /* 0x004fcc0000010806 */
[----:B------:R-:W-:Y:S01]  /*68d0*/  HMMA.16816.F32.BF16 R8, R8, R90, RZ ;  /* 0x0000005a0808723c */ /* 0x000fe200000418ff */
[----:B------:R-:W2:Y:S01]  /*68e0*/  SHFL.BFLY PT, R5, R3, 0x1, 0x1f ;  /* 0x0c201f0003057f89 */ /* 0x000ea200000e0000 */
[----:B------:R3:W4:Y:S03]  /*68f0*/  MUFU.EX2 R232, R2 ;  /* 0x0000000200e87308 */ /* 0x0007260000000800 */
[----:B------:R-:W-:Y:S01]  /*6900*/  LDSM.16.MT88.4 R60, [R210+0x900] ;  /* 0x00090000d23c783b */ /* 0x000fe20000004200 */
[----:B-1----:R-:W-:-:S05]  /*6910*/  FMNMX.FTZ R0, R0, R4, !PT ;  /* 0x0000000400007209 */ /* 0x002fca0007810000 */
[----:B------:R-:W1:Y:S01]  /*6920*/  SHFL.BFLY PT, R4, R0, 0x1, 0x1f ;  /* 0x0c201f0000047f89 */ /* 0x000e6200000e0000 */
[--C-:B---3--:R-:W-:Y:S01]  /*6930*/  FFMA.FTZ R2, R66, c[0x0][0x2d0], -R6.reuse ;  /* 0x0000b40042027a23 */ /* 0x108fe20000010806 */
[----:B----4-:R-:W-:Y:S02]  /*6940*/  F2FP.BF16.PACK_AB R13, R232, R199 ;  /* 0x000000c7e80d723e */ /* 0x010fe400000010ff */
[----:B------:R-:W3:Y:S01]  /*6950*/  LDSM.16.MT88.4 R64, [R212+0x900] ;  /* 0x00090000d440783b */ /* 0x000ee20000004200 */
[----:B------:R4:W-:Y:S01]  /*6960*/  MUFU.EX2 R116, R2 ;  /* 0x0000000200747308 */ /* 0x0009e20000000800 */
[----:B--2---:R-:W-:Y:S01]  /*6970*/  FMNMX.FTZ R3, R5, R3, !PT ;  /* 0x0000000305037209 */ /* 0x004fe20007810000 */
[--C-:B----4-:R-:W-:Y:S01]  /*6980*/  FFMA.FTZ R2, R70, c[0x0][0x2d0], -R6.reuse ;  /* 0x0000b40046027a23 */ /* 0x110fe20000010806 */
[----:B-1----:R-:W-:Y:S01]  /*6990*/  FMNMX.FTZ R70, R0, R4, !PT ;  /* 0x0000000400467209 */ /* 0x002fe20007810000 */
[----:B------:R-:W-:-:S04]  /*69a0*/  FFMA.FTZ R0, R102, c[0x0][0x2d0], -R6 ;  /* 0x0000b40066007a23 */ /* 0x000fc80000010806 */
[----:B------:R1:W2:Y:S01]  /*69b0*/  MUFU.EX2 R204, R2 ;  /* 0x0000000200cc7308 */ /* 0x0002a20000000800 */
[----:B------:R-:W-:-:S07]  /*69c0*/  FSETP.NEU.FTZ.AND P0, PT, R70, -INF , PT ;  /* 0xff8000004600780b */ /* 0x000fce0003f1d000 */
[----:B------:R4:W-:Y:S01]  /*69d0*/  MUFU.EX2 R206, R0 ;  /* 0x0000000000ce7308 */ /* 0x0009e20000000800 */
[----:B-1----:R-:W-:Y:S01]  /*69e0*/  FFMA.FTZ R2, R105, c[0x0][0x2d0], -R7 ;  /* 0x0000b40069027a23 */ /* 0x002fe20000010807 */
[----:B--2---:R-:W-:-:S06]  /*69f0*/  F2FP.BF16.PACK_AB R15, R204, R116 ;  /* 0x00000074cc0f723e */ /* 0x004fcc00000010ff */
[----:B------:R1:W-:Y:S01]  /*6a00*/  MUFU.EX2 R241, R2 ;  /* 0x0000000200f17308 */ /* 0x0003e20000000800 */
[----:B----4-:R-:W-:Y:S01]  /*6a10*/  FFMA.FTZ R0, R104, c[0x0][0x2d0], -R6 ;  /* 0x0000b40068007a23 */ /* 0x010fe20000010806 */
[C---:B------:R-:W-:Y:S06]  /*6a20*/  HMMA.16816.F32.BF16 R48, R12.reuse, R84, R32 ;  /* 0x000000540c30723c */ /* 0x040fec0000041820 */
[----:B------:R-:W-:Y:S02]  /*6a30*/  MUFU.EX2 R234, R0 ;  /* 0x0000000000ea7308 */ /* 0x000fe40000000800 */
[----:B---3--:R-:W-:Y:S01]  /*6a40*/  HMMA.16816.F32.BF16 R44, R12, R64, R28 ;  /* 0x000000400c2c723c */ /* 0x008fe2000004181c */
[----:B-1----:R-:W-:-:S05]  /*6a50*/  FFMA.FTZ R2, R106, c[0x0][0x2d0], -R7 ;  /* 0x0000b4006a027a23 */ /* 0x002fca0000010807 */
[----:B------:R1:W2:Y:S02]  /*6a60*/  MUFU.EX2 R191, R2 ;  /* 0x0000000200bf7308 */ /* 0x0002a40000000800 */
[C---:B------:R-:W-:Y:S08]  /*6a70*/  HMMA.16816.F32.BF16 R32, R12.reuse, R60, R24 ;  /* 0x0000003c0c20723c */ /* 0x040ff00000041818 */
[----:B------:R-:W-:Y:S01]  /*6a80*/  HMMA.16816.F32.BF16 R28, R12, R56, R16 ;  /* 0x000000380c1c723c */ /* 0x000fe20000041810 */
[----:B-1----:R-:W-:-:S07]  /*6a90*/  FFMA.FTZ R2, R107, c[0x0][0x2d0], -R7 ;  /* 0x0000b4006b027a23 */ /* 0x002fce0000010807 */
[C---:B------:R-:W-:Y:S01]  /*6aa0*/  HMMA.16816.F32.BF16 R24, R12.reuse, R86, R20 ;  /* 0x000000560c18723c */ /* 0x040fe20000041814 */
[----:B------:R1:W-:Y:S07]  /*6ab0*/  MUFU.EX2 R109, R2 ;  /* 0x00000002006d7308 */ /* 0x0003ee0000000800 */
[C---:B------:R-:W-:Y:S08]  /*6ac0*/  HMMA.16816.F32.BF16 R20, R12.reuse, R66, R36 ;  /* 0x000000420c14723c */ /* 0x040ff00000041824 */
[----:B------:R-:W-:Y:S01]  /*6ad0*/  HMMA.16816.F32.BF16 R16, R12, R62, R40 ;  /* 0x0000003e0c10723c */ /* 0x000fe20000041828 */
[----:B-1----:R-:W-:-:S04]  /*6ae0*/  FFMA.FTZ R2, R108, c[0x0][0x2d0], -R7 ;  /* 0x0000b4006c027a23 */ /* 0x002fc80000010807 */
[----:B------:R1:W-:Y:S03]  /*6af0*/  MUFU.EX2 R231, R2 ;  /* 0x0000000200e77308 */ /* 0x0003e60000000800 */
[----:B------:R-:W-:Y:S07]  /*6b00*/  HMMA.16816.F32.BF16 R12, R12, R58, R8 ;  /* 0x0000003a0c0c723c */ /* 0x000fee0000041808 */
[----:B--2---:R-:W-:-:S02]  /*6b10*/  F2FP.BF16.PACK_AB R8, R191, R241 ;  /* 0x000000f1bf08723e */ /* 0x004fc400000010ff */
[----:B------:R-:W-:Y:S01]  /*6b20*/  F2FP.BF16.PACK_AB R11, R234, R206 ;  /* 0x000000ceea0b723e */ /* 0x000fe200000010ff */
[----:B-1----:R-:W-:-:S04]  /*6b30*/  FFMA.FTZ R2, R95, c[0x0][0x2d0], -R6 ;  /* 0x0000b4005f027a23 */ /* 0x002fc80000010806 */
[----:B------:R1:W-:Y:S02]  /*6b40*/  MUFU.EX2 R240, R2 ;  /* 0x0000000200f07308 */ /* 0x0003e40000000800 */
[----:B-1----:R-:W-:-:S06]  /*6b50*/  FFMA.FTZ R2, R99, c[0x0][0x2d0], -R6 ;  /* 0x0000b40063027a23 */ /* 0x002fcc0000010806 */
[----:B------:R1:W2:Y:S02]  /*6b60*/  MUFU.EX2 R190, R2 ;  /* 0x0000000200be7308 */ /* 0x0002a40000000800 */
[----:B-1----:R-:W-:Y:S01]  /*6b70*/  FMUL.FTZ R2, R70, c[0x0][0x2d0] ;  /* 0x0000b40046027a20 */ /* 0x002fe20000410000 */
[----:B--2---:R-:W-:-:S04]  /*6b80*/  F2FP.BF16.PACK_AB R9, R190, R240 ;  /* 0x000000f0be09723e */ /* 0x004fc800000010ff */
[----:B------:R-:W-:Y:S02]  /*6b90*/  FSEL R2, R2, RZ, P0 ;  /* 0x000000ff02027208 */ /* 0x000fe40000000000 */
[----:B------:R-:W-:-:S03]  /*6ba0*/  FSETP.NEU.FTZ.AND P0, PT, R3, -INF , PT ;  /* 0xff8000000300780b */ /* 0x000fc60003f1d000 */
[--C-:B------:R-:W-:Y:S02]  /*6bb0*/  FFMA.FTZ R0, R75, c[0x0][0x2d0], -R2.reuse ;  /* 0x0000b4004b007a23 */ /* 0x100fe40000010802 */
[----:B------:R-:W-:Y:S02]  /*6bc0*/  FFMA.FTZ R4, R100, c[0x0][0x2d0], -R2 ;  /* 0x0000b40064047a23 */ /* 0x000fe40000010802 */
[----:B------:R1:W-:Y:S01]  /*6bd0*/  MUFU.EX2 R214, R0 ;  /* 0x0000000000d67308 */ /* 0x0003e20000000800 */
[----:B------:R-:W-:-:S05]  /*6be0*/  IMAD.MOV.U32 R75, RZ, RZ, R109 ;  /* 0x000000ffff4b7224 */ /* 0x000fca00078e006d */
[----:B------:R-:W-:Y:S02]  /*6bf0*/  F2FP.BF16.PACK_AB R10, R231, R75 ;  /* 0x0000004be70a723e */ /* 0x000fe400000010ff */
[----:B------:R-:W-:Y:S05]  /*6c00*/  MUFU.EX2 R159, R4 ;  /* 0x00000004009f7308 */ /* 0x000fea0000000800 */
[----:B------:R-:W-:Y:S01]  /*6c10*/  HMMA.16816.F32.BF16 R108, R8, R128, R44 ;  /* 0x00000080086c723c */ /* 0x000fe2000004182c */
[----:B-1----:R-:W-:-:S04]  /*6c20*/  FFMA.FTZ R0, R92, c[0x0][0x2d0], -R2 ;  /* 0x0000b4005c007a23 */ /* 0x002fc80000010802 */
[----:B------:R1:W2:Y:S03]  /*6c30*/  MUFU.EX2 R215, R0 ;  /* 0x0000000000d77308 */ /* 0x0002a60000000800 */
[C---:B------:R-:W-:Y:S08]  /*6c40*/  HMMA.16816.F32.BF16 R104, R8.reuse, R120, R48 ;  /* 0x000000780868723c */ /* 0x040ff00000041830 */
[----:B------:R-:W-:Y:S01]  /*6c50*/  HMMA.16816.F32.BF16 R112, R8, R132, R32 ;  /* 0x000000840870723c */ /* 0x000fe20000041820 */
[----:B-1----:R-:W-:-:S07]  /*6c60*/  FFMA.FTZ R0, R98, c[0x0][0x2d0], -R2 ;  /* 0x0000b40062007a23 */ /* 0x002fce0000010802 */
[C---:B------:R-:W-:Y:S01]  /*6c70*/  HMMA.16816.F32.BF16 R44, R8.reuse, R122, R24 ;  /* 0x0000007a082c723c */ /* 0x040fe20000041818 */
[----:B------:R1:W3:Y:S07]  /*6c80*/  MUFU.EX2 R235, R0 ;  /* 0x0000000000eb7308 */ /* 0x0002ee0000000800 */
[C---:B------:R-:W-:Y:S08]  /*6c90*/  HMMA.16816.F32.BF16 R92, R8.reuse, R130, R20 ;  /* 0x00000082085c723c */ /* 0x040ff00000041814 */
[----:B------:R-:W-:Y:S01]  /*6ca0*/  HMMA.16816.F32.BF16 R96, R8, R134, R16 ;  /* 0x000000860860723c */ /* 0x000fe20000041810 */
[----:B-1----:R-:W-:-:S05]  /*6cb0*/  FMUL.FTZ R0, R3, c[0x0][0x2d0] ;  /* 0x0000b40003007a20 */ /* 0x002fca0000410000 */
[----:B------:R-:W-:Y:S02]  /*6cc0*/  FSEL R0, R0, RZ, P0 ;  /* 0x000000ff00007208 */ /* 0x000fe40000000000 */
[----:B------:R-:W-:Y:S03]  /*6cd0*/  HMMA.16816.F32.BF16 R100, R8, R138, R12 ;  /* 0x0000008a0864723c */ /* 0x000fe6000004180c */
[----:B------:R-:W-:-:S04]  /*6ce0*/  FFMA.FTZ R4, R68, c[0x0][0x2d0], -R0 ;  /* 0x0000b40044047a23 */ /* 0x000fc80000010800 */
[----:B------:R1:W-:Y:S02]  /*6cf0*/  MUFU.EX2 R238, R4 ;  /* 0x0000000400ee7308 */ /* 0x0003e40000000800 */
[----:B-1----:R-:W-:Y:S02]  /*6d00*/  FFMA.FTZ R4, R69, c[0x0][0x2d0], -R0 ;  /* 0x0000b40045047a23 */ /* 0x002fe40000010800 */
[----:B------:R-:W-:-:S04]  /*6d10*/  IMAD.MOV.U32 R69, RZ, RZ, R116 ;  /* 0x000000ffff457224 */ /* 0x000fc800078e0074 */
[----:B------:R1:W4:Y:S01]  /*6d20*/  MUFU.EX2 R217, R4 ;  /* 0x0000000400d97308 */ /* 0x0003220000000800 */
[----:B------:R-:W-:Y:S07]  /*6d30*/  HMMA.16816.F32.BF16 R116, R8, R136, R28 ;  /* 0x000000880874723c */ /* 0x000fee000004181c */
[----:B--2---:R-:W-:Y:S02]  /*6d40*/  F2FP.BF16.PACK_AB R8, R215, R214 ;  /* 0x000000d6d708723e */ /* 0x004fe400000010ff */
[----:B---3--:R-:W-:Y:S01]  /*6d50*/  F2FP.BF16.PACK_AB R10, R159, R235 ;  /* 0x000000eb9f0a723e */ /* 0x008fe200000010ff */
[----:B-1----:R-:W-:Y:S01]  /*6d60*/  FFMA.FTZ R4, R73, c[0x0][0x2d0], -R0 ;  /* 0x0000b40049047a23 */ /* 0x002fe20000010800 */
[----:B----4-:R-:W-:-:S03]  /*6d70*/  F2FP.BF16.PACK_AB R9, R217, R238 ;  /* 0x000000eed909723e */ /* 0x010fc600000010ff */
[----:B------:R1:W-:Y:S02]  /*6d80*/  MUFU.EX2 R230, R4 ;  /* 0x0000000400e67308 */ /* 0x0003e40000000800 */
[----:B-1----:R-:W-:Y:S02]  /*6d90*/  FFMA.FTZ R4, R74, c[0x0][0x2d0], -R0 ;  /* 0x0000b4004a047a23 */ /* 0x002fe40000010800 */
[----:B------:R-:W-:-:S04]  /*6da0*/  IMAD.MOV.U32 R74, RZ, RZ, R236 ;  /* 0x000000ffff4a7224 */ /* 0x000fc800078e00ec */
[----:B------:R1:W2:Y:S02]  /*6db0*/  MUFU.EX2 R68, R4 ;  /* 0x0000000400447308 */ /* 0x0002a40000000800 */
[----:B-1----:R-:W-:Y:S01]  /*6dc0*/  FFMA.FTZ R4, R140, c[0x0][0x2d0], -R2 ;  /* 0x0000b4008c047a23 */ /* 0x002fe20000010802 */
[----:B--2---:R-:W-:-:S05]  /*6dd0*/  F2FP.BF16.PACK_AB R11, R68, R230 ;  /* 0x000000e6440b723e */ /* 0x004fca00000010ff */
[----:B------:R1:W-:Y:S02]  /*6de0*/  MUFU.EX2 R216, R4 ;  /* 0x0000000400d87308 */ /* 0x0003e40000000800 */
[C---:B------:R-:W-:Y:S07]  /*6df0*/  HMMA.16816.F32.BF16 R16, R8.reuse, R80, RZ ;  /* 0x000000500810723c */ /* 0x040fee00000418ff */
[----:B------:R-:W-:Y:S01]  /*6e00*/  MOV R80, R245 ;  /* 0x000000f500507202 */ /* 0x000fe20000000f00 */
[----:B------:R-:W-:Y:S01]  /*6e10*/  HMMA.16816.F32.BF16 R28, R8, R52, RZ ;  /* 0x00000034081c723c */ /* 0x000fe200000418ff */
[----:B-1----:R-:W-:-:S04]  /*6e20*/  FFMA.FTZ R4, R141, c[0x0][0x2d0], -R2 ;  /* 0x0000b4008d047a23 */ /* 0x002fc80000010802 */
[----:B------:R1:W-:Y:S03]  /*6e30*/  MUFU.EX2 R252, R4 ;  /* 0x0000000400fc7308 */ /* 0x0003e60000000800 */
[C---:B------:R-:W-:Y:S07]  /*6e40*/  HMMA.16816.F32.BF16 R32, R8.reuse, R82, RZ ;  /* 0x000000520820723c */ /* 0x040fee00000418ff */
[----:B------:R-:W-:Y:S01]  /*6e50*/  IMAD.MOV.U32 R82, RZ, RZ, R243 ;  /* 0x000000ffff527224 */ /* 0x000fe200078e00f3 */
[----:B------:R-:W-:Y:S01]  /*6e60*/  HMMA.16816.F32.BF16 R40, R8, R54, RZ ;  /* 0x000000360828723c */ /* 0x000fe200000418ff */
[----:B------:R-:W2:Y:S01]  /*6e70*/  LDSM.16.MT88.4 R52, [R209+0x1900] ;  /* 0x00190000d134783b */ /* 0x000ea20000004200 */
[----:B-1----:R-:W-:-:S06]  /*6e80*/  FFMA.FTZ R4, R142, c[0x0][0x2d0], -R2 ;  /* 0x0000b4008e047a23 */ /* 0x002fcc0000010802 */
[C---:B------:R-:W-:Y:S01]  /*6e90*/  HMMA.16816.F32.BF16 R24, R8.reuse, R76, RZ ;  /* 0x0000004c0818723c */ /* 0x040fe200000418ff */
[----:B------:R1:W3:Y:S07]  /*6ea0*/  MUFU.EX2 R5, R4 ;  /* 0x0000000400057308 */ /* 0x0002ee0000000800 */
[C---:B------:R-:W-:Y:S08]  /*6eb0*/  HMMA.16816.F32.BF16 R36, R8.reuse, R78, RZ ;  /* 0x0000004e0824723c */ /* 0x040ff000000418ff */
[----:B------:R-:W-:Y:S01]  /*6ec0*/  HMMA.16816.F32.BF16 R12, R8, R88, RZ ;  /* 0x00000058080c723c */ /* 0x000fe200000418ff */
[----:B-1----:R-:W-:-:S02]  /*6ed0*/  FFMA.FTZ R4, R143, c[0x0][0x2d0], -R2 ;  /* 0x0000b4008f047a23 */ /* 0x002fc40000010802 */
[----:B---3--:R-:W-:Y:S02]  /*6ee0*/  IMAD.MOV.U32 R83, RZ, RZ, R5 ;  /* 0x000000ffff537224 */ /* 0x008fe400078e0005 */
[----:B------:R1:W3:Y:S03]  /*6ef0*/  MUFU.EX2 R236, R4 ;  /* 0x0000000400ec7308 */ /* 0x0002e60000000800 */
[----:B------:R-:W-:Y:S01]  /*6f00*/  HMMA.16816.F32.BF16 R20, R8, R90, RZ ;  /* 0x0000005a0814723c */ /* 0x000fe200000418ff */
[----:B------:R-:W-:-:S06]  /*6f10*/  IMAD.MOV.U32 R5, RZ, RZ, R244 ;  /* 0x000000ffff057224 */ /* 0x000fcc00078e00f4 */
[----:B------:R-:W-:Y:S01]  /*6f20*/  F2FP.BF16.PACK_AB R8, R252, R216 ;  /* 0x000000d8fc08723e */ /* 0x000fe200000010ff */
        /* <DEDUP_REMOVED lines=11> */
[----:B---3--:R-:W-:-:S05]  /*6fe0*/  F2FP.BF16.PACK_AB R11, R250, R251 ;  /* 0x000000fbfa0b723e */ /* 0x008fca00000010ff */
[----:B------:R1:W-:Y:S02]  /*6ff0*/  MUFU.EX2 R81, R4 ;  /* 0x0000000400517308 */ /* 0x0003e40000000800 */
[C---:B------:R-:W-:Y:S07]  /*7000*/  HMMA.16816.F32.BF16 R76, R8.reuse, R84, R28 ;  /* 0x00000054084c723c */ /* 0x040fee000004181c */
[----:B------:R-:W-:Y:S01]  /*7010*/  IMAD.MOV.U32 R31, RZ, RZ, R241 ;  /* 0x000000ffff1f7224 */ /* 0x000fe200078e00f1 */
[----:B------:R-:W-:Y:S01]  /*7020*/  HMMA.16816.F32.BF16 R140, R8, R60, R16 ;  /* 0x0000003c088c723c */ /* 0x000fe20000041810 */
[----:B------:R-:W-:Y:S01]  /*7030*/  MOV R30, R159 ;  /* 0x0000009f001e7202 */ /* 0x000fe20000000f00 */
[----:B------:R-:W-:-:S02]  /*7040*/  IMAD.MOV.U32 R29, RZ, RZ, R240 ;  /* 0x000000ffff1d7224 */ /* 0x000fc400078e00f0 */
[----:B-1----:R-:W-:-:S03]  /*7050*/  FFMA.FTZ R4, R149, c[0x0][0x2d0], -R7 ;  /* 0x0000b40095047a23 */ /* 0x002fc60000010807 */
[----:B------:R-:W-:Y:S01]  /*7060*/  IMAD.MOV.U32 R19, RZ, RZ, R242 ;  /* 0x000000ffff137224 */ /* 0x000fe200078e00f2 */
[----:B------:R1:W-:Y:S01]  /*7070*/  MUFU.EX2 R73, R4 ;  /* 0x0000000400497308 */ /* 0x0003e20000000800 */
[C---:B------:R-:W-:Y:S08]  /*7080*/  HMMA.16816.F32.BF16 R124, R8.reuse, R64, R24 ;  /* 0x00000040087c723c */ /* 0x040ff00000041818 */
[----:B------:R-:W-:Y:S01]  /*7090*/  HMMA.16816.F32.BF16 R84, R8, R86, R40 ;  /* 0x000000560854723c */ /* 0x000fe20000041828 */
[----:B-1----:R-:W-:-:S07]  /*70a0*/  FFMA.FTZ R4, R150, c[0x0][0x2d0], -R7 ;  /* 0x0000b40096047a23 */ /* 0x002fce0000010807 */
[C---:B------:R-:W-:Y:S01]  /*70b0*/  HMMA.16816.F32.BF16 R64, R8.reuse, R66, R36 ;  /* 0x000000420840723c */ /* 0x040fe20000041824 */
[----:B------:R1:W3:Y:S07]  /*70c0*/  MUFU.EX2 R48, R4 ;  /* 0x0000000400307308 */ /* 0x0002ee0000000800 */
[----:B------:R-:W-:Y:S01]  /*70d0*/  HMMA.16816.F32.BF16 R88, R8, R62, R32 ;  /* 0x0000003e0858723c */ /* 0x000fe20000041820 */
[----:B------:R-:W-:Y:S01]  /*70e0*/  LDSM.16.MT88.4 R60, [R209+0x2100] ;  /* 0x00210000d13c783b */ /* 0x000fe20000004200 */
[----:B-1----:R-:W-:Y:S01]  /*70f0*/  FFMA.FTZ R4, R151, c[0x0][0x2d0], -R7 ;  /* 0x0000b40097047a23 */ /* 0x002fe20000010807 */
[----:B---3--:R-:W-:-:S05]  /*7100*/  MOV R18, R48 ;  /* 0x0000003000127202 */ /* 0x008fca0000000f00 */
[----:B------:R-:W-:Y:S01]  /*7110*/  HMMA.16816.F32.BF16 R148, R8, R56, R12 ;  /* 0x000000380894723c */ /* 0x000fe2000004180c */
[----:B------:R-:W-:Y:S01]  /*7120*/  LDSM.16.MT88.4 R48, [R212+0x1900] ;  /* 0x00190000d430783b */ /* 0x000fe20000004200 */
[----:B------:R1:W-:Y:S02]  /*7130*/  MUFU.EX2 R249, R4 ;  /* 0x0000000400f97308 */ /* 0x0003e40000000800 */
[----:B-1----:R-:W-:-:S06]  /*7140*/  FFMA.FTZ R4, R156, c[0x0][0x2d0], -R7 ;  /* 0x0000b4009c047a23 */ /* 0x002fcc0000010807 */
[----:B------:R1:W-:Y:S02]  /*7150*/  MUFU.EX2 R246, R4 ;  /* 0x0000000400f67308 */ /* 0x0003e40000000800 */
[----:B-1----:R-:W-:-:S06]  /*7160*/  FFMA.FTZ R4, R144, c[0x0][0x2d0], -R6 ;  /* 0x0000b40090047a23 */ /* 0x002fcc0000010806 */
[----:B------:R1:W-:Y:S02]  /*7170*/  MUFU.EX2 R245, R4 ;  /* 0x0000000400f57308 */ /* 0x0003e40000000800 */
[----:B-1----:R-:W-:-:S06]  /*7180*/  FFMA.FTZ R4, R146, c[0x0][0x2d0], -R6 ;  /* 0x0000b40092047a23 */ /* 0x002fcc0000010806 */
[----:B------:R1:W3:Y:S02]  /*7190*/  MUFU.EX2 R244, R4 ;  /* 0x0000000400f47308 */ /* 0x0002e40000000800 */
[----:B-1----:R-:W-:-:S06]  /*71a0*/  FFMA.FTZ R4, R145, c[0x0][0x2d0], -R6 ;  /* 0x0000b40091047a23 */ /* 0x002fcc0000010806 */
[----:B------:R1:W-:Y:S02]  /*71b0*/  MUFU.EX2 R241, R4 ;  /* 0x0000000400f17308 */ /* 0x0003e40000000800 */
[----:B-1----:R-:W-:Y:S02]  /*71c0*/  FFMA.FTZ R4, R147, c[0x0][0x2d0], -R6 ;  /* 0x0000b40093047a23 */ /* 0x002fe40000010806 */
[----:B------:R-:W1:Y:S04]  /*71d0*/  LDSM.16.MT88.4 R144, [R210+0x1900] ;  /* 0x00190000d290783b */ /* 0x000e680000004200 */
[----:B------:R4:W1:Y:S02]  /*71e0*/  MUFU.EX2 R243, R4 ;  /* 0x0000000400f37308 */ /* 0x0008640000000800 */
[----:B----4-:R-:W-:-:S06]  /*71f0*/  FFMA.FTZ R4, R158, c[0x0][0x2d0], -R7 ;  /* 0x0000b4009e047a23 */ /* 0x010fcc0000010807 */
[----:B------:R4:W1:Y:S02]  /*7200*/  MUFU.EX2 R242, R4 ;  /* 0x0000000400f27308 */ /* 0x0008640000000800 */
[----:B----4-:R-:W-:Y:S02]  /*7210*/  FFMA.FTZ R4, R157, c[0x0][0x2d0], -R7 ;  /* 0x0000b4009d047a23 */ /* 0x010fe40000010807 */
[----:B------:R-:W-:Y:S01]  /*7220*/  HMMA.16816.F32.BF16 R156, R8, R58, R20 ;  /* 0x0000003a089c723c */ /* 0x000fe20000041814 */
[----:B------:R-:W4:Y:S03]  /*7230*/  LDSM.16.MT88.4 R56, [R211+0x1900] ;  /* 0x00190000d338783b */ /* 0x000f260000004200 */
[----:B------:R2:W-:Y:S03]  /*7240*/  MUFU.EX2 R240, R4 ;  /* 0x0000000400f07308 */ /* 0x0005e60000000800 */
[----:B------:R-:W-:-:S02]  /*7250*/  F2FP.BF16.PACK_AB R8, R73, R81 ;  /* 0x000000514908723e */ /* 0x000fc400000010ff */
[----:B---3--:R-:W-:Y:S02]  /*7260*/  F2FP.BF16.PACK_AB R9, R244, R245 ;  /* 0x000000f5f409723e */ /* 0x008fe400000010ff */
[----:B------:R-:W-:Y:S02]  /*7270*/  F2FP.BF16.PACK_AB R10, R249, R18 ;  /* 0x00000012f90a723e */ /* 0x000fe400000010ff */
[----:B-1----:R-:W-:Y:S01]  /*7280*/  F2FP.BF16.PACK_AB R11, R243, R241 ;  /* 0x000000f1f30b723e */ /* 0x002fe200000010ff */
[----:B--2---:R-:W-:-:S06]  /*7290*/  FFMA.FTZ R4, R184, c[0x0][0x2d0], -R7 ;  /* 0x0000b400b8047a23 */ /* 0x004fcc0000010807 */
[----:B------:R-:W-:Y:S01]  /*72a0*/  HMMA.16816.F32.BF16 R40, R8, R52, R104 ;  /* 0x000000340828723c */ /* 0x000fe20000041868 */
[----:B------:R-:W-:-:S06]  /*72b0*/  IMAD.MOV.U32 R184, RZ, RZ, R82 ;  /* 0x000000ffffb87224 */ /* 0x000fcc00078e0052 */
[----:B------:R-:W-:Y:S01]  /*72c0*/  MOV R104, R239 ;  /* 0x000000ef00687202 */ /* 0x000fe20000000f00 */
[C---:B------:R-:W-:Y:S01]  /*72d0*/  HMMA.16816.F32.BF16 R24, R8.reuse, R144, R112 ;  /* 0x000000900818723c */ /* 0x040fe20000041870 */
[----:B------:R1:W-:Y:S01]  /*72e0*/  MUFU.EX2 R239, R4 ;  /* 0x0000000400ef7308 */ /* 0x0003e20000000800 */
[----:B------:R-:W-:Y:S02]  /*72f0*/  IMAD.MOV.U32 R107, RZ, RZ, R29 ;  /* 0x000000ffff6b7224 */ /* 0x000fe400078e001d */
[----:B------:R-:W-:Y:S02]  /*7300*/  IMAD.MOV.U32 R106, RZ, RZ, R30 ;  /* 0x000000ffff6a7224 */ /* 0x000fe400078e001e */
[----:B------:R-:W-:Y:S01]  /*7310*/  IMAD.MOV.U32 R105, RZ, RZ, R31 ;  /* 0x000000ffff697224 */ /* 0x000fe200078e001f */
[----:B------:R-:W-:Y:S01]  /*7320*/  MOV R115, R18 ;  /* 0x0000001200737202 */ /* 0x000fe20000000f00 */
[----:B------:R-:W-:Y:S01]  /*7330*/  IMAD.MOV.U32 R112, RZ, RZ, R235 ;  /* 0x000000ffff707224 */ /* 0x000fe200078e00eb */
[----:B------:R-:W-:Y:S01]  /*7340*/  HMMA.16816.F32.BF16 R20, R8, R146, R96 ;  /* 0x000000920814723c */ /* 0x000fe20000041860 */
[----:B------:R-:W-:Y:S01]  /*7350*/  MOV R114, R83 ;  /* 0x0000005300727202 */ /* 0x000fe20000000f00 */
[----:B------:R-:W-:-:S05]  /*7360*/  IMAD.MOV.U32 R113, RZ, RZ, R80 ;  /* 0x000000ffff717224 */ /* 0x000fca00078e0050 */
[----:B------:R-:W-:Y:S01]  /*7370*/  IMAD.MOV.U32 R98, RZ, RZ, R234 ;  /* 0x000000ffff627224 */ /* 0x000fe200078e00ea */
[----:B------:R-:W-:Y:S01]  /*7380*/  MOV R96, R231 ;  /* 0x000000e700607202 */ /* 0x000fe20000000f00 */
[----:B-1----:R-:W-:Y:S01]  /*7390*/  FFMA.FTZ R4, R166, c[0x0][0x2d0], -R6 ;  /* 0x0000b400a6047a23 */ /* 0x002fe20000010806 */
[C---:B------:R-:W-:Y:S01]  /*73a0*/  HMMA.16816.F32.BF16 R36, R8.reuse, R54, R44 ;  /* 0x000000360824723c */ /* 0x040fe2000004182c */
[----:B------:R-:W-:Y:S01]  /*73b0*/  IMAD.MOV.U32 R166, RZ, RZ, R238 ;  /* 0x000000ffffa67224 */ /* 0x000fe200078e00ee */
[----:B------:R-:W-:Y:S01]  /*73c0*/  MOV R99, R81 ;  /* 0x0000005100637202 */ /* 0x000fe20000000f00 */
[----:B------:R1:W-:Y:S01]  /*73d0*/  MUFU.EX2 R238, R4 ;  /* 0x0000000400ee7308 */ /* 0x0003e20000000800 */
[----:B------:R-:W-:Y:S01]  /*73e0*/  IMAD.MOV.U32 R97, RZ, RZ, R232 ;  /* 0x000000ffff617224 */ /* 0x000fe200078e00e8 */
[----:B------:R-:W2:Y:S02]  /*73f0*/  LDSM.16.MT88.4 R80, [R212+0x2100] ;  /* 0x00210000d450783b */ /* 0x000ea40000004200 */
[----:B------:R-:W-:Y:S01]  /*7400*/  IMAD.MOV.U32 R47, RZ, RZ, R19 ;  /* 0x000000ffff2f7224 */ /* 0x000fe200078e0013 */
[C---:B------:R-:W-:Y:S01]  /*7410*/  HMMA.16816.F32.BF16 R28, R8.reuse, R50, R92 ;  /* 0x00000032081c723c */ /* 0x040fe2000004185c */
[----:B------:R-:W3:Y:S07]  /*7420*/  LDSM.16.MT88.4 R92, [R210+0x2100] ;  /* 0x00210000d25c783b */ /* 0x000eee0000004200 */
[----:B----4-:R-:W-:Y:S01]  /*7430*/  HMMA.16816.F32.BF16 R16, R8, R56, R116 ;  /* 0x000000380810723c */ /* 0x010fe20000041874 */
[----:B-1----:R-:W-:-:S02]  /*7440*/  FFMA.FTZ R4, R167, c[0x0][0x2d0], -R6 ;  /* 0x0000b400a7047a23 */ /* 0x002fc40000010806 */
[----:B------:R-:W-:Y:S02]  /*7450*/  IMAD.MOV.U32 R167, RZ, RZ, R237 ;  /* 0x000000ffffa77224 */ /* 0x000fe400078e00ed */
[----:B------:R1:W4:Y:S02]  /*7460*/  MUFU.EX2 R237, R4 ;  /* 0x0000000400ed7308 */ /* 0x0003240000000800 */
[----:B------:R-:W-:Y:S01]  /*7470*/  MOV R118, R204 ;  /* 0x000000cc00767202 */ /* 0x000fe20000000f00 */
[----:B------:R-:W-:Y:S01]  /*7480*/  HMMA.16816.F32.BF16 R12, R8, R58, R100 ;  /* 0x0000003a080c723c */ /* 0x000fe20000041864 */
[----:B------:R-:W2:Y:S01]  /*7490*/  LDSM.16.MT88.4 R100, [R211+0x2100] ;  /* 0x00210000d364783b */ /* 0x000ea20000004200 */
[----:B------:R-:W-:Y:S01]  /*74a0*/  IMAD.MOV.U32 R116, RZ, RZ, R5 ;  /* 0x000000ffff747224 */ /* 0x000fe200078e0005 */
[----:B------:R-:W-:Y:S01]  /*74b0*/  MOV R117, R75 ;  /* 0x0000004b00757202 */ /* 0x000fe20000000f00 */
[----:B------:R-:W-:Y:S02]  /*74c0*/  IMAD.MOV.U32 R5, RZ, RZ, R198 ;  /* 0x000000ffff057224 */ /* 0x000fe400078e00c6 */
[----:B------:R-:W-:-:S02]  /*74d0*/  IMAD.MOV.U32 R119, RZ, RZ, R199 ;  /* 0x000000ffff777224 */ /* 0x000fc400078e00c7 */
[----:B------:R-:W-:Y:S01]  /*74e0*/  HMMA.16816.F32.BF16 R32, R8, R48, R108 ;  /* 0x000000300820723c */ /* 0x000fe2000004186c */
[----:B-1----:R-:W-:-:S06]  /*74f0*/  FFMA.FTZ R4, R171, c[0x0][0x2d0], -R6 ;  /* 0x0000b400ab047a23 */ /* 0x002fcc0000010806 */
[----:B------:R-:W-:Y:S01]  /*7500*/  F2FP.BF16.PACK_AB R8, R242, R246 ;  /* 0x000000f6f208723e */ /* 0x000fe200000010ff */
[----:B------:R-:W-:Y:S01]  /*7510*/  IMAD.MOV.U32 R171, RZ, RZ, R236 ;  /* 0x000000ffffab7224 */ /* 0x000fe200078e00ec */
[----:B----4-:R-:W-:Y:S01]  /*7520*/  F2FP.BF16.PACK_AB R9, R237, R238 ;  /* 0x000000eeed09723e */ /* 0x010fe200000010ff */
[----:B------:R1:W-:Y:S01]  /*7530*/  MUFU.EX2 R236, R4 ;  /* 0x0000000400ec7308 */ /* 0x0003e20000000800 */
[----:B------:R-:W-:Y:S01]  /*7540*/  F2FP.BF16.PACK_AB R10, R239, R240 ;  /* 0x000000f0ef0a723e */ /* 0x000fe200000010ff */
[----:B-1----:R-:W-:-:S06]  /*7550*/  FFMA.FTZ R4, R172, c[0x0][0x2d0], -R6 ;  /* 0x0000b400ac047a23 */ /* 0x002fcc0000010806 */
[----:B------:R1:W4:Y:S02]  /*7560*/  MUFU.EX2 R235, R4 ;  /* 0x0000000400eb7308 */ /* 0x0003240000000800 */
[----:B-1----:R-:W-:Y:S01]  /*7570*/  FFMA.FTZ R4, R161, c[0x0][0x2d0], -R2 ;  /* 0x0000b400a1047a23 */ /* 0x002fe20000010802 */
[----:B----4-:R-:W-:Y:S01]  /*7580*/  F2FP.BF16.PACK_AB R11, R235, R236 ;  /* 0x000000eceb0b723e */ /* 0x010fe200000010ff */
[----:B------:R-:W-:-:S04]  /*7590*/  IMAD.MOV.U32 R161, RZ, RZ, R205 ;  /* 0x000000ffffa17224 */ /* 0x000fc800078e00cd */
[----:B------:R1:W-:Y:S02]  /*75a0*/  MUFU.EX2 R234, R4 ;  /* 0x0000000400ea7308 */ /* 0x0003e40000000800 */
[C---:B------:R-:W-:Y:S08]  /*75b0*/  HMMA.16816.F32.BF16 R40, R8.reuse, R60, R40 ;  /* 0x0000003c0828723c */ /* 0x040ff00000041828 */
[----:B------:R-:W-:Y:S01]  /*75c0*/  HMMA.16816.F32.BF16 R36, R8, R62, R36 ;  /* 0x0000003e0824723c */ /* 0x000fe20000041824 */
[----:B-1----:R-:W-:-:S02]  /*75d0*/  FFMA.FTZ R4, R162, c[0x0][0x2d0], -R2 ;  /* 0x0000b400a2047a23 */ /* 0x002fc40000010802 */
[----:B------:R-:W-:Y:S02]  /*75e0*/  IMAD.MOV.U32 R162, RZ, RZ, R207 ;  /* 0x000000ffffa27224 */ /* 0x000fe400078e00cf */
[----:B------:R1:W4:Y:S03]  /*75f0*/  MUFU.EX2 R232, R4 ;  /* 0x0000000400e87308 */ /* 0x0003260000000800 */
[C---:B--2---:R-:W-:Y:S08]  /*7600*/  HMMA.16816.F32.BF16 R32, R8.reuse, R80, R32 ;  /* 0x000000500820723c */ /* 0x044ff00000041820 */
[----:B------:R-:W-:Y:S01]  /*7610*/  HMMA.16816.F32.BF16 R28, R8, R82, R28 ;  /* 0x00000052081c723c */ /* 0x000fe2000004181c */
[----:B-1----:R-:W-:-:S07]  /*7620*/  FFMA.FTZ R4, R164, c[0x0][0x2d0], -R2 ;  /* 0x0000b400a4047a23 */ /* 0x002fce0000010802 */
[C---:B---3--:R-:W-:Y:S01]  /*7630*/  HMMA.16816.F32.BF16 R24, R8.reuse, R92, R24 ;  /* 0x0000005c0818723c */ /* 0x048fe20000041818 */
[----:B------:R-:W-:Y:S02]  /*7640*/  IMAD.MOV.U32 R164, RZ, RZ, R230 ;  /* 0x000000ffffa47224 */ /* 0x000fe400078e00e6 */
[----:B------:R1:W-:Y:S05]  /*7650*/  MUFU.EX2 R230, R4 ;  /* 0x0000000400e67308 */ /* 0x0003ea0000000800 */
[C---:B------:R-:W-:Y:S08]  /*7660*/  HMMA.16816.F32.BF16 R20, R8.reuse, R94, R20 ;  /* 0x0000005e0814723c */ /* 0x040ff00000041814 */
[----:B------:R-:W-:Y:S01]  /*7670*/  HMMA.16816.F32.BF16 R16, R8, R100, R16 ;  /* 0x000000640810723c */ /* 0x000fe20000041810 */
[----:B-1----:R-:W-:-:S02]  /*7680*/  FFMA.FTZ R4, R165, c[0x0][0x2d0], -R2 ;  /* 0x0000b400a5047a23 */ /* 0x002fc40000010802 */
[----:B------:R-:W-:Y:S02]  /*7690*/  IMAD.MOV.U32 R165, RZ, RZ, R206 ;  /* 0x000000ffffa57224 */ /* 0x000fe400078e00ce */
[----:B------:R1:W2:Y:S03]  /*76a0*/  MUFU.EX2 R231, R4 ;  /* 0x0000000400e77308 */ /* 0x0002a60000000800 */
[----:B------:R-:W-:Y:S07]  /*76b0*/  HMMA.16816.F32.BF16 R12, R8, R102, R12 ;  /* 0x00000066080c723c */ /* 0x000fee000004180c */
[----:B----4-:R-:W-:Y:S01]  /*76c0*/  F2FP.BF16.PACK_AB R8, R232, R234 ;  /* 0x000000eae808723e */ /* 0x010fe200000010ff */
[----:B-1----:R-:W-:Y:S01]  /*76d0*/  FFMA.FTZ R4, R152, c[0x0][0x2d0], -R0 ;  /* 0x0000b40098047a23 */ /* 0x002fe20000010800 */
[----:B--2---:R-:W-:Y:S01]  /*76e0*/  F2FP.BF16.PACK_AB R10, R231, R230 ;  /* 0x000000e6e70a723e */ /* 0x004fe200000010ff */
[----:B------:R-:W-:-:S02]  /*76f0*/  IMAD.MOV.U32 R152, RZ, RZ, R184 ;  /* 0x000000ffff987224 */ /* 0x000fc400078e00b8 */
[----:B------:R1:W-:Y:S02]  /*7700*/  MUFU.EX2 R206, R4 ;  /* 0x0000000400ce7308 */ /* 0x0003e40000000800 */
[----:B-1----:R-:W-:Y:S01]  /*7710*/  FFMA.FTZ R4, R153, c[0x0][0x2d0], -R0 ;  /* 0x0000b40099047a23 */ /* 0x002fe20000010800 */
[----:B------:R-:W-:-:S05]  /*7720*/  MOV R153, R47 ;  /* 0x0000002f00997202 */ /* 0x000fca0000000f00 */
[----:B------:R1:W2:Y:S02]  /*7730*/  MUFU.EX2 R207, R4 ;  /* 0x0000000400cf7308 */ /* 0x0002a40000000800 */
[----:B-1----:R-:W-:Y:S01]  /*7740*/  FFMA.FTZ R4, R154, c[0x0][0x2d0], -R0 ;  /* 0x0000b4009a047a23 */ /* 0x002fe20000010800 */
[----:B------:R-:W-:Y:S02]  /*7750*/  MOV R154, R191 ;  /* 0x000000bf009a7202 */ /* 0x000fe40000000f00 */
[----:B--2---:R-:W-:-:S03]  /*7760*/  F2FP.BF16.PACK_AB R9, R207, R206 ;  /* 0x000000cecf09723e */ /* 0x004fc600000010ff */
[----:B------:R1:W-:Y:S02]  /*7770*/  MUFU.EX2 R205, R4 ;  /* 0x0000000400cd7308 */ /* 0x0003e40000000800 */
[----:B-1----:R-:W-:Y:S02]  /*7780*/  FFMA.FTZ R4, R155, c[0x0][0x2d0], -R0 ;  /* 0x0000b4009b047a23 */ /* 0x002fe40000010800 */
[----:B------:R-:W-:-:S04]  /*7790*/  IMAD.MOV.U32 R155, RZ, RZ, R190 ;  /* 0x000000ffff9b7224 */ /* 0x000fc800078e00be */
[----:B------:R1:W2:Y:S02]  /*77a0*/  MUFU.EX2 R204, R4 ;  /* 0x0000000400cc7308 */ /* 0x0002a40000000800 */
[----:B-1----:R-:W-:Y:S01]  /*77b0*/  FFMA.FTZ R4, R227, c[0x0][0x2d0], -R7 ;  /* 0x0000b400e3047a23 */ /* 0x002fe20000010807 */
[----:B--2---:R-:W-:-:S05]  /*77c0*/  F2FP.BF16.PACK_AB R11, R204, R205 ;  /* 0x000000cdcc0b723e */ /* 0x004fca00000010ff */
[----:B------:R1:W-:Y:S02]  /*77d0*/  MUFU.EX2 R190, R4 ;  /* 0x0000000400be7308 */ /* 0x0003e40000000800 */
[C---:B------:R-:W-:Y:S08]  /*77e0*/  HMMA.16816.F32.BF16 R44, R8.reuse, R122, R84 ;  /* 0x0000007a082c723c */ /* 0x040ff00000041854 */
[----:B------:R-:W-:Y:S01]  /*77f0*/  HMMA.16816.F32.BF16 R140, R8, R132, R140 ;  /* 0x00000084088c723c */ /* 0x000fe2000004188c */
[----:B-1----:R-:W-:Y:S01]  /*7800*/  FFMA.FTZ R4, R203, c[0x0][0x2d0], -R7 ;  /* 0x0000b400cb047a23 */ /* 0x002fe20000010807 */
[----:B------:R-:W-:-:S03]  /*7810*/  MOV R203, R73 ;  /* 0x0000004900cb7202 */ /* 0x000fc60000000f00 */
[----:B------:R1:W-:Y:S03]  /*7820*/  MUFU.EX2 R198, R4 ;  /* 0x0000000400c67308 */ /* 0x0003e60000000800 */
[C---:B------:R-:W-:Y:S07]  /*7830*/  HMMA.16816.F32.BF16 R84, R8.reuse, R136, R148 ;  /* 0x000000880854723c */ /* 0x040fee0000041894 */
[----:B------:R-:W-:Y:S01]  /*7840*/  IMAD.MOV.U32 R150, RZ, RZ, R167 ;  /* 0x000000ffff967224 */ /* 0x000fe200078e00a7 */
[----:B------:R-:W-:Y:S01]  /*7850*/  HMMA.16816.F32.BF16 R124, R8, R128, R124 ;  /* 0x00000080087c723c */ /* 0x000fe2000004187c */
[----:B------:R-:W-:Y:S01]  /*7860*/  MOV R151, R166 ;  /* 0x000000a600977202 */ /* 0x000fe20000000f00 */
[----:B-1----:R-:W-:-:S06]  /*7870*/  FFMA.FTZ R4, R202, c[0x0][0x2d0], -R7 ;  /* 0x0000b400ca047a23 */ /* 0x002fcc0000010807 */
[C---:B------:R-:W-:Y:S01]  /*7880*/  HMMA.16816.F32.BF16 R64, R8.reuse, R130, R64 ;  /* 0x000000820840723c */ /* 0x040fe20000041840 */
[----:B------:R-:W-:Y:S01]  /*7890*/  FFMA.FTZ R7, R201, c[0x0][0x2d0], -R7 ;  /* 0x0000b400c9077a23 */ /* 0x000fe20000010807 */
[----:B------:R-:W-:Y:S01]  /*78a0*/  LDSM.16.MT88.4 R128, [R212+0x2900] ;  /* 0x00290000d480783b */ /* 0x000fe20000004200 */
[----:B------:R1:W-:Y:S01]  /*78b0*/  MUFU.EX2 R199, R4 ;  /* 0x0000000400c77308 */ /* 0x0003e20000000800 */
[----:B------:R-:W-:Y:S02]  /*78c0*/  IMAD.MOV.U32 R202, RZ, RZ, R68 ;  /* 0x000000ffffca7224 */ /* 0x000fe400078e0044 */
[----:B------:R-:W-:Y:S02]  /*78d0*/  IMAD.MOV.U32 R201, RZ, RZ, R69 ;  /* 0x000000ffffc97224 */ /* 0x000fe400078e0045 */
[C---:B------:R-:W-:Y:S03]  /*78e0*/  HMMA.16816.F32.BF16 R88, R8.reuse, R134, R88 ;  /* 0x000000860858723c */ /* 0x040fe60000041858 */
[----:B------:R-:W2:Y:S04]  /*78f0*/  MUFU.EX2 R191, R7 ;  /* 0x0000000700bf7308 */ /* 0x000ea80000000800 */
[----:B------:R-:W-:Y:S01]  /*7900*/  IMAD.MOV.U32 R135, RZ, RZ, R74 ;  /* 0x000000ffff877224 */ /* 0x000fe200078e004a */
[----:B------:R-:W-:Y:S01]  /*7910*/  HMMA.16816.F32.BF16 R108, R8, R120, R76 ;  /* 0x00000078086c723c */ /* 0x000fe2000004184c */
[----:B------:R-:W-:Y:S01]  /*7920*/  LDSM.16.MT88.4 R76, [R210+0x2900] ;  /* 0x00290000d24c783b */ /* 0x000fe20000004200 */
[----:B------:R-:W-:-:S02]  /*7930*/  IMAD.MOV.U32 R134, RZ, RZ, R107 ;  /* 0x000000ffff867224 */ /* 0x000fc400078e006b */
[----:B-1----:R-:W-:Y:S02]  /*7940*/  FFMA.FTZ R4, R192, c[0x0][0x2d0], -R6 ;  /* 0x0000b400c0047a23 */ /* 0x002fe40000010806 */
[----:B------:R-:W-:Y:S02]  /*7950*/  IMAD.MOV.U32 R192, RZ, RZ, R105 ;  /* 0x000000ffffc07224 */ /* 0x000fe400078e0069 */
[----:B------:R1:W-:Y:S01]  /*7960*/  MUFU.EX2 R184, R4 ;  /* 0x0000000400b87308 */ /* 0x0003e20000000800 */
[----:B------:R-:W-:Y:S01]  /*7970*/  HMMA.16816.F32.BF16 R156, R8, R138, R156 ;  /* 0x0000008a089c723c */ /* 0x000fe2000004189c */
[----:B------:R-:W-:Y:S01]  /*7980*/  IMAD.MOV.U32 R136, RZ, RZ, R192 ;  /* 0x000000ffff887224 */ /* 0x000fe200078e00c0 */
[----:B--2---:R-:W-:Y:S02]  /*7990*/  F2FP.BF16.PACK_AB R166, R191, R199 ;  /* 0x000000c7bfa6723e */ /* 0x004fe400000010ff */
[----:B------:R-:W-:-:S04]  /*79a0*/  MOV R7, R106 ;  /* 0x0000006a00077202 */ /* 0x000fc80000000f00 */
[----:B------:R-:W-:Y:S01]  /*79b0*/  MOV R137, R7 ;  /* 0x0000000700897202 */ /* 0x000fe20000000f00 */
[----:B-1----:R-:W-:-:S04]  /*79c0*/  FFMA.FTZ R4, R187, c[0x0][0x2d0], -R6 ;  /* 0x0000b400bb047a23 */ /* 0x002fc80000010806 */
[----:B------:R1:W-:Y:S02]  /*79d0*/  MUFU.EX2 R187, R4 ;  /* 0x0000000400bb7308 */ /* 0x0003e40000000800 */
[--C-:B-1----:R-:W-:Y:S02]  /*79e0*/  FFMA.FTZ R4, R186, c[0x0][0x2d0], -R6.reuse ;  /* 0x0000b400ba047a23 */ /* 0x102fe40000010806 */
[----:B------:R-:W-:-:S04]  /*79f0*/  FFMA.FTZ R6, R185, c[0x0][0x2d0], -R6 ;  /* 0x0000b400b9067a23 */ /* 0x000fc80000010806 */
[----:B------:R1:W-:Y:S01]  /*7a00*/  MUFU.EX2 R186, R4 ;  /* 0x0000000400ba7308 */ /* 0x0003e20000000800 */
[----:B------:R-:W-:-:S07]  /*7a10*/  IMAD.MOV.U32 R185, RZ, RZ, R104 ;  /* 0x000000ffffb97224 */ /* 0x000fce00078e0068 */
[----:B------:R-:W2:Y:S01]  /*7a20*/  MUFU.EX2 R172, R6 ;  /* 0x0000000600ac7308 */ /* 0x000ea20000000800 */
[----:B-1----:R-:W-:Y:S01]  /*7a30*/  FFMA.FTZ R4, R179, c[0x0][0x2d0], -R2 ;  /* 0x0000b400b3047a23 */ /* 0x002fe20000010802 */
[----:B------:R-:W-:Y:S01]  /*7a40*/  MOV R179, R151 ;  /* 0x0000009700b37202 */ /* 0x000fe20000000f00 */
[----:B------:R-:W-:-:S05]  /*7a50*/  IMAD.MOV.U32 R151, RZ, RZ, R202 ;  /* 0x000000ffff977224 */ /* 0x000fca00078e00ca */
[----:B------:R1:W-:Y:S01]  /*7a60*/  MUFU.EX2 R75, R4 ;  /* 0x00000004004b7308 */ /* 0x0003e20000000800 */
[----:B--2---:R-:W-:Y:S01]  /*7a70*/  F2FP.BF16.PACK_AB R167, R172, R186 ;  /* 0x000000baaca7723e */ /* 0x004fe200000010ff */
[----:B------:R-:W-:Y:S02]  /*7a80*/  IMAD.MOV.U32 R6, RZ, RZ, R185 ;  /* 0x000000ffff067224 */ /* 0x000fe400078e00b9 */
[----:B-1----:R-:W-:Y:S02]  /*7a90*/  FFMA.FTZ R4, R178, c[0x0][0x2d0], -R2 ;  /* 0x0000b400b2047a23 */ /* 0x002fe40000010802 */
[----:B------:R-:W-:Y:S01]  /*7aa0*/  IMAD.MOV.U32 R178, RZ, RZ, R155 ;  /* 0x000000ffffb27224 */ /* 0x000fe200078e009b */
[----:B------:R-:W-:Y:S01]  /*7ab0*/  MOV R155, R154 ;  /* 0x0000009a009b7202 */ /* 0x000fe20000000f00 */
[----:B------:R-:W-:Y:S02]  /*7ac0*/  IMAD.MOV.U32 R154, RZ, RZ, R165 ;  /* 0x000000ffff9a7224 */ /* 0x000fe400078e00a5 */
[----:B------:R-:W-:Y:S01]  /*7ad0*/  IMAD.MOV.U32 R165, RZ, RZ, R164 ;  /* 0x000000ffffa57224 */ /* 0x000fe200078e00a4 */
[----:B------:R-:W-:Y:S01]  /*7ae0*/  MOV R164, R96 ;  /* 0x0000006000a47202 */ /* 0x000fe20000000f00 */
[----:B------:R-:W-:-:S02]  /*7af0*/  IMAD.MOV.U32 R96, RZ, RZ, R97 ;  /* 0x000000ffff607224 */ /* 0x000fc400078e0061 */
[----:B------:R-:W-:Y:S01]  /*7b00*/  IMAD.MOV.U32 R97, RZ, RZ, R98 ;  /* 0x000000ffff617224 */ /* 0x000fe200078e0062 */
[----:B------:R-:W-:Y:S01]  /*7b10*/  MOV R98, R99 ;  /* 0x0000006300627202 */ /* 0x000fe20000000f00 */
        /* <DEDUP_REMOVED lines=11> */
[----:B------:R1:W-:Y:S01]  /*7bd0*/  MUFU.EX2 R171, R4 ;  /* 0x0000000400ab7308 */ /* 0x0003e20000000800 */
[----:B------:R-:W-:Y:S01]  /*7be0*/  IMAD.MOV.U32 R149, RZ, RZ, R115 ;  /* 0x000000ffff957224 */ /* 0x000fe200078e0073 */
[----:B------:R-:W-:Y:S01]  /*7bf0*/  MOV R192, R133 ;  /* 0x0000008500c07202 */ /* 0x000fe20000000f00 */
[----:B------:R-:W2:Y:S01]  /*7c00*/  LDSM.16.MT88.4 R112, [R209+0x2900] ;  /* 0x00290000d170783b */ /* 0x000ea20000004200 */
[----:B------:R-:W-:-:S02]  /*7c10*/  IMAD.MOV.U32 R123, RZ, RZ, R97 ;  /* 0x000000ffff7b7224 */ /* 0x000fc400078e0061 */
[----:B------:R-:W-:Y:S02]  /*7c20*/  IMAD.MOV.U32 R122, RZ, RZ, R98 ;  /* 0x000000ffff7a7224 */ /* 0x000fe400078e0062 */
[----:B------:R-:W3:Y:S01]  /*7c30*/  LDSM.16.MT88.4 R96, [R211+0x2900] ;  /* 0x00290000d360783b */ /* 0x000ee20000004200 */
[----:B------:R-:W-:Y:S01]  /*7c40*/  IMAD.MOV.U32 R121, RZ, RZ, R164 ;  /* 0x000000ffff797224 */ /* 0x000fe200078e00a4 */
[----:B------:R-:W-:Y:S01]  /*7c50*/  F2FP.BF16.PACK_AB R164, R198, R190 ;  /* 0x000000bec6a4723e */ /* 0x000fe200000010ff */
[----:B------:R-:W-:Y:S01]  /*7c60*/  IMAD.MOV.U32 R185, RZ, RZ, R132 ;  /* 0x000000ffffb97224 */ /* 0x000fe200078e0084 */
[----:B------:R-:W-:Y:S01]  /*7c70*/  MOV R132, R154 ;  /* 0x0000009a00847202 */ /* 0x000fe20000000f00 */
[----:B------:R-:W-:Y:S01]  /*7c80*/  IMAD.MOV.U32 R133, RZ, RZ, R153 ;  /* 0x000000ffff857224 */ /* 0x000fe200078e0099 */
[----:B------:R-:W-:Y:S01]  /*7c90*/  MOV R154, R116 ;  /* 0x00000074009a7202 */ /* 0x000fe20000000f00 */
[----:B------:R-:W-:Y:S02]  /*7ca0*/  IMAD.MOV.U32 R153, RZ, RZ, R117 ;  /* 0x000000ffff997224 */ /* 0x000fe400078e0075 */
[----:B-1----:R-:W-:Y:S01]  /*7cb0*/  FFMA.FTZ R4, R177, c[0x0][0x2d0], -R2 ;  /* 0x0000b400b1047a23 */ /* 0x002fe20000010802 */
[----:B------:R-:W-:Y:S01]  /*7cc0*/  MOV R177, R155 ;  /* 0x0000009b00b17202 */ /* 0x000fe20000000f00 */
[----:B------:R-:W-:Y:S01]  /*7cd0*/  IMAD.MOV.U32 R155, RZ, RZ, R165 ;  /* 0x000000ffff9b7224 */ /* 0x000fe200078e00a5 */
[----:B------:R-:W-:Y:S01]  /*7ce0*/  F2FP.BF16.PACK_AB R165, R187, R184 ;  /* 0x000000b8bba5723e */ /* 0x000fe200000010ff */
[----:B------:R1:W-:Y:S01]  /*7cf0*/  MUFU.EX2 R73, R4 ;  /* 0x0000000400497308 */ /* 0x0003e20000000800 */
[----:B------:R-:W-:Y:S01]  /*7d00*/  IMAD.MOV.U32 R202, RZ, RZ, R122 ;  /* 0x000000ffffca7224 */ /* 0x000fe200078e007a */
[----:B------:R-:W-:Y:S01]  /*7d10*/  MOV R9, R133 ;  /* 0x0000008500097202 */ /* 0x000fe20000000f00 */
[----:B------:R-:W-:-:S02]  /*7d20*/  IMAD.MOV.U32 R11, RZ, RZ, R154 ;  /* 0x000000ffff0b7224 */ /* 0x000fc400078e009a */
[----:B-1----:R-:W-:-:S04]  /*7d30*/  FFMA.FTZ R4, R180, c[0x0][0x2d0], -R2 ;  /* 0x0000b400b4047a23 */ /* 0x002fc80000010802 */
[----:B------:R1:W4:Y:S01]  /*7d40*/  MUFU.EX2 R74, R4 ;  /* 0x00000004004a7308 */ /* 0x0003220000000800 */
[----:B--2---:R-:W-:Y:S07]  /*7d50*/  HMMA.16816.F32.BF16 R104, R164, R112, R40 ;  /* 0x00000070a468723c */ /* 0x004fee0000041828 */
[----:B------:R-:W-:Y:S01]  /*7d60*/  MOV R42, R148 ;  /* 0x00000094002a7202 */ /* 0x000fe20000000f00 */
[----:B------:R-:W-:Y:S02]  /*7d70*/  IMAD.MOV.U32 R148, RZ, RZ, R134 ;  /* 0x000000ffff947224 */ /* 0x000fe400078e0086 */
[----:B------:R-:W-:-:S02]  /*7d80*/  IMAD.MOV.U32 R134, RZ, RZ, R121 ;  /* 0x000000ffff867224 */ /* 0x000fc400078e0079 */
[----:B------:R-:W-:Y:S01]  /*7d90*/  IMAD.MOV.U32 R43, RZ, RZ, R150 ;  /* 0x000000ffff2b7224 */ /* 0x000fe200078e0096 */
[----:B------:R-:W-:Y:S01]  /*7da0*/  MOV R150, R201 ;  /* 0x000000c900967202 */ /* 0x000fe20000000f00 */
[----:B-1----:R-:W-:Y:S01]  /*7db0*/  FFMA.FTZ R4, R173, c[0x0][0x2d0], -R0 ;  /* 0x0000b400ad047a23 */ /* 0x002fe20000010800 */
[----:B------:R-:W-:Y:S01]  /*7dc0*/  MOV R173, R136 ;  /* 0x0000008800ad7202 */ /* 0x000fe20000000f00 */
[----:B------:R-:W-:Y:S02]  /*7dd0*/  IMAD.MOV.U32 R201, RZ, RZ, R123 ;  /* 0x000000ffffc97224 */ /* 0x000fe400078e007b */
[----:B------:R1:W-:Y:S01]  /*7de0*/  MUFU.EX2 R68, R4 ;  /* 0x0000000400447308 */ /* 0x0003e20000000800 */
[----:B------:R-:W-:Y:S01]  /*7df0*/  HMMA.16816.F32.BF16 R120, R164, R128, R32 ;  /* 0x00000080a478723c */ /* 0x000fe20000041820 */
[----:B------:R-:W-:-:S06]  /*7e00*/  IMAD.MOV.U32 R180, RZ, RZ, R148 ;  /* 0x000000ffffb47224 */ /* 0x000fcc00078e0094 */
[----:B------:R-:W-:Y:S01]  /*7e10*/  IMAD.MOV.U32 R33, RZ, RZ, R6 ;  /* 0x000000ffff217224 */ /* 0x000fe200078e0006 */
[----:B----4-:R-:W-:Y:S01]  /*7e20*/  F2FP.BF16.PACK_AB R6, R74, R73 ;  /* 0x000000494a06723e */ /* 0x010fe200000010ff */
[----:B------:R-:W-:Y:S01]  /*7e30*/  IMAD.MOV.U32 R34, RZ, RZ, R179 ;  /* 0x000000ffff227224 */ /* 0x000fe200078e00b3 */
[----:B------:R-:W-:Y:S01]  /*7e40*/  MOV R179, R153 ;  /* 0x0000009900b37202 */ /* 0x000fe20000000f00 */
[----:B------:R-:W-:Y:S02]  /*7e50*/  IMAD.MOV.U32 R32, RZ, RZ, R137 ;  /* 0x000000ffff207224 */ /* 0x000fe400078e0089 */
[----:B------:R-:W-:Y:S01]  /*7e60*/  HMMA.16816.F32.BF16 R136, R164, R76, R24 ;  /* 0x0000004ca488723c */ /* 0x000fe20000041818 */
[----:B-1----:R-:W-:Y:S02]  /*7e70*/  FFMA.FTZ R4, R174, c[0x0][0x2d0], -R0 ;  /* 0x0000b400ae047a23 */ /* 0x002fe40000010800 */
[----:B------:R-:W-:Y:S02]  /*7e80*/  IMAD.MOV.U32 R174, RZ, RZ, R149 ;  /* 0x000000ffffae7224 */ /* 0x000fe400078e0095 */
[----:B------:R1:W2:Y:S01]  /*7e90*/  MUFU.EX2 R69, R4 ;  /* 0x0000000400457308 */ /* 0x0002a20000000800 */
[----:B------:R-:W-:-:S02]  /*7ea0*/  IMAD.MOV.U32 R149, RZ, RZ, R135 ;  /* 0x000000ffff957224 */ /* 0x000fc400078e0087 */
[----:B------:R-:W-:Y:S02]  /*7eb0*/  IMAD.MOV.U32 R135, RZ, RZ, R155 ;  /* 0x000000ffff877224 */ /* 0x000fe400078e009b */
[----:B------:R-:W-:Y:S01]  /*7ec0*/  IMAD.MOV.U32 R155, RZ, RZ, R152 ;  /* 0x000000ffff9b7224 */ /* 0x000fe200078e0098 */
[----:B------:R-:W-:Y:S01]  /*7ed0*/  MOV R152, R119 ;  /* 0x0000007700987202 */ /* 0x000fe20000000f00 */
[----:B------:R-:W-:Y:S01]  /*7ee0*/  IMAD.MOV.U32 R8, RZ, RZ, R135 ;  /* 0x000000ffff087224 */ /* 0x000fe200078e0087 */
[----:B------:R-:W-:Y:S01]  /*7ef0*/  MOV R35, R149 ;  /* 0x0000009500237202 */ /* 0x000fe20000000f00 */
[----:B------:R-:W-:Y:S02]  /*7f00*/  IMAD.MOV.U32 R10, RZ, RZ, R155 ;  /* 0x000000ffff0a7224 */ /* 0x000fe400078e009b */
[----:B-1----:R-:W-:Y:S02]  /*7f10*/  FFMA.FTZ R4, R175, c[0x0][0x2d0], -R0 ;  /* 0x0000b400af047a23 */ /* 0x002fe40000010800 */
[----:B------:R-:W-:-:S02]  /*7f20*/  IMAD.MOV.U32 R175, RZ, RZ, R118 ;  /* 0x000000ffffaf7224 */ /* 0x000fc400078e0076 */
[----:B------:R1:W-:Y:S01]  /*7f30*/  MUFU.EX2 R41, R4 ;  /* 0x0000000400297308 */ /* 0x0003e20000000800 */
[----:B------:R-:W-:Y:S07]  /*7f40*/  HMMA.16816.F32.BF16 R116, R164, R114, R36 ;  /* 0x00000072a474723c */ /* 0x000fee0000041824 */
[----:B------:R-:W-:Y:S01]  /*7f50*/  MOV R37, R185 ;  /* 0x000000b900257202 */ /* 0x000fe20000000f00 */
[----:B------:R-:W-:Y:S01]  /*7f60*/  IMAD.MOV.U32 R38, RZ, RZ, R192 ;  /* 0x000000ffff267224 */ /* 0x000fe200078e00c0 */
[----:B------:R-:W-:Y:S01]  /*7f70*/  MOV R192, R134 ;  /* 0x0000008600c07202 */ /* 0x000fe20000000f00 */
[----:B------:R-:W-:-:S02]  /*7f80*/  IMAD.MOV.U32 R185, RZ, RZ, R132 ;  /* 0x000000ffffb97224 */ /* 0x000fc400078e0084 */
[----:B------:R-:W-:Y:S01]  /*7f90*/  HMMA.16816.F32.BF16 R132, R164, R130, R28 ;  /* 0x00000082a484723c */ /* 0x000fe2000004181c */
[----:B------:R-:W-:Y:S02]  /*7fa0*/  IMAD.MOV.U32 R39, RZ, RZ, R7 ;  /* 0x000000ffff277224 */ /* 0x000fe400078e0007 */
[----:B-1----:R-:W-:Y:S02]  /*7fb0*/  FFMA.FTZ R4, R176, c[0x0][0x2d0], -R0 ;  /* 0x0000b400b0047a23 */ /* 0x002fe40000010800 */
[----:B------:R-:W-:Y:S02]  /*7fc0*/  IMAD.MOV.U32 R176, RZ, RZ, R150 ;  /* 0x000000ffffb07224 */ /* 0x000fe400078e0096 */
[----:B------:R1:W4:Y:S01]  /*7fd0*/  MUFU.EX2 R40, R4 ;  /* 0x0000000400287308 */ /* 0x0003220000000800 */
[----:B------:R-:W-:Y:S01]  /*7fe0*/  IMAD.MOV.U32 R31, RZ, RZ, R5 ;  /* 0x000000ffff1f7224 */ /* 0x000fe200078e0005 */
[----:B--2---:R-:W-:Y:S01]  /*7ff0*/  F2FP.BF16.PACK_AB R5, R69, R68 ;  /* 0x000000444505723e */ /* 0x004fe200000010ff */
[----:B------:R-:W-:-:S02]  /*8000*/  IMAD.MOV.U32 R36, RZ, RZ, R151 ;  /* 0x000000ffff247224 */ /* 0x000fc400078e0097 */
[----:B------:R-:W-:Y:S01]  /*8010*/  IMAD.MOV.U32 R30, RZ, RZ, R152 ;  /* 0x000000ffff1e7224 */ /* 0x000fe200078e0098 */
[C---:B------:R-:W-:Y:S08]  /*8020*/  HMMA.16816.F32.BF16 R148, R164.reuse, R78, R20 ;  /* 0x0000004ea494723c */ /* 0x040ff00000041814 */
[----:B---3--:R-:W-:Y:S01]  /*8030*/  HMMA.16816.F32.BF16 R152, R164, R96, R16 ;  /* 0x00000060a498723c */ /* 0x008fe20000041810 */
[----:B-1----:R-:W-:-:S02]  /*8040*/  F2FP.BF16.PACK_AB R4, R171, R75 ;  /* 0x0000004bab04723e */ /* 0x002fc400000010ff */
[----:B----4-:R-:W-:-:S05]  /*8050*/  F2FP.BF16.PACK_AB R7, R40, R41 ;  /* 0x000000292807723e */ /* 0x010fca00000010ff */
[----:B------:R-:W-:Y:S08]  /*8060*/  HMMA.16816.F32.BF16 R164, R164, R98, R12 ;  /* 0x00000062a4a4723c */ /* 0x000ff0000004180c */
[C---:B------:R-:W-:Y:S07]  /*8070*/  HMMA.16816.F32.BF16 R12, R4.reuse, R54, R44 ;  /* 0x00000036040c723c */ /* 0x040fee000004182c */
[----:B------:R-:W-:Y:S01]  /*8080*/  IMAD.MOV.U32 R46, RZ, RZ, R8 ;  /* 0x000000ffff2e7224 */ /* 0x000fe200078e0008 */
[----:B------:R-:W-:Y:S01]  /*8090*/  MOV R44, R30 ;  /* 0x0000001e002c7202 */ /* 0x000fe20000000f00 */
[----:B------:R-:W-:Y:S01]  /*80a0*/  FFMA.FTZ R8, R188, c[0x0][0x2d0], -R2 ;  /* 0x0000b400bc087a23 */ /* 0x000fe20000010802 */
[----:B------:R-:W-:Y:S01]  /*80b0*/  HMMA.16816.F32.BF16 R124, R4, R48, R124 ;  /* 0x00000030047c723c */ /* 0x000fe2000004187c */
[----:B------:R-:W-:Y:S01]  /*80c0*/  MOV R47, R39 ;  /* 0x00000027002f7202 */ /* 0x000fe20000000f00 */
[----:B------:R-:W-:Y:S01]  /*80d0*/  IMAD.MOV.U32 R54, RZ, RZ, R31 ;  /* 0x000000ffff367224 */ /* 0x000fe200078e001f */
[----:B------:R1:W-:Y:S01]  /*80e0*/  MUFU.EX2 R30, R8 ;  /* 0x00000008001e7308 */ /* 0x0003e20000000800 */
[----:B------:R-:W-:-:S02]  /*80f0*/  IMAD.MOV.U32 R45, RZ, RZ, R9 ;  /* 0x000000ffff2d7224 */ /* 0x000fc400078e0009 */
[----:B------:R-:W-:Y:S01]  /*8100*/  IMAD.MOV.U32 R55, RZ, RZ, R34 ;  /* 0x000000ffff377224 */ /* 0x000fe200078e0022 */
[----:B------:R-:W-:Y:S01]  /*8110*/  MOV R48, R33 ;  /* 0x0000002100307202 */ /* 0x000fe20000000f00 */
[----:B------:R-:W-:Y:S01]  /*8120*/  IMAD.MOV.U32 R49, RZ, RZ, R32 ;  /* 0x000000ffff317224 */ /* 0x000fe200078e0020 */
[C---:B------:R-:W-:Y:S07]  /*8130*/  HMMA.16816.F32.BF16 R16, R4.reuse, R50, R64 ;  /* 0x000000320410723c */ /* 0x040fee0000041840 */
[----:B------:R-:W-:Y:S01]  /*8140*/  IMAD.MOV.U32 R67, RZ, RZ, R35 ;  /* 0x000000ffff437224 */ /* 0x000fe200078e0023 */
[----:B------:R-:W-:Y:S01]  /*8150*/  HMMA.16816.F32.BF16 R108, R4, R52, R108 ;  /* 0x00000034046c723c */ /* 0x000fe2000004186c */
[----:B------:R-:W-:Y:S01]  /*8160*/  IMAD.MOV.U32 R66, RZ, RZ, R38 ;  /* 0x000000ffff427224 */ /* 0x000fe200078e0026 */
[----:B------:R-:W-:Y:S01]  /*8170*/  MOV R65, R10 ;  /* 0x0000000a00417202 */ /* 0x000fe20000000f00 */
[----:B-1----:R-:W-:Y:S01]  /*8180*/  FFMA.FTZ R8, R189, c[0x0][0x2d0], -R2 ;  /* 0x0000b400bd087a23 */ /* 0x002fe20000010802 */
[----:B------:R-:W-:Y:S01]  /*8190*/  MOV R50, R161 ;  /* 0x000000a100327202 */ /* 0x000fe20000000f00 */
[----:B------:R-:W-:-:S02]  /*81a0*/  IMAD.MOV.U32 R64, RZ, RZ, R11 ;  /* 0x000000ffff407224 */ /* 0x000fc400078e000b */
[----:B------:R1:W-:Y:S01]  /*81b0*/  MUFU.EX2 R32, R8 ;  /* 0x0000000800207308 */ /* 0x0003e20000000800 */
[----:B------:R-:W-:Y:S01]  /*81c0*/  MOV R53, R36 ;  /* 0x0000002400357202 */ /* 0x000fe20000000f00 */
[----:B------:R-:W-:Y:S01]  /*81d0*/  IMAD.MOV.U32 R52, RZ, RZ, R37 ;  /* 0x000000ffff347224 */ /* 0x000fe200078e0025 */
[----:B------:R-:W-:Y:S01]  /*81e0*/  HMMA.16816.F32.BF16 R140, R4, R144, R140 ;  /* 0x00000090048c723c */ /* 0x000fe2000004188c */
[----:B------:R-:W-:-:S07]  /*81f0*/  IMAD.MOV.U32 R51, RZ, RZ, R162 ;  /* 0x000000ffff337224 */ /* 0x000fce00078e00a2 */
[----:B------:R-:W-:Y:S01]  /*8200*/  HMMA.16816.F32.BF16 R144, R4, R146, R88 ;  /* 0x000000920490723c */ /* 0x000fe20000041858 */
[----:B-1----:R-:W-:-:S07]  /*8210*/  FFMA.FTZ R8, R193, c[0x0][0x2d0], -R2 ;  /* 0x0000b400c1087a23 */ /* 0x002fce0000010802 */
[----:B------:R-:W-:Y:S01]  /*8220*/  HMMA.16816.F32.BF16 R20, R4, R56, R84 ;  /* 0x000000380414723c */ /* 0x000fe20000041854 */
[----:B------:R1:W-:Y:S02]  /*8230*/  MUFU.EX2 R35, R8 ;  /* 0x0000000800237308 */ /* 0x0003e40000000800 */
[----:B-1----:R-:W-:-:S06]  /*8240*/  FFMA.FTZ R8, R194, c[0x0][0x2d0], -R2 ;  /* 0x0000b400c2087a23 */ /* 0x002fcc0000010802 */
[----:B------:R1:W-:Y:S02]  /*8250*/  MUFU.EX2 R36, R8 ;  /* 0x0000000800247308 */ /* 0x0003e40000000800 */
[----:B-1----:R-:W-:-:S06]  /*8260*/  FFMA.FTZ R8, R195, c[0x0][0x2d0], -R2 ;  /* 0x0000b400c3087a23 */ /* 0x002fcc0000010802 */
[----:B------:R1:W-:Y:S02]  /*8270*/  MUFU.EX2 R37, R8 ;  /* 0x0000000800257308 */ /* 0x0003e40000000800 */
[----:B-1----:R-:W-:-:S06]  /*8280*/  FFMA.FTZ R8, R196, c[0x0][0x2d0], -R2 ;  /* 0x0000b400c4087a23 */ /* 0x002fcc0000010802 */
[----:B------:R1:W2:Y:S02]  /*8290*/  MUFU.EX2 R39, R8 ;  /* 0x0000000800277308 */ /* 0x0002a40000000800 */
[----:B-1----:R-:W-:-:S06]  /*82a0*/  FFMA.FTZ R8, R183, c[0x0][0x2d0], -R0 ;  /* 0x0000b400b7087a23 */ /* 0x002fcc0000010800 */
[----:B------:R1:W-:Y:S02]  /*82b0*/  MUFU.EX2 R29, R8 ;  /* 0x00000008001d7308 */ /* 0x0003e40000000800 */
[----:B-1----:R-:W-:-:S06]  /*82c0*/  FFMA.FTZ R8, R182, c[0x0][0x2d0], -R0 ;  /* 0x0000b400b6087a23 */ /* 0x002fcc0000010800 */
[----:B------:R1:W3:Y:S02]  /*82d0*/  MUFU.EX2 R31, R8 ;  /* 0x00000008001f7308 */ /* 0x0002e40000000800 */
[----:B-1----:R-:W-:-:S06]  /*82e0*/  FFMA.FTZ R8, R181, c[0x0][0x2d0], -R0 ;  /* 0x0000b400b5087a23 */ /* 0x002fcc0000010800 */
[----:B------:R1:W-:Y:S02]  /*82f0*/  MUFU.EX2 R33, R8 ;  /* 0x0000000800217308 */ /* 0x0003e40000000800 */
[----:B-1----:R-:W-:Y:S01]  /*8300*/  FFMA.FTZ R8, R160, c[0x0][0x2d0], -R0 ;  /* 0x0000b400a0087a23 */ /* 0x002fe20000010800 */
[----:B------:R-:W-:Y:S01]  /*8310*/  UIMAD.WIDE.U32 UR22, UR19, UR4, URZ ;  /* 0x00000004131672a5 */ /* 0x000fe2000f8e003f */
[----:B------:R-:W-:-:S04]  /*8320*/  PLOP3.LUT P0, PT, PT, PT, UP1, 0x40, 0x0 ;  /* 0x000000000000781c */ /* 0x000fc80003f0e818 */
[----:B------:R1:W4:Y:S01]  /*8330*/  MUFU.EX2 R28, R8 ;  /* 0x00000008001c7308 */ /* 0x0003220000000800 */
[----:B--2---:R-:W-:Y:S01]  /*8340*/  F2FP.BF16.PACK_AB R160, R39, R37 ;  /* 0x0000002527a0723e */ /* 0x004fe200000010ff */
[--C-:B-1----:R-:W-:Y:S02]  /*8350*/  FFMA.FTZ R8, R200, c[0x0][0x2d0], -R2.reuse ;  /* 0x0000b400c8087a23 */ /* 0x102fe40000010802 */
[----:B------:R-:W-:-:S04]  /*8360*/  FFMA.FTZ R2, R197, c[0x0][0x2d0], -R2 ;  /* 0x0000b400c5027a23 */ /* 0x000fc80000010802 */
[----:B------:R1:W-:Y:S08]  /*8370*/  MUFU.EX2 R38, R8 ;  /* 0x0000000800267308 */ /* 0x0003f00000000800 */
[----:B------:R2:W2:Y:S01]  /*8380*/  MUFU.EX2 R34, R2 ;  /* 0x0000000200227308 */ /* 0x0004a20000000800 */
[----:B-1----:R-:W-:Y:S07]  /*8390*/  HMMA.16816.F32.BF16 R8, R4, R58, R156 ;  /* 0x0000003a0408723c */ /* 0x002fee000004189c */
[----:B------:R-:W-:Y:S01]  /*83a0*/  F2FP.BF16.PACK_AB R4, R32, R30 ;  /* 0x0000001e2004723e */ /* 0x000fe200000010ff */
[----:B--2---:R-:W-:Y:S01]  /*83b0*/  FFMA.FTZ R2, R163, c[0x0][0x2d0], -R0 ;  /* 0x0000b400a3027a23 */ /* 0x004fe20000010800 */
[----:B------:R-:W-:-:S02]  /*83c0*/  F2FP.BF16.PACK_AB R6, R36, R35 ;  /* 0x000000232406723e */ /* 0x000fc400000010ff */
[----:B---3--:R-:W-:Y:S01]  /*83d0*/  F2FP.BF16.PACK_AB R5, R31, R29 ;  /* 0x0000001d1f05723e */ /* 0x008fe200000010ff */
[----:B------:R1:W-:Y:S01]  /*83e0*/  MUFU.EX2 R27, R2 ;  /* 0x00000002001b7308 */ /* 0x0003e20000000800 */
[----:B----4-:R-:W-:Y:S01]  /*83f0*/  F2FP.BF16.PACK_AB R7, R28, R33 ;  /* 0x000000211c07723e */ /* 0x010fe200000010ff */
[----:B------:R-:W-:Y:S01]  /*8400*/  @UP2 USHF.R.U32.HI UR19, URZ, UR5, UR23 ;  /* 0x000000053f132299 */ /* 0x000fe20008011617 */
[----:B------:R-:W-:-:S05]  /*8410*/  F2FP.BF16.PACK_AB R162, R34, R38 ;  /* 0x0000002622a2723e */ /* 0x000fca00000010ff */
[----:B------:R-:W-:Y:S01]  /*8420*/  HMMA.16816.F32.BF16 R108, R4, R60, R108 ;  /* 0x0000003c046c723c */ /* 0x000fe2000004186c */
[----:B-1----:R-:W-:-:S07]  /*8430*/  FFMA.FTZ R2, R168, c[0x0][0x2d0], -R0 ;  /* 0x0000b400a8027a23 */ /* 0x002fce0000010800 */
[C---:B------:R-:W-:Y:S01]  /*8440*/  HMMA.16816.F32.BF16 R12, R4.reuse, R62, R12 ;  /* 0x0000003e040c723c */ /* 0x040fe2000004180c */
[----:B------:R1:W2:Y:S07]  /*8450*/  MUFU.EX2 R26, R2 ;  /* 0x00000002001a7308 */ /* 0x0002ae0000000800 */
[C---:B------:R-:W-:Y:S08]  /*8460*/  HMMA.16816.F32.BF16 R124, R4.reuse, R80, R124 ;  /* 0x00000050047c723c */ /* 0x040ff0000004187c */
[----:B------:R-:W-:Y:S01]  /*8470*/  HMMA.16816.F32.BF16 R16, R4, R82, R16 ;  /* 0x000000520410723c */ /* 0x000fe20000041810 */
[--C-:B-1----:R-:W-:Y:S01]  /*8480*/  FFMA.FTZ R2, R169, c[0x0][0x2d0], -R0.reuse ;  /* 0x0000b400a9027a23 */ /* 0x102fe20000010800 */
[----:B--2---:R-:W-:Y:S01]  /*8490*/  F2FP.BF16.PACK_AB R161, R26, R27 ;  /* 0x0000001b1aa1723e */ /* 0x004fe200000010ff */
[----:B------:R-:W-:-:S02]  /*84a0*/  FFMA.FTZ R0, R170, c[0x0][0x2d0], -R0 ;  /* 0x0000b400aa007a23 */ /* 0x000fc40000010800 */
[----:B------:R1:W-:Y:S03]  /*84b0*/  MUFU.EX2 R25, R2 ;  /* 0x0000000200197308 */ /* 0x0003e60000000800 */
[C---:B------:R-:W-:Y:S05]  /*84c0*/  HMMA.16816.F32.BF16 R140, R4.reuse, R92, R140 ;  /* 0x0000005c048c723c */ /* 0x040fea000004188c */
[----:B------:R2:W3:Y:S03]  /*84d0*/  MUFU.EX2 R24, R0 ;  /* 0x0000000000187308 */ /* 0x0004e60000000800 */
[----:B------:R-:W-:Y:S01]  /*84e0*/  HMMA.16816.F32.BF16 R144, R4, R94, R144 ;  /* 0x0000005e0490723c */ /* 0x000fe20000041890 */
[----:B-1----:R-:W-:-:S07]  /*84f0*/  FADD.FTZ R2, R51, R50 ;  /* 0x0000003233027221 */ /* 0x002fce0000010000 */
[C---:B------:R-:W-:Y:S01]  /*8500*/  HMMA.16816.F32.BF16 R20, R4.reuse, R100, R20 ;  /* 0x000000640414723c */ /* 0x040fe20000041814 */
[----:B------:R-:W-:Y:S01]  /*8510*/  IMAD.MOV.U32 R51, RZ, RZ, R64 ;  /* 0x000000ffff337224 */ /* 0x000fe200078e0040 */
[----:B------:R-:W-:Y:S01]  /*8520*/  MOV R64, R66 ;  /* 0x0000004200407202 */ /* 0x000fe20000000f00 */
[----:B------:R-:W-:Y:S02]  /*8530*/  IMAD.MOV.U32 R50, RZ, RZ, R65 ;  /* 0x000000ffff327224 */ /* 0x000fe400078e0041 */
[----:B------:R-:W-:Y:S01]  /*8540*/  IMAD.MOV.U32 R65, RZ, RZ, R67 ;  /* 0x000000ffff417224 */ /* 0x000fe200078e0043 */
[----:B------:R-:W-:Y:S01]  /*8550*/  MOV R67, R49 ;  /* 0x0000003100437202 */ /* 0x000fe20000000f00 */
[----:B--2---:R-:W-:Y:S01]  /*8560*/  FADD.FTZ R0, R51, R50 ;  /* 0x0000003233007221 */ /* 0x004fe20000010000 */
[----:B------:R-:W-:Y:S01]  /*8570*/  HMMA.16816.F32.BF16 R8, R4, R102, R8 ;  /* 0x000000660408723c */ /* 0x000fe20000041808 */
[----:B------:R-:W-:Y:S01]  /*8580*/  IMAD.MOV.U32 R66, RZ, RZ, R48 ;  /* 0x000000ffff427224 */ /* 0x000fe200078e0030 */
[----:B---3--:R-:W-:Y:S01]  /*8590*/  F2FP.BF16.PACK_AB R163, R24, R25 ;  /* 0x0000001918a3723e */ /* 0x008fe200000010ff */
[----:B------:R-:W-:Y:S01]  /*85a0*/  IMAD.MOV.U32 R48, RZ, RZ, R54 ;  /* 0x000000ffff307224 */ /* 0x000fe200078e0036 */
[----:B------:R-:W-:Y:S01]  /*85b0*/  MOV R54, R217 ;  /* 0x000000d900367202 */ /* 0x000fe20000000f00 */
[----:B------:R-:W-:Y:S01]  /*85c0*/  FADD.FTZ R2, R213, R2 ;  /* 0x00000002d5027221 */ /* 0x000fe20000010000 */
[----:B------:R1:W5:Y:S01]  /*85d0*/  LDL.LU R217, [R1+0x4c] ;  /* 0x00004c0001d97983 */ /* 0x0003620000300800 */
[----:B------:R-:W-:-:S02]  /*85e0*/  FADD.FTZ R4, R214, R215 ;  /* 0x000000d7d6047221 */ /* 0x000fc40000010000 */
[----:B------:R-:W-:Y:S01]  /*85f0*/  FADD.FTZ R0, R208, R0 ;  /* 0x00000000d0007221 */ /* 0x000fe20000010000 */
[----:B------:R-:W-:Y:S01]  /*8600*/  UIADD3 UR4, UR18, UR19, URZ ;  /* 0x0000001312047290 */ /* 0x000fe2000fffe03f */
[----:B------:R-:W-:Y:S01]  /*8610*/  FADD.FTZ R4, R64, R4 ;  /* 0x0000000440047221 */ /* 0x000fe20000010000 */
[----:B------:R-:W-:Y:S01]  /*8620*/  HMMA.16816.F32.BF16 R108, R160, R112, R108 ;  /* 0x00000070a06c723c */ /* 0x000fe2000004186c */
[----:B------:R-:W-:Y:S02]  /*8630*/  IMAD.MOV.U32 R49, RZ, RZ, R44 ;  /* 0x000000ffff317224 */ /* 0x000fe400078e002c */
[----:B------:R-:W-:Y:S02]  /*8640*/  FADD.FTZ R2, R65, R2 ;  /* 0x0000000241027221 */ /* 0x000fe40000010000 */
[----:B------:R-:W-:Y:S02]  /*8650*/  IMAD.MOV.U32 R44, RZ, RZ, R216 ;  /* 0x000000ffff2c7224 */ /* 0x000fe400078e00d8 */
[----:B------:R-:W-:Y:S01]  /*8660*/  FADD.FTZ R0, R66, R0 ;  /* 0x0000000042007221 */ /* 0x000fe20000010000 */
[----:B------:R1:W5:Y:S01]  /*8670*/  LDL.LU R216, [R1+0x48] ;  /* 0x0000480001d87983 */ /* 0x0003620000300800 */
[----:B------:R-:W-:-:S02]  /*8680*/  FADD.FTZ R4, R67, R4 ;  /* 0x0000000443047221 */ /* 0x000fc40000010000 */
[----:B------:R-:W-:Y:S01]  /*8690*/  FADD.FTZ R7, R55, R54 ;  /* 0x0000003637077221 */ /* 0x000fe20000010000 */
[----:B------:R1:W5:Y:S01]  /*86a0*/  LDL.LU R215, [R1+0x44] ;  /* 0x0000440001d77983 */ /* 0x0003620000300800 */
[----:B------:R-:W-:Y:S01]  /*86b0*/  FADD.FTZ R2, R48, R2 ;  /* 0x0000000230027221 */ /* 0x000fe20000010000 */
[C---:B------:R-:W-:Y:S01]  /*86c0*/  HMMA.16816.F32.BF16 R124, R160.reuse, R128, R124 ;  /* 0x00000080a07c723c */ /* 0x040fe2000004187c */
[----:B------:R-:W-:Y:S01]  /*86d0*/  FADD.FTZ R0, R49, R0 ;  /* 0x0000000031007221 */ /* 0x000fe20000010000 */
[----:B------:R1:W5:Y:S01]  /*86e0*/  LDL.LU R214, [R1+0x40] ;  /* 0x0000400001d67983 */ /* 0x0003620000300800 */
[----:B------:R-:W-:Y:S02]  /*86f0*/  FADD.FTZ R4, R44, R4 ;  /* 0x000000042c047221 */ /* 0x000fe40000010000 */
[----:B------:R-:W-:Y:S01]  /*8700*/  FADD.FTZ R7, R46, R7 ;  /* 0x000000072e077221 */ /* 0x000fe20000010000 */
[----:B------:R1:W5:Y:S01]  /*8710*/  LDL.LU R213, [R1+0x3c] ;  /* 0x00003c0001d57983 */ /* 0x0003620000300800 */
[----:B------:R-:W-:Y:S01]  /*8720*/  FADD.FTZ R2, R45, R2 ;  /* 0x000000022d027221 */ /* 0x000fe20000010000 */
[----:B------:R-:W-:Y:S01]  /*8730*/  ULDC UR18, c[0x0][0x328] ;  /* 0x0000ca0000127ab9 */ /* 0x000fe20000000800 */
[----:B------:R-:W-:Y:S01]  /*8740*/  FADD.FTZ R0, R47, R0 ;  /* 0x000000002f007221 */ /* 0x000fe20000010000 */
[----:B------:R1:W5:Y:S01]  /*8750*/  LDL.LU R208, [R1+0x38] ;  /* 0x0000380001d07983 */ /* 0x0003620000300800 */
[----:B------:R-:W-:Y:S01]  /*8760*/  FADD.FTZ R6, R252, R4 ;  /* 0x00000004fc067221 */ /* 0x000fe20000010000 */
[----:B------:R-:W-:Y:S01]  /*8770*/  HMMA.16816.F32.BF16 R112, R160, R114, R12 ;  /* 0x00000072a070723c */ /* 0x000fe2000004180c */
        /* <DEDUP_REMOVED lines=74> */
[----:B------:R-:W-:Y:S01]  /*8c20*/  FADD.FTZ R0, R24, R0 ;  /* 0x0000000018007221 */ /* 0x000fe20000010000 */
[----:B------:R1:W-:Y:S04]  /*8c30*/  STL [R1+0x14], R5 ;  /* 0x0000140501007387 */ /* 0x0003e80000100800 */
[----:B------:R1:W-:Y:S04]  /*8c40*/  STL [R1+0x18], R4 ;  /* 0x0000180401007387 */ /* 0x0003e80000100800 */
[----:B------:R1:W-:Y:S04]  /*8c50*/  STL [R1+0x1c], R2 ;  /* 0x00001c0201007387 */ /* 0x0003e80000100800 */
[----:B------:R1:W-:Y:S01]  /*8c60*/  STL [R1+0x20], R0 ;  /* 0x0000200001007387 */ /* 0x0003e20000100800 */
[----:B------:R-:W-:Y:S01]  /*8c70*/  HMMA.16816.F32.BF16 R128, R160, R130, R16 ;  /* 0x00000082a080723c */ /* 0x000fe20000041810 */
[----:B------:R-:W-:Y:S01]  /*8c80*/  UIADD3 UR18, UR4, UR18, URZ ;  /* 0x0000001204127290 */ /* 0x000fe2000fffe03f */
[----:B------:R-:W-:-:S06]  /*8c90*/  IADD3 R227, R229, -0x2, RZ ;  /* 0xfffffffee5e37810 */ /* 0x000fcc0007ffe0ff */
[C---:B------:R-:W-:Y:S08]  /*8ca0*/  HMMA.16816.F32.BF16 R140, R160.reuse, R76, R140 ;  /* 0x0000004ca08c723c */ /* 0x040ff0000004188c */
[C---:B------:R-:W-:Y:S08]  /*8cb0*/  HMMA.16816.F32.BF16 R144, R160.reuse, R78, R144 ;  /* 0x0000004ea090723c */ /* 0x040ff00000041890 */
[C---:B------:R-:W-:Y:S08]  /*8cc0*/  HMMA.16816.F32.BF16 R156, R160.reuse, R96, R20 ;  /* 0x00000060a09c723c */ /* 0x040ff00000041814 */
[----:B------:R-:W-:Y:S01]  /*8cd0*/  HMMA.16816.F32.BF16 R160, R160, R98, R8 ;  /* 0x00000062a0a0723c */ /* 0x000fe20000041808 */
[----:B------:R-:W-:Y:S07]  /*8ce0*/  @P0 BRA `(.L_x_516) ;  /* 0x0000016000000947 */ /* 0x000fee0003800000 */
[----:B-1----:R-:W-:Y:S01]  /*8cf0*/  ISETP.LT.AND P0, PT, RZ, UR4, PT ;  /* 0x00000004ff007c0c */ /* 0x002fe2000bf01270 */
[----:B------:R-:W-:-:S12]  /*8d00*/  UIADD3 UR19, UR4, -0x1, URZ ;  /* 0xffffffff04137890 */ /* 0x000fd8000fffe03f */
[----:B------:R-:W-:Y:S05]  /*8d10*/  @P0 BRA `(.L_x_517) ;  /* 0x0000009000000947 */ /* 0x000fea0003800000 */
[----:B------:R-:W-:Y:S02]  /*8d20*/  UMOV UR19, 0x1 ;  /* 0x0000000100137882 */ /* 0x000fe40000000000 */
[----:B------:R-:W-:Y:S02]  /*8d30*/  ULDC UR5, c[0x0][0x32c] ;  /* 0x0000cb0000057ab9 */ /* 0x000fe40000000800 */
[----:B------:R-:W-:Y:S02]  /*8d40*/  UISETP.NE.AND UP0, UPT, UR19, UR5, UPT ;  /* 0x000000051300728c */ /* 0x000fe4000bf05270 */
[----:B------:R-:W-:-:S03]  /*8d50*/  UIADD3 UR19, -UR4, URZ, URZ ;  /* 0x0000003f04137290 */ /* 0x000fc6000fffe13f */
[----:B------:R-:W-:Y:S02]  /*8d60*/  ULDC.64 UR4, c[0x0][0x330] ;  /* 0x0000cc0000047ab9 */ /* 0x000fe40000000a00 */
[----:B------:R-:W-:-:S04]  /*8d70*/  UIMAD.WIDE.U32 UR22, UR19, UR4, URZ ;  /* 0x00000004131672a5 */ /* 0x000fc8000f8e003f */
[----:B------:R-:W-:-:S04]  /*8d80*/  @UP0 USHF.R.U32.HI UR19, URZ, UR5, UR23 ;  /* 0x000000053f130299 */ /* 0x000fc80008011617 */
[----:B------:R-:W-:Y:S01]  /*8d90*/  ULOP3.LUT UR19, URZ, UR19, URZ, 0x33, !UPT ;  /* 0x000000133f137292 */ /* 0x000fe2000f8e333f */
[----:B------:R-:W-:Y:S05]  /*8da0*/  BRA `(.L_x_518) ;  /* 0x0000006000007947 */ /* 0x000fea0003800000 */
.L_x_517:
[----:B------:R-:W-:Y:S02]  /*8db0*/  UMOV UR5, 0x1 ;  /* 0x0000000100057882 */ /* 0x000fe40000000000 */
[----:B------:R-:W-:Y:S02]  /*8dc0*/  ULDC UR4, c[0x0][0x32c] ;  /* 0x0000cb0000047ab9 */ /* 0x000fe40000000800 */
[----:B------:R-:W-:-:S03]  /*8dd0*/  UISETP.NE.AND UP0, UPT, UR5, UR4, UPT ;  /* 0x000000040500728c */ /* 0x000fc6000bf05270 */
[----:B------:R-:W-:Y:S02]  /*8de0*/  ULDC.64 UR4, c[0x0][0x330] ;  /* 0x0000cc0000047ab9 */ /* 0x000fe40000000a00 */
[----:B------:R-:W-:-:S06]  /*8df0*/  UIMAD.WIDE.U32 UR22, UR19, UR4, URZ ;  /* 0x00000004131672a5 */ /* 0x000fcc000f8e003f */
[----:B------:R-:W-:Y:S02]  /*8e00*/  @UP0 USHF.R.U32.HI UR19, URZ, UR5, UR23 ;  /* 0x000000053f130299 */ /* 0x000fe40008011617 */
.L_x_518:
[----:B------:R-:W-:Y:S02]  /*8e10*/  ULDC UR4, c[0x0][0x32c] ;  /* 0x0000cb0000047ab9 */ /* 0x000fe40000000800 */
[----:B------:R-:W-:-:S04]  /*8e20*/  UIMAD UR4, UR19, UR4, UR4 ;  /* 0x00000004130472a4 */ /* 0x000fc8000f8e0204 */
[----:B------:R-:W-:-:S04]  /*8e30*/  UISETP.LT.AND UP0, UPT, UR18, UR4, UPT ;  /* 0x000000041200728c */ /* 0x000fc8000bf01270 */
[----:B------:R-:W-:-:S03]  /*8e40*/  USEL UR18, UR18, UR4, UP0 ;  /* 0x0000000412127287 */ /* 0x000fc60008000000 */
.L_x_516:
[----:B-1----:R-:W2:Y:S01]  /*8e50*/  LDL R0, [R1+0x28] ;  /* 0x0000280001007983 */ /* 0x002ea20000100800 */
[----:B------:R-:W-:-:S04]  /*8e60*/  UIMAD.WIDE UR18, UR18, 0x2aaaaaab, URZ ;  /* 0x2aaaaaab121278a5 */ /* 0x000fc8000f8e023f */
[----:B------:R-:W-:-:S04]  /*8e70*/  USHF.R.U32.HI UR5, URZ, 0x1f, UR19 ;  /* 0x0000001f3f057899 */ /* 0x000fc80008011613 */
[----:B------:R-:W-:Y:S01]  /*8e80*/  ULEA.HI.SX32 UR5, UR19, UR5, 0x1c ;  /* 0x0000000513057291 */ /* 0x000fe2000f8fe23f */
[----:B--2---:R-:W1:Y:S03]  /*8e90*/  R2UR UR4, R0 ;  /* 0x00000000000473c2 */ /* 0x004e6600000e0000 */
[----:B-1----:R-:W-:-:S04]  /*8ea0*/  UISETP.LT.AND UP0, UPT, UR4, UR5, UPT ;  /* 0x000000050400728c */ /* 0x002fc8000bf01270 */
[----:B------:R-:W-:-:S06]  /*8eb0*/  USEL UR4, UR4, UR5, !UP0 ;  /* 0x0000000504047287 */ /* 0x000fcc000c000000 */
[----:B------:R-:W-:-:S13]  /*8ec0*/  ISETP.GE.AND P0, PT, R227, UR4, PT ;  /* 0x00000004e3007c0c */ /* 0x000fda000bf06270 */
[----:B------:R-:W-:Y:S05]  /*8ed0*/  @!P0 BRA `(.L_x_519) ;  /* 0x00006af000008947 */ /* 0x000fea0003800000 */
[----:B------:R-:W-:Y:S01]  /*8ee0*/  IMAD.MOV.U32 R101, RZ, RZ, R71 ;  /* 0x000000ffff657224 */ /* 0x000fe200078e0047 */
[----:B------:R-:W-:Y:S01]  /*8ef0*/  MOV R103, R3 ;  /* 0x0000000300677202 */ /* 0x000fe20000000f00 */
[----:B------:R-:W-:Y:S01]  /*8f00*/  IMAD.MOV.U32 R100, RZ, RZ, R72 ;  /* 0x000000ffff647224 */ /* 0x000fe200078e0048 */
[----:B------:R-:W-:Y:S02]  /*8f10*/  MOV R102, R70 ;  /* 0x0000004600667202 */ /* 0x000fe40000000f00 */
.L_x_538:
[----:B------:R-:W2:Y:S01]  /*8f20*/  LDL R230, [R1+0x28] ;  /* 0x0000280001e67983 */ /* 0x000ea20000100800 */
[----:B------:R-:W-:Y:S04]  /*8f30*/  DEPBAR.LE SB0, 0x0 ;  /* 0x000080000000791a */ /* 0x000fe80000000000 */
[----:B------:R-:W-:Y:S06]  /*8f40*/  BAR.SYNC.DEFER_BLOCKING 0x0 ;  /* 0x0000000000007b1d */ /* 0x000fec0000010000 */
[----:B-1---5:R1:W3:Y:S04]  /*8f50*/  LDSM.16.M88.4 R96, [R215+0x6100] ;  /* 0x00610000d760783b */ /* 0x0222e80000000200 */
[----:B------:R1:W4:Y:S04]  /*8f60*/  LDSM.16.M88.4 R92, [R215+0x8100] ;  /* 0x00810000d75c783b */ /* 0x0003280000000200 */
[----:B------:R1:W1:Y:S04]  /*8f70*/  LDSM.16.M88.4 R16, [R208+0x3100] ;  /* 0x00310000d010783b */ /* 0x0002680000000200 */
[----:B------:R1:W1:Y:S04]  /*8f80*/  LDSM.16.M88.4 R32, [R208+0x3900] ;  /* 0x00390000d020783b */ /* 0x0002680000000200 */
[----:B------:R1:W1:Y:S04]  /*8f90*/  LDSM.16.M88.4 R48, [R208+0x4100] ;  /* 0x00410000d030783b */ /* 0x0002680000000200 */
[----:B------:R1:W1:Y:S04]  /*8fa0*/  LDSM.16.M88.4 R64, [R208+0x4900] ;  /* 0x00490000d040783b */ /* 0x0002680000000200 */
[----:B------:R1:W1:Y:S04]  /*8fb0*/  LDSM.16.M88.4 R80, [R208+0x5100] ;  /* 0x00510000d050783b */ /* 0x0002680000000200 */
[----:B------:R1:W1:Y:S04]  /*8fc0*/  LDSM.16.M88.4 R168, [R208+0x5900] ;  /* 0x00590000d0a8783b */ /* 0x0002680000000200 */
[----:B------:R1:W1:Y:S04]  /*8fd0*/  LDSM.16.M88.4 R172, [R218+0x6100] ;  /* 0x00610000daac783b */ /* 0x0002680000000200 */
[----:B------:R1:W1:Y:S04]  /*8fe0*/  LDSM.16.M88.4 R180, [R218+0x8100] ;  /* 0x00810000dab4783b */ /* 0x0002680000000200 */
[----:B------:R1:W1:Y:S04]  /*8ff0*/  LDSM.16.M88.4 R176, [R219] ;  /* 0x00000000dbb0783b */ /* 0x0002680000000200 */
[----:B------:R1:W1:Y:S04]  /*9000*/  LDSM.16.M88.4 R184, [R224] ;  /* 0x00000000e0b8783b */ /* 0x0002680000000200 */
[----:B------:R1:W1:Y:S04]  /*9010*/  LDSM.16.M88.4 R188, [R223] ;  /* 0x00000000dfbc783b */ /* 0x0002680000000200 */
[----:B------:R1:W1:Y:S04]  /*9020*/  LDSM.16.M88.4 R192, [R222] ;  /* 0x00000000dec0783b */ /* 0x0002680000000200 */
[----:B------:R1:W1:Y:S04]  /*9030*/  LDSM.16.M88.4 R196, [R221] ;  /* 0x00000000ddc4783b */ /* 0x0002680000000200 */
[----:B------:R1:W1:Y:S01]  /*9040*/  LDSM.16.M88.4 R200, [R220] ;  /* 0x00000000dcc8783b */ /* 0x0002620000000200 */
[----:B--2---:R-:W-:Y:S11]  /*9050*/  ISETP.GT.AND P0, PT, R230, R227, PT ;  /* 0x000000e3e600720c */ /* 0x004ff60003f04270 */
[----:B------:R-:W-:Y:S02]  /*9060*/  @!UPT UIADD3 URZ, URZ, URZ, URZ ;  /* 0x0000003f3f3ff290 */ /* 0x000fe4000fffe03f */
[----:B------:R-:W-:-:S05]  /*9070*/  @P0 BRA `(.L_x_520) ;  /* 0x000002c000000947 */ /* 0x000fca0003800000 */
[----:B-1-34-:R-:W2:Y:S01]  /*9080*/  LDL R15, [R1+0xc] ;  /* 0x00000c00010f7983 */ /* 0x01aea20000100800 */
[----:B------:R-:W-:Y:S01]  /*9090*/  SHF.R.S32.HI R0, RZ, 0x1f, R233 ;  /* 0x0000001fff007819 */ /* 0x000fe200000114e9 */
[C---:B------:R-:W-:Y:S01]  /*90a0*/  IMAD.WIDE.U32 R2, R233.reuse, c[0x0][0x208], RZ ;  /* 0x00008200e9027a25 */ /* 0x040fe200078e00ff */
[----:B------:R-:W-:Y:S03]  /*90b0*/  SHF.R.S32.HI R4, RZ, 0x1f, R228 ;  /* 0x0000001fff047819 */ /* 0x000fe600000114e4 */
[----:B------:R-:W-:Y:S02]  /*90c0*/  IMAD R0, R0, c[0x0][0x208], RZ ;  /* 0x0000820000007a24 */ /* 0x000fe400078e02ff */
[----:B------:R-:W-:Y:S02]  /*90d0*/  IMAD R4, R4, c[0x0][0x218], RZ ;  /* 0x0000860004047a24 */ /* 0x000fe400078e02ff */
[----:B------:R-:W-:Y:S02]  /*90e0*/  IMAD R0, R233, c[0x0][0x20c], R0 ;  /* 0x00008300e9007a24 */ /* 0x000fe400078e0200 */
[C---:B------:R-:W-:Y:S02]  /*90f0*/  IMAD R4, R228.reuse, c[0x0][0x21c], R4 ;  /* 0x00008700e4047a24 */ /* 0x040fe400078e0204 */
[----:B------:R-:W-:Y:S04]  /*9100*/  IMAD.IADD R3, R3, 0x1, R0 ;  /* 0x0000000103037824 */ /* 0x000fe800078e0200 */
[----:B------:R-:W-:Y:S05]  /*9110*/  IMAD.WIDE.U32 R2, R228, c[0x0][0x218], R2 ;  /* 0x00008600e4027a25 */ /* 0x000fea00078e0002 */
[----:B------:R-:W-:Y:S04]  /*9120*/  IADD3 R0, P0, R2, UR20, RZ ;  /* 0x0000001402007c10 */ /* 0x000fe8000ff1e0ff */
[----:B------:R-:W-:Y:S02]  /*9130*/  IADD3.X R3, R3, UR12, R4, P0, !PT ;  /* 0x0000000c03037c10 */ /* 0x000fe400087fe404 */
[C---:B------:R-:W-:Y:S04]  /*9140*/  LEA R2, P0, R0.reuse, c[0x0][0x1f8], 0x1 ;  /* 0x00007e0000027a11 */ /* 0x040fe800078008ff */
[----:B------:R-:W-:Y:S01]  /*9150*/  LEA.HI.X R0, R0, c[0x0][0x1fc], R3, 0x1, P0 ;  /* 0x00007f0000007a11 */ /* 0x000fe200000f0c03 */
[----:B------:R-:W1:Y:S04]  /*9160*/  SHFL.IDX PT, R4, R2, RZ, 0x181f ;  /* 0x00181fff02047589 */ /* 0x000e6800000e0000 */
[----:B------:R-:W-:Y:S04]  /*9170*/  SHFL.IDX PT, R3, R0, RZ, 0x181f ;  /* 0x00181fff00037589 */ /* 0x000fe800000e0000 */
[----:B------:R-:W-:Y:S04]  /*9180*/  SHFL.IDX PT, R10, R2, 0x1, 0x181f ;  /* 0x00381f00020a7f89 */ /* 0x000fe800000e0000 */
[----:B------:R-:W3:Y:S04]  /*9190*/  SHFL.IDX PT, R8, R2, 0x2, 0x181f ;  /* 0x00581f0002087f89 */ /* 0x000ee800000e0000 */
[----:B------:R-:W-:Y:S04]  /*91a0*/  SHFL.IDX PT, R7, R0, 0x1, 0x181f ;  /* 0x00381f0000077f89 */ /* 0x000fe800000e0000 */
[----:B------:R-:W4:Y:S04]  /*91b0*/  SHFL.IDX PT, R6, R2, 0x3, 0x181f ;  /* 0x00781f0002067f89 */ /* 0x000f2800000e0000 */
[----:B------:R-:W-:Y:S04]  /*91c0*/  SHFL.IDX PT, R9, R2, 0x4, 0x181f ;  /* 0x00981f0002097f89 */ /* 0x000fe800000e0000 */
[----:B------:R-:W-:Y:S04]  /*91d0*/  SHFL.IDX PT, R14, R0, 0x2, 0x181f ;  /* 0x00581f00000e7f89 */ /* 0x000fe800000e0000 */
[----:B------:R-:W5:Y:S04]  /*91e0*/  SHFL.IDX PT, R13, R0, 0x3, 0x181f ;  /* 0x00781f00000d7f89 */ /* 0x000f6800000e0000 */
[----:B------:R-:W5:Y:S04]  /*91f0*/  SHFL.IDX PT, R2, R2, 0x5, 0x181f ;  /* 0x00b81f0002027f89 */ /* 0x000f6800000e0000 */
[----:B------:R-:W-:Y:S04]  /*9200*/  SHFL.IDX PT, R12, R0, 0x4, 0x181f ;  /* 0x00981f00000c7f89 */ /* 0x000fe800000e0000 */
[----:B------:R-:W5:Y:S01]  /*9210*/  SHFL.IDX PT, R0, R0, 0x5, 0x181f ;  /* 0x00b81f0000007f89 */ /* 0x000f6200000e0000 */
[-C--:B-1----:R-:W-:Y:S02]  /*9220*/  IADD3 R4, P0, R4, R226.reuse, RZ ;  /* 0x000000e204047210 */ /* 0x082fe40007f1e0ff */
[-C--:B---3--:R-:W-:Y:S02]  /*9230*/  IADD3 R8, P5, R8, R226.reuse, RZ ;  /* 0x000000e208087210 */ /* 0x088fe40007fbe0ff */
[-C--:B----4-:R-:W-:Y:S01]  /*9240*/  IADD3 R6, P2, R6, R226.reuse, RZ ;  /* 0x000000e206067210 */ /* 0x090fe20007f5e0ff */
[--C-:B------:R-:W-:Y:S01]  /*9250*/  IMAD.X R5, R3, 0x1, R225.reuse, P0 ;  /* 0x0000000103057824 */ /* 0x100fe200000e06e1 */
[-C--:B------:R-:W-:Y:S05]  /*9260*/  IADD3 R10, P0, R10, R226.reuse, RZ ;  /* 0x000000e20a0a7210 */ /* 0x080fea0007f1e0ff */
[--C-:B------:R-:W-:Y:S02]  /*9270*/  IMAD.X R11, R7, 0x1, R225.reuse, P0 ;  /* 0x00000001070b7824 */ /* 0x100fe400000e06e1 */
[--C-:B-----5:R-:W-:Y:S01]  /*9280*/  IMAD.X R7, R13, 0x1, R225.reuse, P2 ;  /* 0x000000010d077824 */ /* 0x120fe200010e06e1 */
[-C--:B------:R-:W-:Y:S04]  /*9290*/  IADD3 R2, P0, R2, R226.reuse, RZ ;  /* 0x000000e202027210 */ /* 0x080fe80007f1e0ff */
[-C--:B------:R-:W-:Y:S01]  /*92a0*/  IADD3.X R3, R0, R225.reuse, RZ, P0, !PT ;  /* 0x000000e100037210 */ /* 0x080fe200007fe4ff */
[----:B--2---:R1:W-:Y:S04]  /*92b0*/  LDGSTS.E.BYPASS.LTC128B.128 [R15], [R4.64], !P4 ;  /* 0x00000000040f7fae */ /* 0x0043e8000e101d50 */
[----:B------:R2:W-:Y:S01]  /*92c0*/  LDGSTS.E.BYPASS.LTC128B.128 [R15+0x800], [R10.64], !P4 ;  /* 0x008000000a0f7fae */ /* 0x0005e2000e101d50 */
[----:B-1----:R-:W-:Y:S02]  /*92d0*/  IADD3 R4, P1, R9, R226, RZ ;  /* 0x000000e209047210 */ /* 0x002fe40007f3e0ff */
[----:B------:R-:W-:Y:S03]  /*92e0*/  IADD3.X R9, R14, R225, RZ, P5, !PT ;  /* 0x000000e10e097210 */ /* 0x000fe60002ffe4ff */
[----:B------:R-:W-:Y:S02]  /*92f0*/  IMAD.X R5, R12, 0x1, R225, P1 ;  /* 0x000000010c057824 */ /* 0x000fe400008e06e1 */
[----:B------:R2:W-:Y:S04]  /*9300*/  LDGSTS.E.BYPASS.LTC128B.128 [R15+0x1000], [R8.64], !P4 ;  /* 0x01000000080f7fae */ /* 0x0005e8000e101d50 */
[----:B------:R2:W-:Y:S04]  /*9310*/  LDGSTS.E.BYPASS.LTC128B.128 [R15+0x1800], [R6.64], !P4 ;  /* 0x01800000060f7fae */ /* 0x0005e8000e101d50 */
[----:B------:R2:W-:Y:S04]  /*9320*/  LDGSTS.E.BYPASS.LTC128B.128 [R15+0x2000], [R4.64], !P4 ;  /* 0x02000000040f7fae */ /* 0x0005e8000e101d50 */
[----:B------:R2:W-:Y:S02]  /*9330*/  LDGSTS.E.BYPASS.LTC128B.128 [R15+0x2800], [R2.64], !P4 ;  /* 0x02800000020f7fae */ /* 0x0005e4000e101d50 */
.L_x_520:
[----:B-1-34-:R-:W-:Y:S01]  /*9340*/  LDSM.16.M88.4 R204, [R214+0x5900] ;  /* 0x00590000d6cc783b */ /* 0x01afe20000000200 */
[-C--:B--2---:R-:W-:Y:S03]  /*9350*/  HMMA.16816.F32.BF16 R4, R96, R16.reuse, RZ ;  /* 0x000000106004723c */ /* 0x084fe600000418ff */
[----:B------:R-:W-:Y:S04]  /*9360*/  ISETP.GT.AND P0, PT, R227, R230, PT ;  /* 0x000000e6e300720c */ /* 0x000fe80003f04270 */
[----:B------:R-:W0:Y:S01]  /*9370*/  LDGDEPBAR ;  /* 0x00000000000079af */ /* 0x000e220000000000 */
        /* <DEDUP_REMOVED lines=22> */
[----:B------:R-:W-:Y:S01]  /*94e0*/  HMMA.16816.F32.BF16 R96, R96, R170, RZ ;  /* 0x000000aa6060723c */ /* 0x000fe200000418ff */
[----:B------:R-:W-:Y:S07]  /*94f0*/  LDSM.16.M88.4 R168, [R216+0x6100] ;  /* 0x00610000d8a8783b */ /* 0x000fee0000000200 */
[-C--:B------:R-:W-:Y:S08]  /*9500*/  HMMA.16816.F32.BF16 R4, R172, R176.reuse, R4 ;  /* 0x000000b0ac04723c */ /* 0x080ff00000041804 */
[C---:B------:R-:W-:Y:S08]  /*9510*/  HMMA.16816.F32.BF16 R8, R180.reuse, R176, R8 ;  /* 0x000000b0b408723c */ /* 0x040ff00000041808 */
[-C--:B------:R-:W-:Y:S08]  /*9520*/  HMMA.16816.F32.BF16 R12, R180, R178.reuse, R12 ;  /* 0x000000b2b40c723c */ /* 0x080ff0000004180c */
        /* <DEDUP_REMOVED lines=24> */
[-C--:B------:R-:W-:Y:S01]  /*96b0*/  HMMA.16816.F32.BF16 R92, R180, R202.reuse, R92 ;  /* 0x000000cab45c723c */ /* 0x080fe2000004185c */
[----:B------:R-:W3:Y:S07]  /*96c0*/  LDSM.16.M88.4 R180, [R214+0x5100] ;  /* 0x00510000d6b4783b */ /* 0x000eee0000000200 */
[----:B------:R-:W-:Y:S01]  /*96d0*/  HMMA.16816.F32.BF16 R96, R172, R202, R96 ;  /* 0x000000caac60723c */ /* 0x000fe20000041860 */
[----:B------:R-:W-:Y:S08]  /*96e0*/  LDSM.16.M88.4 R172, [R217+0x6100] ;  /* 0x00610000d9ac783b */ /* 0x000ff00000000200 */
[----:B------:R-:W4:Y:S01]  /*96f0*/  LDSM.16.M88.4 R200, [R213] ;  /* 0x00000000d5c8783b */ /* 0x000f220000000200 */
[-C--:B-1----:R-:W-:Y:S08]  /*9700*/  HMMA.16816.F32.BF16 R4, R168, R176.reuse, R4 ;  /* 0x000000b0a804723c */ /* 0x082ff00000041804 */
[C---:B--2---:R-:W-:Y:S08]  /*9710*/  HMMA.16816.F32.BF16 R8, R184.reuse, R176, R8 ;  /* 0x000000b0b808723c */ /* 0x044ff00000041808 */
[-C--:B------:R-:W-:Y:S08]  /*9720*/  HMMA.16816.F32.BF16 R12, R184, R178.reuse, R12 ;  /* 0x000000b2b80c723c */ /* 0x080ff0000004180c */
[C---:B------:R-:W-:Y:S01]  /*9730*/  HMMA.16816.F32.BF16 R16, R168.reuse, R178, R16 ;  /* 0x000000b2a810723c */ /* 0x040fe20000041810 */
[----:B------:R-:W1:Y:S07]  /*9740*/  LDSM.16.M88.4 R176, [R217+0x8100] ;  /* 0x00810000d9b0783b */ /* 0x000e6e0000000200 */
[-C--:B---3--:R-:W-:Y:S08]  /*9750*/  HMMA.16816.F32.BF16 R20, R168, R188.reuse, R20 ;  /* 0x000000bca814723c */ /* 0x088ff00000041814 */
[C---:B------:R-:W-:Y:S08]  /*9760*/  HMMA.16816.F32.BF16 R24, R184.reuse, R188, R24 ;  /* 0x000000bcb818723c */ /* 0x040ff00000041818 */
[-C--:B------:R-:W-:Y:S08]  /*9770*/  HMMA.16816.F32.BF16 R28, R184, R190.reuse, R28 ;  /* 0x000000beb81c723c */ /* 0x080ff0000004181c */
[C---:B------:R-:W-:Y:S08]  /*9780*/  HMMA.16816.F32.BF16 R32, R168.reuse, R190, R32 ;  /* 0x000000bea820723c */ /* 0x040ff00000041820 */
        /* <DEDUP_REMOVED lines=16> */
[-C--:B------:R-:W-:Y:S08]  /*9890*/  HMMA.16816.F32.BF16 R4, R172, R200.reuse, R4 ;  /* 0x000000c8ac04723c */ /* 0x080ff00000041804 */
[C---:B-1----:R-:W-:Y:S08]  /*98a0*/  HMMA.16816.F32.BF16 R8, R176.reuse, R200, R8 ;  /* 0x000000c8b008723c */ /* 0x042ff00000041808 */
        /* <DEDUP_REMOVED lines=25> */
[----:B------:R-:W2:Y:S10]  /*9a40*/  MUFU.TANH R2, R10 ;  /* 0x0000000a00027308 */ /* 0x000eb40000002400 */
[----:B------:R3:W4:Y:S10]  /*9a50*/  MUFU.TANH R0, R11 ;  /* 0x0000000b00007308 */ /* 0x0007340000002400 */
[----:B------:R4:W4:Y:S01]  /*9a60*/  MUFU.TANH R229, R12 ;  /* 0x0000000c00e57308 */ /* 0x0009220000002400 */
[----:B--2---:R-:W-:Y:S09]  /*9a70*/  STL [R1+0x4], R2 ;  /* 0x0000040201007387 */ /* 0x004ff20000100800 */
[----:B------:R2:W2:Y:S01]  /*9a80*/  MUFU.TANH R207, R13 ;  /* 0x0000000d00cf7308 */ /* 0x0004a20000002400 */
[----:B---3--:R-:W3:Y:S01]  /*9a90*/  LDSM.16.M88.4 R8, [R213+0x1000] ;  /* 0x00100000d508783b */ /* 0x008ee20000000200 */
[-C--:B-1----:R-:W-:Y:S08]  /*9aa0*/  HMMA.16816.F32.BF16 R20, R172, R4.reuse, R20 ;  /* 0x00000004ac14723c */ /* 0x082ff00000041814 */
[----:B------:R1:W1:Y:S01]  /*9ab0*/  MUFU.TANH R251, R14 ;  /* 0x0000000e00fb7308 */ /* 0x0002620000002400 */
[----:B----4-:R-:W-:Y:S01]  /*9ac0*/  STL [R1], R0 ;  /* 0x0000000001007387 */ /* 0x010fe20000100800 */
[C---:B------:R-:W-:Y:S08]  /*9ad0*/  HMMA.16816.F32.BF16 R24, R176.reuse, R4, R24 ;  /* 0x00000004b018723c */ /* 0x040ff00000041818 */
[----:B------:R4:W1:Y:S01]  /*9ae0*/  MUFU.TANH R249, R15 ;  /* 0x0000000f00f97308 */ /* 0x0008620000002400 */
[-C--:B------:R-:W-:Y:S08]  /*9af0*/  HMMA.16816.F32.BF16 R28, R176, R6.reuse, R28 ;  /* 0x00000006b01c723c */ /* 0x080ff0000004181c */
[C---:B------:R-:W-:Y:S01]  /*9b00*/  HMMA.16816.F32.BF16 R32, R172.reuse, R6, R32 ;  /* 0x00000006ac20723c */ /* 0x040fe20000041820 */
[----:B------:R-:W1:Y:S01]  /*9b10*/  MUFU.TANH R16, R16 ;  /* 0x0000001000107308 */ /* 0x000e620000002400 */
[----:B------:R-:W5:Y:S02]  /*9b20*/  LDSM.16.M88.4 R4, [R213+0x1800] ;  /* 0x00180000d504783b */ /* 0x000f640000000200 */
[----:B------:R-:W-:Y:S02]  /*9b30*/  FMUL.FTZ R20, R20, c[0x0][0x320] ;  /* 0x0000c80014147a20 */ /* 0x000fe40000410000 */
[----:B------:R-:W-:Y:S02]  /*9b40*/  FMUL.FTZ R21, R21, c[0x0][0x320] ;  /* 0x0000c80015157a20 */ /* 0x000fe40000410000 */
[----:B------:R-:W-:Y:S03]  /*9b50*/  FMUL.FTZ R22, R22, c[0x0][0x320] ;  /* 0x0000c80016167a20 */ /* 0x000fe60000410000 */
[----:B------:R-:W1:Y:S01]  /*9b60*/  MUFU.TANH R17, R17 ;  /* 0x0000001100117308 */ /* 0x000e620000002400 */
[----:B------:R-:W-:Y:S02]  /*9b70*/  FMUL.FTZ R23, R23, c[0x0][0x320] ;  /* 0x0000c80017177a20 */ /* 0x000fe40000410000 */
[----:B------:R-:W-:Y:S01]  /*9b80*/  FMUL.FTZ R24, R24, c[0x0][0x320] ;  /* 0x0000c80018187a20 */ /* 0x000fe20000410000 */
[-C--:B---3--:R-:W-:Y:S03]  /*9b90*/  HMMA.16816.F32.BF16 R36, R172, R8.reuse, R36 ;  /* 0x00000008ac24723c */ /* 0x088fe60000041824 */
[----:B------:R-:W-:Y:S02]  /*9ba0*/  FMUL.FTZ R30, R30, c[0x0][0x320] ;  /* 0x0000c8001e1e7a20 */ /* 0x000fe40000410000 */
[----:B------:R-:W-:Y:S01]  /*9bb0*/  FMUL.FTZ R25, R25, c[0x0][0x320] ;  /* 0x0000c80019197a20 */ /* 0x000fe20000410000 */
[----:B------:R4:W3:Y:S01]  /*9bc0*/  MUFU.TANH R192, R18 ;  /* 0x0000001200c07308 */ /* 0x0008e20000002400 */
[----:B------:R-:W-:Y:S01]  /*9bd0*/  FMUL.FTZ R26, R26, c[0x0][0x320] ;  /* 0x0000c8001a1a7a20 */ /* 0x000fe20000410000 */
[C---:B------:R-:W-:Y:S04]  /*9be0*/  HMMA.16816.F32.BF16 R40, R176.reuse, R8, R40 ;  /* 0x00000008b028723c */ /* 0x040fe80000041828 */
[----:B------:R-:W-:Y:S02]  /*9bf0*/  FMUL.FTZ R33, R33, c[0x0][0x320] ;  /* 0x0000c80021217a20 */ /* 0x000fe40000410000 */
[----:B------:R-:W-:Y:S02]  /*9c00*/  FMUL.FTZ R35, R35, c[0x0][0x320] ;  /* 0x0000c80023237a20 */ /* 0x000fe40000410000 */
[----:B------:R4:W1:Y:S01]  /*9c10*/  MUFU.TANH R189, R19 ;  /* 0x0000001300bd7308 */ /* 0x0008620000002400 */
[-C--:B------:R-:W-:Y:S03]  /*9c20*/  HMMA.16816.F32.BF16 R44, R176, R10.reuse, R44 ;  /* 0x0000000ab02c723c */ /* 0x080fe6000004182c */
[----:B------:R-:W-:Y:S02]  /*9c30*/  FMUL.FTZ R27, R27, c[0x0][0x320] ;  /* 0x0000c8001b1b7a20 */ /* 0x000fe40000410000 */
[----:B------:R-:W-:Y:S02]  /*9c40*/  FMUL.FTZ R28, R28, c[0x0][0x320] ;  /* 0x0000c8001c1c7a20 */ /* 0x000fe40000410000 */
[----:B------:R-:W-:Y:S01]  /*9c50*/  FMUL.FTZ R36, R36, c[0x0][0x320] ;  /* 0x0000c80024247a20 */ /* 0x000fe20000410000 */
[C---:B------:R-:W-:Y:S01]  /*9c60*/  HMMA.16816.F32.BF16 R48, R172.reuse, R10, R48 ;  /* 0x0000000aac30723c */ /* 0x040fe20000041830 */
[----:B------:R-:W1:Y:S01]  /*9c70*/  MUFU.TANH R20, R20 ;  /* 0x0000001400147308 */ /* 0x000e620000002400 */
[----:B------:R-:W1:Y:S02]  /*9c80*/  LDSM.16.M88.4 R8, [R213+0x2000] ;  /* 0x00200000d508783b */ /* 0x000e640000000200 */
[----:B------:R-:W-:Y:S02]  /*9c90*/  FMUL.FTZ R37, R37, c[0x0][0x320] ;  /* 0x0000c80025257a20 */ /* 0x000fe40000410000 */
[----:B------:R-:W-:Y:S02]  /*9ca0*/  FMUL.FTZ R38, R38, c[0x0][0x320] ;  /* 0x0000c80026267a20 */ /* 0x000fe40000410000 */
[-C--:B-----5:R-:W-:Y:S03]  /*9cb0*/  HMMA.16816.F32.BF16 R52, R172, R4.reuse, R52 ;  /* 0x00000004ac34723c */ /* 0x0a0fe60000041834 */
[----:B------:R-:W1:Y:S01]  /*9cc0*/  MUFU.TANH R21, R21 ;  /* 0x0000001500157308 */ /* 0x000e620000002400 */
[----:B------:R-:W-:Y:S02]  /*9cd0*/  FMUL.FTZ R29, R29, c[0x0][0x320] ;  /* 0x0000c8001d1d7a20 */ /* 0x000fe40000410000 */
[----:B------:R-:W-:Y:S02]  /*9ce0*/  FMUL.FTZ R31, R31, c[0x0][0x320] ;  /* 0x0000c8001f1f7a20 */ /* 0x000fe40000410000 */
[C---:B------:R-:W-:Y:S04]  /*9cf0*/  HMMA.16816.F32.BF16 R56, R176.reuse, R4, R56 ;  /* 0x00000004b038723c */ /* 0x040fe80000041838 */
[----:B------:R-:W-:Y:S01]  /*9d00*/  FMUL.FTZ R32, R32, c[0x0][0x320] ;  /* 0x0000c80020207a20 */ /* 0x000fe20000410000 */
[----:B------:R4:W2:Y:S01]  /*9d10*/  MUFU.TANH R182, R22 ;  /* 0x0000001600b67308 */ /* 0x0008a20000002400 */
[----:B------:R-:W-:Y:S02]  /*9d20*/  FMUL.FTZ R34, R34, c[0x0][0x320] ;  /* 0x0000c80022227a20 */ /* 0x000fe40000410000 */
[-C--:B------:R-:W-:Y:S04]  /*9d30*/  HMMA.16816.F32.BF16 R60, R176, R6.reuse, R60 ;  /* 0x00000006b03c723c */ /* 0x080fe8000004183c */
[----:B------:R-:W-:Y:S02]  /*9d40*/  FMUL.FTZ R48, R48, c[0x0][0x320] ;  /* 0x0000c80030307a20 */ /* 0x000fe40000410000 */
[----:B------:R-:W-:Y:S01]  /*9d50*/  FMUL.FTZ R49, R49, c[0x0][0x320] ;  /* 0x0000c80031317a20 */ /* 0x000fe20000410000 */
[----:B------:R4:W2:Y:S01]  /*9d60*/  MUFU.TANH R171, R23 ;  /* 0x0000001700ab7308 */ /* 0x0008a20000002400 */
[C---:B------:R-:W-:Y:S01]  /*9d70*/  HMMA.16816.F32.BF16 R64, R172.reuse, R6, R64 ;  /* 0x00000006ac40723c */ /* 0x040fe20000041840 */
[----:B------:R-:W5:Y:S01]  /*9d80*/  LDSM.16.M88.4 R4, [R213+0x2800] ;  /* 0x00280000d504783b */ /* 0x000f620000000200 */
[----:B------:R-:W-:Y:S04]  /*9d90*/  DEPBAR.LE SB0, 0x0 ;  /* 0x000080000000791a */ /* 0x000fe80000000000 */
[----:B------:R-:W-:Y:S02]  /*9da0*/  FMUL.FTZ R50, R50, c[0x0][0x320] ;  /* 0x0000c80032327a20 */ /* 0x000fe40000410000 */
[----:B------:R-:W-:Y:S01]  /*9db0*/  FMUL.FTZ R51, R51, c[0x0][0x320] ;  /* 0x0000c80033337a20 */ /* 0x000fe20000410000 */
[----:B------:R4:W2:Y:S01]  /*9dc0*/  MUFU.TANH R206, R24 ;  /* 0x0000001800ce7308 */ /* 0x0008a20000002400 */
[----:B------:R-:W-:Y:S01]  /*9dd0*/  BAR.SYNC.DEFER_BLOCKING 0x0 ;  /* 0x0000000000007b1d */ /* 0x000fe20000010000 */
[-C--:B-1----:R-:W-:Y:S05]  /*9de0*/  HMMA.16816.F32.BF16 R68, R172, R8.reuse, R68 ;  /* 0x00000008ac44723c */ /* 0x082fea0000041844 */
[----:B------:R-:W-:Y:S02]  /*9df0*/  FMUL.FTZ R52, R52, c[0x0][0x320] ;  /* 0x0000c80034347a20 */ /* 0x000fe40000410000 */
[----:B------:R-:W-:Y:S01]  /*9e00*/  FMUL.FTZ R53, R53, c[0x0][0x320] ;  /* 0x0000c80035357a20 */ /* 0x000fe20000410000 */
[----:B------:R4:W1:Y:S01]  /*9e10*/  MUFU.TANH R204, R25 ;  /* 0x0000001900cc7308 */ /* 0x0008620000002400 */
[C---:B------:R-:W-:Y:S04]  /*9e20*/  HMMA.16816.F32.BF16 R72, R176.reuse, R8, R72 ;  /* 0x00000008b048723c */ /* 0x040fe80000041848 */
[----:B------:R-:W-:Y:S02]  /*9e30*/  FMUL.FTZ R54, R54, c[0x0][0x320] ;  /* 0x0000c80036367a20 */ /* 0x000fe40000410000 */
[----:B------:R-:W-:Y:S02]  /*9e40*/  FMUL.FTZ R55, R55, c[0x0][0x320] ;  /* 0x0000c80037377a20 */ /* 0x000fe40000410000 */
[-C--:B------:R-:W-:Y:S01]  /*9e50*/  HMMA.16816.F32.BF16 R76, R176, R10.reuse, R76 ;  /* 0x0000000ab04c723c */ /* 0x080fe2000004184c */
[----:B------:R4:W1:Y:S03]  /*9e60*/  MUFU.TANH R239, R26 ;  /* 0x0000001a00ef7308 */ /* 0x0008660000002400 */
[----:B------:R-:W-:Y:S02]  /*9e70*/  FMUL.FTZ R56, R56, c[0x0][0x320] ;  /* 0x0000c80038387a20 */ /* 0x000fe40000410000 */
[----:B------:R-:W-:Y:S02]  /*9e80*/  FMUL.FTZ R59, R59, c[0x0][0x320] ;  /* 0x0000c8003b3b7a20 */ /* 0x000fe40000410000 */
[C---:B------:R-:W-:Y:S03]  /*9e90*/  HMMA.16816.F32.BF16 R80, R172.reuse, R10, R80 ;  /* 0x0000000aac50723c */ /* 0x040fe60000041850 */
[----:B------:R4:W1:Y:S01]  /*9ea0*/  MUFU.TANH R237, R27 ;  /* 0x0000001b00ed7308 */ /* 0x0008620000002400 */
[----:B------:R-:W-:Y:S02]  /*9eb0*/  FMUL.FTZ R60, R60, c[0x0][0x320] ;  /* 0x0000c8003c3c7a20 */ /* 0x000fe40000410000 */
[----:B------:R-:W-:Y:S02]  /*9ec0*/  FMUL.FTZ R61, R61, c[0x0][0x320] ;  /* 0x0000c8003d3d7a20 */ /* 0x000fe40000410000 */
[-C--:B-----5:R-:W-:Y:S04]  /*9ed0*/  HMMA.16816.F32.BF16 R84, R172, R4.reuse, R84 ;  /* 0x00000004ac54723c */ /* 0x0a0fe80000041854 */
[----:B------:R-:W-:Y:S01]  /*9ee0*/  FMUL.FTZ R63, R63, c[0x0][0x320] ;  /* 0x0000c8003f3f7a20 */ /* 0x000fe20000410000 */
[----:B------:R4:W1:Y:S01]  /*9ef0*/  MUFU.TANH R193, R28 ;  /* 0x0000001c00c17308 */ /* 0x0008620000002400 */
[----:B------:R-:W-:Y:S02]  /*9f00*/  FMUL.FTZ R64, R64, c[0x0][0x320] ;  /* 0x0000c80040407a20 */ /* 0x000fe40000410000 */
[C---:B------:R-:W-:Y:S04]  /*9f10*/  HMMA.16816.F32.BF16 R88, R176.reuse, R4, R88 ;  /* 0x00000004b058723c */ /* 0x040fe80000041858 */
[----:B------:R-:W-:Y:S02]  /*9f20*/  FMUL.FTZ R65, R65, c[0x0][0x320] ;  /* 0x0000c80041417a20 */ /* 0x000fe40000410000 */
[----:B------:R-:W-:Y:S01]  /*9f30*/  FMUL.FTZ R66, R66, c[0x0][0x320] ;  /* 0x0000c80042427a20 */ /* 0x000fe20000410000 */
[----:B------:R4:W1:Y:S01]  /*9f40*/  MUFU.TANH R190, R29 ;  /* 0x0000001d00be7308 */ /* 0x0008620000002400 */
[-C--:B------:R-:W-:Y:S04]  /*9f50*/  HMMA.16816.F32.BF16 R92, R176, R6.reuse, R92 ;  /* 0x00000006b05c723c */ /* 0x080fe8000004185c */
[----:B------:R-:W-:Y:S02]  /*9f60*/  FMUL.FTZ R67, R67, c[0x0][0x320] ;  /* 0x0000c80043437a20 */ /* 0x000fe40000410000 */
[----:B------:R-:W-:Y:S02]  /*9f70*/  FMUL.FTZ R68, R68, c[0x0][0x320] ;  /* 0x0000c80044447a20 */ /* 0x000fe40000410000 */
[----:B------:R-:W-:Y:S01]  /*9f80*/  HMMA.16816.F32.BF16 R96, R172, R6, R96 ;  /* 0x00000006ac60723c */ /* 0x000fe20000041860 */
[----:B------:R4:W1:Y:S03]  /*9f90*/  MUFU.TANH R236, R30 ;  /* 0x0000001e00ec7308 */ /* 0x0008660000002400 */
[----:B------:R-:W-:Y:S02]  /*9fa0*/  FMUL.FTZ R69, R69, c[0x0][0x320] ;  /* 0x0000c80045457a20 */ /* 0x000fe40000410000 */
[----:B------:R-:W-:Y:S02]  /*9fb0*/  FMUL.FTZ R70, R70, c[0x0][0x320] ;  /* 0x0000c80046467a20 */ /* 0x000fe40000410000 */
[----:B------:R-:W-:Y:S03]  /*9fc0*/  FMUL.FTZ R71, R71, c[0x0][0x320] ;  /* 0x0000c80047477a20 */ /* 0x000fe60000410000 */
[----:B------:R4:W1:Y:S01]  /*9fd0*/  MUFU.TANH R235, R31 ;  /* 0x0000001f00eb7308 */ /* 0x0008620000002400 */
[----:B------:R-:W-:Y:S02]  /*9fe0*/  FMUL.FTZ R72, R72, c[0x0][0x320] ;  /* 0x0000c80048487a20 */ /* 0x000fe40000410000 */
[----:B------:R-:W-:Y:S02]  /*9ff0*/  FMUL.FTZ R73, R73, c[0x0][0x320] ;  /* 0x0000c80049497a20 */ /* 0x000fe40000410000 */
[----:B------:R-:W-:Y:S02]  /*a000*/  FMUL.FTZ R74, R74, c[0x0][0x320] ;  /* 0x0000c8004a4a7a20 */ /* 0x000fe40000410000 */
[----:B------:R-:W-:Y:S02]  /*a010*/  FMUL.FTZ R75, R75, c[0x0][0x320] ;  /* 0x0000c8004b4b7a20 */ /* 0x000fe40000410000 */
[----:B------:R-:W-:Y:S01]  /*a020*/  FMUL.FTZ R76, R76, c[0x0][0x320] ;  /* 0x0000c8004c4c7a20 */ /* 0x000fe20000410000 */
[----:B------:R4:W1:Y:S01]  /*a030*/  MUFU.TANH R15, R32 ;  /* 0x00000020000f7308 */ /* 0x0008620000002400 */
        /* <DEDUP_REMOVED lines=94> */
[----:B------:R-:W1:Y:S10]  /*a620*/  MUFU.TANH R92, R92 ;  /* 0x0000005c005c7308 */ /* 0x000e740000002400 */
[----:B------:R-:W1:Y:S10]  /*a630*/  MUFU.TANH R93, R93 ;  /* 0x0000005d005d7308 */ /* 0x000e740000002400 */
[----:B------:R4:W1:Y:S10]  /*a640*/  MUFU.TANH R91, R94 ;  /* 0x0000005e005b7308 */ /* 0x0008740000002400 */
[----:B------:R4:W1:Y:S10]  /*a650*/  MUFU.TANH R79, R95 ;  /* 0x0000005f004f7308 */ /* 0x0008740000002400 */
[----:B------:R-:W1:Y:S10]  /*a660*/  MUFU.TANH R96, R96 ;  /* 0x0000006000607308 */ /* 0x000e740000002400 */
[----:B------:R-:W1:Y:S10]  /*a670*/  MUFU.TANH R97, R97 ;  /* 0x0000006100617308 */ /* 0x000e740000002400 */
[----:B------:R-:W1:Y:S10]  /*a680*/  MUFU.TANH R98, R98 ;  /* 0x0000006200627308 */ /* 0x000e740000002400 */
[----:B------:R-:W1:Y:S01]  /*a690*/  MUFU.TANH R99, R99 ;  /* 0x0000006300637308 */ /* 0x000e620000002400 */
[----:B------:R-:W-:-:S05]  /*a6a0*/  @!P0 BRA `(.L_x_521) ;  /* 0x000003d000008947 */ /* 0x000fca0003800000 */
[----:B--234-:R-:W2:Y:S01]  /*a6b0*/  LDL R2, [R1+0x34] ;  /* 0x0000340001027983 */ /* 0x01cea20000100800 */
[----:B------:R-:W-:Y:S01]  /*a6c0*/  IMAD.MOV.U32 R228, RZ, RZ, RZ ;  /* 0x000000ffffe47224 */ /* 0x000fe200078e00ff */
[----:B------:R-:W-:Y:S02]  /*a6d0*/  PLOP3.LUT P1, PT, PT, PT, UP3, 0x80, 0x0 ;  /* 0x000000000000781c */ /* 0x000fe40003f2f038 */
[----:B------:R-:W3:Y:S01]  /*a6e0*/  LDL R0, [R1+0x10] ;  /* 0x0000100001007983 */ /* 0x000ee20000100800 */
[----:B------:R-:W-:Y:S03]  /*a6f0*/  PLOP3.LUT P0, PT, PT, PT, UP3, 0x80, 0x0 ;  /* 0x000000000000781c */ /* 0x000fe60003f0f038 */
[----:B------:R-:W4:Y:S01]  /*a700*/  LDL R18, [R1+0x8] ;  /* 0x0000080001127983 */ /* 0x000f220000100800 */
[----:B--2---:R-:W-:Y:S05]  /*a710*/  IMAD R2, R227, 0x60, R2 ;  /* 0x00000060e3027824 */ /* 0x004fea00078e0202 */
[----:B---3--:R-:W-:Y:S05]  /*a720*/  IADD3 R2, R2, -0x60, R0 ;  /* 0xffffffa002027810 */ /* 0x008fea0007ffe000 */
        /* <DEDUP_REMOVED lines=8> */
[----:B------:R-:W-:Y:S03]  /*a7b0*/  @!P3 LEA.HI.X R5, R3, c[0x0][0x2a4], R5, 0x2, P0 ;  /* 0x0000a9000305ba11 */ /* 0x000fe600000f1405 */
[C---:B------:R-:W-:Y:S01]  /*a7c0*/  IMAD.WIDE.U32 R2, R233.reuse, c[0x0][0x1e0], RZ ;  /* 0x00007800e9027a25 */ /* 0x040fe200078e00ff */
[----:B------:R-:W-:Y:S01]  /*a7d0*/  SHF.R.S32.HI R0, RZ, 0x1f, R233 ;  /* 0x0000001fff007819 */ /* 0x000fe200000114e9 */
[----:B------:R-:W2:Y:S04]  /*a7e0*/  @!P3 LDG.E R228, [R4.64] ;  /* 0x0000001004e4b981 */ /* 0x000ea8000c1e1900 */
[----:B------:R-:W-:Y:S04]  /*a7f0*/  IMAD R0, R0, c[0x0][0x1e0], RZ ;  /* 0x0000780000007a24 */ /* 0x000fe800078e02ff */
[----:B------:R-:W-:Y:S04]  /*a800*/  IMAD R0, R233, c[0x0][0x1e4], R0 ;  /* 0x00007900e9007a24 */ /* 0x000fe800078e0200 */
[----:B------:R-:W-:Y:S01]  /*a810*/  IMAD.IADD R3, R3, 0x1, R0 ;  /* 0x0000000103037824 */ /* 0x000fe200078e0200 */
[----:B--2---:R-:W-:Y:S03]  /*a820*/  SHF.R.S32.HI R4, RZ, 0x1f, R228 ;  /* 0x0000001fff047819 */ /* 0x004fe600000114e4 */
[----:B------:R-:W-:Y:S04]  /*a830*/  IMAD.WIDE.U32 R2, R228, c[0x0][0x1f0], R2 ;  /* 0x00007c00e4027a25 */ /* 0x000fe800078e0002 */
[----:B------:R-:W-:Y:S01]  /*a840*/  IMAD R4, R4, c[0x0][0x1f0], RZ ;  /* 0x00007c0004047a24 */ /* 0x000fe200078e02ff */
[----:B------:R-:W-:Y:S03]  /*a850*/  IADD3 R0, P0, R2, UR10, RZ ;  /* 0x0000000a02007c10 */ /* 0x000fe6000ff1e0ff */
[----:B------:R-:W-:Y:S05]  /*a860*/  IMAD R4, R228, c[0x0][0x1f4], R4 ;  /* 0x00007d00e4047a24 */ /* 0x000fea00078e0204 */
[----:B------:R-:W-:Y:S02]  /*a870*/  IADD3.X R3, R3, UR6, R4, P0, !PT ;  /* 0x0000000603037c10 */ /* 0x000fe400087fe404 */
[C---:B------:R-:W-:Y:S04]  /*a880*/  LEA R2, P0, R0.reuse, c[0x0][0x1c8], 0x1 ;  /* 0x0000720000027a11 */ /* 0x040fe800078008ff */
[----:B------:R-:W-:Y:S01]  /*a890*/  LEA.HI.X R0, R0, c[0x0][0x1cc], R3, 0x1, P0 ;  /* 0x0000730000007a11 */ /* 0x000fe200000f0c03 */
[----:B------:R-:W2:Y:S04]  /*a8a0*/  SHFL.IDX PT, R4, R2, RZ, 0x181f ;  /* 0x00181fff02047589 */ /* 0x000ea800000e0000 */
[----:B------:R-:W3:Y:S04]  /*a8b0*/  SHFL.IDX PT, R3, R0, RZ, 0x181f ;  /* 0x00181fff00037589 */ /* 0x000ee800000e0000 */
[----:B------:R-:W5:Y:S04]  /*a8c0*/  SHFL.IDX PT, R10, R2, 0x1, 0x181f ;  /* 0x00381f00020a7f89 */ /* 0x000f6800000e0000 */
[----:B------:R-:W1:Y:S04]  /*a8d0*/  SHFL.IDX PT, R8, R2, 0x2, 0x181f ;  /* 0x00581f0002087f89 */ /* 0x000e6800000e0000 */
[----:B------:R-:W1:Y:S04]  /*a8e0*/  SHFL.IDX PT, R7, R0, 0x1, 0x181f ;  /* 0x00381f0000077f89 */ /* 0x000e6800000e0000 */
[----:B------:R-:W1:Y:S04]  /*a8f0*/  SHFL.IDX PT, R6, R2, 0x3, 0x181f ;  /* 0x00781f0002067f89 */ /* 0x000e6800000e0000 */
[----:B------:R-:W-:Y:S01]  /*a900*/  SHFL.IDX PT, R9, R2, 0x4, 0x181f ;  /* 0x00981f0002097f89 */ /* 0x000fe200000e0000 */
[-C--:B--2---:R-:W-:Y:S03]  /*a910*/  IADD3 R4, P0, R4, R226.reuse, RZ ;  /* 0x000000e204047210 */ /* 0x084fe60007f1e0ff */
[----:B------:R-:W-:Y:S02]  /*a920*/  SHFL.IDX PT, R14, R0, 0x2, 0x181f ;  /* 0x00581f00000e7f89 */ /* 0x000fe400000e0000 */
[--C-:B---3--:R-:W-:Y:S02]  /*a930*/  IMAD.X R5, R3, 0x1, R225.reuse, P0 ;  /* 0x0000000103057824 */ /* 0x108fe400000e06e1 */
[----:B------:R-:W2:Y:S01]  /*a940*/  SHFL.IDX PT, R13, R0, 0x3, 0x181f ;  /* 0x00781f00000d7f89 */ /* 0x000ea200000e0000 */
[-C--:B-----5:R-:W-:Y:S03]  /*a950*/  IADD3 R10, P0, R10, R226.reuse, RZ ;  /* 0x000000e20a0a7210 */ /* 0x0a0fe60007f1e0ff */
[----:B----4-:R3:W-:Y:S01]  /*a960*/  LDGSTS.E.BYPASS.LTC128B.128 [R18+0x3100], [R4.64], !P4 ;  /* 0x0310000004127fae */ /* 0x0107e2000e101d50 */
[-C--:B-1----:R-:W-:Y:S03]  /*a970*/  IADD3 R8, P5, R8, R226.reuse, RZ ;  /* 0x000000e208087210 */ /* 0x082fe60007fbe0ff */
[----:B------:R-:W1:Y:S01]  /*a980*/  SHFL.IDX PT, R2, R2, 0x5, 0x181f ;  /* 0x00b81f0002027f89 */ /* 0x000e6200000e0000 */
[--C-:B------:R-:W-:Y:S03]  /*a990*/  IMAD.X R11, R7, 0x1, R225.reuse, P0 ;  /* 0x00000001070b7824 */ /* 0x100fe600000e06e1 */
[----:B------:R-:W4:Y:S01]  /*a9a0*/  SHFL.IDX PT, R12, R0, 0x4, 0x181f ;  /* 0x00981f00000c7f89 */ /* 0x000f2200000e0000 */
[-C--:B------:R-:W-:Y:S03]  /*a9b0*/  IADD3 R6, P2, R6, R226.reuse, RZ ;  /* 0x000000e206067210 */ /* 0x080fe60007f5e0ff */
[----:B------:R-:W5:Y:S04]  /*a9c0*/  SHFL.IDX PT, R0, R0, 0x5, 0x181f ;  /* 0x00b81f0000007f89 */ /* 0x000f6800000e0000 */
[----:B------:R5:W-:Y:S01]  /*a9d0*/  LDGSTS.E.BYPASS.LTC128B.128 [R18+0x3900], [R10.64], !P4 ;  /* 0x039000000a127fae */ /* 0x000be2000e101d50 */
[--C-:B--2---:R-:W-:Y:S01]  /*a9e0*/  IMAD.X R7, R13, 0x1, R225.reuse, P2 ;  /* 0x000000010d077824 */ /* 0x104fe200010e06e1 */
[-C--:B---3--:R-:W-:Y:S01]  /*a9f0*/  IADD3 R4, P1, R9, R226.reuse, RZ ;  /* 0x000000e209047210 */ /* 0x088fe20007f3e0ff */
[--C-:B------:R-:W-:Y:S01]  /*aa00*/  IMAD.X R9, R14, 0x1, R225.reuse, P5 ;  /* 0x000000010e097824 */ /* 0x100fe200028e06e1 */
[----:B-1----:R-:W-:Y:S03]  /*aa10*/  IADD3 R2, P0, R2, R226, RZ ;  /* 0x000000e202027210 */ /* 0x002fe60007f1e0ff */
[--C-:B----4-:R-:W-:Y:S01]  /*aa20*/  IMAD.X R5, R12, 0x1, R225.reuse, P1 ;  /* 0x000000010c057824 */ /* 0x110fe200008e06e1 */
[----:B------:R1:W-:Y:S01]  /*aa30*/  LDGSTS.E.BYPASS.LTC128B.128 [R18+0x4100], [R8.64], !P4 ;  /* 0x0410000008127fae */ /* 0x0003e2000e101d50 */
[----:B-----5:R-:W-:Y:S03]  /*aa40*/  IMAD.X R3, R0, 0x1, R225, P0 ;  /* 0x0000000100037824 */ /* 0x020fe600000e06e1 */
[----:B------:R1:W-:Y:S04]  /*aa50*/  LDGSTS.E.BYPASS.LTC128B.128 [R18+0x4900], [R6.64], !P4 ;  /* 0x0490000006127fae */ /* 0x0003e8000e101d50 */
[----:B------:R1:W-:Y:S04]  /*aa60*/  LDGSTS.E.BYPASS.LTC128B.128 [R18+0x5100], [R4.64], !P4 ;  /* 0x0510000004127fae */ /* 0x0003e8000e101d50 */
[----:B------:R1:W-:Y:S02]  /*aa70*/  LDGSTS.E.BYPASS.LTC128B.128 [R18+0x5900], [R2.64], !P4 ;  /* 0x0590000002127fae */ /* 0x0003e4000e101d50 */
.L_x_521:
[----:B-1234-:R-:W2:Y:S01]  /*aa80*/  LDL R2, [R1+0x2c] ;  /* 0x00002c0001027983 */ /* 0x01eea20000100800 */
[----:B------:R-:W-:Y:S02]  /*aa90*/  PLOP3.LUT P1, PT, PT, PT, UP2, 0x80, 0x0 ;  /* 0x000000000000781c */ /* 0x000fe40003f2f028 */
[----:B------:R-:W-:Y:S01]  /*aaa0*/  PLOP3.LUT P0, PT, PT, PT, UP2, 0x80, 0x0 ;  /* 0x000000000000781c */ /* 0x000fe20003f0f028 */
[----:B------:R-:W3:Y:S04]  /*aab0*/  LDL R58, [R1+0x24] ;  /* 0x00002400013a7983 */ /* 0x000ee80000100800 */
[----:B------:R-:W0:Y:S06]  /*aac0*/  LDGDEPBAR ;  /* 0x00000000000079af */ /* 0x000e2c0000000000 */
[----:B--2---:R-:W-:Y:S04]  /*aad0*/  @P1 IMAD.HI.U32 R0, R2, c[0x0][0x2c8], RZ ;  /* 0x0000b20002001a27 */ /* 0x004fe800078e00ff */
[----:B------:R-:W-:Y:S01]  /*aae0*/  IMAD.MOV.U32 R5, RZ, RZ, R2 ;  /* 0x000000ffff057224 */ /* 0x000fe200078e0002 */
[----:B------:R-:W-:Y:S01]  /*aaf0*/  @P0 SHF.R.U32.HI R5, RZ, c[0x0][0x2cc], R0 ;  /* 0x0000b300ff050a19 */ /* 0x000fe20000011600 */
[----:B------:R-:W-:Y:S01]  /*ab00*/  IMAD R0, R227, -0x60, RZ ;  /* 0xffffffa0e3007824 */ /* 0x000fe200078e02ff */
[----:B------:R-:W-:Y:S01]  /*ab10*/  PLOP3.LUT P0, PT, PT, PT, UP1, 0x40, 0x0 ;  /* 0x000000000000781c */ /* 0x000fe20003f0e818 */
[----:B------:R-:W-:Y:S02]  /*ab20*/  IMAD.MOV.U32 R2, RZ, RZ, c[0x0][0x2ac] ;  /* 0x0000ab00ff027624 */ /* 0x000fe400078e00ff */
[----:B------:R-:W1:Y:S01]  /*ab30*/  SHFL.IDX PT, R4, R5, RZ, 0x1c1f ;  /* 0x001c1fff05047589 */ /* 0x000e6200000e0000 */
[----:B---3--:R-:W-:Y:S05]  /*ab40*/  IADD3 R7, -R58, 0x1, R0 ;  /* 0x000000013a077810 */ /* 0x008fea0007ffe100 */
[----:B------:R-:W-:Y:S05]  /*ab50*/  IMAD R7, R2, c[0x0][0x1d0], R7 ;  /* 0x0000740002077a24 */ /* 0x000fea00078e0207 */
[----:B------:R-:W-:Y:S04]  /*ab60*/  IADD3 R7, R7, -c[0x0][0x168], RZ ;  /* 0x80005a0007077a10 */ /* 0x000fe80007ffe0ff */
[C---:B------:R-:W-:Y:S02]  /*ab70*/  IADD3 R6, R7.reuse, c[0x0][0x328], RZ ;  /* 0x0000ca0007067a10 */ /* 0x040fe40007ffe0ff */
[----:B------:R-:W-:Y:S03]  /*ab80*/  IADD3 R7, R7, UR13, RZ ;  /* 0x0000000d07077c10 */ /* 0x000fe6000fffe0ff */
[--C-:B-1----:R-:W-:Y:S02]  /*ab90*/  IMAD.IADD R3, R6, 0x1, R4.reuse ;  /* 0x0000000106037824 */ /* 0x102fe400078e0204 */
[----:B------:R-:W-:Y:S01]  /*aba0*/  IMAD.IADD R2, R7, 0x1, R4 ;  /* 0x0000000107027824 */ /* 0x000fe200078e0204 */
[----:B------:R-:W-:-:S05]  /*abb0*/  @P0 BRA `(.L_x_522) ;  /* 0x000001a000000947 */ /* 0x000fca0003800000 */
[----:B------:R-:W-:Y:S01]  /*abc0*/  MOV R8, c[0x0][0x2ac] ;  /* 0x0000ab0000087a02 */ /* 0x000fe20000000f00 */
[----:B------:R-:W-:Y:S04]  /*abd0*/  BSSY B0, `(.L_x_523) ;  /* 0x0000013000007945 */ /* 0x000fe80003800000 */
[----:B------:R-:W-:Y:S05]  /*abe0*/  IMAD R4, R8, c[0x0][0x1d0], R4 ;  /* 0x0000740008047a24 */ /* 0x000fea00078e0204 */
[----:B------:R-:W-:Y:S04]  /*abf0*/  IADD3 R4, R4, -c[0x0][0x168], RZ ;  /* 0x80005a0004047a10 */ /* 0x000fe80007ffe0ff */
[----:B------:R-:W-:Y:S11]  /*ac00*/  ISETP.GT.AND P0, PT, R4, -0x1, PT ;  /* 0xffffffff0400780c */ /* 0x000ff60003f04270 */
[----:B------:R-:W-:Y:S02]  /*ac10*/  @!UPT UIADD3 URZ, URZ, URZ, URZ ;  /* 0x0000003f3f3ff290 */ /* 0x000fe4000fffe03f */
[----:B------:R-:W-:-:S05]  /*ac20*/  @P0 BRA `(.L_x_524) ;  /* 0x0000008000000947 */ /* 0x000fca0003800000 */
[----:B------:R-:W-:Y:S01]  /*ac30*/  LOP3.LUT R4, RZ, R4, RZ, 0x33, !PT ;  /* 0x00000004ff047212 */ /* 0x000fe200078e33ff */
[----:B------:R-:W-:Y:S05]  /*ac40*/  IMAD.MOV.U32 R8, RZ, RZ, c[0x0][0x32c] ;  /* 0x0000cb00ff087624 */ /* 0x000fea00078e00ff */
[----:B------:R-:W-:Y:S11]  /*ac50*/  ISETP.NE.AND P0, PT, R8, 0x1, PT ;  /* 0x000000010800780c */ /* 0x000ff60003f05270 */
[----:B------:R-:W-:Y:S02]  /*ac60*/  @!UPT UIADD3 URZ, URZ, URZ, URZ ;  /* 0x0000003f3f3ff290 */ /* 0x000fe4000fffe03f */
[----:B------:R-:W-:Y:S05]  /*ac70*/  @P0 IMAD.HI.U32 R8, R4, c[0x0][0x330], RZ ;  /* 0x0000cc0004080a27 */ /* 0x000fea00078e00ff */
[----:B------:R-:W-:Y:S04]  /*ac80*/  @P0 SHF.R.U32.HI R4, RZ, c[0x0][0x334], R8 ;  /* 0x0000cd00ff040a19 */ /* 0x000fe80000011608 */
[----:B------:R-:W-:Y:S01]  /*ac90*/  LOP3.LUT R4, RZ, R4, RZ, 0x33, !PT ;  /* 0x00000004ff047212 */ /* 0x000fe200078e33ff */
[----:B------:R-:W-:-:S05]  /*aca0*/  BRA `(.L_x_525) ;  /* 0x0000005000007947 */ /* 0x000fca0003800000 */
.L_x_524:
[----:B------:R-:W-:Y:S04]  /*acb0*/  MOV R8, c[0x0][0x32c] ;  /* 0x0000cb0000087a02 */ /* 0x000fe80000000f00 */
[----:B------:R-:W-:Y:S11]  /*acc0*/  ISETP.NE.AND P0, PT, R8, 0x1, PT ;  /* 0x000000010800780c */ /* 0x000ff60003f05270 */
[----:B------:R-:W-:Y:S02]  /*acd0*/  @!UPT UIADD3 URZ, URZ, URZ, URZ ;  /* 0x0000003f3f3ff290 */ /* 0x000fe4000fffe03f */
[----:B------:R-:W-:Y:S05]  /*ace0*/  @P0 IMAD.HI.U32 R8, R4, c[0x0][0x330], RZ ;  /* 0x0000cc0004080a27 */ /* 0x000fea00078e00ff */
[----:B------:R-:W-:Y:S02]  /*acf0*/  @P0 SHF.R.U32.HI R4, RZ, c[0x0][0x334], R8 ;  /* 0x0000cd00ff040a19 */ /* 0x000fe40000011608 */
.L_x_525:
[----:B------:R-:W-:Y:S05]  /*ad00*/  BSYNC B0 ;  /* 0x0000000000007941 */ /* 0x000fea0003800000 */
.L_x_523:
[----:B------:R-:W-:Y:S04]  /*ad10*/  IMAD.IADD R8, R0, 0x1, -R58 ;  /* 0x0000000100087824 */ /* 0x000fe800078e0a3a */
[----:B------:R-:W-:Y:S05]  /*ad20*/  IMAD R4, R4, c[0x0][0x32c], R8 ;  /* 0x0000cb0004047a24 */ /* 0x000fea00078e0208 */
[----:B------:R-:W-:Y:S02]  /*ad30*/  IADD3 R8, R4, c[0x0][0x32c], RZ ;  /* 0x0000cb0004087a10 */ /* 0x000fe40007ffe0ff */
[----:B------:R-:W-:Y:S02]  /*ad40*/  IMNMX R2, R2, R4, !PT ;  /* 0x0000000402027217 */ /* 0x000fe40007800200 */
[----:B------:R-:W-:Y:S02]  /*ad50*/  IMNMX R3, R3, R8, PT ;  /* 0x0000000803037217 */ /* 0x000fe40003800200 */
.L_x_522:
[C---:B------:R-:W-:Y:S01]  /*ad60*/  ISETP.GE.AND P0, PT, R0.reuse, 0x1, PT ;  /* 0x000000010000780c */ /* 0x040fe20003f06270 */
[----:B------:R-:W1:Y:S01]  /*ad70*/  SHFL.IDX PT, R4, R5, 0x1, 0x1c1f ;  /* 0x003c1f0005047f89 */ /* 0x000e6200000e0000 */
[----:B------:R-:W-:Y:S02]  /*ad80*/  ISETP.GE.AND P2, PT, R0, 0x9, PT ;  /* 0x000000090000780c */ /* 0x000fe40003f46270 */
[----:B------:R-:W-:Y:S02]  /*ad90*/  P2R R27, PR, RZ, 0x1 ;  /* 0x00000001ff1b7803 */ /* 0x000fe40000000000 */
[----:B------:R-:W-:Y:S02]  /*ada0*/  ISETP.GT.AND P0, PT, R2, RZ, !P0 ;  /* 0x000000ff0200720c */ /* 0x000fe40004704270 */
[----:B------:R-:W-:Y:S02]  /*adb0*/  ISETP.GE.AND P1, PT, R0, 0x2, PT ;  /* 0x000000020000780c */ /* 0x000fe40003f26270 */
[C---:B------:R-:W-:Y:S02]  /*adc0*/  ISETP.LT.OR P0, PT, R3.reuse, 0x1, P0 ;  /* 0x000000010300780c */ /* 0x040fe40000701670 */
[----:B------:R-:W-:Y:S02]  /*add0*/  P2R R26, PR, RZ, 0x2 ;  /* 0x00000002ff1a7803 */ /* 0x000fe40000000000 */
[----:B------:R-:W-:Y:S02]  /*ade0*/  FSEL R29, R188, -INF , !P0 ;  /* 0xff800000bc1d7808 */ /* 0x000fe40004000000 */
[C---:B------:R-:W-:Y:S02]  /*adf0*/  ISETP.GT.AND P0, PT, R2.reuse, 0x8, !P2 ;  /* 0x000000080200780c */ /* 0x040fe40005704270 */
[----:B------:R-:W-:Y:S02]  /*ae00*/  ISETP.GT.AND P1, PT, R2, 0x1, !P1 ;  /* 0x000000010200780c */ /* 0x000fe40004f24270 */
[----:B------:R-:W-:Y:S02]  /*ae10*/  P2R R25, PR, RZ, 0x4 ;  /* 0x00000004ff197803 */ /* 0x000fe40000000000 */
[C---:B------:R-:W-:Y:S02]  /*ae20*/  ISETP.LT.OR P0, PT, R3.reuse, 0x9, P0 ;  /* 0x000000090300780c */ /* 0x040fe40000701670 */
[----:B------:R-:W-:Y:S02]  /*ae30*/  ISETP.GE.AND P2, PT, R0, 0xa, PT ;  /* 0x0000000a0000780c */ /* 0x000fe40003f46270 */
[----:B------:R-:W-:Y:S02]  /*ae40*/  ISETP.LT.OR P1, PT, R3, 0x2, P1 ;  /* 0x000000020300780c */ /* 0x000fe40000f21670 */
[----:B------:R-:W-:Y:S02]  /*ae50*/  FSEL R32, R16, -INF , !P0 ;  /* 0xff80000010207808 */ /* 0x000fe40004000000 */
[----:B------:R-:W-:Y:S02]  /*ae60*/  ISETP.GT.AND P0, PT, R2, 0x9, !P2 ;  /* 0x000000090200780c */ /* 0x000fe40005704270 */
[----:B------:R-:W-:Y:S02]  /*ae70*/  FSEL R31, R183, -INF , !P1 ;  /* 0xff800000b71f7808 */ /* 0x000fe40004800000 */
[----:B------:R-:W-:Y:S02]  /*ae80*/  ISETP.LT.OR P0, PT, R3, 0xa, P0 ;  /* 0x0000000a0300780c */ /* 0x000fe40000701670 */
[----:B------:R-:W-:Y:S02]  /*ae90*/  ISETP.GE.AND P1, PT, R0, 0x11, PT ;  /* 0x000000110000780c */ /* 0x000fe40003f26270 */
[----:B------:R-:W-:Y:S02]  /*aea0*/  FSEL R34, R17, -INF , !P0 ;  /* 0xff80000011227808 */ /* 0x000fe40004000000 */
[----:B------:R-:W-:Y:S02]  /*aeb0*/  ISETP.GT.AND P0, PT, R2, 0x10, !P1 ;  /* 0x000000100200780c */ /* 0x000fe40004f04270 */
[----:B------:R-:W-:Y:S02]  /*aec0*/  P2R R23, PR, RZ, 0x2 ;  /* 0x00000002ff177803 */ /* 0x000fe40000000000 */
[C---:B------:R-:W-:Y:S02]  /*aed0*/  ISETP.LT.OR P0, PT, R3.reuse, 0x11, P0 ;  /* 0x000000110300780c */ /* 0x040fe40000701670 */
[----:B------:R-:W-:Y:S02]  /*aee0*/  ISETP.GE.AND P1, PT, R0, 0x12, PT ;  /* 0x000000120000780c */ /* 0x000fe40003f26270 */
[----:B------:R-:W-:Y:S02]  /*aef0*/  FSEL R40, R20, -INF , !P0 ;  /* 0xff80000014287808 */ /* 0x000fe40004000000 */
[----:B------:R-:W-:Y:S02]  /*af00*/  ISETP.GT.AND P0, PT, R2, 0x11, !P1 ;  /* 0x000000110200780c */ /* 0x000fe40004f04270 */
[----:B------:R-:W-:Y:S02]  /*af10*/  P2R R22, PR, RZ, 0x2 ;  /* 0x00000002ff167803 */ /* 0x000fe40000000000 */
[----:B------:R-:W-:Y:S02]  /*af20*/  ISETP.LT.OR P0, PT, R3, 0x12, P0 ;  /* 0x000000120300780c */ /* 0x000fe40000701670 */
        /* <DEDUP_REMOVED lines=73> */
[C---:B------:R-:W-:Y:S02]  /*b3c0*/  ISETP.GE.AND P6, PT, R0.reuse, 0x52, PT ;  /* 0x000000520000780c */ /* 0x040fe40003fc6270 */
[C---:B------:R-:W-:Y:S02]  /*b3d0*/  ISETP.LT.OR P0, PT, R3.reuse, 0x51, P0 ;  /* 0x000000510300780c */ /* 0x040fe40000701670 */
[----:B------:R-:W-:Y:S02]  /*b3e0*/  ISETP.GE.AND P5, PT, R0, 0x59, PT ;  /* 0x000000590000780c */ /* 0x000fe40003fa6270 */
[----:B------:R-:W-:Y:S02]  /*b3f0*/  FSEL R238, R84, -INF , !P0 ;  /* 0xff80000054ee7808 */ /* 0x000fe40004000000 */
[C---:B------:R-:W-:Y:S02]  /*b400*/  ISETP.GT.AND P0, PT, R2.reuse, 0x51, !P6 ;  /* 0x000000510200780c */ /* 0x040fe40007704270 */
[----:B------:R-:W-:Y:S02]  /*b410*/  P2R R24, PR, RZ, 0x4 ;  /* 0x00000004ff187803 */ /* 0x000fe40000000000 */
[----:B------:R-:W-:Y:S04]  /*b420*/  ISETP.LT.OR P0, PT, R3, 0x52, P0 ;  /* 0x000000520300780c */ /* 0x000fe80000701670 */
[----:B------:R-:W-:Y:S02]  /*b430*/  FSEL R243, R85, -INF , !P0 ;  /* 0xff80000055f37808 */ /* 0x000fe40004000000 */
[----:B------:R-:W-:Y:S04]  /*b440*/  ISETP.GT.AND P0, PT, R2, 0x58, !P5 ;  /* 0x000000580200780c */ /* 0x000fe80006f04270 */
[----:B------:R-:W-:Y:S04]  /*b450*/  ISETP.LT.OR P0, PT, R3, 0x59, P0 ;  /* 0x000000590300780c */ /* 0x000fe80000701670 */
[----:B------:R-:W-:Y:S02]  /*b460*/  FSEL R250, R96, -INF , !P0 ;  /* 0xff80000060fa7808 */ /* 0x000fe40004000000 */
[----:B------:R-:W-:Y:S04]  /*b470*/  ISETP.GE.AND P0, PT, R0, 0x5a, PT ;  /* 0x0000005a0000780c */ /* 0x000fe80003f06270 */
[----:B------:R-:W-:Y:S01]  /*b480*/  ISETP.GT.AND P2, PT, R2, 0x59, !P0 ;  /* 0x000000590200780c */ /* 0x000fe20004744270 */
[--C-:B-1----:R-:W-:Y:S03]  /*b490*/  IMAD.IADD R2, R7, 0x1, R4.reuse ;  /* 0x0000000107027824 */ /* 0x102fe600078e0204 */
[----:B------:R-:W-:Y:S01]  /*b4a0*/  ISETP.LT.OR P2, PT, R3, 0x5a, P2 ;  /* 0x0000005a0300780c */ /* 0x000fe20001741670 */
[----:B------:R-:W-:Y:S03]  /*b4b0*/  IMAD.IADD R3, R6, 0x1, R4 ;  /* 0x0000000106037824 */ /* 0x000fe600078e0204 */
[----:B------:R-:W-:Y:S02]  /*b4c0*/  FSEL R252, R97, -INF , !P2 ;  /* 0xff80000061fc7808 */ /* 0x000fe40005000000 */
[----:B------:R-:W-:Y:S11]  /*b4d0*/  PLOP3.LUT P2, PT, PT, PT, UP1, 0x40, 0x0 ;  /* 0x000000000000781c */ /* 0x000ff60003f4e818 */
[----:B------:R-:W-:Y:S02]  /*b4e0*/  @!UPT UIADD3 URZ, URZ, URZ, URZ ;  /* 0x0000003f3f3ff290 */ /* 0x000fe4000fffe03f */
        /* <DEDUP_REMOVED lines=9> */
[----:B------:R-:W-:Y:S05]  /*b580*/  IMAD.MOV.U32 R28, RZ, RZ, 0x1 ;  /* 0x00000001ff1c7424 */ /* 0x000fea00078e00ff */
[----:B------:R-:W-:Y:S11]  /*b590*/  ISETP.NE.AND P2, PT, R28, c[0x0][0x32c], PT ;  /* 0x0000cb001c007a0c */ /* 0x000ff60003f45270 */
[----:B------:R-:W-:Y:S02]  /*b5a0*/  @!UPT UIADD3 URZ, URZ, URZ, URZ ;  /* 0x0000003f3f3ff290 */ /* 0x000fe4000fffe03f */
[----:B------:R-:W-:Y:S05]  /*b5b0*/  @P2 IMAD.HI.U32 R28, R4, c[0x0][0x330], RZ ;  /* 0x0000cc00041c2a27 */ /* 0x000fea00078e00ff */
[----:B------:R-:W-:Y:S04]  /*b5c0*/  @P2 SHF.R.U32.HI R4, RZ, c[0x0][0x334], R28 ;  /* 0x0000cd00ff042a19 */ /* 0x000fe8000001161c */
[----:B------:R-:W-:Y:S01]  /*b5d0*/  LOP3.LUT R4, RZ, R4, RZ, 0x33, !PT ;  /* 0x00000004ff047212 */ /* 0x000fe200078e33ff */
[----:B------:R-:W-:-:S05]  /*b5e0*/  BRA `(.L_x_529) ;  /* 0x0000005000007947 */ /* 0x000fca0003800000 */
.L_x_528:
[----:B------:R-:W-:Y:S04]  /*b5f0*/  MOV R28, 0x1 ;  /* 0x00000001001c7802 */ /* 0x000fe80000000f00 */
[----:B------:R-:W-:Y:S11]  /*b600*/  ISETP.NE.AND P2, PT, R28, c[0x0][0x32c], PT ;  /* 0x0000cb001c007a0c */ /* 0x000ff60003f45270 */
[----:B------:R-:W-:Y:S02]  /*b610*/  @!UPT UIADD3 URZ, URZ, URZ, URZ ;  /* 0x0000003f3f3ff290 */ /* 0x000fe4000fffe03f */
[----:B------:R-:W-:Y:S05]  /*b620*/  @P2 IMAD.HI.U32 R28, R4, c[0x0][0x330], RZ ;  /* 0x0000cc00041c2a27 */ /* 0x000fea00078e00ff */
[----:B------:R-:W-:Y:S02]  /*b630*/  @P2 SHF.R.U32.HI R4, RZ, c[0x0][0x334], R28 ;  /* 0x0000cd00ff042a19 */ /* 0x000fe4000001161c */
.L_x_529:
[----:B------:R-:W-:Y:S05]  /*b640*/  BSYNC B0 ;  /* 0x0000000000007941 */ /* 0x000fea0003800000 */
.L_x_527:
[----:B------:R-:W-:Y:S04]  /*b650*/  IMAD.IADD R28, R0, 0x1, -R58 ;  /* 0x00000001001c7824 */ /* 0x000fe800078e0a3a */
[----:B------:R-:W-:Y:S05]  /*b660*/  IMAD R4, R4, c[0x0][0x32c], R28 ;  /* 0x0000cb0004047a24 */ /* 0x000fea00078e021c */
[----:B------:R-:W-:Y:S02]  /*b670*/  IADD3 R28, R4, c[0x0][0x32c], RZ ;  /* 0x0000cb00041c7a10 */ /* 0x000fe40007ffe0ff */
[----:B------:R-:W-:Y:S02]  /*b680*/  IMNMX R2, R2, R4, !PT ;  /* 0x0000000402027217 */ /* 0x000fe40007800200 */
[----:B------:R-:W-:Y:S02]  /*b690*/  IMNMX R3, R3, R28, PT ;  /* 0x0000001c03037217 */ /* 0x000fe40003800200 */
.L_x_526:
[----:B------:R-:W-:Y:S01]  /*b6a0*/  ISETP.NE.AND P2, PT, R26, RZ, PT ;  /* 0x000000ff1a00720c */ /* 0x000fe20003f45270 */
[----:B------:R-:W1:Y:S03]  /*b6b0*/  SHFL.IDX PT, R4, R5, 0x2, 0x1c1f ;  /* 0x005c1f0005047f89 */ /* 0x000e6600000e0000 */
[----:B------:R-:W-:Y:S04]  /*b6c0*/  ISETP.GT.AND P2, PT, R2, 0x1, !P2 ;  /* 0x000000010200780c */ /* 0x000fe80005744270 */
[----:B------:R-:W-:Y:S04]  /*b6d0*/  ISETP.LT.OR P2, PT, R3, 0x2, P2 ;  /* 0x000000020300780c */ /* 0x000fe80001741670 */
[----:B------:R-:W-:Y:S02]  /*b6e0*/  FSEL R33, R200, -INF , !P2 ;  /* 0xff800000c8217808 */ /* 0x000fe40005000000 */
[----:B------:R-:W-:Y:S04]  /*b6f0*/  ISETP.NE.AND P2, PT, R25, RZ, PT ;  /* 0x000000ff1900720c */ /* 0x000fe80003f45270 */
[----:B------:R-:W-:Y:S04]  /*b700*/  ISETP.GT.AND P2, PT, R2, 0x8, !P2 ;  /* 0x000000080200780c */ /* 0x000fe80005744270 */
[C---:B------:R-:W-:Y:S04]  /*b710*/  ISETP.LT.OR P2, PT, R3.reuse, 0x9, P2 ;  /* 0x000000090300780c */ /* 0x040fe80001741670 */
[----:B------:R-:W-:Y:S02]  /*b720*/  FSEL R37, R192, -INF , !P2 ;  /* 0xff800000c0257808 */ /* 0x000fe40005000000 */
[----:B------:R-:W-:Y:S04]  /*b730*/  ISETP.NE.AND P2, PT, R24, RZ, PT ;  /* 0x000000ff1800720c */ /* 0x000fe80003f45270 */
[C---:B------:R-:W-:Y:S04]  /*b740*/  ISETP.GT.AND P2, PT, R2.reuse, 0x9, !P2 ;  /* 0x000000090200780c */ /* 0x040fe80005744270 */
        /* <DEDUP_REMOVED lines=66> */
[----:B------:R-:W-:Y:S04]  /*bb70*/  ISETP.GT.AND P2, PT, R2, 0x50, !P1 ;  /* 0x000000500200780c */ /* 0x000fe80004f44270 */
[C---:B------:R-:W-:Y:S04]  /*bb80*/  ISETP.LT.OR P2, PT, R3.reuse, 0x51, P2 ;  /* 0x000000510300780c */ /* 0x040fe80001741670 */
[----:B------:R-:W-:Y:S02]  /*bb90*/  FSEL R240, R86, -INF , !P2 ;  /* 0xff80000056f07808 */ /* 0x000fe40005000000 */
[C---:B------:R-:W-:Y:S04]  /*bba0*/  ISETP.GT.AND P2, PT, R2.reuse, 0x51, !P6 ;  /* 0x000000510200780c */ /* 0x040fe80007744270 */
[----:B------:R-:W-:Y:S04]  /*bbb0*/  ISETP.LT.OR P2, PT, R3, 0x52, P2 ;  /* 0x000000520300780c */ /* 0x000fe80001741670 */
[----:B------:R-:W-:Y:S02]  /*bbc0*/  FSEL R241, R87, -INF , !P2 ;  /* 0xff80000057f17808 */ /* 0x000fe40005000000 */
[----:B------:R-:W-:Y:S04]  /*bbd0*/  ISETP.GT.AND P2, PT, R2, 0x58, !P5 ;  /* 0x000000580200780c */ /* 0x000fe80006f44270 */
[----:B------:R-:W-:Y:S04]  /*bbe0*/  ISETP.LT.OR P2, PT, R3, 0x59, P2 ;  /* 0x000000590300780c */ /* 0x000fe80001741670 */
[----:B------:R-:W-:Y:S02]  /*bbf0*/  FSEL R247, R98, -INF , !P2 ;  /* 0xff80000062f77808 */ /* 0x000fe40005000000 */
[----:B------:R-:W-:Y:S04]  /*bc00*/  ISETP.NE.AND P2, PT, R27, RZ, PT ;  /* 0x000000ff1b00720c */ /* 0x000fe80003f45270 */
[----:B------:R-:W-:Y:S04]  /*bc10*/  ISETP.GT.AND P2, PT, R2, RZ, !P2 ;  /* 0x000000ff0200720c */ /* 0x000fe80005744270 */
[----:B------:R-:W-:Y:S04]  /*bc20*/  ISETP.LT.OR P2, PT, R3, 0x1, P2 ;  /* 0x000000010300780c */ /* 0x000fe80001741670 */
[----:B------:R-:W-:Y:S02]  /*bc30*/  FSEL R30, R242, -INF , !P2 ;  /* 0xff800000f21e7808 */ /* 0x000fe40005000000 */
        /* <DEDUP_REMOVED lines=23> */
.L_x_532:
[----:B------:R-:W-:Y:S04]  /*bdb0*/  MOV R28, c[0x0][0x32c] ;  /* 0x0000cb00001c7a02 */ /* 0x000fe80000000f00 */
[----:B------:R-:W-:Y:S11]  /*bdc0*/  ISETP.NE.AND P2, PT, R28, 0x1, PT ;  /* 0x000000011c00780c */ /* 0x000ff60003f45270 */
[----:B------:R-:W-:Y:S02]  /*bdd0*/  @!UPT UIADD3 URZ, URZ, URZ, URZ ;  /* 0x0000003f3f3ff290 */ /* 0x000fe4000fffe03f */
[----:B------:R-:W-:Y:S05]  /*bde0*/  @P2 IMAD.HI.U32 R28, R4, c[0x0][0x330], RZ ;  /* 0x0000cc00041c2a27 */ /* 0x000fea00078e00ff */
[----:B------:R-:W-:Y:S02]  /*bdf0*/  @P2 SHF.R.U32.HI R4, RZ, c[0x0][0x334], R28 ;  /* 0x0000cd00ff042a19 */ /* 0x000fe4000001161c */
.L_x_533:
[----:B------:R-:W-:Y:S05]  /*be00*/  BSYNC B0 ;  /* 0x0000000000007941 */ /* 0x000fea0003800000 */
.L_x_531:
[----:B------:R-:W-:Y:S04]  /*be10*/  IMAD.IADD R28, R0, 0x1, -R58 ;  /* 0x00000001001c7824 */ /* 0x000fe800078e0a3a */
[----:B------:R-:W-:Y:S05]  /*be20*/  IMAD R4, R4, c[0x0][0x32c], R28 ;  /* 0x0000cb0004047a24 */ /* 0x000fea00078e021c */
[----:B------:R-:W-:Y:S02]  /*be30*/  IADD3 R28, R4, c[0x0][0x32c], RZ ;  /* 0x0000cb00041c7a10 */ /* 0x000fe40007ffe0ff */
[----:B------:R-:W-:Y:S02]  /*be40*/  IMNMX R2, R2, R4, !PT ;  /* 0x0000000402027217 */ /* 0x000fe40007800200 */
[----:B------:R-:W-:Y:S02]  /*be50*/  IMNMX R3, R3, R28, PT ;  /* 0x0000001c03037217 */ /* 0x000fe40003800200 */
.L_x_530:
[----:B------:R-:W-:Y:S01]  /*be60*/  ISETP.NE.AND P2, PT, R26, RZ, PT ;  /* 0x000000ff1a00720c */ /* 0x000fe20003f45270 */
[----:B------:R-:W1:Y:S03]  /*be70*/  SHFL.IDX PT, R4, R5, 0x3, 0x1c1f ;  /* 0x007c1f0005047f89 */ /* 0x000e6600000e0000 */
[----:B------:R-:W-:Y:S04]  /*be80*/  ISETP.GT.AND P2, PT, R2, 0x1, !P2 ;  /* 0x000000010200780c */ /* 0x000fe80005744270 */
[----:B------:R-:W-:Y:S04]  /*be90*/  ISETP.LT.OR P2, PT, R3, 0x2, P2 ;  /* 0x000000020300780c */ /* 0x000fe80001741670 */
[----:B------:R-:W-:Y:S02]  /*bea0*/  FSEL R35, R244, -INF , !P2 ;  /* 0xff800000f4237808 */ /* 0x000fe40005000000 */
[----:B------:R-:W-:Y:S04]  /*beb0*/  ISETP.NE.AND P2, PT, R25, RZ, PT ;  /* 0x000000ff1900720c */ /* 0x000fe80003f45270 */
[----:B------:R-:W-:Y:S04]  /*bec0*/  ISETP.GT.AND P2, PT, R2, 0x8, !P2 ;  /* 0x000000080200780c */ /* 0x000fe80005744270 */
[----:B------:R-:W-:Y:S04]  /*bed0*/  ISETP.LT.OR P2, PT, R3, 0x9, P2 ;  /* 0x000000090300780c */ /* 0x000fe80001741670 */
        /* <DEDUP_REMOVED lines=105> */
.L_x_536:
[----:B------:R-:W-:Y:S04]  /*c570*/  MOV R5, c[0x0][0x32c] ;  /* 0x0000cb0000057a02 */ /* 0x000fe80000000f00 */
[----:B------:R-:W-:Y:S11]  /*c580*/  ISETP.NE.AND P2, PT, R5, 0x1, PT ;  /* 0x000000010500780c */ /* 0x000ff60003f45270 */
[----:B------:R-:W-:Y:S02]  /*c590*/  @!UPT UIADD3 URZ, URZ, URZ, URZ ;  /* 0x0000003f3f3ff290 */ /* 0x000fe4000fffe03f */
[----:B------:R-:W-:Y:S05]  /*c5a0*/  @P2 IMAD.HI.U32 R5, R4, c[0x0][0x330], RZ ;  /* 0x0000cc0004052a27 */ /* 0x000fea00078e00ff */
[----:B------:R-:W-:Y:S02]  /*c5b0*/  @P2 SHF.R.U32.HI R4, RZ, c[0x0][0x334], R5 ;  /* 0x0000cd00ff042a19 */ /* 0x000fe40000011605 */
.L_x_537:
[----:B------:R-:W-:Y:S05]  /*c5c0*/  BSYNC B0 ;  /* 0x0000000000007941 */ /* 0x000fea0003800000 */
.L_x_535:
[----:B------:R-:W-:Y:S04]  /*c5d0*/  IMAD.IADD R0, R0, 0x1, -R58 ;  /* 0x0000000100007824 */ /* 0x000fe800078e0a3a */
[----:B------:R-:W-:Y:S05]  /*c5e0*/  IMAD R4, R4, c[0x0][0x32c], R0 ;  /* 0x0000cb0004047a24 */ /* 0x000fea00078e0200 */
[----:B------:R-:W-:Y:S02]  /*c5f0*/  IADD3 R0, R4, c[0x0][0x32c], RZ ;  /* 0x0000cb0004007a10 */ /* 0x000fe40007ffe0ff */
[----:B------:R-:W-:Y:S02]  /*c600*/  IMNMX R2, R2, R4, !PT ;  /* 0x0000000402027217 */ /* 0x000fe40007800200 */
[----:B------:R-:W-:Y:S02]  /*c610*/  IMNMX R3, R3, R0, PT ;  /* 0x0000000003037217 */ /* 0x000fe40003800200 */
.L_x_534:
[----:B------:R-:W2:Y:S01]  /*c620*/  LDL.LU R4, [R1+0x4] ;  /* 0x0000040001047983 */ /* 0x000ea20000300800 */
[----:B------:R-:W-:Y:S02]  /*c630*/  ISETP.NE.AND P2, PT, R27, RZ, PT ;  /* 0x000000ff1b00720c */ /* 0x000fe40003f45270 */
[----:B------:R-:W-:Y:S01]  /*c640*/  FMNMX.FTZ R72, R29, R100, !PT ;  /* 0x000000641d487209 */ /* 0x000fe20007810000 */
[----:B------:R-:W3:Y:S01]  /*c650*/  LDL.LU R0, [R1] ;  /* 0x0000000001007983 */ /* 0x000ee20000300800 */
[----:B------:R-:W-:Y:S02]  /*c660*/  ISETP.GT.AND P2, PT, R2, RZ, !P2 ;  /* 0x000000ff0200720c */ /* 0x000fe40005744270 */
[----:B------:R-:W-:Y:S02]  /*c670*/  FMNMX.FTZ R72, R31, R72, !PT ;  /* 0x000000481f487209 */ /* 0x000fe40007810000 */
[C---:B------:R-:W-:Y:S02]  /*c680*/  ISETP.LT.OR P2, PT, R3.reuse, 0x1, P2 ;  /* 0x000000010300780c */ /* 0x040fe40001741670 */
[----:B------:R-:W-:Y:S02]  /*c690*/  FMNMX.FTZ R72, R32, R72, !PT ;  /* 0x0000004820487209 */ /* 0x000fe40007810000 */
[----:B------:R-:W-:Y:S02]  /*c6a0*/  ISETP.GT.AND P1, PT, R2, 0x50, !P1 ;  /* 0x000000500200780c */ /* 0x000fe40004f24270 */
[----:B------:R-:W-:Y:S02]  /*c6b0*/  FMNMX.FTZ R72, R34, R72, !PT ;  /* 0x0000004822487209 */ /* 0x000fe40007810000 */
[----:B------:R-:W-:Y:S02]  /*c6c0*/  ISETP.LT.OR P1, PT, R3, 0x51, P1 ;  /* 0x000000510300780c */ /* 0x000fe40000f21670 */
[----:B------:R-:W-:Y:S02]  /*c6d0*/  FMNMX.FTZ R72, R40, R72, !PT ;  /* 0x0000004828487209 */ /* 0x000fe40007810000 */
[----:B------:R-:W-:Y:S02]  /*c6e0*/  ISETP.GT.AND P6, PT, R2, 0x51, !P6 ;  /* 0x000000510200780c */ /* 0x000fe400077c4270 */
[----:B------:R-:W-:Y:S02]  /*c6f0*/  FMNMX.FTZ R72, R42, R72, !PT ;  /* 0x000000482a487209 */ /* 0x000fe40007810000 */
[----:B------:R-:W-:Y:S02]  /*c700*/  ISETP.GT.AND P5, PT, R2, 0x58, !P5 ;  /* 0x000000580200780c */ /* 0x000fe40006fa4270 */
[----:B------:R-:W-:Y:S02]  /*c710*/  FMNMX.FTZ R72, R44, R72, !PT ;  /* 0x000000482c487209 */ /* 0x000fe40007810000 */
[----:B------:R-:W-:Y:S02]  /*c720*/  ISETP.GT.AND P0, PT, R2, 0x59, !P0 ;  /* 0x000000590200780c */ /* 0x000fe40004704270 */
[----:B------:R-:W-:Y:S02]  /*c730*/  FMNMX.FTZ R72, R47, R72, !PT ;  /* 0x000000482f487209 */ /* 0x000fe40007810000 */
[----:B------:R-:W-:Y:S02]  /*c740*/  ISETP.LT.OR P6, PT, R3, 0x52, P6 ;  /* 0x000000520300780c */ /* 0x000fe400037c1670 */
[----:B------:R-:W-:Y:S02]  /*c750*/  FMNMX.FTZ R72, R57, R72, !PT ;  /* 0x0000004839487209 */ /* 0x000fe40007810000 */
[C---:B------:R-:W-:Y:S02]  /*c760*/  ISETP.LT.OR P5, PT, R3.reuse, 0x59, P5 ;  /* 0x000000590300780c */ /* 0x040fe40002fa1670 */
[----:B------:R-:W-:Y:S02]  /*c770*/  FMNMX.FTZ R72, R90, R72, !PT ;  /* 0x000000485a487209 */ /* 0x000fe40007810000 */
[----:B------:R-:W-:Y:S02]  /*c780*/  ISETP.LT.OR P0, PT, R3, 0x5a, P0 ;  /* 0x0000005a0300780c */ /* 0x000fe40000701670 */
[----:B------:R-:W-:Y:S02]  /*c790*/  FMNMX.FTZ R72, R176, R72, !PT ;  /* 0x00000048b0487209 */ /* 0x000fe40007810000 */
[----:B------:R-:W-:Y:S02]  /*c7a0*/  FSEL R73, R79, -INF , !P0 ;  /* 0xff8000004f497808 */ /* 0x000fe40004000000 */
[----:B------:R-:W-:Y:S02]  /*c7b0*/  FMNMX.FTZ R72, R177, R72, !PT ;  /* 0x00000048b1487209 */ /* 0x000fe40007810000 */
[----:B------:R-:W-:Y:S02]  /*c7c0*/  FSEL R191, R191, -INF , !P6 ;  /* 0xff800000bfbf7808 */ /* 0x000fe40007000000 */
[----:B------:R-:W-:Y:S04]  /*c7d0*/  FMNMX.FTZ R72, R178, R72, !PT ;  /* 0x00000048b2487209 */ /* 0x000fe80007810000 */
        /* <DEDUP_REMOVED lines=10> */
[----:B------:R-:W-:Y:S05]  /*c880*/  FMNMX.FTZ R72, R252, R72, !PT ;  /* 0x00000048fc487209 */ /* 0x000fea0007810000 */
[----:B------:R-:W1:Y:S02]  /*c890*/  SHFL.BFLY PT, R5, R72, 0x2, 0x1f ;  /* 0x0c401f0048057f89 */ /* 0x000e6400000e0000 */
[----:B-1----:R-:W-:Y:S06]  /*c8a0*/  FMNMX.FTZ R72, R72, R5, !PT ;  /* 0x0000000548487209 */ /* 0x002fec0007810000 */
[----:B------:R-:W1:Y:S02]  /*c8b0*/  SHFL.BFLY PT, R6, R72, 0x1, 0x1f ;  /* 0x0c201f0048067f89 */ /* 0x000e6400000e0000 */
[----:B-1----:R-:W-:Y:S02]  /*c8c0*/  FMNMX.FTZ R72, R72, R6, !PT ;  /* 0x0000000648487209 */ /* 0x002fe40007810000 */
[----:B--2---:R-:W-:Y:S02]  /*c8d0*/  FSEL R7, R4, -INF , !P2 ;  /* 0xff80000004077808 */ /* 0x004fe40005000000 */
[----:B------:R-:W-:Y:S02]  /*c8e0*/  ISETP.NE.AND P2, PT, R26, RZ, PT ;  /* 0x000000ff1a00720c */ /* 0x000fe40003f45270 */
[----:B------:R-:W-:Y:S02]  /*c8f0*/  FMNMX.FTZ R4, R28, R102, !PT ;  /* 0x000000661c047209 */ /* 0x000fe40007810000 */
[----:B------:R-:W-:Y:S02]  /*c900*/  ISETP.GT.AND P2, PT, R2, 0x1, !P2 ;  /* 0x000000010200780c */ /* 0x000fe40005744270 */
[----:B------:R-:W-:Y:S02]  /*c910*/  FMNMX.FTZ R4, R35, R4, !PT ;  /* 0x0000000423047209 */ /* 0x000fe40007810000 */
[----:B------:R-:W-:Y:S02]  /*c920*/  ISETP.LT.OR P2, PT, R3, 0x2, P2 ;  /* 0x000000020300780c */ /* 0x000fe40001741670 */
[----:B------:R-:W-:Y:S02]  /*c930*/  FMNMX.FTZ R4, R36, R4, !PT ;  /* 0x0000000424047209 */ /* 0x000fe40007810000 */
[----:B---3--:R-:W-:Y:S02]  /*c940*/  FSEL R26, R0, -INF , !P2 ;  /* 0xff800000001a7808 */ /* 0x008fe40005000000 */
[----:B------:R-:W-:Y:S02]  /*c950*/  ISETP.NE.AND P2, PT, R25, RZ, PT ;  /* 0x000000ff1900720c */ /* 0x000fe40003f45270 */
[----:B------:R-:W-:Y:S02]  /*c960*/  FMNMX.FTZ R0, R30, R101, !PT ;  /* 0x000000651e007209 */ /* 0x000fe40007810000 */
[----:B------:R-:W-:Y:S02]  /*c970*/  ISETP.GT.AND P2, PT, R2, 0x8, !P2 ;  /* 0x000000080200780c */ /* 0x000fe40005744270 */
[----:B------:R-:W-:Y:S02]  /*c980*/  FMNMX.FTZ R0, R33, R0, !PT ;  /* 0x0000000021007209 */ /* 0x000fe40007810000 */
[----:B------:R-:W-:Y:S02]  /*c990*/  ISETP.LT.OR P2, PT, R3, 0x9, P2 ;  /* 0x000000090300780c */ /* 0x000fe40001741670 */
[----:B------:R-:W-:Y:S02]  /*c9a0*/  FMNMX.FTZ R0, R37, R0, !PT ;  /* 0x0000000025007209 */ /* 0x000fe40007810000 */
[----:B------:R-:W-:Y:S02]  /*c9b0*/  FSEL R25, R251, -INF , !P2 ;  /* 0xff800000fb197808 */ /* 0x000fe40005000000 */
[----:B------:R-:W-:Y:S02]  /*c9c0*/  ISETP.NE.AND P2, PT, R24, RZ, PT ;  /* 0x000000ff1800720c */ /* 0x000fe40003f45270 */
[----:B------:R-:W-:Y:S02]  /*c9d0*/  FMNMX.FTZ R0, R39, R0, !PT ;  /* 0x0000000027007209 */ /* 0x000fe40007810000 */
[C---:B------:R-:W-:Y:S02]  /*c9e0*/  ISETP.GT.AND P2, PT, R2.reuse, 0x9, !P2 ;  /* 0x000000090200780c */ /* 0x040fe40005744270 */
[----:B------:R-:W-:Y:S02]  /*c9f0*/  FMNMX.FTZ R0, R41, R0, !PT ;  /* 0x0000000029007209 */ /* 0x000fe40007810000 */
[----:B------:R-:W-:Y:S02]  /*ca00*/  ISETP.LT.OR P2, PT, R3, 0xa, P2 ;  /* 0x0000000a0300780c */ /* 0x000fe40001741670 */
[----:B------:R-:W-:Y:S02]  /*ca10*/  FMNMX.FTZ R0, R43, R0, !PT ;  /* 0x000000002b007209 */ /* 0x000fe40007810000 */
[----:B------:R-:W-:Y:S02]  /*ca20*/  FSEL R24, R249, -INF , !P2 ;  /* 0xff800000f9187808 */ /* 0x000fe40005000000 */
        /* <DEDUP_REMOVED lines=22> */
[----:B------:R-:W-:Y:S01]  /*cb90*/  FMNMX.FTZ R0, R189, R0, !PT ;  /* 0x00000000bd007209 */ /* 0x000fe20007810000 */
[----:B------:R-:W-:Y:S01]  /*cba0*/  LDSM.16.MT88.4 R20, [R209+0x100] ;  /* 0x00010000d114783b */ /* 0x000fe20000004200 */
        /* <DEDUP_REMOVED lines=43> */
[----:B------:R-:W-:Y:S01]  /*ce60*/  FMNMX.FTZ R4, R188, R4, !PT ;  /* 0x00000004bc047209 */ /* 0x000fe20007810000 */
[----:B------:R-:W1:Y:S01]  /*ce70*/  SHFL.BFLY PT, R71, R0, 0x2, 0x1f ;  /* 0x0c401f0000477f89 */ /* 0x000e6200000e0000 */
        /* <DEDUP_REMOVED lines=21> */
[C---:B------:R-:W-:Y:S02]  /*cfd0*/  ISETP.LT.OR P2, PT, R3.reuse, 0x41, P2 ;  /* 0x000000410300780c */ /* 0x040fe40001741670 */
[----:B------:R-:W-:Y:S02]  /*cfe0*/  FMNMX.FTZ R5, R24, R5, !PT ;  /* 0x0000000518057209 */ /* 0x000fe40007810000 */
[----:B------:R-:W-:Y:S01]  /*cff0*/  FSEL R197, R74, -INF , !P2 ;  /* 0xff8000004ac57808 */ /* 0x000fe20005000000 */
[----:B------:R-:W-:Y:S01]  /*d000*/  FMUL.FTZ R74, R72, c[0x0][0x2d0] ;  /* 0x0000b400484a7a20 */ /* 0x000fe20000410000 */
[----:B------:R-:W-:Y:S02]  /*d010*/  ISETP.NE.AND P2, PT, R10, RZ, PT ;  /* 0x000000ff0a00720c */ /* 0x000fe40003f45270 */
[----:B-1----:R-:W-:Y:S02]  /*d020*/  FMNMX.FTZ R71, R0, R71, !PT ;  /* 0x0000004700477209 */ /* 0x002fe40007810000 */
        /* <DEDUP_REMOVED lines=20> */
[----:B------:R-:W-:Y:S02]  /*d170*/  FSETP.NEU.FTZ.AND P2, PT, R72, -INF , PT ;  /* 0xff8000004800780b */ /* 0x000fe40003f5d000 */
[----:B------:R-:W-:Y:S02]  /*d180*/  FMNMX.FTZ R0, R245, R0, !PT ;  /* 0x00000000f5007209 */ /* 0x000fe40007810000 */
[----:B------:R-:W-:Y:S02]  /*d190*/  FSEL R74, R74, RZ, P2 ;  /* 0x000000ff4a4a7208 */ /* 0x000fe40001000000 */
[----:B------:R-:W-:Y:S02]  /*d1a0*/  FMNMX.FTZ R0, R246, R0, !PT ;  /* 0x00000000f6007209 */ /* 0x000fe40007810000 */
[----:B-1----:R-:W-:Y:S01]  /*d1b0*/  FMNMX.FTZ R71, R71, R6, !PT ;  /* 0x0000000647477209 */ /* 0x002fe20007810000 */
[--C-:B------:R-:W-:Y:S01]  /*d1c0*/  FFMA.FTZ R4, R29, c[0x0][0x2d0], -R74.reuse ;  /* 0x0000b4001d047a23 */ /* 0x100fe2000001084a */
[----:B------:R-:W-:Y:S01]  /*d1d0*/  FSEL R199, R180, -INF , !P1 ;  /* 0xff800000b4c77808 */ /* 0x000fe20004800000 */
[--C-:B------:R-:W-:Y:S01]  /*d1e0*/  FFMA.FTZ R16, R44, c[0x0][0x2d0], -R74.reuse ;  /* 0x0000b4002c107a23 */ /* 0x100fe2000001084a */
[----:B------:R-:W-:Y:S01]  /*d1f0*/  FSEL R180, R91, -INF , !P5 ;  /* 0xff8000005bb47808 */ /* 0x000fe20006800000 */
[----:B------:R1:W-:Y:S01]  /*d200*/  MUFU.EX2 R55, R4 ;  /* 0x0000000400377308 */ /* 0x0003e20000000800 */
[----:B------:R-:W2:Y:S01]  /*d210*/  SHFL.BFLY PT, R70, R0, 0x2, 0x1f ;  /* 0x0c401f0000467f89 */ /* 0x000ea200000e0000 */
[C---:B------:R-:W-:Y:S01]  /*d220*/  FMUL.FTZ R75, R71.reuse, c[0x0][0x2d0] ;  /* 0x0000b400474b7a20 */ /* 0x040fe20000410000 */
[----:B------:R-:W-:Y:S04]  /*d230*/  FSETP.NEU.FTZ.AND P1, PT, R71, -INF , PT ;  /* 0xff8000004700780b */ /* 0x000fe80003f3d000 */
[----:B------:R-:W-:Y:S05]  /*d240*/  FSEL R75, R75, RZ, P1 ;  /* 0x000000ff4b4b7208 */ /* 0x000fea0000800000 */
[--C-:B------:R-:W-:Y:S02]  /*d250*/  FFMA.FTZ R3, R39, c[0x0][0x2d0], -R75.reuse ;  /* 0x0000b40027037a23 */ /* 0x100fe4000001084b */
[--C-:B------:R-:W-:Y:S02]  /*d260*/  FFMA.FTZ R12, R43, c[0x0][0x2d0], -R75.reuse ;  /* 0x0000b4002b0c7a23 */ /* 0x100fe4000001084b */
[----:B------:R-:W-:Y:S01]  /*d270*/  MUFU.EX2 R86, R3 ;  /* 0x0000000300567308 */ /* 0x000fe20000000800 */
[--C-:B------:R-:W-:Y:S01]  /*d280*/  FFMA.FTZ R8, R41, c[0x0][0x2d0], -R75.reuse ;  /* 0x0000b40029087a23 */ /* 0x100fe2000001084b */
[----:B-1----:R-:W-:Y:S01]  /*d290*/  FMNMX.FTZ R4, R169, R5, !PT ;  /* 0x00000005a9047209 */ /* 0x002fe20007810000 */
[--C-:B------:R-:W-:Y:S07]  /*d2a0*/  FFMA.FTZ R5, R31, c[0x0][0x2d0], -R74.reuse ;  /* 0x0000b4001f057a23 */ /* 0x100fee000001084a */
[----:B------:R-:W-:Y:S01]  /*d2b0*/  MUFU.EX2 R93, R12 ;  /* 0x0000000c005d7308 */ /* 0x000fe20000000800 */
[----:B--2---:R-:W-:Y:S02]  /*d2c0*/  FMNMX.FTZ R70, R0, R70, !PT ;  /* 0x0000004600467209 */ /* 0x004fe40007810000 */
[----:B------:R-:W-:Y:S07]  /*d2d0*/  FMNMX.FTZ R4, R172, R4, !PT ;  /* 0x00000004ac047209 */ /* 0x000fee0007810000 */
[----:B------:R1:W-:Y:S10]  /*d2e0*/  MUFU.EX2 R52, R5 ;  /* 0x0000000500347308 */ /* 0x0003f40000000800 */
[----:B------:R-:W-:Y:S01]  /*d2f0*/  MUFU.EX2 R31, R8 ;  /* 0x00000008001f7308 */ /* 0x000fe20000000800 */
[----:B-1----:R-:W-:Y:S01]  /*d300*/  FMNMX.FTZ R5, R181, R4, !PT ;  /* 0x00000004b5057209 */ /* 0x002fe20007810000 */
[--C-:B------:R-:W-:Y:S03]  /*d310*/  FFMA.FTZ R4, R32, c[0x0][0x2d0], -R74.reuse ;  /* 0x0000b40020047a23 */ /* 0x100fe6000001084a */
[----:B------:R-:W-:Y:S05]  /*d320*/  FMNMX.FTZ R5, R184, R5, !PT ;  /* 0x00000005b8057209 */ /* 0x000fea0007810000 */
[----:B------:R1:W-:Y:S02]  /*d330*/  MUFU.EX2 R84, R4 ;  /* 0x0000000400547308 */ /* 0x0003e40000000800 */
[----:B-1----:R-:W-:Y:S01]  /*d340*/  FMNMX.FTZ R4, R185, R5, !PT ;  /* 0x00000005b9047209 */ /* 0x002fe20007810000 */
[----:B------:R-:W-:Y:S03]  /*d350*/  FFMA.FTZ R5, R34, c[0x0][0x2d0], -R74 ;  /* 0x0000b40022057a23 */ /* 0x000fe6000001084a */
[----:B------:R-:W-:Y:S04]  /*d360*/  FMNMX.FTZ R0, R187, R4, !PT ;  /* 0x00000004bb007209 */ /* 0x000fe80007810000 */
[----:B------:R1:W2:Y:S01]  /*d370*/  MUFU.EX2 R87, R5 ;  /* 0x0000000500577308 */ /* 0x0002a20000000800 */
[--C-:B------:R-:W-:Y:S01]  /*d380*/  FFMA.FTZ R4, R30, c[0x0][0x2d0], -R75.reuse ;  /* 0x0000b4001e047a23 */ /* 0x100fe2000001084b */
[----:B------:R-:W-:Y:S04]  /*d390*/  FMNMX.FTZ R0, R197, R0, !PT ;  /* 0x00000000c5007209 */ /* 0x000fe80007810000 */
[----:B------:R-:W-:Y:S04]  /*d3a0*/  FMNMX.FTZ R0, R201, R0, !PT ;  /* 0x00000000c9007209 */ /* 0x000fe80007810000 */
[----:B------:R-:W-:Y:S01]  /*d3b0*/  MUFU.EX2 R54, R4 ;  /* 0x0000000400367308 */ /* 0x000fe20000000800 */
[----:B------:R-:W-:Y:S04]  /*d3c0*/  FMNMX.FTZ R0, R202, R0, !PT ;  /* 0x00000000ca007209 */ /* 0x000fe80007810000 */
[----:B------:R-:W-:Y:S01]  /*d3d0*/  FMNMX.FTZ R2, R194, R0, !PT ;  /* 0x00000000c2027209 */ /* 0x000fe20007810000 */
[--C-:B------:R-:W-:Y:S03]  /*d3e0*/  FFMA.FTZ R0, R33, c[0x0][0x2d0], -R75.reuse ;  /* 0x0000b40021007a23 */ /* 0x100fe6000001084b */
[----:B------:R-:W-:Y:S01]  /*d3f0*/  FMNMX.FTZ R2, R199, R2, !PT ;  /* 0x00000002c7027209 */ /* 0x000fe20007810000 */
[----:B------:R3:W-:Y:S01]  /*d400*/  MUFU.EX2 R89, R0 ;  /* 0x0000000000597308 */ /* 0x0007e20000000800 */
[----:B-1----:R-:W1:Y:S01]  /*d410*/  SHFL.BFLY PT, R5, R70, 0x1, 0x1f ;  /* 0x0c201f0046057f89 */ /* 0x002e6200000e0000 */
[----:B--2---:R-:W-:Y:S08]  /*d420*/  F2FP.BF16.PACK_AB R78, R87, R84 ;  /* 0x00000054574e723e */ /* 0x004ff000000010ff */
[----:B------:R-:W-:Y:S01]  /*d430*/  MUFU.EX2 R33, R16 ;  /* 0x0000001000217308 */ /* 0x000fe20000000800 */
[----:B---3--:R-:W-:Y:S01]  /*d440*/  FMNMX.FTZ R0, R191, R2, !PT ;  /* 0x00000002bf007209 */ /* 0x008fe20007810000 */
[--C-:B------:R-:W-:Y:S01]  /*d450*/  FFMA.FTZ R2, R37, c[0x0][0x2d0], -R75.reuse ;  /* 0x0000b40025027a23 */ /* 0x100fe2000001084b */
[----:B-1----:R-:W-:Y:S07]  /*d460*/  FMNMX.FTZ R70, R70, R5, !PT ;  /* 0x0000000546467209 */ /* 0x002fee0007810000 */
[----:B------:R1:W2:Y:S01]  /*d470*/  MUFU.EX2 R85, R2 ;  /* 0x0000000200557308 */ /* 0x0002a20000000800 */
[----:B------:R-:W-:Y:S02]  /*d480*/  FMNMX.FTZ R0, R180, R0, !PT ;  /* 0x00000000b4007209 */ /* 0x000fe40007810000 */
[C---:B------:R-:W-:Y:S01]  /*d490*/  FSETP.NEU.FTZ.AND P0, PT, R70.reuse, -INF , PT ;  /* 0xff8000004600780b */ /* 0x040fe20003f1d000 */
[----:B------:R-:W-:Y:S01]  /*d4a0*/  FMUL.FTZ R96, R70, c[0x0][0x2d0] ;  /* 0x0000b40046607a20 */ /* 0x000fe20000410000 */
[----:B------:R-:W-:Y:S04]  /*d4b0*/  FMNMX.FTZ R0, R73, R0, !PT ;  /* 0x0000000049007209 */ /* 0x000fe80007810000 */
[----:B------:R-:W-:Y:S05]  /*d4c0*/  FSEL R96, R96, RZ, P0 ;  /* 0x000000ff60607208 */ /* 0x000fea0000000000 */
[--C-:B------:R-:W-:Y:S02]  /*d4d0*/  FFMA.FTZ R3, R28, c[0x0][0x2d0], -R96.reuse ;  /* 0x0000b4001c037a23 */ /* 0x100fe40000010860 */
[--C-:B------:R-:W-:Y:S02]  /*d4e0*/  FFMA.FTZ R4, R38, c[0x0][0x2d0], -R96.reuse ;  /* 0x0000b40026047a23 */ /* 0x100fe40000010860 */
[----:B------:R3:W-:Y:S01]  /*d4f0*/  MUFU.EX2 R53, R3 ;  /* 0x0000000300357308 */ /* 0x0007e20000000800 */
[--C-:B------:R-:W-:Y:S02]  /*d500*/  FFMA.FTZ R32, R46, c[0x0][0x2d0], -R96.reuse ;  /* 0x0000b4002e207a23 */ /* 0x100fe40000010860 */
[----:B------:R-:W-:Y:S02]  /*d510*/  FFMA.FTZ R44, R51, c[0x0][0x2d0], -R96 ;  /* 0x0000b400332c7a23 */ /* 0x000fe40000010860 */
[----:B------:R-:W-:Y:S01]  /*d520*/  FFMA.FTZ R28, R48, c[0x0][0x2d0], -R75 ;  /* 0x0000b400301c7a23 */ /* 0x000fe2000001084b */
[----:B-1----:R-:W1:Y:S01]  /*d530*/  SHFL.BFLY PT, R2, R0, 0x2, 0x1f ;  /* 0x0c401f0000027f89 */ /* 0x002e6200000e0000 */
[----:B--2---:R-:W-:Y:S01]  /*d540*/  F2FP.BF16.PACK_AB R79, R86, R85 ;  /* 0x00000055564f723e */ /* 0x004fe200000010ff */
[----:B------:R-:W-:Y:S02]  /*d550*/  FFMA.FTZ R48, R57, c[0x0][0x2d0], -R74 ;  /* 0x0000b40039307a23 */ /* 0x000fe4000001084a */
[----:B------:R-:W-:Y:S01]  /*d560*/  MUFU.EX2 R61, R4 ;  /* 0x00000004003d7308 */ /* 0x000fe20000000800 */
[--C-:B---3--:R-:W-:Y:S09]  /*d570*/  FFMA.FTZ R3, R35, c[0x0][0x2d0], -R96.reuse ;  /* 0x0000b40023037a23 */ /* 0x108ff20000010860 */
[----:B------:R2:W-:Y:S02]  /*d580*/  MUFU.EX2 R60, R3 ;  /* 0x00000003003c7308 */ /* 0x0005e40000000800 */
[----:B--2---:R-:W-:Y:S02]  /*d590*/  FFMA.FTZ R3, R36, c[0x0][0x2d0], -R96 ;  /* 0x0000b40024037a23 */ /* 0x004fe40000010860 */
[----:B------:R-:W-:Y:S06]  /*d5a0*/  LDSM.16.MT88.4 R36, [R212+0x100] ;  /* 0x00010000d424783b */ /* 0x000fec0000004200 */
[----:B------:R1:W-:Y:S02]  /*d5b0*/  MUFU.EX2 R27, R3 ;  /* 0x00000003001b7308 */ /* 0x0003e40000000800 */
[----:B-1----:R-:W-:Y:S01]  /*d5c0*/  FMNMX.FTZ R3, R0, R2, !PT ;  /* 0x0000000200037209 */ /* 0x002fe20007810000 */
[----:B------:R-:W-:Y:S01]  /*d5d0*/  FFMA.FTZ R2, R40, c[0x0][0x2d0], -R74 ;  /* 0x0000b40028027a23 */ /* 0x000fe2000001084a */
[----:B------:R-:W-:Y:S01]  /*d5e0*/  FSEL R0, R72, RZ, P2 ;  /* 0x000000ff48007208 */ /* 0x000fe20001000000 */
[----:B------:R-:W-:Y:S05]  /*d5f0*/  FFMA.FTZ R40, R50, c[0x0][0x2d0], -R96 ;  /* 0x0000b40032287a23 */ /* 0x000fea0000010860 */
[----:B------:R1:W-:Y:S01]  /*d600*/  MUFU.EX2 R80, R2 ;  /* 0x0000000200507308 */ /* 0x0003e20000000800 */
[----:B------:R-:W2:Y:S01]  /*d610*/  SHFL.BFLY PT, R4, R3, 0x1, 0x1f ;  /* 0x0c201f0003047f89 */ /* 0x000ea200000e0000 */
[----:B------:R-:W-:Y:S01]  /*d620*/  FADD.FTZ R0, -R0, R100 ;  /* 0x0000006400007221 */ /* 0x000fe20000010100 */
[----:B------:R-:W-:Y:S03]  /*d630*/  MOV R100, R55 ;  /* 0x0000003700647202 */ /* 0x000fe60000000f00 */
[----:B------:R-:W-:Y:S04]  /*d640*/  FMUL.FTZ R0, R0, c[0x0][0x2d0] ;  /* 0x0000b40000007a20 */ /* 0x000fe80000410000 */
[----:B------:R3:W4:Y:S01]  /*d650*/  MUFU.EX2 R69, R0 ;  /* 0x0000000000457308 */ /* 0x0007220000000800 */
[----:B-1----:R-:W-:Y:S02]  /*d660*/  FSEL R2, R71, RZ, P1 ;  /* 0x000000ff47027208 */ /* 0x002fe40000800000 */
[----:B--2---:R-:W-:Y:S03]  /*d670*/  FMNMX.FTZ R3, R4, R3, !PT ;  /* 0x0000000304037209 */ /* 0x004fe60007810000 */
[----:B------:R-:W-:Y:S02]  /*d680*/  FADD.FTZ R2, -R2, R101 ;  /* 0x0000006502027221 */ /* 0x000fe40000010100 */
[C---:B------:R-:W-:Y:S02]  /*d690*/  FMUL.FTZ R97, R3.reuse, c[0x0][0x2d0] ;  /* 0x0000b40003617a20 */ /* 0x040fe40000410000 */
[----:B------:R-:W-:Y:S01]  /*d6a0*/  FMUL.FTZ R2, R2, c[0x0][0x2d0] ;  /* 0x0000b40002027a20 */ /* 0x000fe20000410000 */
[----:B---3--:R-:W-:Y:S01]  /*d6b0*/  FSEL R0, R70, RZ, P0 ;  /* 0x000000ff46007208 */ /* 0x008fe20000000000 */
[----:B------:R-:W-:Y:S01]  /*d6c0*/  IMAD.MOV.U32 R101, RZ, RZ, R54 ;  /* 0x000000ffff657224 */ /* 0x000fe200078e0036 */
[----:B------:R-:W-:Y:S01]  /*d6d0*/  FSETP.NEU.FTZ.AND P0, PT, R3, -INF , PT ;  /* 0xff8000000300780b */ /* 0x000fe20003f1d000 */
[----:B------:R-:W1:Y:S01]  /*d6e0*/  MUFU.EX2 R68, R2 ;  /* 0x0000000200447308 */ /* 0x000e620000000800 */
[----:B----4-:R-:W-:Y:S01]  /*d6f0*/  FMUL.FTZ R5, R69, R105 ;  /* 0x0000006945057220 */ /* 0x010fe20000410000 */
[----:B------:R-:W-:Y:S01]  /*d700*/  MOV R105, R87 ;  /* 0x0000005700697202 */ /* 0x000fe20000000f00 */
[----:B------:R-:W-:Y:S01]  /*d710*/  FADD.FTZ R0, -R0, R102 ;  /* 0x0000006600007221 */ /* 0x000fe20000010100 */
[----:B------:R-:W-:Y:S01]  /*d720*/  FSEL R97, R97, RZ, P0 ;  /* 0x000000ff61617208 */ /* 0x000fe20000000000 */
[----:B------:R-:W-:Y:S01]  /*d730*/  FMUL.FTZ R16, R69, R116 ;  /* 0x0000007445107220 */ /* 0x000fe20000410000 */
[----:B------:R-:W-:Y:S01]  /*d740*/  F2FP.BF16.PACK_AB R77, R89, R101 ;  /* 0x00000065594d723e */ /* 0x000fe200000010ff */
[----:B------:R-:W-:Y:S01]  /*d750*/  FMUL.FTZ R0, R0, c[0x0][0x2d0] ;  /* 0x0000b40000007a20 */ /* 0x000fe20000410000 */
[----:B------:R-:W-:Y:S01]  /*d760*/  MOV R102, R53 ;  /* 0x0000003500667202 */ /* 0x000fe20000000f00 */
[----:B------:R-:W-:Y:S02]  /*d770*/  FMUL.FTZ R17, R69, R117 ;  /* 0x0000007545117220 */ /* 0x000fe40000410000 */
[----:B------:R2:W3:Y:S01]  /*d780*/  MUFU.EX2 R2, R0 ;  /* 0x0000000000027308 */ /* 0x0004e20000000800 */
[--C-:B------:R-:W-:Y:S01]  /*d790*/  FFMA.FTZ R4, R25, c[0x0][0x2d0], -R97.reuse ;  /* 0x0000b40019047a23 */ /* 0x100fe20000010861 */
[----:B------:R-:W-:Y:S01]  /*d7a0*/  F2FP.BF16.PACK_AB R64, R60, R102 ;  /* 0x000000663c40723e */ /* 0x000fe200000010ff */
[--C-:B------:R-:W-:Y:S02]  /*d7b0*/  FFMA.FTZ R58, R58, c[0x0][0x2d0], -R97.reuse ;  /* 0x0000b4003a3a7a23 */ /* 0x100fe40000010861 */
[--C-:B------:R-:W-:Y:S05]  /*d7c0*/  FFMA.FTZ R62, R62, c[0x0][0x2d0], -R97.reuse ;  /* 0x0000b4003e3e7a23 */ /* 0x100fea0000010861 */
[----:B------:R4:W5:Y:S01]  /*d7d0*/  MUFU.EX2 R91, R4 ;  /* 0x00000004005b7308 */ /* 0x0009620000000800 */
[C---:B-1----:R-:W-:Y:S02]  /*d7e0*/  FMUL.FTZ R6, R68.reuse, R106 ;  /* 0x0000006a44067220 */ /* 0x042fe40000410000 */
[C---:B------:R-:W-:Y:S02]  /*d7f0*/  FMUL.FTZ R18, R68.reuse, R118 ;  /* 0x0000007644127220 */ /* 0x040fe40000410000 */
[C---:B------:R-:W-:Y:S02]  /*d800*/  FMUL.FTZ R19, R68.reuse, R119 ;  /* 0x0000007744137220 */ /* 0x040fe40000410000 */
[C---:B------:R-:W-:Y:S01]  /*d810*/  FMUL.FTZ R34, R68.reuse, R134 ;  /* 0x0000008644227220 */ /* 0x040fe20000410000 */
[----:B------:R-:W-:Y:S01]  /*d820*/  LDSM.16.MT88.4 R116, [R209+0x2900] ;  /* 0x00290000d174783b */ /* 0x000fe20000004200 */
[C---:B------:R-:W-:Y:S02]  /*d830*/  FMUL.FTZ R35, R68.reuse, R135 ;  /* 0x0000008744237220 */ /* 0x040fe40000410000 */
[C---:B------:R-:W-:Y:S02]  /*d840*/  FMUL.FTZ R50, R68.reuse, R150 ;  /* 0x0000009644327220 */ /* 0x040fe40000410000 */
[--C-:B--2---:R-:W-:Y:S02]  /*d850*/  FFMA.FTZ R0, R7, c[0x0][0x2d0], -R97.reuse ;  /* 0x0000b40007007a23 */ /* 0x104fe40000010861 */
[C---:B------:R-:W-:Y:S02]  /*d860*/  FMUL.FTZ R51, R68.reuse, R151 ;  /* 0x0000009744337220 */ /* 0x040fe40000410000 */
[----:B------:R1:W2:Y:S01]  /*d870*/  MUFU.EX2 R9, R0 ;  /* 0x0000000000097308 */ /* 0x0002a20000000800 */
[----:B------:R-:W-:Y:S01]  /*d880*/  FMUL.FTZ R7, R68, R107 ;  /* 0x0000006b44077220 */ /* 0x000fe20000410000 */
[----:B------:R-:W-:Y:S01]  /*d890*/  MOV R107, R27 ;  /* 0x0000001b006b7202 */ /* 0x000fe20000000f00 */
[----:B---3--:R-:W-:Y:S02]  /*d8a0*/  FMUL.FTZ R8, R2, R108 ;  /* 0x0000006c02087220 */ /* 0x008fe40000410000 */
[----:B----4-:R-:W-:Y:S01]  /*d8b0*/  FFMA.FTZ R4, R24, c[0x0][0x2d0], -R97 ;  /* 0x0000b40018047a23 */ /* 0x010fe20000010861 */
[----:B------:R-:W-:Y:S01]  /*d8c0*/  F2FP.BF16.PACK_AB R66, R61, R107 ;  /* 0x0000006b3d42723e */ /* 0x000fe200000010ff */
[----:B-----5:R-:W-:Y:S02]  /*d8d0*/  IMAD.MOV.U32 R150, RZ, RZ, R91 ;  /* 0x000000ffff967224 */ /* 0x020fe400078e005b */
[----:B------:R-:W-:Y:S01]  /*d8e0*/  IMAD.MOV.U32 R151, RZ, RZ, R89 ;  /* 0x000000ffff977224 */ /* 0x000fe200078e0059 */
[----:B------:R-:W3:Y:S01]  /*d8f0*/  MUFU.EX2 R63, R4 ;  /* 0x00000004003f7308 */ /* 0x000ee20000000800 */
[C---:B------:R-:W-:Y:S02]  /*d900*/  FMUL.FTZ R12, R2.reuse, R112 ;  /* 0x00000070020c7220 */ /* 0x040fe40000410000 */
[C---:B------:R-:W-:Y:S02]  /*d910*/  FMUL.FTZ R13, R2.reuse, R113 ;  /* 0x00000071020d7220 */ /* 0x040fe40000410000 */
[----:B------:R-:W-:Y:S02]  /*d920*/  FFMA.FTZ R24, R45, c[0x0][0x2d0], -R75 ;  /* 0x0000b4002d187a23 */ /* 0x000fe4000001084b */
[C---:B------:R-:W-:Y:S02]  /*d930*/  FMUL.FTZ R45, R2.reuse, R145 ;  /* 0x00000091022d7220 */ /* 0x040fe40000410000 */
[C---:B------:R-:W-:Y:S01]  /*d940*/  FMUL.FTZ R25, R2.reuse, R125 ;  /* 0x0000007d02197220 */ /* 0x040fe20000410000 */
[----:B------:R4:W5:Y:S01]  /*d950*/  MUFU.EX2 R30, R24 ;  /* 0x00000018001e7308 */ /* 0x0009620000000800 */
[C---:B------:R-:W-:Y:S02]  /*d960*/  FMUL.FTZ R29, R2.reuse, R129 ;  /* 0x00000081021d7220 */ /* 0x040fe40000410000 */
[----:B------:R-:W-:Y:S02]  /*d970*/  FMUL.FTZ R41, R2, R141 ;  /* 0x0000008d02297220 */ /* 0x000fe40000410000 */
[----:B-1----:R-:W-:Y:S02]  /*d980*/  FFMA.FTZ R0, R26, c[0x0][0x2d0], -R97 ;  /* 0x0000b4001a007a23 */ /* 0x002fe40000010861 */
[----:B--2---:R-:W-:Y:S02]  /*d990*/  IMAD.MOV.U32 R108, RZ, RZ, R9 ;  /* 0x000000ffff6c7224 */ /* 0x004fe400078e0009 */
[C---:B------:R-:W-:Y:S01]  /*d9a0*/  FMUL.FTZ R9, R2.reuse, R109 ;  /* 0x0000006d02097220 */ /* 0x040fe20000410000 */
[----:B------:R1:W2:Y:S01]  /*d9b0*/  MUFU.EX2 R92, R0 ;  /* 0x00000000005c7308 */ /* 0x0002a20000000800 */
[----:B------:R-:W-:Y:S02]  /*d9c0*/  FMUL.FTZ R57, R2, R157 ;  /* 0x0000009d02397220 */ /* 0x000fe40000410000 */
[----:B------:R-:W-:Y:S01]  /*d9d0*/  IMAD.MOV.U32 R109, RZ, RZ, R86 ;  /* 0x000000ffff6d7224 */ /* 0x000fe200078e0056 */
[----:B---3--:R-:W-:Y:S01]  /*d9e0*/  F2FP.BF16.PACK_AB R67, R63, R91 ;  /* 0x0000005b3f43723e */ /* 0x008fe200000010ff */
[----:B------:R-:W-:Y:S05]  /*d9f0*/  FFMA.FTZ R4, R42, c[0x0][0x2d0], -R74 ;  /* 0x0000b4002a047a23 */ /* 0x000fea000001084a */
[----:B------:R3:W-:Y:S01]  /*da00*/  MUFU.EX2 R59, R4 ;  /* 0x00000004003b7308 */ /* 0x0007e20000000800 */
[----:B----4-:R-:W-:Y:S01]  /*da10*/  FMUL.FTZ R24, R2, R124 ;  /* 0x0000007c02187220 */ /* 0x010fe20000410000 */
[----:B-----5:R-:W-:Y:S08]  /*da20*/  MOV R129, R30 ;  /* 0x0000001e00817202 */ /* 0x020ff00000000f00 */
[----:B------:R4:W-:Y:S01]  /*da30*/  MUFU.EX2 R124, R32 ;  /* 0x00000020007c7308 */ /* 0x0009e20000000800 */
[----:B-1----:R-:W-:Y:S02]  /*da40*/  FSEL R0, R3, RZ, P0 ;  /* 0x000000ff03007208 */ /* 0x002fe40000000000 */
[----:B--2---:R-:W-:Y:S02]  /*da50*/  F2FP.BF16.PACK_AB R65, R92, R108 ;  /* 0x0000006c5c41723e */ /* 0x004fe400000010ff */
[C---:B------:R-:W-:Y:S01]  /*da60*/  ISETP.GT.AND P0, PT, R227.reuse, UR4, PT ;  /* 0x00000004e3007c0c */ /* 0x040fe2000bf04270 */
[----:B------:R-:W-:Y:S01]  /*da70*/  FADD.FTZ R0, -R0, R103 ;  /* 0x0000006700007221 */ /* 0x000fe20000010100 */
[----:B------:R-:W-:Y:S01]  /*da80*/  IADD3 R227, R227, -0x1, RZ ;  /* 0xffffffffe3e37810 */ /* 0x000fe20007ffe0ff */
[----:B------:R-:W-:Y:S02]  /*da90*/  IMAD.MOV.U32 R103, RZ, RZ, R52 ;  /* 0x000000ffff677224 */ /* 0x000fe400078e0034 */
[----:B------:R-:W-:Y:S01]  /*daa0*/  FMUL.FTZ R0, R0, c[0x0][0x2d0] ;  /* 0x0000b40000007a20 */ /* 0x000fe20000410000 */
[----:B------:R-:W1:Y:S01]  /*dab0*/  LDSM.16.MT88.4 R52, [R210+0x100] ;  /* 0x00010000d234783b */ /* 0x000e620000004200 */
[----:B---3--:R-:W-:Y:S01]  /*dac0*/  FMUL.FTZ R4, R69, R104 ;  /* 0x0000006845047220 */ /* 0x008fe20000410000 */
[----:B------:R-:W-:Y:S01]  /*dad0*/  F2FP.BF16.PACK_AB R76, R103, R100 ;  /* 0x00000064674c723e */ /* 0x000fe200000010ff */
[----:B------:R-:W-:Y:S06]  /*dae0*/  MUFU.EX2 R104, R62 ;  /* 0x0000003e00687308 */ /* 0x000fec0000000800 */
[-C--:B------:R-:W-:Y:S01]  /*daf0*/  HMMA.16816.F32.BF16 R4, R76, R20.reuse, R4 ;  /* 0x000000144c04723c */ /* 0x080fe20000041804 */
[----:B----4-:R-:W-:Y:S03]  /*db00*/  FMUL.FTZ R32, R69, R132 ;  /* 0x0000008445207220 */ /* 0x010fe60000410000 */
[----:B------:R-:W2:Y:S02]  /*db10*/  MUFU.EX2 R0, R0 ;  /* 0x0000000000007308 */ /* 0x000ea40000000800 */
[C---:B--2---:R-:W-:Y:S02]  /*db20*/  FMUL.FTZ R10, R0.reuse, R110 ;  /* 0x0000006e000a7220 */ /* 0x044fe40000410000 */
[C---:B------:R-:W-:Y:S06]  /*db30*/  FMUL.FTZ R11, R0.reuse, R111 ;  /* 0x0000006f000b7220 */ /* 0x040fec0000410000 */
[----:B------:R-:W-:Y:S01]  /*db40*/  MUFU.EX2 R110, R44 ;  /* 0x0000002c006e7308 */ /* 0x000fe20000000800 */
[C---:B------:R-:W-:Y:S01]  /*db50*/  FMUL.FTZ R15, R0.reuse, R115 ;  /* 0x00000073000f7220 */ /* 0x040fe20000410000 */
[----:B------:R-:W-:Y:S01]  /*db60*/  MOV R115, R85 ;  /* 0x0000005500737202 */ /* 0x000fe20000000f00 */
[C---:B------:R-:W-:Y:S02]  /*db70*/  FMUL.FTZ R27, R0.reuse, R127 ;  /* 0x0000007f001b7220 */ /* 0x040fe40000410000 */
[----:B------:R-:W-:Y:S01]  /*db80*/  IMAD.MOV.U32 R127, RZ, RZ, R80 ;  /* 0x000000ffff7f7224 */ /* 0x000fe200078e0050 */
[C---:B------:R-:W-:Y:S01]  /*db90*/  HMMA.16816.F32.BF16 R8, R64.reuse, R20, R8 ;  /* 0x000000144008723c */ /* 0x040fe20000041808 */
[C---:B------:R-:W-:Y:S01]  /*dba0*/  FMUL.FTZ R14, R0.reuse, R114 ;  /* 0x00000072000e7220 */ /* 0x040fe20000410000 */
[----:B------:R-:W2:Y:S01]  /*dbb0*/  LDSM.16.MT88.4 R80, [R211+0x100] ;  /* 0x00010000d350783b */ /* 0x000ea20000004200 */
[C---:B------:R-:W-:Y:S01]  /*dbc0*/  FMUL.FTZ R26, R0.reuse, R126 ;  /* 0x0000007e001a7220 */ /* 0x040fe20000410000 */
[----:B------:R-:W-:Y:S01]  /*dbd0*/  MOV R126, R31 ;  /* 0x0000001f007e7202 */ /* 0x000fe20000000f00 */
[----:B------:R3:W-:Y:S01]  /*dbe0*/  MUFU.EX2 R111, R28 ;  /* 0x0000001c006f7308 */ /* 0x0007e20000000800 */
[C---:B------:R-:W-:Y:S02]  /*dbf0*/  FMUL.FTZ R30, R0.reuse, R130 ;  /* 0x00000082001e7220 */ /* 0x040fe40000410000 */
[-C--:B------:R-:W-:Y:S01]  /*dc00*/  HMMA.16816.F32.BF16 R12, R64, R22.reuse, R12 ;  /* 0x00000016400c723c */ /* 0x080fe2000004180c */
[----:B------:R-:W-:Y:S03]  /*dc10*/  FFMA.FTZ R20, R47, c[0x0][0x2d0], -R74 ;  /* 0x0000b4002f147a23 */ /* 0x000fe6000001084a */
[----:B------:R-:W-:Y:S02]  /*dc20*/  IMAD.MOV.U32 R130, RZ, RZ, R33 ;  /* 0x000000ffff827224 */ /* 0x000fe400078e0021 */
[C---:B------:R-:W-:Y:S01]  /*dc30*/  FMUL.FTZ R33, R69.reuse, R133 ;  /* 0x0000008545217220 */ /* 0x040fe20000410000 */
[----:B------:R4:W-:Y:S01]  /*dc40*/  MUFU.EX2 R112, R20 ;  /* 0x0000001400707308 */ /* 0x0009e20000000800 */
[C---:B------:R-:W-:Y:S01]  /*dc50*/  HMMA.16816.F32.BF16 R16, R76.reuse, R22, R16 ;  /* 0x000000164c10723c */ /* 0x040fe20000041810 */
[C---:B------:R-:W-:Y:S01]  /*dc60*/  FMUL.FTZ R21, R69.reuse, R121 ;  /* 0x0000007945157220 */ /* 0x040fe20000410000 */
[----:B------:R-:W-:Y:S02]  /*dc70*/  LDSM.16.MT88.4 R132, [R212+0x2900] ;  /* 0x00290000d484783b */ /* 0x000fe40000004200 */
[C---:B------:R-:W-:Y:S01]  /*dc80*/  FMUL.FTZ R31, R0.reuse, R131 ;  /* 0x00000083001f7220 */ /* 0x040fe20000410000 */
[----:B------:R-:W-:Y:S01]  /*dc90*/  MOV R121, R60 ;  /* 0x0000003c00797202 */ /* 0x000fe20000000f00 */
[----:B------:R-:W-:Y:S01]  /*dca0*/  FMUL.FTZ R42, R0, R142 ;  /* 0x0000008e002a7220 */ /* 0x000fe20000410000 */
[----:B------:R-:W-:Y:S01]  /*dcb0*/  MOV R131, R63 ;  /* 0x0000003f00837202 */ /* 0x000fe20000000f00 */
[C---:B------:R-:W-:Y:S01]  /*dcc0*/  FMUL.FTZ R22, R68.reuse, R122 ;  /* 0x0000007a44167220 */ /* 0x040fe20000410000 */
[----:B------:R5:W-:Y:S03]  /*dcd0*/  MUFU.EX2 R114, R40 ;  /* 0x0000002800727308 */ /* 0x000be60000000800 */
[----:B------:R-:W-:Y:S02]  /*dce0*/  FMUL.FTZ R23, R68, R123 ;  /* 0x0000007b44177220 */ /* 0x000fe40000410000 */
[----:B---3--:R-:W-:Y:S02]  /*dcf0*/  FMUL.FTZ R28, R2, R128 ;  /* 0x00000080021c7220 */ /* 0x008fe40000410000 */
[----:B------:R-:W-:Y:S02]  /*dd00*/  FMUL.FTZ R43, R0, R143 ;  /* 0x0000008f002b7220 */ /* 0x000fe40000410000 */
[----:B------:R-:W-:Y:S01]  /*dd10*/  FMUL.FTZ R44, R2, R144 ;  /* 0x00000090022c7220 */ /* 0x000fe20000410000 */
[----:B------:R3:W-:Y:S01]  /*dd20*/  MUFU.EX2 R122, R48 ;  /* 0x00000030007a7308 */ /* 0x0007e20000000800 */
[C---:B------:R-:W-:Y:S02]  /*dd30*/  FMUL.FTZ R46, R0.reuse, R146 ;  /* 0x00000092002e7220 */ /* 0x040fe40000410000 */
[----:B------:R-:W-:Y:S02]  /*dd40*/  FMUL.FTZ R47, R0, R147 ;  /* 0x00000093002f7220 */ /* 0x000fe40000410000 */
[----:B----4-:R-:W-:Y:S02]  /*dd50*/  FMUL.FTZ R20, R69, R120 ;  /* 0x0000007845147220 */ /* 0x010fe40000410000 */
[----:B------:R-:W-:Y:S02]  /*dd60*/  IMAD.MOV.U32 R120, RZ, RZ, R84 ;  /* 0x000000ffff787224 */ /* 0x000fe400078e0054 */
[----:B------:R-:W4:Y:S01]  /*dd70*/  LDSM.16.MT88.4 R84, [R209+0x900] ;  /* 0x00090000d154783b */ /* 0x000f220000004200 */
[----:B------:R1:W-:Y:S01]  /*dd80*/  MUFU.EX2 R123, R58 ;  /* 0x0000003a007b7308 */ /* 0x0003e20000000800 */
[----:B------:R-:W-:Y:S01]  /*dd90*/  FMUL.FTZ R60, R2, R160 ;  /* 0x000000a0023c7220 */ /* 0x000fe20000410000 */
[-C--:B------:R-:W-:Y:S01]  /*dda0*/  HMMA.16816.F32.BF16 R20, R76, R36.reuse, R20 ;  /* 0x000000244c14723c */ /* 0x080fe20000041814 */
[----:B------:R-:W-:Y:S01]  /*ddb0*/  FMUL.FTZ R62, R0, R162 ;  /* 0x000000a2003e7220 */ /* 0x000fe20000410000 */
[----:B------:R-:W-:Y:S01]  /*ddc0*/  MOV R162, R92 ;  /* 0x0000005c00a27202 */ /* 0x000fe20000000f00 */
[----:B------:R-:W-:Y:S02]  /*ddd0*/  FFMA.FTZ R92, R95, c[0x0][0x2d0], -R75 ;  /* 0x0000b4005f5c7a23 */ /* 0x000fe4000001084b */
[----:B-----5:R-:W-:Y:S02]  /*dde0*/  FMUL.FTZ R40, R2, R140 ;  /* 0x0000008c02287220 */ /* 0x020fe40000410000 */
[----:B------:R-:W-:Y:S01]  /*ddf0*/  FMUL.FTZ R63, R0, R163 ;  /* 0x000000a3003f7220 */ /* 0x000fe20000410000 */
[C---:B------:R-:W-:Y:S01]  /*de00*/  HMMA.16816.F32.BF16 R24, R64.reuse, R36, R24 ;  /* 0x000000244018723c */ /* 0x040fe20000041818 */
[----:B------:R-:W-:Y:S03]  /*de10*/  IMAD.MOV.U32 R160, RZ, RZ, R61 ;  /* 0x000000ffffa07224 */ /* 0x000fe600078e003d */
[----:B---3--:R-:W-:Y:S01]  /*de20*/  FMUL.FTZ R48, R69, R148 ;  /* 0x0000009445307220 */ /* 0x008fe20000410000 */
[----:B------:R-:W-:Y:S01]  /*de30*/  MOV R148, R93 ;  /* 0x0000005d00947202 */ /* 0x000fe20000000f00 */
[----:B------:R-:W-:Y:S02]  /*de40*/  FMUL.FTZ R61, R2, R161 ;  /* 0x000000a1023d7220 */ /* 0x000fe40000410000 */
[-C--:B------:R-:W-:Y:S01]  /*de50*/  HMMA.16816.F32.BF16 R28, R64, R38.reuse, R28 ;  /* 0x00000026401c723c */ /* 0x080fe2000004181c */
[----:B------:R-:W-:Y:S03]  /*de60*/  FFMA.FTZ R36, R49, c[0x0][0x2d0], -R96 ;  /* 0x0000b40031247a23 */ /* 0x000fe60000010860 */
[C---:B------:R-:W-:Y:S01]  /*de70*/  FMUL.FTZ R37, R69.reuse, R137 ;  /* 0x0000008945257220 */ /* 0x040fe20000410000 */
[----:B------:R3:W-:Y:S01]  /*de80*/  MUFU.EX2 R128, R36 ;  /* 0x0000002400807308 */ /* 0x0007e20000000800 */
[C---:B------:R-:W-:Y:S02]  /*de90*/  FMUL.FTZ R49, R69.reuse, R149 ;  /* 0x0000009545317220 */ /* 0x040fe40000410000 */
[C---:B------:R-:W-:Y:S01]  /*dea0*/  HMMA.16816.F32.BF16 R32, R76.reuse, R38, R32 ;  /* 0x000000264c20723c */ /* 0x040fe20000041820 */
[----:B------:R-:W-:Y:S03]  /*deb0*/  IMAD.MOV.U32 R149, RZ, RZ, R59 ;  /* 0x000000ffff957224 */ /* 0x000fe600078e003b */
[C---:B-1----:R-:W-:Y:S02]  /*dec0*/  FMUL.FTZ R58, R0.reuse, R158 ;  /* 0x0000009e003a7220 */ /* 0x042fe40000410000 */
[----:B------:R-:W-:Y:S02]  /*ded0*/  FMUL.FTZ R59, R0, R159 ;  /* 0x0000009f003b7220 */ /* 0x000fe40000410000 */
[C---:B------:R-:W-:Y:S02]  /*dee0*/  FMUL.FTZ R38, R68.reuse, R138 ;  /* 0x0000008a44267220 */ /* 0x040fe40000410000 */
[----:B------:R-:W-:Y:S02]  /*def0*/  MUFU.EX2 R138, R92 ;  /* 0x0000005c008a7308 */ /* 0x000fe40000000800 */
[----:B------:R-:W-:Y:S02]  /*df00*/  FMUL.FTZ R39, R68, R139 ;  /* 0x0000008b44277220 */ /* 0x000fe40000410000 */
[C---:B---3--:R-:W-:Y:S07]  /*df10*/  FMUL.FTZ R36, R69.reuse, R136 ;  /* 0x0000008845247220 */ /* 0x048fee0000410000 */
[-C--:B------:R-:W-:Y:S08]  /*df20*/  HMMA.16816.F32.BF16 R36, R76, R52.reuse, R36 ;  /* 0x000000344c24723c */ /* 0x080ff00000041824 */
[C---:B------:R-:W-:Y:S07]  /*df30*/  HMMA.16816.F32.BF16 R40, R64.reuse, R52, R40 ;  /* 0x000000344028723c */ /* 0x040fee0000041828 */
[--C-:B------:R-:W-:Y:S01]  /*df40*/  FFMA.FTZ R52, R56, c[0x0][0x2d0], -R97.reuse ;  /* 0x0000b40038347a23 */ /* 0x100fe20000010861 */
[-C--:B------:R-:W-:Y:S01]  /*df50*/  HMMA.16816.F32.BF16 R44, R64, R54.reuse, R44 ;  /* 0x00000036402c723c */ /* 0x080fe2000004182c */
[----:B------:R-:W-:Y:S02]  /*df60*/  FMUL.FTZ R56, R2, R156 ;  /* 0x0000009c02387220 */ /* 0x000fe40000410000 */
[----:B------:R1:W3:Y:S01]  /*df70*/  MUFU.EX2 R113, R52 ;  /* 0x0000003400717308 */ /* 0x0002e20000000800 */
[C---:B------:R-:W-:Y:S04]  /*df80*/  FMUL.FTZ R53, R69.reuse, R153 ;  /* 0x0000009945357220 */ /* 0x040fe80000410000 */
[C---:B------:R-:W-:Y:S07]  /*df90*/  HMMA.16816.F32.BF16 R48, R76.reuse, R54, R48 ;  /* 0x000000364c30723c */ /* 0x040fee0000041830 */
[C---:B------:R-:W-:Y:S02]  /*dfa0*/  FMUL.FTZ R54, R68.reuse, R154 ;  /* 0x0000009a44367220 */ /* 0x040fe40000410000 */
[----:B------:R-:W-:Y:S03]  /*dfb0*/  FMUL.FTZ R55, R68, R155 ;  /* 0x0000009b44377220 */ /* 0x000fe60000410000 */
[----:B-1----:R-:W-:Y:S07]  /*dfc0*/  FMUL.FTZ R52, R69, R152 ;  /* 0x0000009845347220 */ /* 0x002fee0000410000 */
[-C--:B--2---:R-:W-:Y:S08]  /*dfd0*/  HMMA.16816.F32.BF16 R52, R76, R80.reuse, R52 ;  /* 0x000000504c34723c */ /* 0x084ff00000041834 */
[C---:B------:R-:W-:Y:S07]  /*dfe0*/  HMMA.16816.F32.BF16 R56, R64.reuse, R80, R56 ;  /* 0x000000504038723c */ /* 0x040fee0000041838 */
[----:B------:R-:W-:Y:S01]  /*dff0*/  FFMA.FTZ R80, R88, c[0x0][0x2d0], -R97 ;  /* 0x0000b40058507a23 */ /* 0x000fe20000010861 */
[-C--:B------:R-:W-:Y:S01]  /*e000*/  HMMA.16816.F32.BF16 R60, R64, R82.reuse, R60 ;  /* 0x00000052403c723c */ /* 0x080fe2000004183c */
[----:B---3--:R-:W-:Y:S02]  /*e010*/  F2FP.BF16.PACK_AB R81, R123, R113 ;  /* 0x000000717b51723e */ /* 0x008fe400000010ff */
[----:B------:R1:W2:Y:S04]  /*e020*/  MUFU.EX2 R161, R80 ;  /* 0x0000005000a17308 */ /* 0x0002a80000000800 */
[C---:B------:R-:W-:Y:S02]  /*e030*/  FMUL.FTZ R64, R69.reuse, R164 ;  /* 0x000000a445407220 */ /* 0x040fe40000410000 */
[----:B------:R-:W-:Y:S03]  /*e040*/  FMUL.FTZ R65, R69, R165 ;  /* 0x000000a545417220 */ /* 0x000fe60000410000 */
[C---:B------:R-:W-:Y:S02]  /*e050*/  FMUL.FTZ R66, R68.reuse, R166 ;  /* 0x000000a644427220 */ /* 0x040fe40000410000 */
[----:B------:R-:W-:Y:S07]  /*e060*/  FMUL.FTZ R67, R68, R167 ;  /* 0x000000a744437220 */ /* 0x000fee0000410000 */
[----:B------:R-:W-:Y:S01]  /*e070*/  HMMA.16816.F32.BF16 R64, R76, R82, R64 ;  /* 0x000000524c40723c */ /* 0x000fe20000041840 */
[--C-:B-1----:R-:W-:Y:S06]  /*e080*/  FFMA.FTZ R80, R90, c[0x0][0x2d0], -R74.reuse ;  /* 0x0000b4005a507a23 */ /* 0x102fec000001084a */
[----:B------:R-:W-:Y:S01]  /*e090*/  F2FP.BF16.PACK_AB R76, R149, R127 ;  /* 0x0000007f954c723e */ /* 0x000fe200000010ff */
[----:B------:R-:W1:Y:S01]  /*e0a0*/  LDSM.16.MT88.4 R88, [R212+0x900] ;  /* 0x00090000d458783b */ /* 0x000e620000004200 */
[----:B------:R-:W-:Y:S01]  /*e0b0*/  F2FP.BF16.PACK_AB R77, R148, R126 ;  /* 0x0000007e944d723e */ /* 0x000fe200000010ff */
[----:B------:R3:W-:Y:S02]  /*e0c0*/  MUFU.EX2 R106, R80 ;  /* 0x00000050006a7308 */ /* 0x0007e40000000800 */
[----:B------:R-:W-:Y:S02]  /*e0d0*/  F2FP.BF16.PACK_AB R78, R112, R130 ;  /* 0x00000082704e723e */ /* 0x000fe400000010ff */
[----:B------:R-:W-:Y:S02]  /*e0e0*/  F2FP.BF16.PACK_AB R79, R111, R129 ;  /* 0x000000816f4f723e */ /* 0x000fe400000010ff */
[----:B------:R-:W-:Y:S02]  /*e0f0*/  F2FP.BF16.PACK_AB R82, R110, R114 ;  /* 0x000000726e52723e */ /* 0x000fe400000010ff */
[----:B--2---:R-:W-:Y:S03]  /*e100*/  F2FP.BF16.PACK_AB R83, R161, R104 ;  /* 0x00000068a153723e */ /* 0x004fe600000010ff */
[-C--:B----4-:R-:W-:Y:S01]  /*e110*/  HMMA.16816.F32.BF16 R4, R76, R84.reuse, R4 ;  /* 0x000000544c04723c */ /* 0x090fe20000041804 */
[--C-:B---3--:R-:W-:Y:S02]  /*e120*/  FFMA.FTZ R80, R94, c[0x0][0x2d0], -R75.reuse ;  /* 0x0000b4005e507a23 */ /* 0x108fe4000001084b */
[----:B------:R-:W2:Y:S02]  /*e130*/  LDSM.16.MT88.4 R92, [R210+0x900] ;  /* 0x00090000d25c783b */ /* 0x000ea40000004200 */
[----:B------:R3:W-:Y:S02]  /*e140*/  MUFU.EX2 R139, R80 ;  /* 0x00000050008b7308 */ /* 0x0007e40000000800 */
[----:B---3--:R-:W-:Y:S07]  /*e150*/  F2FP.BF16.PACK_AB R80, R128, R124 ;  /* 0x0000007c8050723e */ /* 0x008fee00000010ff */
[C---:B------:R-:W-:Y:S07]  /*e160*/  HMMA.16816.F32.BF16 R8, R80.reuse, R84, R8 ;  /* 0x000000545008723c */ /* 0x040fee0000041808 */
[--C-:B------:R-:W-:Y:S01]  /*e170*/  FFMA.FTZ R84, R176, c[0x0][0x2d0], -R74.reuse ;  /* 0x0000b400b0547a23 */ /* 0x100fe2000001084a */
[-C--:B------:R-:W-:Y:S03]  /*e180*/  HMMA.16816.F32.BF16 R12, R80, R86.reuse, R12 ;  /* 0x00000056500c723c */ /* 0x080fe6000004180c */
[----:B------:R3:W-:Y:S05]  /*e190*/  MUFU.EX2 R163, R84 ;  /* 0x0000005400a37308 */ /* 0x0007ea0000000800 */
[C---:B------:R-:W-:Y:S08]  /*e1a0*/  HMMA.16816.F32.BF16 R16, R76.reuse, R86, R16 ;  /* 0x000000564c10723c */ /* 0x040ff00000041810 */
[-C--:B-1----:R-:W-:Y:S08]  /*e1b0*/  HMMA.16816.F32.BF16 R20, R76, R88.reuse, R20 ;  /* 0x000000584c14723c */ /* 0x082ff00000041814 */
[C---:B------:R-:W-:Y:S01]  /*e1c0*/  HMMA.16816.F32.BF16 R24, R80.reuse, R88, R24 ;  /* 0x000000585018723c */ /* 0x040fe20000041818 */
[----:B---3--:R-:W-:Y:S06]  /*e1d0*/  FFMA.FTZ R84, R177, c[0x0][0x2d0], -R74 ;  /* 0x0000b400b1547a23 */ /* 0x008fec000001084a */
[--C-:B------:R-:W-:Y:S01]  /*e1e0*/  FFMA.FTZ R88, R170, c[0x0][0x2d0], -R96.reuse ;  /* 0x0000b400aa587a23 */ /* 0x100fe20000010860 */
[-C--:B------:R-:W-:Y:S01]  /*e1f0*/  HMMA.16816.F32.BF16 R28, R80, R90.reuse, R28 ;  /* 0x0000005a501c723c */ /* 0x080fe2000004181c */
[----:B------:R1:W-:Y:S07]  /*e200*/  MUFU.EX2 R125, R84 ;  /* 0x00000054007d7308 */ /* 0x0003ee0000000800 */
[C---:B------:R-:W-:Y:S03]  /*e210*/  HMMA.16816.F32.BF16 R32, R76.reuse, R90, R32 ;  /* 0x0000005a4c20723c */ /* 0x040fe60000041820 */
[----:B------:R3:W-:Y:S05]  /*e220*/  MUFU.EX2 R136, R88 ;  /* 0x0000005800887308 */ /* 0x0007ea0000000800 */
[-C--:B--2---:R-:W-:Y:S08]  /*e230*/  HMMA.16816.F32.BF16 R36, R76, R92.reuse, R36 ;  /* 0x0000005c4c24723c */ /* 0x084ff00000041824 */
[C---:B------:R-:W-:Y:S01]  /*e240*/  HMMA.16816.F32.BF16 R40, R80.reuse, R92, R40 ;  /* 0x0000005c5028723c */ /* 0x040fe20000041828 */
[----:B-1----:R-:W-:Y:S04]  /*e250*/  FFMA.FTZ R84, R171, c[0x0][0x2d0], -R75 ;  /* 0x0000b400ab547a23 */ /* 0x002fe8000001084b */
[----:B------:R1:W-:Y:S02]  /*e260*/  MUFU.EX2 R251, R84 ;  /* 0x0000005400fb7308 */ /* 0x0003e40000000800 */
[----:B------:R-:W-:Y:S01]  /*e270*/  FFMA.FTZ R92, R168, c[0x0][0x2d0], -R97 ;  /* 0x0000b400a85c7a23 */ /* 0x000fe20000010861 */
[-C--:B------:R-:W-:Y:S01]  /*e280*/  HMMA.16816.F32.BF16 R44, R80, R94.reuse, R44 ;  /* 0x0000005e502c723c */ /* 0x080fe2000004182c */
[--C-:B---3--:R-:W-:Y:S06]  /*e290*/  FFMA.FTZ R88, R173, c[0x0][0x2d0], -R96.reuse ;  /* 0x0000b400ad587a23 */ /* 0x108fec0000010860 */
[----:B------:R2:W-:Y:S01]  /*e2a0*/  MUFU.EX2 R239, R92 ;  /* 0x0000005c00ef7308 */ /* 0x0005e20000000800 */
[C---:B------:R-:W-:Y:S09]  /*e2b0*/  HMMA.16816.F32.BF16 R48, R76.reuse, R94, R48 ;  /* 0x0000005e4c30723c */ /* 0x040ff20000041830 */
[----:B------:R3:W-:Y:S03]  /*e2c0*/  MUFU.EX2 R142, R88 ;  /* 0x00000058008e7308 */ /* 0x0007e60000000800 */
[----:B-1----:R-:W-:Y:S07]  /*e2d0*/  FFMA.FTZ R84, R174, c[0x0][0x2d0], -R75 ;  /* 0x0000b400ae547a23 */ /* 0x002fee000001084b */
[----:B------:R1:W-:Y:S01]  /*e2e0*/  MUFU.EX2 R143, R84 ;  /* 0x00000054008f7308 */ /* 0x0003e20000000800 */
[----:B--2---:R-:W-:Y:S09]  /*e2f0*/  FFMA.FTZ R92, R169, c[0x0][0x2d0], -R97 ;  /* 0x0000b400a95c7a23 */ /* 0x004ff20000010861 */
[----:B------:R2:W-:Y:S01]  /*e300*/  MUFU.EX2 R237, R92 ;  /* 0x0000005c00ed7308 */ /* 0x0005e20000000800 */
[--C-:B---3--:R-:W-:Y:S09]  /*e310*/  FFMA.FTZ R88, R175, c[0x0][0x2d0], -R96.reuse ;  /* 0x0000b400af587a23 */ /* 0x108ff20000010860 */
[----:B------:R3:W4:Y:S01]  /*e320*/  MUFU.EX2 R141, R88 ;  /* 0x00000058008d7308 */ /* 0x0007220000000800 */
[----:B-1----:R-:W-:Y:S09]  /*e330*/  FFMA.FTZ R84, R99, c[0x0][0x2d0], -R96 ;  /* 0x0000b40063547a23 */ /* 0x002ff20000010860 */
[----:B------:R1:W-:Y:S01]  /*e340*/  MUFU.EX2 R137, R84 ;  /* 0x0000005400897308 */ /* 0x0003e20000000800 */
[----:B--2---:R-:W-:Y:S09]  /*e350*/  FFMA.FTZ R92, R182, c[0x0][0x2d0], -R75 ;  /* 0x0000b400b65c7a23 */ /* 0x004ff2000001084b */
[----:B------:R2:W-:Y:S01]  /*e360*/  MUFU.EX2 R145, R92 ;  /* 0x0000005c00917308 */ /* 0x0005e20000000800 */
[--C-:B---3--:R-:W-:Y:S09]  /*e370*/  FFMA.FTZ R88, R178, c[0x0][0x2d0], -R74.reuse ;  /* 0x0000b400b2587a23 */ /* 0x108ff2000001084a */
[----:B------:R3:W-:Y:S01]  /*e380*/  MUFU.EX2 R249, R88 ;  /* 0x0000005800f97308 */ /* 0x0007e20000000800 */
[----:B-1----:R-:W1:Y:S08]  /*e390*/  LDSM.16.MT88.4 R84, [R211+0x900] ;  /* 0x00090000d354783b */ /* 0x002e700000004200 */
[----:B--2---:R-:W-:Y:S01]  /*e3a0*/  LDSM.16.MT88.4 R92, [R210+0x1100] ;  /* 0x00110000d25c783b */ /* 0x004fe20000004200 */
[--C-:B---3--:R-:W-:Y:S04]  /*e3b0*/  FFMA.FTZ R88, R98, c[0x0][0x2d0], -R97.reuse ;  /* 0x0000b40062587a23 */ /* 0x108fe80000010861 */
[----:B------:R2:W3:Y:S01]  /*e3c0*/  MUFU.EX2 R140, R88 ;  /* 0x00000058008c7308 */ /* 0x0004e20000000800 */
[-C--:B-1----:R-:W-:Y:S08]  /*e3d0*/  HMMA.16816.F32.BF16 R52, R76, R84.reuse, R52 ;  /* 0x000000544c34723c */ /* 0x082ff00000041834 */
[C---:B------:R-:W-:Y:S01]  /*e3e0*/  HMMA.16816.F32.BF16 R56, R80.reuse, R84, R56 ;  /* 0x000000545038723c */ /* 0x040fe20000041838 */
[----:B--2---:R-:W1:Y:S06]  /*e3f0*/  LDSM.16.MT88.4 R88, [R209+0x1100] ;  /* 0x00110000d158783b */ /* 0x004e6c0000004200 */
[----:B------:R-:W-:Y:S01]  /*e400*/  FFMA.FTZ R84, R172, c[0x0][0x2d0], -R97 ;  /* 0x0000b400ac547a23 */ /* 0x000fe20000010861 */
[-C--:B------:R-:W-:Y:S03]  /*e410*/  HMMA.16816.F32.BF16 R60, R80, R86.reuse, R60 ;  /* 0x00000056503c723c */ /* 0x080fe6000004183c */
[----:B------:R2:W5:Y:S04]  /*e420*/  MUFU.EX2 R236, R84 ;  /* 0x0000005400ec7308 */ /* 0x0005680000000800 */
[--C-:B------:R-:W-:Y:S01]  /*e430*/  FFMA.FTZ R80, R183, c[0x0][0x2d0], -R74.reuse ;  /* 0x0000b400b7507a23 */ /* 0x100fe2000001084a */
[----:B------:R-:W-:Y:S01]  /*e440*/  HMMA.16816.F32.BF16 R64, R76, R86, R64 ;  /* 0x000000564c40723c */ /* 0x000fe20000041840 */
[----:B----4-:R-:W-:Y:S03]  /*e450*/  F2FP.BF16.PACK_AB R82, R141, R142 ;  /* 0x0000008e8d52723e */ /* 0x010fe600000010ff */
[----:B---3--:R-:W-:Y:S01]  /*e460*/  F2FP.BF16.PACK_AB R81, R239, R140 ;  /* 0x0000008cef51723e */ /* 0x008fe200000010ff */
[----:B------:R3:W-:Y:S02]  /*e470*/  MUFU.EX2 R147, R80 ;  /* 0x0000005000937308 */ /* 0x0007e40000000800 */
[----:B------:R-:W-:Y:S02]  /*e480*/  F2FP.BF16.PACK_AB R76, R106, R122 ;  /* 0x0000007a6a4c723e */ /* 0x000fe400000010ff */
[----:B------:R-:W-:Y:S03]  /*e490*/  F2FP.BF16.PACK_AB R77, R138, R139 ;  /* 0x0000008b8a4d723e */ /* 0x000fe600000010ff */
[----:B------:R-:W-:Y:S02]  /*e4a0*/  F2FP.BF16.PACK_AB R78, R125, R163 ;  /* 0x000000a37d4e723e */ /* 0x000fe400000010ff */
[----:B------:R-:W-:Y:S01]  /*e4b0*/  F2FP.BF16.PACK_AB R79, R143, R251 ;  /* 0x000000fb8f4f723e */ /* 0x000fe200000010ff */
[----:B--2---:R-:W2:Y:S01]  /*e4c0*/  LDSM.16.MT88.4 R84, [R212+0x1100] ;  /* 0x00110000d454783b */ /* 0x004ea20000004200 */
[----:B-----5:R-:W-:Y:S05]  /*e4d0*/  F2FP.BF16.PACK_AB R83, R236, R237 ;  /* 0x000000edec53723e */ /* 0x020fea00000010ff */
[-C--:B-1----:R-:W-:Y:S01]  /*e4e0*/  HMMA.16816.F32.BF16 R4, R76, R88.reuse, R4 ;  /* 0x000000584c04723c */ /* 0x082fe20000041804 */
[--C-:B---3--:R-:W-:Y:S04]  /*e4f0*/  FFMA.FTZ R80, R179, c[0x0][0x2d0], -R75.reuse ;  /* 0x0000b400b3507a23 */ /* 0x108fe8000001084b */
[----:B------:R1:W-:Y:S02]  /*e500*/  MUFU.EX2 R146, R80 ;  /* 0x0000005000927308 */ /* 0x0003e40000000800 */
[----:B-1----:R-:W-:Y:S07]  /*e510*/  F2FP.BF16.PACK_AB R80, R136, R137 ;  /* 0x000000898850723e */ /* 0x002fee00000010ff */
[C---:B------:R-:W-:Y:S07]  /*e520*/  HMMA.16816.F32.BF16 R8, R80.reuse, R88, R8 ;  /* 0x000000585008723c */ /* 0x040fee0000041808 */
[--C-:B------:R-:W-:Y:S01]  /*e530*/  FFMA.FTZ R88, R195, c[0x0][0x2d0], -R74.reuse ;  /* 0x0000b400c3587a23 */ /* 0x100fe2000001084a */
[-C--:B------:R-:W-:Y:S03]  /*e540*/  HMMA.16816.F32.BF16 R12, R80, R90.reuse, R12 ;  /* 0x0000005a500c723c */ /* 0x080fe6000004180c */
[----:B------:R1:W-:Y:S05]  /*e550*/  MUFU.EX2 R235, R88 ;  /* 0x0000005800eb7308 */ /* 0x0003ea0000000800 */
[C---:B------:R-:W-:Y:S08]  /*e560*/  HMMA.16816.F32.BF16 R16, R76.reuse, R90, R16 ;  /* 0x0000005a4c10723c */ /* 0x040ff00000041810 */
[-C--:B--2---:R-:W-:Y:S08]  /*e570*/  HMMA.16816.F32.BF16 R20, R76, R84.reuse, R20 ;  /* 0x000000544c14723c */ /* 0x084ff00000041814 */
[C---:B------:R-:W-:Y:S01]  /*e580*/  HMMA.16816.F32.BF16 R24, R80.reuse, R84, R24 ;  /* 0x000000545018723c */ /* 0x040fe20000041818 */
[----:B-1----:R-:W-:Y:S06]  /*e590*/  FFMA.FTZ R88, R196, c[0x0][0x2d0], -R74 ;  /* 0x0000b400c4587a23 */ /* 0x002fec000001084a */
[--C-:B------:R-:W-:Y:S01]  /*e5a0*/  FFMA.FTZ R84, R186, c[0x0][0x2d0], -R96.reuse ;  /* 0x0000b400ba547a23 */ /* 0x100fe20000010860 */
[-C--:B------:R-:W-:Y:S01]  /*e5b0*/  HMMA.16816.F32.BF16 R28, R80, R86.reuse, R28 ;  /* 0x00000056501c723c */ /* 0x080fe2000004181c */
[----:B------:R1:W-:Y:S07]  /*e5c0*/  MUFU.EX2 R196, R88 ;  /* 0x0000005800c47308 */ /* 0x0003ee0000000800 */
[C---:B------:R-:W-:Y:S03]  /*e5d0*/  HMMA.16816.F32.BF16 R32, R76.reuse, R86, R32 ;  /* 0x000000564c20723c */ /* 0x040fe60000041820 */
[----:B------:R2:W-:Y:S05]  /*e5e0*/  MUFU.EX2 R144, R84 ;  /* 0x0000005400907308 */ /* 0x0005ea0000000800 */
[-C--:B------:R-:W-:Y:S08]  /*e5f0*/  HMMA.16816.F32.BF16 R36, R76, R92.reuse, R36 ;  /* 0x0000005c4c24723c */ /* 0x080ff00000041824 */
[C---:B------:R-:W-:Y:S01]  /*e600*/  HMMA.16816.F32.BF16 R40, R80.reuse, R92, R40 ;  /* 0x0000005c5028723c */ /* 0x040fe20000041828 */
[----:B-1----:R-:W-:Y:S04]  /*e610*/  FFMA.FTZ R88, R189, c[0x0][0x2d0], -R75 ;  /* 0x0000b400bd587a23 */ /* 0x002fe8000001084b */
[----:B------:R1:W-:Y:S02]  /*e620*/  MUFU.EX2 R195, R88 ;  /* 0x0000005800c37308 */ /* 0x0003e40000000800 */
[----:B------:R-:W-:Y:S01]  /*e630*/  FFMA.FTZ R92, R184, c[0x0][0x2d0], -R97 ;  /* 0x0000b400b85c7a23 */ /* 0x000fe20000010861 */
[-C--:B------:R-:W-:Y:S01]  /*e640*/  HMMA.16816.F32.BF16 R44, R80, R94.reuse, R44 ;  /* 0x0000005e502c723c */ /* 0x080fe2000004182c */
[----:B------:R-:W-:Y:S03]  /*e650*/  MOV R184, R101 ;  /* 0x0000006500b87202 */ /* 0x000fe60000000f00 */
[--C-:B--2---:R-:W-:Y:S03]  /*e660*/  FFMA.FTZ R84, R188, c[0x0][0x2d0], -R96.reuse ;  /* 0x0000b400bc547a23 */ /* 0x104fe60000010860 */
[----:B------:R2:W-:Y:S01]  /*e670*/  MUFU.EX2 R155, R92 ;  /* 0x0000005c009b7308 */ /* 0x0005e20000000800 */
[C---:B------:R-:W-:Y:S09]  /*e680*/  HMMA.16816.F32.BF16 R48, R76.reuse, R94, R48 ;  /* 0x0000005e4c30723c */ /* 0x040ff20000041830 */
[----:B------:R3:W-:Y:S03]  /*e690*/  MUFU.EX2 R189, R84 ;  /* 0x0000005400bd7308 */ /* 0x0007e60000000800 */
[----:B-1----:R-:W-:Y:S07]  /*e6a0*/  FFMA.FTZ R88, R192, c[0x0][0x2d0], -R75 ;  /* 0x0000b400c0587a23 */ /* 0x002fee000001084b */
[----:B------:R1:W-:Y:S01]  /*e6b0*/  MUFU.EX2 R192, R88 ;  /* 0x0000005800c07308 */ /* 0x0003e20000000800 */
[----:B--2---:R-:W-:Y:S09]  /*e6c0*/  FFMA.FTZ R92, R185, c[0x0][0x2d0], -R97 ;  /* 0x0000b400b95c7a23 */ /* 0x004ff20000010861 */
[----:B------:R2:W-:Y:S01]  /*e6d0*/  MUFU.EX2 R154, R92 ;  /* 0x0000005c009a7308 */ /* 0x0005e20000000800 */
[--C-:B---3--:R-:W-:Y:S01]  /*e6e0*/  FFMA.FTZ R84, R190, c[0x0][0x2d0], -R96.reuse ;  /* 0x0000b400be547a23 */ /* 0x108fe20000010860 */
[----:B------:R-:W-:Y:S08]  /*e6f0*/  MOV R190, R103 ;  /* 0x0000006700be7202 */ /* 0x000ff00000000f00 */
[----:B------:R3:W-:Y:S01]  /*e700*/  MUFU.EX2 R186, R84 ;  /* 0x0000005400ba7308 */ /* 0x0007e20000000800 */
[----:B-1----:R-:W1:Y:S01]  /*e710*/  LDSM.16.MT88.4 R88, [R211+0x1100] ;  /* 0x00110000d358783b */ /* 0x002e620000004200 */
[----:B--2---:R-:W-:Y:S01]  /*e720*/  FFMA.FTZ R92, R203, c[0x0][0x2d0], -R75 ;  /* 0x0000b400cb5c7a23 */ /* 0x004fe2000001084b */
[----:B------:R-:W-:Y:S07]  /*e730*/  MOV R203, R113 ;  /* 0x0000007100cb7202 */ /* 0x000fee0000000f00 */
[----:B------:R2:W-:Y:S01]  /*e740*/  MUFU.EX2 R178, R92 ;  /* 0x0000005c00b27308 */ /* 0x0005e20000000800 */
[----:B---3--:R-:W-:Y:S02]  /*e750*/  FFMA.FTZ R84, R193, c[0x0][0x2d0], -R96 ;  /* 0x0000b400c1547a23 */ /* 0x008fe40000010860 */
[----:B------:R-:W-:Y:S07]  /*e760*/  IMAD.MOV.U32 R193, RZ, RZ, R102 ;  /* 0x000000ffffc17224 */ /* 0x000fee00078e0066 */
[----:B------:R3:W4:Y:S01]  /*e770*/  MUFU.EX2 R188, R84 ;  /* 0x0000005400bc7308 */ /* 0x0007220000000800 */
[----:B--2---:R-:W-:Y:S01]  /*e780*/  LDSM.16.MT88.4 R92, [R210+0x1900] ;  /* 0x00190000d25c783b */ /* 0x004fe20000004200 */
[-C--:B-1----:R-:W-:Y:S08]  /*e790*/  HMMA.16816.F32.BF16 R52, R76, R88.reuse, R52 ;  /* 0x000000584c34723c */ /* 0x082ff00000041834 */
[C---:B------:R-:W-:Y:S01]  /*e7a0*/  HMMA.16816.F32.BF16 R56, R80.reuse, R88, R56 ;  /* 0x000000585038723c */ /* 0x040fe20000041838 */
[----:B---3--:R-:W-:Y:S02]  /*e7b0*/  FFMA.FTZ R84, R198, c[0x0][0x2d0], -R74 ;  /* 0x0000b400c6547a23 */ /* 0x008fe4000001084a */
[----:B------:R-:W2:Y:S02]  /*e7c0*/  LDL.LU R198, [R1+0x18] ;  /* 0x0000180001c67983 */ /* 0x000ea40000300800 */
[----:B------:R1:W-:Y:S02]  /*e7d0*/  MUFU.EX2 R183, R84 ;  /* 0x0000005400b77308 */ /* 0x0003e40000000800 */
[----:B------:R-:W3:Y:S01]  /*e7e0*/  LDL.LU R185, [R1+0x14] ;  /* 0x0000140001b97983 */ /* 0x000ee20000300800 */
[-C--:B------:R-:W-:Y:S01]  /*e7f0*/  HMMA.16816.F32.BF16 R60, R80, R90.reuse, R60 ;  /* 0x0000005a503c723c */ /* 0x080fe2000004183c */
[----:B------:R-:W-:Y:S03]  /*e800*/  FFMA.FTZ R88, R187, c[0x0][0x2d0], -R97 ;  /* 0x0000b400bb587a23 */ /* 0x000fe60000010861 */
[----:B------:R-:W-:Y:S03]  /*e810*/  IMAD.MOV.U32 R187, RZ, RZ, R100 ;  /* 0x000000ffffbb7224 */ /* 0x000fe600078e0064 */
[--C-:B------:R-:W-:Y:S01]  /*e820*/  FFMA.FTZ R80, R205, c[0x0][0x2d0], -R74.reuse ;  /* 0x0000b400cd507a23 */ /* 0x100fe2000001084a */
[----:B------:R-:W-:Y:S01]  /*e830*/  HMMA.16816.F32.BF16 R64, R76, R90, R64 ;  /* 0x0000005a4c40723c */ /* 0x000fe20000041840 */
[----:B----4-:R-:W-:Y:S02]  /*e840*/  F2FP.BF16.PACK_AB R82, R188, R186 ;  /* 0x000000babc52723e */ /* 0x010fe400000010ff */
[----:B------:R4:W-:Y:S01]  /*e850*/  MUFU.EX2 R179, R80 ;  /* 0x0000005000b37308 */ /* 0x0009e20000000800 */
[----:B------:R-:W-:Y:S03]  /*e860*/  IMAD.MOV.U32 R205, RZ, RZ, R111 ;  /* 0x000000ffffcd7224 */ /* 0x000fe600078e006f */
[----:B------:R-:W-:Y:S02]  /*e870*/  F2FP.BF16.PACK_AB R76, R147, R249 ;  /* 0x000000f9934c723e */ /* 0x000fe400000010ff */
[----:B------:R-:W-:Y:S03]  /*e880*/  F2FP.BF16.PACK_AB R77, R145, R146 ;  /* 0x00000092914d723e */ /* 0x000fe600000010ff */
[----:B------:R-:W-:Y:S01]  /*e890*/  F2FP.BF16.PACK_AB R78, R196, R235 ;  /* 0x000000ebc44e723e */ /* 0x000fe200000010ff */
[----:B-1----:R-:W-:Y:S01]  /*e8a0*/  FFMA.FTZ R84, R181, c[0x0][0x2d0], -R97 ;  /* 0x0000b400b5547a23 */ /* 0x002fe20000010861 */
[----:B------:R-:W-:Y:S01]  /*e8b0*/  F2FP.BF16.PACK_AB R79, R192, R195 ;  /* 0x000000c3c04f723e */ /* 0x000fe200000010ff */
[----:B------:R-:W1:Y:S10]  /*e8c0*/  MUFU.EX2 R181, R88 ;  /* 0x0000005800b57308 */ /* 0x000e740000000800 */
[----:B------:R5:W5:Y:S01]  /*e8d0*/  MUFU.EX2 R182, R84 ;  /* 0x0000005400b67308 */ /* 0x000b620000000800 */
[--C-:B----4-:R-:W-:Y:S01]  /*e8e0*/  FFMA.FTZ R80, R200, c[0x0][0x2d0], -R75.reuse ;  /* 0x0000b400c8507a23 */ /* 0x110fe2000001084b */
[----:B------:R-:W-:Y:S08]  /*e8f0*/  MOV R200, R112 ;  /* 0x0000007000c87202 */ /* 0x000ff00000000f00 */
[----:B------:R4:W-:Y:S01]  /*e900*/  MUFU.EX2 R153, R80 ;  /* 0x0000005000997308 */ /* 0x0009e20000000800 */
[----:B-1----:R-:W-:Y:S01]  /*e910*/  F2FP.BF16.PACK_AB R83, R181, R154 ;  /* 0x0000009ab553723e */ /* 0x002fe200000010ff */
[----:B------:R-:W-:Y:S08]  /*e920*/  LDSM.16.MT88.4 R88, [R212+0x1900] ;  /* 0x00190000d458783b */ /* 0x000ff00000004200 */
[----:B-----5:R-:W1:Y:S01]  /*e930*/  LDSM.16.MT88.4 R84, [R209+0x1900] ;  /* 0x00190000d154783b */ /* 0x020e620000004200 */
[----:B------:R-:W-:Y:S02]  /*e940*/  F2FP.BF16.PACK_AB R81, R155, R182 ;  /* 0x000000b69b51723e */ /* 0x000fe400000010ff */
[----:B----4-:R-:W-:Y:S01]  /*e950*/  F2FP.BF16.PACK_AB R80, R189, R144 ;  /* 0x00000090bd50723e */ /* 0x010fe200000010ff */
[-C--:B-1----:R-:W-:Y:S08]  /*e960*/  HMMA.16816.F32.BF16 R4, R76, R84.reuse, R4 ;  /* 0x000000544c04723c */ /* 0x082ff00000041804 */
[C---:B------:R-:W-:Y:S07]  /*e970*/  HMMA.16816.F32.BF16 R8, R80.reuse, R84, R8 ;  /* 0x000000545008723c */ /* 0x040fee0000041808 */
[----:B------:R-:W-:Y:S01]  /*e980*/  FFMA.FTZ R84, R232, c[0x0][0x2d0], -R74 ;  /* 0x0000b400e8547a23 */ /* 0x000fe2000001084a */
[-C--:B------:R-:W-:Y:S01]  /*e990*/  HMMA.16816.F32.BF16 R12, R80, R86.reuse, R12 ;  /* 0x00000056500c723c */ /* 0x080fe2000004180c */
[----:B------:R-:W-:Y:S02]  /*e9a0*/  IMAD.MOV.U32 R232, RZ, RZ, R114 ;  /* 0x000000ffffe87224 */ /* 0x000fe400078e0072 */
[----:B------:R1:W-:Y:S05]  /*e9b0*/  MUFU.EX2 R159, R84 ;  /* 0x00000054009f7308 */ /* 0x0003ea0000000800 */
[C---:B------:R-:W-:Y:S08]  /*e9c0*/  HMMA.16816.F32.BF16 R16, R76.reuse, R86, R16 ;  /* 0x000000564c10723c */ /* 0x040ff00000041810 */
[-C--:B------:R-:W-:Y:S08]  /*e9d0*/  HMMA.16816.F32.BF16 R20, R76, R88.reuse, R20 ;  /* 0x000000584c14723c */ /* 0x080ff00000041814 */
[C---:B------:R-:W-:Y:S01]  /*e9e0*/  HMMA.16816.F32.BF16 R24, R80.reuse, R88, R24 ;  /* 0x000000585018723c */ /* 0x040fe20000041818 */
[----:B-1----:R-:W-:Y:S03]  /*e9f0*/  FFMA.FTZ R84, R234, c[0x0][0x2d0], -R74 ;  /* 0x0000b400ea547a23 */ /* 0x002fe6000001084a */
[----:B------:R-:W-:Y:S03]  /*ea00*/  MOV R234, R115 ;  /* 0x0000007300ea7202 */ /* 0x000fe60000000f00 */
[----:B------:R-:W-:Y:S01]  /*ea10*/  FFMA.FTZ R88, R206, c[0x0][0x2d0], -R96 ;  /* 0x0000b400ce587a23 */ /* 0x000fe20000010860 */
[-C--:B------:R-:W-:Y:S01]  /*ea20*/  HMMA.16816.F32.BF16 R28, R80, R90.reuse, R28 ;  /* 0x0000005a501c723c */ /* 0x080fe2000004181c */
[----:B------:R1:W-:Y:S03]  /*ea30*/  MUFU.EX2 R177, R84 ;  /* 0x0000005400b17308 */ /* 0x0003e60000000800 */
[----:B------:R-:W-:Y:S04]  /*ea40*/  MOV R206, R150 ;  /* 0x0000009600ce7202 */ /* 0x000fe80000000f00 */
[C---:B------:R-:W-:Y:S03]  /*ea50*/  HMMA.16816.F32.BF16 R32, R76.reuse, R90, R32 ;  /* 0x0000005a4c20723c */ /* 0x040fe60000041820 */
[----:B------:R4:W-:Y:S05]  /*ea60*/  MUFU.EX2 R157, R88 ;  /* 0x00000058009d7308 */ /* 0x0009ea0000000800 */
[-C--:B------:R-:W-:Y:S08]  /*ea70*/  HMMA.16816.F32.BF16 R36, R76, R92.reuse, R36 ;  /* 0x0000005c4c24723c */ /* 0x080ff00000041824 */
[C---:B------:R-:W-:Y:S01]  /*ea80*/  HMMA.16816.F32.BF16 R40, R80.reuse, R92, R40 ;  /* 0x0000005c5028723c */ /* 0x040fe20000041828 */
[----:B-1----:R-:W-:Y:S03]  /*ea90*/  FFMA.FTZ R84, R230, c[0x0][0x2d0], -R75 ;  /* 0x0000b400e6547a23 */ /* 0x002fe6000001084b */
[----:B------:R-:W-:Y:S01]  /*eaa0*/  IMAD.MOV.U32 R230, RZ, RZ, R120 ;  /* 0x000000ffffe67224 */ /* 0x000fe200078e0078 */
[----:B------:R1:W-:Y:S01]  /*eab0*/  MUFU.EX2 R158, R84 ;  /* 0x00000054009e7308 */ /* 0x0003e20000000800 */
[----:B------:R-:W-:Y:S02]  /*eac0*/  IMAD.MOV.U32 R120, RZ, RZ, R108 ;  /* 0x000000ffff787224 */ /* 0x000fe400078e006c */
[-C--:B------:R-:W-:Y:S01]  /*ead0*/  HMMA.16816.F32.BF16 R44, R80, R94.reuse, R44 ;  /* 0x0000005e502c723c */ /* 0x080fe2000004182c */
[----:B------:R-:W-:Y:S03]  /*eae0*/  FFMA.FTZ R92, R201, c[0x0][0x2d0], -R97 ;  /* 0x0000b400c95c7a23 */ /* 0x000fe60000010861 */
[----:B----4-:R-:W-:Y:S02]  /*eaf0*/  FFMA.FTZ R88, R207, c[0x0][0x2d0], -R96 ;  /* 0x0000b400cf587a23 */ /* 0x010fe40000010860 */
[----:B------:R-:W-:Y:S01]  /*eb00*/  IMAD.MOV.U32 R207, RZ, RZ, R160 ;  /* 0x000000ffffcf7224 */ /* 0x000fe200078e00a0 */
[----:B------:R4:W-:Y:S01]  /*eb10*/  MUFU.EX2 R172, R92 ;  /* 0x0000005c00ac7308 */ /* 0x0009e20000000800 */
[C---:B------:R-:W-:Y:S09]  /*eb20*/  HMMA.16816.F32.BF16 R48, R76.reuse, R94, R48 ;  /* 0x0000005e4c30723c */ /* 0x040ff20000041830 */
[----:B------:R5:W-:Y:S03]  /*eb30*/  MUFU.EX2 R175, R88 ;  /* 0x0000005800af7308 */ /* 0x000be60000000800 */
[----:B-1----:R-:W-:Y:S02]  /*eb40*/  FFMA.FTZ R84, R231, c[0x0][0x2d0], -R75 ;  /* 0x0000b400e7547a23 */ /* 0x002fe4000001084b */
[----:B------:R-:W-:Y:S01]  /*eb50*/  IMAD.MOV.U32 R231, RZ, RZ, R190 ;  /* 0x000000ffffe77224 */ /* 0x000fe200078e00be */
[----:B------:R-:W-:Y:S04]  /*eb60*/  MOV R190, R163 ;  /* 0x000000a300be7202 */ /* 0x000fe80000000f00 */
[----:B------:R1:W-:Y:S01]  /*eb70*/  MUFU.EX2 R176, R84 ;  /* 0x0000005400b07308 */ /* 0x0003e20000000800 */
[----:B----4-:R-:W-:Y:S09]  /*eb80*/  FFMA.FTZ R92, R202, c[0x0][0x2d0], -R97 ;  /* 0x0000b400ca5c7a23 */ /* 0x010ff20000010861 */
[----:B------:R4:W-:Y:S01]  /*eb90*/  MUFU.EX2 R171, R92 ;  /* 0x0000005c00ab7308 */ /* 0x0009e20000000800 */
[--C-:B-----5:R-:W-:Y:S01]  /*eba0*/  FFMA.FTZ R88, R229, c[0x0][0x2d0], -R96.reuse ;  /* 0x0000b400e5587a23 */ /* 0x120fe20000010860 */
[----:B------:R-:W-:Y:S08]  /*ebb0*/  MOV R229, R109 ;  /* 0x0000006d00e57202 */ /* 0x000ff00000000f00 */
[----:B------:R5:W2:Y:S01]  /*ebc0*/  MUFU.EX2 R174, R88 ;  /* 0x0000005800ae7308 */ /* 0x000aa20000000800 */
[----:B-1----:R-:W-:Y:S01]  /*ebd0*/  FFMA.FTZ R84, R204, c[0x0][0x2d0], -R96 ;  /* 0x0000b400cc547a23 */ /* 0x002fe20000010860 */
[----:B------:R-:W-:Y:S01]  /*ebe0*/  MOV R204, R193 ;  /* 0x000000c100cc7202 */ /* 0x000fe20000000f00 */
[----:B------:R-:W-:Y:S07]  /*ebf0*/  IMAD.MOV.U32 R193, RZ, RZ, R162 ;  /* 0x000000ffffc17224 */ /* 0x000fee00078e00a2 */
[----:B------:R1:W-:Y:S01]  /*ec00*/  MUFU.EX2 R152, R84 ;  /* 0x0000005400987308 */ /* 0x0003e20000000800 */
[----:B----4-:R-:W-:Y:S09]  /*ec10*/  FFMA.FTZ R92, R241, c[0x0][0x2d0], -R75 ;  /* 0x0000b400f15c7a23 */ /* 0x010ff2000001084b */
[----:B------:R4:W-:Y:S01]  /*ec20*/  MUFU.EX2 R103, R92 ;  /* 0x0000005c00677308 */ /* 0x0009e20000000800 */
[----:B-----5:R-:W-:Y:S02]  /*ec30*/  FFMA.FTZ R88, R238, c[0x0][0x2d0], -R74 ;  /* 0x0000b400ee587a23 */ /* 0x020fe4000001084a */
[----:B------:R-:W-:Y:S07]  /*ec40*/  IMAD.MOV.U32 R238, RZ, RZ, R105 ;  /* 0x000000ffffee7224 */ /* 0x000fee00078e0069 */
[----:B------:R5:W-:Y:S01]  /*ec50*/  MUFU.EX2 R173, R88 ;  /* 0x0000005800ad7308 */ /* 0x000be20000000800 */
[----:B-1----:R-:W1:Y:S08]  /*ec60*/  LDSM.16.MT88.4 R84, [R211+0x1900] ;  /* 0x00190000d354783b */ /* 0x002e700000004200 */
[----:B----4-:R-:W-:Y:S01]  /*ec70*/  LDSM.16.MT88.4 R92, [R210+0x2100] ;  /* 0x00210000d25c783b */ /* 0x010fe20000004200 */
[----:B-----5:R-:W-:Y:S01]  /*ec80*/  FFMA.FTZ R88, R197, c[0x0][0x2d0], -R97 ;  /* 0x0000b400c5587a23 */ /* 0x020fe20000010861 */
[----:B------:R-:W-:Y:S02]  /*ec90*/  MOV R197, R121 ;  /* 0x0000007900c57202 */ /* 0x000fe40000000f00 */
[----:B------:R-:W-:Y:S01]  /*eca0*/  MOV R121, R107 ;  /* 0x0000006b00797202 */ /* 0x000fe20000000f00 */
[----:B------:R4:W5:Y:S01]  /*ecb0*/  MUFU.EX2 R156, R88 ;  /* 0x00000058009c7308 */ /* 0x0009620000000800 */
[----:B--2---:R-:W-:Y:S01]  /*ecc0*/  FFMA.FTZ R68, R68, R198, R184 ;  /* 0x000000c644447223 */ /* 0x004fe200000100b8 */
[----:B------:R-:W-:Y:S01]  /*ecd0*/  MOV R184, R106 ;  /* 0x0000006a00b87202 */ /* 0x000fe20000000f00 */
[-C--:B-1----:R-:W-:Y:S01]  /*ece0*/  HMMA.16816.F32.BF16 R52, R76, R84.reuse, R52 ;  /* 0x000000544c34723c */ /* 0x082fe20000041834 */
[----:B---3--:R-:W-:Y:S01]  /*ecf0*/  FFMA.FTZ R69, R69, R185, R187 ;  /* 0x000000b945457223 */ /* 0x008fe200000100bb */
[----:B------:R-:W-:Y:S02]  /*ed00*/  MOV R185, R104 ;  /* 0x0000006800b97202 */ /* 0x000fe40000000f00 */
[----:B------:R-:W-:Y:S02]  /*ed10*/  MOV R187, R110 ;  /* 0x0000006e00bb7202 */ /* 0x000fe40000000f00 */
[----:B------:R-:W-:Y:S02]  /*ed20*/  MOV R198, R161 ;  /* 0x000000a100c67202 */ /* 0x000fe40000000f00 */
[C---:B------:R-:W-:Y:S01]  /*ed30*/  HMMA.16816.F32.BF16 R56, R80.reuse, R84, R56 ;  /* 0x000000545038723c */ /* 0x040fe20000041838 */
[----:B----4-:R-:W1:Y:S06]  /*ed40*/  LDSM.16.MT88.4 R88, [R209+0x2100] ;  /* 0x00210000d158783b */ /* 0x010e6c0000004200 */
[----:B------:R-:W-:Y:S01]  /*ed50*/  FFMA.FTZ R84, R194, c[0x0][0x2d0], -R97 ;  /* 0x0000b400c2547a23 */ /* 0x000fe20000010861 */
[-C--:B------:R-:W-:Y:S03]  /*ed60*/  HMMA.16816.F32.BF16 R60, R80, R86.reuse, R60 ;  /* 0x00000056503c723c */ /* 0x080fe6000004183c */
[----:B------:R2:W3:Y:S04]  /*ed70*/  MUFU.EX2 R98, R84 ;  /* 0x0000005400627308 */ /* 0x0004e80000000800 */
[--C-:B------:R-:W-:Y:S01]  /*ed80*/  FFMA.FTZ R80, R243, c[0x0][0x2d0], -R74.reuse ;  /* 0x0000b400f3507a23 */ /* 0x100fe2000001084a */
[----:B------:R-:W-:Y:S01]  /*ed90*/  HMMA.16816.F32.BF16 R64, R76, R86, R64 ;  /* 0x000000564c40723c */ /* 0x000fe20000041840 */
[----:B------:R-:W-:Y:S03]  /*eda0*/  F2FP.BF16.PACK_AB R82, R174, R175 ;  /* 0x000000afae52723e */ /* 0x000fe600000010ff */
[----:B-----5:R-:W-:Y:S01]  /*edb0*/  F2FP.BF16.PACK_AB R81, R172, R156 ;  /* 0x0000009cac51723e */ /* 0x020fe200000010ff */
[----:B------:R4:W5:Y:S02]  /*edc0*/  MUFU.EX2 R170, R80 ;  /* 0x0000005000aa7308 */ /* 0x0009640000000800 */
[----:B------:R-:W-:Y:S02]  /*edd0*/  F2FP.BF16.PACK_AB R76, R179, R183 ;  /* 0x000000b7b34c723e */ /* 0x000fe400000010ff */
[----:B------:R-:W-:Y:S03]  /*ede0*/  F2FP.BF16.PACK_AB R77, R178, R153 ;  /* 0x00000099b24d723e */ /* 0x000fe600000010ff */
[----:B------:R-:W-:Y:S02]  /*edf0*/  F2FP.BF16.PACK_AB R78, R177, R159 ;  /* 0x0000009fb14e723e */ /* 0x000fe400000010ff */
[----:B------:R-:W-:Y:S01]  /*ee00*/  F2FP.BF16.PACK_AB R79, R176, R158 ;  /* 0x0000009eb04f723e */ /* 0x000fe200000010ff */
[----:B--2---:R-:W2:Y:S01]  /*ee10*/  LDSM.16.MT88.4 R84, [R212+0x2100] ;  /* 0x00210000d454783b */ /* 0x004ea20000004200 */
[----:B---3--:R-:W-:Y:S05]  /*ee20*/  F2FP.BF16.PACK_AB R83, R98, R171 ;  /* 0x000000ab6253723e */ /* 0x008fea00000010ff */
[-C--:B-1----:R-:W-:Y:S01]  /*ee30*/  HMMA.16816.F32.BF16 R4, R76, R88.reuse, R4 ;  /* 0x000000584c04723c */ /* 0x082fe20000041804 */
[--C-:B----4-:R-:W-:Y:S01]  /*ee40*/  FFMA.FTZ R80, R240, c[0x0][0x2d0], -R75.reuse ;  /* 0x0000b400f0507a23 */ /* 0x110fe2000001084b */
[----:B-----5:R-:W-:Y:S03]  /*ee50*/  F2FP.BF16.PACK_AB R164, R170, R173 ;  /* 0x000000adaaa4723e */ /* 0x020fe600000010ff */
[----:B------:R1:W3:Y:S02]  /*ee60*/  MUFU.EX2 R169, R80 ;  /* 0x0000005000a97308 */ /* 0x0002e40000000800 */
[----:B-1----:R-:W-:Y:S02]  /*ee70*/  F2FP.BF16.PACK_AB R80, R157, R152 ;  /* 0x000000989d50723e */ /* 0x002fe400000010ff */
[----:B---3--:R-:W-:Y:S05]  /*ee80*/  F2FP.BF16.PACK_AB R165, R103, R169 ;  /* 0x000000a967a5723e */ /* 0x008fea00000010ff */
[C---:B------:R-:W-:Y:S07]  /*ee90*/  HMMA.16816.F32.BF16 R8, R80.reuse, R88, R8 ;  /* 0x000000585008723c */ /* 0x040fee0000041808 */
[--C-:B------:R-:W-:Y:S01]  /*eea0*/  FFMA.FTZ R88, R250, c[0x0][0x2d0], -R74.reuse ;  /* 0x0000b400fa587a23 */ /* 0x100fe2000001084a */
[-C--:B------:R-:W-:Y:S01]  /*eeb0*/  HMMA.16816.F32.BF16 R12, R80, R90.reuse, R12 ;  /* 0x0000005a500c723c */ /* 0x080fe2000004180c */
[----:B------:R-:W-:Y:S02]  /*eec0*/  FFMA.FTZ R74, R252, c[0x0][0x2d0], -R74 ;  /* 0x0000b400fc4a7a23 */ /* 0x000fe4000001084a */
[----:B------:R1:W-:Y:S05]  /*eed0*/  MUFU.EX2 R168, R88 ;  /* 0x0000005800a87308 */ /* 0x0003ea0000000800 */
[C---:B------:R-:W-:Y:S05]  /*eee0*/  HMMA.16816.F32.BF16 R16, R76.reuse, R90, R16 ;  /* 0x0000005a4c10723c */ /* 0x040fea0000041810 */
[----:B------:R3:W4:Y:S03]  /*eef0*/  MUFU.EX2 R102, R74 ;  /* 0x0000004a00667308 */ /* 0x0007260000000800 */
[-C--:B--2---:R-:W-:Y:S08]  /*ef00*/  HMMA.16816.F32.BF16 R20, R76, R84.reuse, R20 ;  /* 0x000000544c14723c */ /* 0x084ff00000041814 */
[C---:B------:R-:W-:Y:S01]  /*ef10*/  HMMA.16816.F32.BF16 R24, R80.reuse, R84, R24 ;  /* 0x000000545018723c */ /* 0x040fe20000041818 */
[----:B-1----:R-:W1:Y:S07]  /*ef20*/  LDSM.16.MT88.4 R88, [R211+0x2100] ;  /* 0x00210000d358783b */ /* 0x002e6e0000004200 */
[-C--:B------:R-:W-:Y:S01]  /*ef30*/  HMMA.16816.F32.BF16 R28, R80, R86.reuse, R28 ;  /* 0x00000056501c723c */ /* 0x080fe2000004181c */
[--C-:B---3--:R-:W-:Y:S03]  /*ef40*/  FFMA.FTZ R74, R247, c[0x0][0x2d0], -R75.reuse ;  /* 0x0000b400f74a7a23 */ /* 0x108fe6000001084b */
[----:B----4-:R-:W-:Y:S01]  /*ef50*/  F2FP.BF16.PACK_AB R166, R102, R168 ;  /* 0x000000a866a6723e */ /* 0x010fe200000010ff */
[----:B------:R-:W-:Y:S03]  /*ef60*/  FFMA.FTZ R75, R248, c[0x0][0x2d0], -R75 ;  /* 0x0000b400f84b7a23 */ /* 0x000fe6000001084b */
[C---:B------:R-:W-:Y:S01]  /*ef70*/  HMMA.16816.F32.BF16 R32, R76.reuse, R86, R32 ;  /* 0x000000564c20723c */ /* 0x040fe20000041820 */
[----:B------:R2:W-:Y:S07]  /*ef80*/  MUFU.EX2 R101, R74 ;  /* 0x0000004a00657308 */ /* 0x0005ee0000000800 */
[-C--:B------:R-:W-:Y:S03]  /*ef90*/  HMMA.16816.F32.BF16 R36, R76, R92.reuse, R36 ;  /* 0x0000005c4c24723c */ /* 0x080fe60000041824 */
[----:B------:R-:W3:Y:S05]  /*efa0*/  MUFU.EX2 R100, R75 ;  /* 0x0000004b00647308 */ /* 0x000eea0000000800 */
[C---:B------:R-:W-:Y:S08]  /*efb0*/  HMMA.16816.F32.BF16 R40, R80.reuse, R92, R40 ;  /* 0x0000005c5028723c */ /* 0x040ff00000041828 */
[-C--:B------:R-:W-:Y:S01]  /*efc0*/  HMMA.16816.F32.BF16 R44, R80, R94.reuse, R44 ;  /* 0x0000005e502c723c */ /* 0x080fe2000004182c */
[--C-:B--2---:R-:W-:Y:S04]  /*efd0*/  FFMA.FTZ R74, R242, c[0x0][0x2d0], -R96.reuse ;  /* 0x0000b400f24a7a23 */ /* 0x104fe80000010860 */
[----:B------:R2:W-:Y:S03]  /*efe0*/  MUFU.EX2 R99, R74 ;  /* 0x0000004a00637308 */ /* 0x0005e60000000800 */
[C---:B------:R-:W-:Y:S01]  /*eff0*/  HMMA.16816.F32.BF16 R48, R76.reuse, R94, R48 ;  /* 0x0000005e4c30723c */ /* 0x040fe20000041830 */
[----:B---3--:R-:W-:Y:S07]  /*f000*/  F2FP.BF16.PACK_AB R167, R100, R101 ;  /* 0x0000006564a7723e */ /* 0x008fee00000010ff */
[-C--:B-1----:R-:W-:Y:S08]  /*f010*/  HMMA.16816.F32.BF16 R52, R76, R88.reuse, R52 ;  /* 0x000000584c34723c */ /* 0x082ff00000041834 */
[C---:B------:R-:W-:Y:S01]  /*f020*/  HMMA.16816.F32.BF16 R56, R80.reuse, R88, R56 ;  /* 0x000000585038723c */ /* 0x040fe20000041838 */
[--C-:B--2---:R-:W-:Y:S07]  /*f030*/  FFMA.FTZ R74, R244, c[0x0][0x2d0], -R96.reuse ;  /* 0x0000b400f44a7a23 */ /* 0x104fee0000010860 */
[-C--:B------:R-:W-:Y:S01]  /*f040*/  HMMA.16816.F32.BF16 R60, R80, R90.reuse, R60 ;  /* 0x0000005a503c723c */ /* 0x080fe2000004183c */
[----:B------:R1:W2:Y:S07]  /*f050*/  MUFU.EX2 R85, R74 ;  /* 0x0000004a00557308 */ /* 0x0002ae0000000800 */
[----:B------:R-:W-:Y:S01]  /*f060*/  HMMA.16816.F32.BF16 R64, R76, R90, R64 ;  /* 0x0000005a4c40723c */ /* 0x000fe20000041840 */
[----:B------:R-:W3:Y:S07]  /*f070*/  LDL.LU R76, [R1+0x1c] ;  /* 0x00001c00014c7983 */ /* 0x000eee0000300800 */
[-C--:B------:R-:W-:Y:S07]  /*f080*/  HMMA.16816.F32.BF16 R104, R164, R116.reuse, R4 ;  /* 0x00000074a468723c */ /* 0x080fee0000041804 */
[----:B------:R-:W-:Y:S01]  /*f090*/  FADD.FTZ R4, R231, R69 ;  /* 0x00000045e7047221 */ /* 0x000fe20000010000 */
[----:B------:R-:W-:Y:S01]  /*f0a0*/  MOV R231, R148 ;  /* 0x0000009400e77202 */ /* 0x000fe20000000f00 */
[--C-:B-1----:R-:W-:Y:S03]  /*f0b0*/  FFMA.FTZ R74, R245, c[0x0][0x2d0], -R96.reuse ;  /* 0x0000b400f54a7a23 */ /* 0x102fe60000010860 */
[----:B------:R-:W-:Y:S01]  /*f0c0*/  FFMA.FTZ R96, R246, c[0x0][0x2d0], -R96 ;  /* 0x0000b400f6607a23 */ /* 0x000fe20000010860 */
[----:B------:R1:W-:Y:S01]  /*f0d0*/  MUFU.EX2 R86, R74 ;  /* 0x0000004a00567308 */ /* 0x0003e20000000800 */
[----:B------:R-:W-:Y:S01]  /*f0e0*/  FADD.FTZ R6, R151, R68 ;  /* 0x0000004497067221 */ /* 0x000fe20000010000 */
[----:B--2---:R-:W-:Y:S01]  /*f0f0*/  F2FP.BF16.PACK_AB R160, R85, R99 ;  /* 0x0000006355a0723e */ /* 0x004fe200000010ff */
[----:B------:R-:W-:Y:S01]  /*f100*/  FADD.FTZ R4, R230, R4 ;  /* 0x00000004e6047221 */ /* 0x000fe20000010000 */
[----:B------:R-:W-:Y:S01]  /*f110*/  MOV R230, R232 ;  /* 0x000000e800e67202 */ /* 0x000fe20000000f00 */
[----:B------:R-:W-:Y:S01]  /*f120*/  FADD.FTZ R6, R234, R6 ;  /* 0x00000006ea067221 */ /* 0x000fe20000010000 */
[----:B------:R-:W-:Y:S01]  /*f130*/  MOV R232, R200 ;  /* 0x000000c800e87202 */ /* 0x000fe20000000f00 */
[----:B------:R-:W-:Y:S01]  /*f140*/  IMAD.MOV.U32 R234, RZ, RZ, R203 ;  /* 0x000000ffffea7224 */ /* 0x000fe200078e00cb */
[----:B------:R-:W-:Y:S01]  /*f150*/  MOV R203, R205 ;  /* 0x000000cd00cb7202 */ /* 0x000fe20000000f00 */
[----:B------:R-:W-:Y:S01]  /*f160*/  FADD.FTZ R4, R238, R4 ;  /* 0x00000004ee047221 */ /* 0x000fe20000010000 */
[----:B------:R-:W2:Y:S01]  /*f170*/  MUFU.EX2 R96, R96 ;  /* 0x0000006000607308 */ /* 0x000ea20000000800 */
[----:B------:R-:W-:Y:S01]  /*f180*/  IMAD.MOV.U32 R200, RZ, RZ, R187 ;  /* 0x000000ffffc87224 */ /* 0x000fe200078e00bb */
[----:B------:R-:W-:Y:S02]  /*f190*/  MOV R205, R123 ;  /* 0x0000007b00cd7202 */ /* 0x000fe40000000f00 */
[----:B------:R-:W-:Y:S01]  /*f1a0*/  MOV R187, R122 ;  /* 0x0000007a00bb7202 */ /* 0x000fe20000000f00 */
[--C-:B-1----:R-:W-:Y:S05]  /*f1b0*/  FFMA.FTZ R74, R199, c[0x0][0x2d0], -R97.reuse ;  /* 0x0000b400c74a7a23 */ /* 0x102fea0000010861 */
[----:B------:R1:W-:Y:S01]  /*f1c0*/  MUFU.EX2 R84, R74 ;  /* 0x0000004a00547308 */ /* 0x0003e20000000800 */
[----:B--2---:R-:W-:Y:S01]  /*f1d0*/  F2FP.BF16.PACK_AB R162, R96, R86 ;  /* 0x0000005660a2723e */ /* 0x004fe200000010ff */
[--C-:B-1----:R-:W-:Y:S08]  /*f1e0*/  FFMA.FTZ R74, R191, c[0x0][0x2d0], -R97.reuse ;  /* 0x0000b400bf4a7a23 */ /* 0x102ff00000010861 */
[----:B------:R1:W2:Y:S02]  /*f1f0*/  MUFU.EX2 R75, R74 ;  /* 0x0000004a004b7308 */ /* 0x0002a40000000800 */
[--C-:B-1----:R-:W-:Y:S01]  /*f200*/  FFMA.FTZ R74, R180, c[0x0][0x2d0], -R97.reuse ;  /* 0x0000b400b44a7a23 */ /* 0x102fe20000010861 */
[----:B--2---:R-:W-:Y:S01]  /*f210*/  F2FP.BF16.PACK_AB R161, R75, R84 ;  /* 0x000000544ba1723e */ /* 0x004fe200000010ff */
[----:B------:R-:W-:Y:S02]  /*f220*/  FFMA.FTZ R97, R73, c[0x0][0x2d0], -R97 ;  /* 0x0000b40049617a23 */ /* 0x000fe40000010861 */
[----:B------:R-:W2:Y:S04]  /*f230*/  LDL.LU R73, [R1+0x20] ;  /* 0x0000200001497983 */ /* 0x000ea80000300800 */
[----:B------:R-:W-:Y:S10]  /*f240*/  MUFU.EX2 R74, R74 ;  /* 0x0000004a004a7308 */ /* 0x000ff40000000800 */
[----:B------:R-:W1:Y:S02]  /*f250*/  MUFU.EX2 R97, R97 ;  /* 0x0000006100617308 */ /* 0x000e640000000800 */
[----:B-1----:R-:W-:Y:S07]  /*f260*/  F2FP.BF16.PACK_AB R163, R97, R74 ;  /* 0x0000004a61a3723e */ /* 0x002fee00000010ff */
[C---:B------:R-:W-:Y:S08]  /*f270*/  HMMA.16816.F32.BF16 R108, R160.reuse, R116, R8 ;  /* 0x00000074a06c723c */ /* 0x040ff00000041808 */
[-C--:B------:R-:W-:Y:S08]  /*f280*/  HMMA.16816.F32.BF16 R112, R160, R118.reuse, R12 ;  /* 0x00000076a070723c */ /* 0x080ff0000004180c */
[C---:B------:R-:W-:Y:S01]  /*f290*/  HMMA.16816.F32.BF16 R116, R164.reuse, R118, R16 ;  /* 0x00000076a474723c */ /* 0x040fe20000041810 */
[----:B---3--:R-:W-:Y:S03]  /*f2a0*/  FFMA.FTZ R2, R2, R76, R204 ;  /* 0x0000004c02027223 */ /* 0x008fe600000100cc */
[----:B------:R-:W-:Y:S02]  /*f2b0*/  IMAD.MOV.U32 R204, RZ, RZ, R149 ;  /* 0x000000ffffcc7224 */ /* 0x000fe400078e0095 */
[----:B------:R-:W-:Y:S01]  /*f2c0*/  FADD.FTZ R2, R197, R2 ;  /* 0x00000002c5027221 */ /* 0x000fe20000010000 */
[----:B------:R-:W1:Y:S05]  /*f2d0*/  LDSM.16.MT88.4 R148, [R210+0x2900] ;  /* 0x00290000d294783b */ /* 0x000e6a0000004200 */
[----:B------:R-:W-:Y:S02]  /*f2e0*/  FADD.FTZ R5, R121, R2 ;  /* 0x0000000279057221 */ /* 0x000fe40000010000 */
[----:B------:R-:W-:Y:S02]  /*f2f0*/  FADD.FTZ R2, R229, R6 ;  /* 0x00000006e5027221 */ /* 0x000fe40000010000 */
[----:B------:R-:W-:Y:S02]  /*f300*/  FADD.FTZ R6, R127, R4 ;  /* 0x000000047f067221 */ /* 0x000fe40000010000 */
[----:B--2---:R-:W-:Y:S02]  /*f310*/  FFMA.FTZ R8, R0, R73, R120 ;  /* 0x0000004900087223 */ /* 0x004fe40000010078 */
[----:B------:R-:W-:Y:S01]  /*f320*/  FADD.FTZ R0, R207, R5 ;  /* 0x00000005cf007221 */ /* 0x000fe20000010000 */
[-C--:B------:R-:W-:Y:S01]  /*f330*/  HMMA.16816.F32.BF16 R120, R164, R132.reuse, R20 ;  /* 0x00000084a478723c */ /* 0x080fe20000041814 */
[----:B------:R-:W-:Y:S02]  /*f340*/  FADD.FTZ R8, R193, R8 ;  /* 0x00000008c1087221 */ /* 0x000fe40000010000 */
[----:B------:R-:W-:Y:S02]  /*f350*/  FADD.FTZ R5, R126, R2 ;  /* 0x000000027e057221 */ /* 0x000fe40000010000 */
[----:B------:R-:W-:Y:S02]  /*f360*/  FADD.FTZ R7, R124, R0 ;  /* 0x000000007c077221 */ /* 0x000fe40000010000 */
[----:B------:R-:W-:Y:S02]  /*f370*/  FADD.FTZ R4, R206, R8 ;  /* 0x00000008ce047221 */ /* 0x000fe40000010000 */
[----:B------:R-:W-:Y:S03]  /*f380*/  FADD.FTZ R2, R204, R6 ;  /* 0x00000006cc027221 */ /* 0x000fe60000010000 */
        /* <DEDUP_REMOVED lines=10> */
[----:B------:R-:W-:Y:S01]  /*f430*/  IMAD.MOV.U32 R193, RZ, RZ, R190 ;  /* 0x000000ffffc17224 */ /* 0x000fe200078e00be */
[----:B------:R-:W2:Y:S01]  /*f440*/  LDSM.16.MT88.4 R4, [R211+0x2900] ;  /* 0x00290000d304783b */ /* 0x000ea20000004200 */
[----:B------:R-:W-:Y:S01]  /*f450*/  FADD.FTZ R8, R200, R2 ;  /* 0x00000002c8087221 */ /* 0x000fe20000010000 */
[----:B------:R-:W-:Y:S01]  /*f460*/  MOV R190, R125 ;  /* 0x0000007d00be7202 */ /* 0x000fe20000000f00 */
[----:B------:R-:W-:Y:S01]  /*f470*/  FADD.FTZ R9, R187, R0 ;  /* 0x00000000bb097221 */ /* 0x000fe20000010000 */
[C---:B------:R-:W-:Y:S01]  /*f480*/  HMMA.16816.F32.BF16 R124, R160.reuse, R132, R24 ;  /* 0x00000084a07c723c */ /* 0x040fe20000041818 */
[----:B------:R-:W-:Y:S02]  /*f490*/  FADD.FTZ R2, R139, R10 ;  /* 0x0000000a8b027221 */ /* 0x000fe40000010000 */
[----:B------:R-:W-:Y:S02]  /*f4a0*/  FADD.FTZ R0, R137, R8 ;  /* 0x0000000889007221 */ /* 0x000fe40000010000 */
[----:B------:R-:W-:Y:S02]  /*f4b0*/  FADD.FTZ R8, R185, R11 ;  /* 0x0000000bb9087221 */ /* 0x000fe40000010000 */
[----:B------:R-:W-:Y:S01]  /*f4c0*/  FADD.FTZ R9, R184, R9 ;  /* 0x00000009b8097221 */ /* 0x000fe20000010000 */
[-C--:B------:R-:W-:Y:S01]  /*f4d0*/  HMMA.16816.F32.BF16 R128, R160, R134.reuse, R28 ;  /* 0x00000086a080723c */ /* 0x080fe2000004181c */
[----:B------:R-:W-:Y:S03]  /*f4e0*/  FADD.FTZ R2, R138, R2 ;  /* 0x000000028a027221 */ /* 0x000fe60000010000 */
[----:B------:R-:W-:Y:S02]  /*f4f0*/  FADD.FTZ R0, R136, R0 ;  /* 0x0000000088007221 */ /* 0x000fe40000010000 */
[----:B------:R-:W-:Y:S02]  /*f500*/  FADD.FTZ R12, R198, R8 ;  /* 0x00000008c60c7221 */ /* 0x000fe40000010000 */
[----:B------:R-:W-:Y:S01]  /*f510*/  FADD.FTZ R8, R193, R9 ;  /* 0x00000009c1087221 */ /* 0x000fe20000010000 */
[C---:B------:R-:W-:Y:S03]  /*f520*/  HMMA.16816.F32.BF16 R132, R164.reuse, R134, R32 ;  /* 0x00000086a484723c */ /* 0x040fe60000041820 */
[----:B------:R-:W-:Y:S02]  /*f530*/  FADD.FTZ R2, R251, R2 ;  /* 0x00000002fb027221 */ /* 0x000fe40000010000 */
[----:B------:R-:W-:Y:S02]  /*f540*/  FADD.FTZ R0, R142, R0 ;  /* 0x000000008e007221 */ /* 0x000fe40000010000 */
[----:B------:R-:W-:Y:S01]  /*f550*/  FADD.FTZ R12, R140, R12 ;  /* 0x0000000c8c0c7221 */ /* 0x000fe20000010000 */
[-C--:B-1----:R-:W-:Y:S01]  /*f560*/  HMMA.16816.F32.BF16 R136, R164, R148.reuse, R36 ;  /* 0x00000094a488723c */ /* 0x082fe20000041824 */
[----:B------:R-:W-:Y:S03]  /*f570*/  FADD.FTZ R10, R190, R8 ;  /* 0x00000008be0a7221 */ /* 0x000fe60000010000 */
[----:B------:R-:W-:Y:S02]  /*f580*/  FADD.FTZ R9, R143, R2 ;  /* 0x000000028f097221 */ /* 0x000fe40000010000 */
[----:B------:R-:W-:Y:S02]  /*f590*/  FADD.FTZ R11, R141, R0 ;  /* 0x000000008d0b7221 */ /* 0x000fe40000010000 */
[----:B------:R-:W-:Y:S01]  /*f5a0*/  FADD.FTZ R8, R239, R12 ;  /* 0x0000000cef087221 */ /* 0x000fe20000010000 */
[C---:B------:R-:W-:Y:S03]  /*f5b0*/  HMMA.16816.F32.BF16 R140, R160.reuse, R148, R40 ;  /* 0x00000094a08c723c */ /* 0x040fe60000041828 */
[----:B------:R-:W-:Y:S02]  /*f5c0*/  FADD.FTZ R2, R249, R10 ;  /* 0x0000000af9027221 */ /* 0x000fe40000010000 */
[----:B------:R-:W-:Y:S02]  /*f5d0*/  FADD.FTZ R0, R146, R9 ;  /* 0x0000000992007221 */ /* 0x000fe40000010000 */
[----:B------:R-:W-:Y:S02]  /*f5e0*/  FADD.FTZ R11, R144, R11 ;  /* 0x0000000b900b7221 */ /* 0x000fe40000010000 */
[----:B------:R-:W-:Y:S03]  /*f5f0*/  FADD.FTZ R8, R237, R8 ;  /* 0x00000008ed087221 */ /* 0x000fe60000010000 */
[----:B------:R-:W-:Y:S02]  /*f600*/  FADD.FTZ R10, R147, R2 ;  /* 0x00000002930a7221 */ /* 0x000fe40000010000 */
[----:B------:R-:W-:Y:S02]  /*f610*/  FADD.FTZ R9, R145, R0 ;  /* 0x0000000091097221 */ /* 0x000fe40000010000 */
[----:B------:R-:W-:Y:S01]  /*f620*/  FADD.FTZ R2, R189, R11 ;  /* 0x0000000bbd027221 */ /* 0x000fe20000010000 */
[-C--:B------:R-:W-:Y:S01]  /*f630*/  HMMA.16816.F32.BF16 R144, R160, R150.reuse, R44 ;  /* 0x00000096a090723c */ /* 0x080fe2000004182c */
[----:B------:R-:W-:Y:S02]  /*f640*/  FADD.FTZ R8, R236, R8 ;  /* 0x00000008ec087221 */ /* 0x000fe40000010000 */
[----:B------:R-:W-:Y:S02]  /*f650*/  FADD.FTZ R0, R235, R10 ;  /* 0x0000000aeb007221 */ /* 0x000fe40000010000 */
[----:B------:R-:W-:Y:S02]  /*f660*/  FADD.FTZ R9, R195, R9 ;  /* 0x00000009c3097221 */ /* 0x000fe40000010000 */
[----:B------:R-:W-:Y:S01]  /*f670*/  FADD.FTZ R11, R186, R2 ;  /* 0x00000002ba0b7221 */ /* 0x000fe20000010000 */
[C---:B------:R-:W-:Y:S01]  /*f680*/  HMMA.16816.F32.BF16 R148, R164.reuse, R150, R48 ;  /* 0x00000096a494723c */ /* 0x040fe20000041830 */
[----:B------:R-:W-:Y:S03]  /*f690*/  FADD.FTZ R8, R182, R8 ;  /* 0x00000008b6087221 */ /* 0x000fe60000010000 */
        /* <DEDUP_REMOVED lines=8> */
[----:B------:R-:W-:Y:S01]  /*f720*/  FADD.FTZ R2, R179, R10 ;  /* 0x0000000ab3027221 */ /* 0x000fe20000010000 */
[-C--:B--2---:R-:W-:Y:S01]  /*f730*/  HMMA.16816.F32.BF16 R152, R164, R4.reuse, R52 ;  /* 0x00000004a498723c */ /* 0x084fe20000041834 */
[----:B------:R-:W-:Y:S02]  /*f740*/  FADD.FTZ R8, R181, R8 ;  /* 0x00000008b5087221 */ /* 0x000fe40000010000 */
[----:B------:R-:W-:Y:S02]  /*f750*/  FADD.FTZ R0, R178, R11 ;  /* 0x0000000bb2007221 */ /* 0x000fe40000010000 */
[----:B------:R-:W-:Y:S02]  /*f760*/  FADD.FTZ R10, R157, R9 ;  /* 0x000000099d0a7221 */ /* 0x000fe40000010000 */
[----:B------:R-:W-:Y:S02]  /*f770*/  FADD.FTZ R11, R159, R2 ;  /* 0x000000029f0b7221 */ /* 0x000fe40000010000 */
[----:B------:R-:W-:Y:S03]  /*f780*/  FADD.FTZ R8, R156, R8 ;  /* 0x000000089c087221 */ /* 0x000fe60000010000 */
[----:B------:R-:W-:Y:S02]  /*f790*/  FADD.FTZ R9, R158, R0 ;  /* 0x000000009e097221 */ /* 0x000fe40000010000 */
[----:B------:R-:W-:Y:S01]  /*f7a0*/  FADD.FTZ R2, R175, R10 ;  /* 0x0000000aaf027221 */ /* 0x000fe20000010000 */
[C---:B------:R-:W-:Y:S01]  /*f7b0*/  HMMA.16816.F32.BF16 R156, R160.reuse, R4, R56 ;  /* 0x00000004a09c723c */ /* 0x040fe20000041838 */
[----:B------:R-:W-:Y:S06]  /*f7c0*/  FADD.FTZ R0, R177, R11 ;  /* 0x0000000bb1007221 */ /* 0x000fec0000010000 */
[----:B------:R-:W-:Y:S01]  /*f7d0*/  FADD.FTZ R4, R172, R8 ;  /* 0x00000008ac047221 */ /* 0x000fe20000010000 */
[-C--:B------:R-:W-:Y:S01]  /*f7e0*/  HMMA.16816.F32.BF16 R160, R160, R6.reuse, R60 ;  /* 0x00000006a0a0723c */ /* 0x080fe2000004183c */
[----:B------:R-:W-:Y:S03]  /*f7f0*/  FADD.FTZ R8, R176, R9 ;  /* 0x00000009b0087221 */ /* 0x000fe60000010000 */
[----:B------:R-:W-:Y:S02]  /*f800*/  FADD.FTZ R9, R174, R2 ;  /* 0x00000002ae097221 */ /* 0x000fe40000010000 */
[----:B------:R-:W-:Y:S02]  /*f810*/  FADD.FTZ R4, R171, R4 ;  /* 0x00000004ab047221 */ /* 0x000fe40000010000 */
[----:B------:R-:W-:Y:S01]  /*f820*/  FADD.FTZ R5, R173, R0 ;  /* 0x00000000ad057221 */ /* 0x000fe20000010000 */
[----:B------:R-:W-:Y:S03]  /*f830*/  HMMA.16816.F32.BF16 R164, R164, R6, R64 ;  /* 0x00000006a4a4723c */ /* 0x000fe60000041840 */
[----:B------:R-:W-:Y:S02]  /*f840*/  FADD.FTZ R2, R169, R8 ;  /* 0x00000008a9027221 */ /* 0x000fe40000010000 */
[----:B------:R-:W-:Y:S02]  /*f850*/  FADD.FTZ R4, R98, R4 ;  /* 0x0000000462047221 */ /* 0x000fe40000010000 */
[----:B------:R-:W-:Y:S02]  /*f860*/  FADD.FTZ R0, R99, R9 ;  /* 0x0000000963007221 */ /* 0x000fe40000010000 */
[----:B------:R-:W-:Y:S03]  /*f870*/  FADD.FTZ R5, R170, R5 ;  /* 0x00000005aa057221 */ /* 0x000fe60000010000 */
[----:B------:R-:W-:Y:S01]  /*f880*/  FADD.FTZ R8, R103, R2 ;  /* 0x0000000267087221 */ /* 0x000fe20000010000 */
[----:B------:R-:W-:Y:S01]  /*f890*/  MOV R103, R3 ;  /* 0x0000000300677202 */ /* 0x000fe20000000f00 */
[----:B------:R-:W-:Y:S02]  /*f8a0*/  FADD.FTZ R2, R84, R4 ;  /* 0x0000000454027221 */ /* 0x000fe40000010000 */
[----:B------:R-:W-:Y:S02]  /*f8b0*/  FADD.FTZ R4, R85, R0 ;  /* 0x0000000055047221 */ /* 0x000fe40000010000 */
[----:B------:R-:W-:Y:S02]  /*f8c0*/  FADD.FTZ R0, R168, R5 ;  /* 0x00000005a8007221 */ /* 0x000fe40000010000 */
[----:B------:R-:W-:Y:S01]  /*f8d0*/  FADD.FTZ R5, R101, R8 ;  /* 0x0000000865057221 */ /* 0x000fe20000010000 */
[----:B------:R-:W-:Y:S01]  /*f8e0*/  MOV R101, R71 ;  /* 0x0000004700657202 */ /* 0x000fe20000000f00 */
[----:B------:R-:W-:Y:S01]  /*f8f0*/  FADD.FTZ R6, R102, R0 ;  /* 0x0000000066067221 */ /* 0x000fe20000010000 */
[----:B------:R-:W-:Y:S01]  /*f900*/  MOV R102, R70 ;  /* 0x0000004600667202 */ /* 0x000fe20000000f00 */
[----:B------:R-:W-:Y:S02]  /*f910*/  FADD.FTZ R5, R100, R5 ;  /* 0x0000000564057221 */ /* 0x000fe40000010000 */
[----:B------:R-:W-:Y:S01]  /*f920*/  FADD.FTZ R2, R75, R2 ;  /* 0x000000024b027221 */ /* 0x000fe20000010000 */
[----:B------:R1:W-:Y:S01]  /*f930*/  STL [R1+0x14], R6 ;  /* 0x0000140601007387 */ /* 0x0003e20000100800 */
[----:B------:R-:W-:Y:S02]  /*f940*/  FADD.FTZ R4, R86, R4 ;  /* 0x0000000456047221 */ /* 0x000fe40000010000 */
[----:B------:R-:W-:Y:S01]  /*f950*/  FADD.FTZ R0, R74, R2 ;  /* 0x000000024a007221 */ /* 0x000fe20000010000 */
[----:B------:R1:W-:Y:S01]  /*f960*/  STL [R1+0x18], R5 ;  /* 0x0000180501007387 */ /* 0x0003e20000100800 */
[----:B------:R-:W-:Y:S02]  /*f970*/  FADD.FTZ R2, R96, R4 ;  /* 0x0000000460027221 */ /* 0x000fe40000010000 */
[----:B------:R-:W-:Y:S02]  /*f980*/  FADD.FTZ R0, R97, R0 ;  /* 0x0000000061007221 */ /* 0x000fe40000010000 */
[----:B------:R-:W-:Y:S01]  /*f990*/  IMAD.MOV.U32 R100, RZ, RZ, R72 ;  /* 0x000000ffff647224 */ /* 0x000fe200078e0048 */
[----:B------:R1:W-:Y:S04]  /*f9a0*/  STL [R1+0x1c], R2 ;  /* 0x00001c0201007387 */ /* 0x0003e80000100800 */
[----:B------:R1:W-:Y:S01]  /*f9b0*/  STL [R1+0x20], R0 ;  /* 0x0000200001007387 */ /* 0x0003e20000100800 */
[----:B------:R-:W-:-:S05]  /*f9c0*/  @P0 BRA `(.L_x_538) ;  /* 0xffff955000000947 */ /* 0x000fca000383ffff */
.L_x_519:
[----:B------:R-:W2:Y:S01]  /*f9d0*/  S2UR UR18, SR_CTAID.X ;  /* 0x00000000001279c3 */ /* 0x000ea20000002500 */
[----:B------:R-:W-:Y:S01]  /*f9e0*/  ULDC.64 UR4, c[0x0][0x2c8] ;  /* 0x0000b20000047ab9 */ /* 0x000fe20000000a00 */
[----:B------:R-:W-:Y:S01]  /*f9f0*/  IMAD.MOV.U32 R4, RZ, RZ, 0x1 ;  /* 0x00000001ff047424 */ /* 0x000fe200078e00ff */
[----:B------:R-:W-:Y:S01]  /*fa00*/  PLOP3.LUT P0, PT, PT, PT, UP1, 0x40, 0x0 ;  /* 0x000000000000781c */ /* 0x000fe20003f0e818 */
[----:B-1----:R-:W-:-:S03]  /*fa10*/  IMAD.MOV.U32 R2, RZ, RZ, c[0x0][0x2ac] ;  /* 0x0000ab00ff027624 */ /* 0x002fc600078e00ff */
[----:B------:R-:W-:-:S05]  /*fa20*/  IADD3 R0, R4, -c[0x0][0x168], RZ ;  /* 0x80005a0004007a10 */ /* 0x000fca0007ffe0ff */
[----:B------:R-:W-:Y:S01]  /*fa30*/  IMAD R0, R2, c[0x0][0x1d0], R0 ;  /* 0x0000740002007a24 */ /* 0x000fe200078e0200 */
[----:B--2---:R-:W-:-:S04]  /*fa40*/  ULEA UR18, UR18, 0x7f, 0x7 ;  /* 0x0000007f12127891 */ /* 0x004fc8000f8e383f */
[----:B------:R-:W-:-:S07]  /*fa50*/  UIMAD.WIDE.U32 UR22, UR18, UR4, URZ ;  /* 0x00000004121672a5 */ /* 0x000fce000f8e003f */
[----:B------:R-:W-:Y:S02]  /*fa60*/  @UP2 UMOV UR19, UR23 ;  /* 0x0000001700132c82 */ /* 0x000fe40008000000 */
[----:B------:R-:W-:-:S06]  /*fa70*/  @UP2 USHF.R.U32.HI UR18, URZ, UR5, UR19 ;  /* 0x000000053f122299 */ /* 0x000fcc0008011613 */
[----:B------:R-:W-:-:S04]  /*fa80*/  IADD3 R0, R0, UR18, RZ ;  /* 0x0000001200007c10 */ /* 0x000fc8000fffe0ff */
[----:B------:R-:W-:Y:S01]  /*fa90*/  IADD3 R2, R0, -c[0x0][0x324], RZ ;  /* 0x8000c90000027a10 */ /* 0x000fe20007ffe0ff */
[----:B------:R-:W-:Y:S05]  /*faa0*/  @P0 BRA `(.L_x_539) ;  /* 0x000000d000000947 */ /* 0x000fea0003800000 */
[----:B------:R-:W-:-:S13]  /*fab0*/  ISETP.GT.AND P0, PT, R0, -0x1, PT ;  /* 0xffffffff0000780c */ /* 0x000fda0003f04270 */
[----:B------:R-:W-:Y:S05]  /*fac0*/  @P0 BRA `(.L_x_540) ;  /* 0x0000006000000947 */ /* 0x000fea0003800000 */
[----:B------:R-:W-:Y:S02]  /*fad0*/  ISETP.NE.AND P0, PT, R4, c[0x0][0x32c], PT ;  /* 0x0000cb0004007a0c */ /* 0x000fe40003f05270 */
[----:B------:R-:W-:-:S11]  /*fae0*/  LOP3.LUT R0, RZ, R0, RZ, 0x33, !PT ;  /* 0x00000000ff007212 */ /* 0x000fd600078e33ff */
[----:B------:R-:W-:-:S05]  /*faf0*/  @P0 IMAD.HI.U32 R4, R0, c[0x0][0x330], RZ ;  /* 0x0000cc0000040a27 */ /* 0x000fca00078e00ff */
[----:B------:R-:W-:-:S04]  /*fb00*/  @P0 SHF.R.U32.HI R0, RZ, c[0x0][0x334], R4 ;  /* 0x0000cd00ff000a19 */ /* 0x000fc80000011604 */
[----:B------:R-:W-:Y:S01]  /*fb10*/  LOP3.LUT R0, RZ, R0, RZ, 0x33, !PT ;  /* 0x00000000ff007212 */ /* 0x000fe200078e33ff */
[----:B------:R-:W-:Y:S05]  /*fb20*/  BRA `(.L_x_541) ;  /* 0x0000003000007947 */ /* 0x000fea0003800000 */
.L_x_540:
[----:B------:R-:W-:-:S13]  /*fb30*/  ISETP.NE.AND P0, PT, R4, c[0x0][0x32c], PT ;  /* 0x0000cb0004007a0c */ /* 0x000fda0003f05270 */
[----:B------:R-:W-:-:S05]  /*fb40*/  @P0 IMAD.HI.U32 R4, R0, c[0x0][0x330], RZ ;  /* 0x0000cc0000040a27 */ /* 0x000fca00078e00ff */
[----:B------:R-:W-:-:S05]  /*fb50*/  @P0 SHF.R.U32.HI R0, RZ, c[0x0][0x334], R4 ;  /* 0x0000cd00ff000a19 */ /* 0x000fca0000011604 */
.L_x_541:
[----:B------:R-:W-:-:S05]  /*fb60*/  IMAD R0, R0, c[0x0][0x32c], RZ ;  /* 0x0000cb0000007a24 */ /* 0x000fca00078e02ff */
[----:B------:R-:W-:-:S03]  /*fb70*/  IMNMX R2, R2, R0, !PT ;  /* 0x0000000002027217 */ /* 0x000fc60007800200 */
.L_x_539:
[----:B------:R-:W2:Y:S01]  /*fb80*/  LDL R4, [R1+0x28] ;  /* 0x0000280001047983 */ /* 0x000ea20000100800 */
[----:B------:R-:W-:-:S05]  /*fb90*/  IADD3 R2, R2, 0x5f, RZ ;  /* 0x0000005f02027810 */ /* 0x000fca0007ffe0ff */
[----:B------:R-:W-:-:S05]  /*fba0*/  IMAD.HI R2, R2, 0x2aaaaaab, RZ ;  /* 0x2aaaaaab02027827 */ /* 0x000fca00078e02ff */
[----:B------:R-:W-:-:S04]  /*fbb0*/  SHF.R.U32.HI R0, RZ, 0x1f, R2 ;  /* 0x0000001fff007819 */ /* 0x000fc80000011602 */
[----:B------:R-:W-:-:S04]  /*fbc0*/  LEA.HI.SX32 R0, R2, R0, 0x1c ;  /* 0x0000000002007211 */ /* 0x000fc800078fe2ff */
[----:B--2---:R-:W-:-:S04]  /*fbd0*/  IMNMX R4, R4, R0, !PT ;  /* 0x0000000004047217 */ /* 0x004fc80007800200 */
[----:B------:R-:W-:Y:S01]  /*fbe0*/  ISETP.GE.AND P0, PT, R227, R4, PT ;  /* 0x00000004e300720c */ /* 0x000fe20003f06270 */
[----:B------:R1:W-:-:S12]  /*fbf0*/  STL [R1+0x30], R4 ;  /* 0x0000300401007387 */ /* 0x0003d80000100800 */
[----:B------:R-:W-:Y:S05]  /*fc00*/  @!P0 BRA `(.L_x_542) ;  /* 0x00004a6000008947 */ /* 0x000fea0003800000 */
[----:B------:R-:W-:Y:S01]  /*fc10*/  IMAD.MOV.U32 R100, RZ, RZ, R71 ;  /* 0x000000ffff647224 */ /* 0x000fe200078e0047 */
[----:B------:R-:W-:Y:S01]  /*fc20*/  MOV R102, R3 ;  /* 0x0000000300667202 */ /* 0x000fe20000000f00 */
[----:B------:R-:W-:Y:S01]  /*fc30*/  IMAD.MOV.U32 R2, RZ, RZ, R72 ;  /* 0x000000ffff027224 */ /* 0x000fe200078e0048 */
[----:B------:R-:W-:Y:S02]  /*fc40*/  MOV R101, R70 ;  /* 0x0000004600657202 */ /* 0x000fe40000000f00 */
.L_x_545:
[----:B--2---:R-:W2:Y:S01]  /*fc50*/  LDL R15, [R1+0x28] ;  /* 0x00002800010f7983 */ /* 0x004ea20000100800 */
[----:B------:R-:W-:Y:S04]  /*fc60*/  DEPBAR.LE SB0, 0x0 ;  /* 0x000080000000791a */ /* 0x000fe80000000000 */
[----:B------:R-:W-:Y:S06]  /*fc70*/  BAR.SYNC.DEFER_BLOCKING 0x0 ;  /* 0x0000000000007b1d */ /* 0x000fec0000010000 */
[----:B-----5:R3:W4:Y:S04]  /*fc80*/  LDSM.16.M88.4 R96, [R215+0x6100] ;  /* 0x00610000d760783b */ /* 0x0207280000000200 */
        /* <DEDUP_REMOVED lines=20> */
[----:B------:R-:W-:Y:S01]  /*fdd0*/  IMAD.WIDE.U32 R4, R233, c[0x0][0x208], RZ ;  /* 0x00008200e9047a25 */ /* 0x000fe200078e00ff */
        /* <DEDUP_REMOVED lines=11> */
[----:B------:R-:W-:Y:S04]  /*fe90*/  SHFL.IDX PT, R12, R3, 0x1, 0x181f ;  /* 0x00381f00030c7f89 */ /* 0x000fe800000e0000 */
[----:B------:R-:W1:Y:S04]  /*fea0*/  SHFL.IDX PT, R4, R3, RZ, 0x181f ;  /* 0x00181fff03047589 */ /* 0x000e6800000e0000 */
[----:B------:R-:W-:Y:S04]  /*feb0*/  SHFL.IDX PT, R5, R0, RZ, 0x181f ;  /* 0x00181fff00057589 */ /* 0x000fe800000e0000 */
[----:B------:R-:W3:Y:S04]  /*fec0*/  SHFL.IDX PT, R10, R3, 0x2, 0x181f ;  /* 0x00581f00030a7f89 */ /* 0x000ee800000e0000 */
[----:B------:R-:W-:Y:S04]  /*fed0*/  SHFL.IDX PT, R6, R0, 0x1, 0x181f ;  /* 0x00381f0000067f89 */ /* 0x000fe800000e0000 */
[----:B------:R-:W4:Y:S04]  /*fee0*/  SHFL.IDX PT, R8, R3, 0x3, 0x181f ;  /* 0x00781f0003087f89 */ /* 0x000f2800000e0000 */
[----:B------:R-:W5:Y:S04]  /*fef0*/  SHFL.IDX PT, R11, R0, 0x2, 0x181f ;  /* 0x00581f00000b7f89 */ /* 0x000f6800000e0000 */
[----:B------:R-:W5:Y:S04]  /*ff00*/  SHFL.IDX PT, R7, R3, 0x4, 0x181f ;  /* 0x00981f0003077f89 */ /* 0x000f6800000e0000 */
[----:B------:R-:W5:Y:S04]  /*ff10*/  SHFL.IDX PT, R9, R0, 0x3, 0x181f ;  /* 0x00781f0000097f89 */ /* 0x000f6800000e0000 */
[----:B------:R-:W-:Y:S04]  /*ff20*/  SHFL.IDX PT, R3, R3, 0x5, 0x181f ;  /* 0x00b81f0003037f89 */ /* 0x000fe800000e0000 */
[----:B------:R-:W5:Y:S04]  /*ff30*/  SHFL.IDX PT, R14, R0, 0x4, 0x181f ;  /* 0x00981f00000e7f89 */ /* 0x000f6800000e0000 */
[----:B------:R-:W2:Y:S01]  /*ff40*/  SHFL.IDX PT, R0, R0, 0x5, 0x181f ;  /* 0x00b81f0000007f89 */ /* 0x000ea200000e0000 */
[-C--:B-1----:R-:W-:Y:S02]  /*ff50*/  IADD3 R4, P0, R4, R226.reuse, RZ ;  /* 0x000000e204047210 */ /* 0x082fe40007f1e0ff */
[-C--:B---3--:R-:W-:Y:S02]  /*ff60*/  IADD3 R10, P5, R10, R226.reuse, RZ ;  /* 0x000000e20a0a7210 */ /* 0x088fe40007fbe0ff */
[-C--:B----4-:R-:W-:Y:S01]  /*ff70*/  IADD3 R8, P2, R8, R226.reuse, RZ ;  /* 0x000000e208087210 */ /* 0x090fe20007f5e0ff */
[--C-:B------:R-:W-:Y:S01]  /*ff80*/  IMAD.X R5, R5, 0x1, R225.reuse, P0 ;  /* 0x0000000105057824 */ /* 0x100fe200000e06e1 */
[-C--:B------:R-:W-:Y:S02]  /*ff90*/  IADD3 R12, P0, R12, R226.reuse, RZ ;  /* 0x000000e20c0c7210 */ /* 0x080fe40007f1e0ff */
[-C--:B-----5:R-:W-:Y:S03]  /*ffa0*/  IADD3.X R11, R11, R225.reuse, RZ, P5, !PT ;  /* 0x000000e10b0b7210 */ /* 0x0a0fe60002ffe4ff */
[--C-:B------:R-:W-:Y:S01]  /*ffb0*/  IMAD.X R13, R6, 0x1, R225.reuse, P0 ;  /* 0x00000001060d7824 */ /* 0x100fe200000e06e1 */
[-C--:B------:R-:W-:Y:S01]  /*ffc0*/  IADD3 R6, P1, R7, R226.reuse, RZ ;  /* 0x000000e207067210 */ /* 0x080fe20007f3e0ff */
[--C-:B------:R-:W-:Y:S04]  /*ffd0*/  IMAD.X R9, R9, 0x1, R225.reuse, P2 ;  /* 0x0000000109097824 */ /* 0x100fe800010e06e1 */
[----:B------:R-:W-:Y:S01]  /*ffe0*/  IMAD.X R7, R14, 0x1, R225, P1 ;  /* 0x000000010e077824 */ /* 0x000fe200008e06e1 */
[----:B--2---:R1:W-:Y:S04]  /*fff0*/  LDGSTS.E.BYPASS.LTC128B.128 [R20], [R4.64], !P4 ;  /* 0x0000000004147fae */ /* 0x0043e8000e101d50 */
[----:B------:R2:W-:Y:S04]  /*10000*/  LDGSTS.E.BYPASS.LTC128B.128 [R20+0x800], [R12.64], !P4 ;  /* 0x008000000c147fae */ /* 0x0005e8000e101d50 */
[----:B------:R2:W-:Y:S04]  /*10010*/  LDGSTS.E.BYPASS.LTC128B.128 [R20+0x1000], [R10.64], !P4 ;  /* 0x010000000a147fae */ /* 0x0005e8000e101d50 */
[----:B------:R2:W-:Y:S04]  /*10020*/  LDGSTS.E.BYPASS.LTC128B.128 [R20+0x1800], [R8.64], !P4 ;  /* 0x0180000008147fae */ /* 0x0005e8000e101d50 */
[----:B------:R2:W-:Y:S01]  /*10030*/  LDGSTS.E.BYPASS.LTC128B.128 [R20+0x2000], [R6.64], !P4 ;  /* 0x0200000006147fae */ /* 0x0005e2000e101d50 */
[----:B-1----:R-:W-:Y:S04]  /*10040*/  IADD3 R4, P0, R3, R226, RZ ;  /* 0x000000e203047210 */ /* 0x002fe80007f1e0ff */
[----:B------:R-:W-:Y:S05]  /*10050*/  IADD3.X R5, R0, R225, RZ, P0, !PT ;  /* 0x000000e100057210 */ /* 0x000fea00007fe4ff */
[----:B------:R2:W-:Y:S04]  /*10060*/  LDGSTS.E.BYPASS.LTC128B.128 [R20+0x2800], [R4.64], !P4 ;  /* 0x0280000004147fae */ /* 0x0005e8000e101d50 */
.L_x_543:
[----:B-1-34-:R-:W-:Y:S01]  /*10070*/  LDSM.16.M88.4 R204, [R214+0x5900] ;  /* 0x00590000d6cc783b */ /* 0x01afe20000000200 */
[-C--:B--2---:R-:W-:Y:S04]  /*10080*/  HMMA.16816.F32.BF16 R4, R96, R16.reuse, RZ ;  /* 0x000000106004723c */ /* 0x084fe800000418ff */
[----:B------:R-:W-:Y:S03]  /*10090*/  MOV R3, R15 ;  /* 0x0000000f00037202 */ /* 0x000fe60000000f00 */
[----:B------:R-:W0:Y:S01]  /*100a0*/  LDGDEPBAR ;  /* 0x00000000000079af */ /* 0x000e220000000000 */
[C---:B------:R-:W-:Y:S02]  /*100b0*/  HMMA.16816.F32.BF16 R8, R92.reuse, R16, RZ ;  /* 0x000000105c08723c */ /* 0x040fe400000418ff */
[----:B------:R-:W-:Y:S06]  /*100c0*/  ISETP.GT.AND P0, PT, R227, R3, PT ;  /* 0x00000003e300720c */ /* 0x000fec0003f04270 */
        /* <DEDUP_REMOVED lines=85> */
[----:B------:R-:W1:Y:S01]  /*10620*/  MUFU.TANH R103, R4 ;  /* 0x0000000400677308 */ /* 0x000e620000002400 */
[----:B------:R-:W-:Y:S02]  /*10630*/  FMUL.FTZ R5, R5, c[0x0][0x320] ;  /* 0x0000c80005057a20 */ /* 0x000fe40000410000 */
[----:B------:R-:W-:Y:S02]  /*10640*/  FMUL.FTZ R6, R6, c[0x0][0x320] ;  /* 0x0000c80006067a20 */ /* 0x000fe40000410000 */
[----:B------:R-:W-:Y:S04]  /*10650*/  FMUL.FTZ R7, R7, c[0x0][0x320] ;  /* 0x0000c80007077a20 */ /* 0x000fe80000410000 */
        /* <DEDUP_REMOVED lines=9> */
[----:B------:R-:W-:Y:S02]  /*106f0*/  FMUL.FTZ R17, R17, c[0x0][0x320] ;  /* 0x0000c80011117a20 */ /* 0x000fe40000410000 */
[----:B------:R-:W-:Y:S02]  /*10700*/  FMUL.FTZ R18, R18, c[0x0][0x320] ;  /* 0x0000c80012127a20 */ /* 0x000fe40000410000 */
[----:B------:R-:W-:Y:S02]  /*10710*/  FMUL.FTZ R19, R19, c[0x0][0x320] ;  /* 0x0000c80013137a20 */ /* 0x000fe40000410000 */
[----:B------:R-:W-:Y:S01]  /*10720*/  FMUL.FTZ R13, R13, c[0x0][0x320] ;  /* 0x0000c8000d0d7a20 */ /* 0x000fe20000410000 */
[----:B------:R4:W1:Y:S01]  /*10730*/  MUFU.TANH R183, R7 ;  /* 0x0000000700b77308 */ /* 0x0008620000002400 */
[----:B------:R-:W-:Y:S09]  /*10740*/  FMUL.FTZ R14, R14, c[0x0][0x320] ;  /* 0x0000c8000e0e7a20 */ /* 0x000ff20000410000 */
[----:B------:R-:W1:Y:S10]  /*10750*/  MUFU.TANH R181, R8 ;  /* 0x0000000800b57308 */ /* 0x000e740000002400 */
[----:B------:R-:W1:Y:S01]  /*10760*/  MUFU.TANH R184, R9 ;  /* 0x0000000900b87308 */ /* 0x000e620000002400 */
[----:B----4-:R-:W4:Y:S09]  /*10770*/  LDSM.16.M88.4 R4, [R213+0x800] ;  /* 0x00080000d504783b */ /* 0x010f320000000200 */
[----:B------:R-:W1:Y:S10]  /*10780*/  MUFU.TANH R171, R10 ;  /* 0x0000000a00ab7308 */ /* 0x000e740000002400 */
[----:B------:R5:W1:Y:S10]  /*10790*/  MUFU.TANH R185, R11 ;  /* 0x0000000b00b97308 */ /* 0x000a740000002400 */
[----:B------:R-:W1:Y:S10]  /*107a0*/  MUFU.TANH R170, R12 ;  /* 0x0000000c00aa7308 */ /* 0x000e740000002400 */
[----:B------:R-:W1:Y:S01]  /*107b0*/  MUFU.TANH R169, R13 ;  /* 0x0000000d00a97308 */ /* 0x000e620000002400 */
[----:B-----5:R-:W5:Y:S01]  /*107c0*/  LDSM.16.M88.4 R8, [R213+0x1000] ;  /* 0x00100000d508783b */ /* 0x020f620000000200 */
[-C--:B----4-:R-:W-:Y:S08]  /*107d0*/  HMMA.16816.F32.BF16 R20, R172, R4.reuse, R20 ;  /* 0x00000004ac14723c */ /* 0x090ff00000041814 */
[----:B------:R-:W4:Y:S01]  /*107e0*/  MUFU.TANH R180, R14 ;  /* 0x0000000e00b47308 */ /* 0x000f220000002400 */
[C---:B------:R-:W-:Y:S09]  /*107f0*/  HMMA.16816.F32.BF16 R24, R176.reuse, R4, R24 ;  /* 0x00000004b018723c */ /* 0x040ff20000041818 */
[----:B------:R-:W1:Y:S01]  /*10800*/  MUFU.TANH R15, R15 ;  /* 0x0000000f000f7308 */ /* 0x000e620000002400 */
[-C--:B------:R-:W-:Y:S08]  /*10810*/  HMMA.16816.F32.BF16 R28, R176, R6.reuse, R28 ;  /* 0x00000006b01c723c */ /* 0x080ff0000004181c */
[C---:B------:R-:W-:Y:S01]  /*10820*/  HMMA.16816.F32.BF16 R32, R172.reuse, R6, R32 ;  /* 0x00000006ac20723c */ /* 0x040fe20000041820 */
[----:B------:R-:W1:Y:S01]  /*10830*/  MUFU.TANH R16, R16 ;  /* 0x0000001000107308 */ /* 0x000e620000002400 */
[----:B------:R-:W1:Y:S02]  /*10840*/  LDSM.16.M88.4 R4, [R213+0x1800] ;  /* 0x00180000d504783b */ /* 0x000e640000000200 */
[----:B------:R-:W-:Y:S02]  /*10850*/  FMUL.FTZ R20, R20, c[0x0][0x320] ;  /* 0x0000c80014147a20 */ /* 0x000fe40000410000 */
[----:B------:R-:W-:Y:S02]  /*10860*/  FMUL.FTZ R21, R21, c[0x0][0x320] ;  /* 0x0000c80015157a20 */ /* 0x000fe40000410000 */
[----:B------:R-:W-:Y:S03]  /*10870*/  FMUL.FTZ R22, R22, c[0x0][0x320] ;  /* 0x0000c80016167a20 */ /* 0x000fe60000410000 */
[----:B------:R-:W1:Y:S01]  /*10880*/  MUFU.TANH R17, R17 ;  /* 0x0000001100117308 */ /* 0x000e620000002400 */
[----:B------:R-:W-:Y:S02]  /*10890*/  FMUL.FTZ R23, R23, c[0x0][0x320] ;  /* 0x0000c80017177a20 */ /* 0x000fe40000410000 */
[----:B------:R-:W-:Y:S01]  /*108a0*/  FMUL.FTZ R24, R24, c[0x0][0x320] ;  /* 0x0000c80018187a20 */ /* 0x000fe20000410000 */
[-C--:B-----5:R-:W-:Y:S03]  /*108b0*/  HMMA.16816.F32.BF16 R36, R172, R8.reuse, R36 ;  /* 0x00000008ac24723c */ /* 0x0a0fe60000041824 */
[----:B------:R-:W-:Y:S02]  /*108c0*/  FMUL.FTZ R25, R25, c[0x0][0x320] ;  /* 0x0000c80019197a20 */ /* 0x000fe40000410000 */
[----:B------:R-:W-:Y:S01]  /*108d0*/  FMUL.FTZ R26, R26, c[0x0][0x320] ;  /* 0x0000c8001a1a7a20 */ /* 0x000fe20000410000 */
[----:B------:R-:W1:Y:S01]  /*108e0*/  MUFU.TANH R18, R18 ;  /* 0x0000001200127308 */ /* 0x000e620000002400 */
[----:B------:R-:W-:Y:S01]  /*108f0*/  FMUL.FTZ R27, R27, c[0x0][0x320] ;  /* 0x0000c8001b1b7a20 */ /* 0x000fe20000410000 */
[C---:B------:R-:W-:Y:S04]  /*10900*/  HMMA.16816.F32.BF16 R40, R176.reuse, R8, R40 ;  /* 0x00000008b028723c */ /* 0x040fe80000041828 */
[----:B------:R-:W-:Y:S02]  /*10910*/  FMUL.FTZ R28, R28, c[0x0][0x320] ;  /* 0x0000c8001c1c7a20 */ /* 0x000fe40000410000 */
[----:B------:R-:W-:Y:S02]  /*10920*/  FMUL.FTZ R29, R29, c[0x0][0x320] ;  /* 0x0000c8001d1d7a20 */ /* 0x000fe40000410000 */
[----:B------:R-:W2:Y:S01]  /*10930*/  MUFU.TANH R19, R19 ;  /* 0x0000001300137308 */ /* 0x000ea20000002400 */
[-C--:B------:R-:W-:Y:S03]  /*10940*/  HMMA.16816.F32.BF16 R44, R176, R10.reuse, R44 ;  /* 0x0000000ab02c723c */ /* 0x080fe6000004182c */
[----:B------:R-:W-:Y:S02]  /*10950*/  FMUL.FTZ R30, R30, c[0x0][0x320] ;  /* 0x0000c8001e1e7a20 */ /* 0x000fe40000410000 */
[----:B------:R-:W-:Y:S02]  /*10960*/  FMUL.FTZ R31, R31, c[0x0][0x320] ;  /* 0x0000c8001f1f7a20 */ /* 0x000fe40000410000 */
[----:B------:R-:W-:Y:S01]  /*10970*/  FMUL.FTZ R32, R32, c[0x0][0x320] ;  /* 0x0000c80020207a20 */ /* 0x000fe20000410000 */
[C---:B------:R-:W-:Y:S01]  /*10980*/  HMMA.16816.F32.BF16 R48, R172.reuse, R10, R48 ;  /* 0x0000000aac30723c */ /* 0x040fe20000041830 */
[----:B------:R-:W2:Y:S01]  /*10990*/  MUFU.TANH R20, R20 ;  /* 0x0000001400147308 */ /* 0x000ea20000002400 */
[----:B------:R-:W5:Y:S02]  /*109a0*/  LDSM.16.M88.4 R8, [R213+0x2000] ;  /* 0x00200000d508783b */ /* 0x000f640000000200 */
[----:B------:R-:W-:Y:S02]  /*109b0*/  FMUL.FTZ R33, R33, c[0x0][0x320] ;  /* 0x0000c80021217a20 */ /* 0x000fe40000410000 */
[----:B------:R-:W-:Y:S02]  /*109c0*/  FMUL.FTZ R34, R34, c[0x0][0x320] ;  /* 0x0000c80022227a20 */ /* 0x000fe40000410000 */
[-C--:B-1----:R-:W-:Y:S03]  /*109d0*/  HMMA.16816.F32.BF16 R52, R172, R4.reuse, R52 ;  /* 0x00000004ac34723c */ /* 0x082fe60000041834 */
[----:B------:R-:W1:Y:S01]  /*109e0*/  MUFU.TANH R21, R21 ;  /* 0x0000001500157308 */ /* 0x000e620000002400 */
[----:B------:R-:W-:Y:S02]  /*109f0*/  FMUL.FTZ R35, R35, c[0x0][0x320] ;  /* 0x0000c80023237a20 */ /* 0x000fe40000410000 */
[----:B------:R-:W-:Y:S02]  /*10a00*/  FMUL.FTZ R36, R36, c[0x0][0x320] ;  /* 0x0000c80024247a20 */ /* 0x000fe40000410000 */
[C---:B------:R-:W-:Y:S04]  /*10a10*/  HMMA.16816.F32.BF16 R56, R176.reuse, R4, R56 ;  /* 0x00000004b038723c */ /* 0x040fe80000041838 */
[----:B------:R-:W-:Y:S01]  /*10a20*/  FMUL.FTZ R37, R37, c[0x0][0x320] ;  /* 0x0000c80025257a20 */ /* 0x000fe20000410000 */
[----:B------:R-:W1:Y:S01]  /*10a30*/  MUFU.TANH R22, R22 ;  /* 0x0000001600167308 */ /* 0x000e620000002400 */
[----:B------:R-:W-:Y:S02]  /*10a40*/  FMUL.FTZ R38, R38, c[0x0][0x320] ;  /* 0x0000c80026267a20 */ /* 0x000fe40000410000 */
[-C--:B------:R-:W-:Y:S04]  /*10a50*/  HMMA.16816.F32.BF16 R60, R176, R6.reuse, R60 ;  /* 0x00000006b03c723c */ /* 0x080fe8000004183c */
[----:B------:R-:W-:Y:S02]  /*10a60*/  FMUL.FTZ R39, R39, c[0x0][0x320] ;  /* 0x0000c80027277a20 */ /* 0x000fe40000410000 */
[----:B------:R-:W-:Y:S01]  /*10a70*/  FMUL.FTZ R40, R40, c[0x0][0x320] ;  /* 0x0000c80028287a20 */ /* 0x000fe20000410000 */
[----:B------:R-:W1:Y:S01]  /*10a80*/  MUFU.TANH R23, R23 ;  /* 0x0000001700177308 */ /* 0x000e620000002400 */
[C---:B------:R-:W-:Y:S01]  /*10a90*/  HMMA.16816.F32.BF16 R64, R172.reuse, R6, R64 ;  /* 0x00000006ac40723c */ /* 0x040fe20000041840 */
[----:B------:R-:W1:Y:S01]  /*10aa0*/  LDSM.16.M88.4 R4, [R213+0x2800] ;  /* 0x00280000d504783b */ /* 0x000e620000000200 */
[----:B------:R-:W-:Y:S04]  /*10ab0*/  DEPBAR.LE SB0, 0x0 ;  /* 0x000080000000791a */ /* 0x000fe80000000000 */
[----:B------:R-:W-:Y:S02]  /*10ac0*/  FMUL.FTZ R41, R41, c[0x0][0x320] ;  /* 0x0000c80029297a20 */ /* 0x000fe40000410000 */
[----:B------:R-:W-:Y:S01]  /*10ad0*/  FMUL.FTZ R56, R56, c[0x0][0x320] ;  /* 0x0000c80038387a20 */ /* 0x000fe20000410000 */
[----:B------:R-:W1:Y:S01]  /*10ae0*/  MUFU.TANH R24, R24 ;  /* 0x0000001800187308 */ /* 0x000e620000002400 */
[----:B------:R-:W-:Y:S01]  /*10af0*/  BAR.SYNC.DEFER_BLOCKING 0x0 ;  /* 0x0000000000007b1d */ /* 0x000fe20000010000 */
[-C--:B-----5:R-:W-:Y:S05]  /*10b00*/  HMMA.16816.F32.BF16 R68, R172, R8.reuse, R68 ;  /* 0x00000008ac44723c */ /* 0x0a0fea0000041844 */
[----:B------:R-:W-:Y:S02]  /*10b10*/  FMUL.FTZ R57, R57, c[0x0][0x320] ;  /* 0x0000c80039397a20 */ /* 0x000fe40000410000 */
[----:B------:R-:W-:Y:S01]  /*10b20*/  FMUL.FTZ R58, R58, c[0x0][0x320] ;  /* 0x0000c8003a3a7a20 */ /* 0x000fe20000410000 */
[----:B------:R-:W1:Y:S01]  /*10b30*/  MUFU.TANH R25, R25 ;  /* 0x0000001900197308 */ /* 0x000e620000002400 */
[C---:B------:R-:W-:Y:S04]  /*10b40*/  HMMA.16816.F32.BF16 R72, R176.reuse, R8, R72 ;  /* 0x00000008b048723c */ /* 0x040fe80000041848 */
[----:B------:R-:W-:Y:S02]  /*10b50*/  FMUL.FTZ R59, R59, c[0x0][0x320] ;  /* 0x0000c8003b3b7a20 */ /* 0x000fe40000410000 */
[----:B------:R-:W-:Y:S02]  /*10b60*/  FMUL.FTZ R60, R60, c[0x0][0x320] ;  /* 0x0000c8003c3c7a20 */ /* 0x000fe40000410000 */
[-C--:B------:R-:W-:Y:S01]  /*10b70*/  HMMA.16816.F32.BF16 R76, R176, R10.reuse, R76 ;  /* 0x0000000ab04c723c */ /* 0x080fe2000004184c */
[----:B------:R-:W2:Y:S03]  /*10b80*/  MUFU.TANH R26, R26 ;  /* 0x0000001a001a7308 */ /* 0x000ea60000002400 */
[----:B------:R-:W-:Y:S02]  /*10b90*/  FMUL.FTZ R61, R61, c[0x0][0x320] ;  /* 0x0000c8003d3d7a20 */ /* 0x000fe40000410000 */
[----:B------:R-:W-:Y:S02]  /*10ba0*/  FMUL.FTZ R62, R62, c[0x0][0x320] ;  /* 0x0000c8003e3e7a20 */ /* 0x000fe40000410000 */
[C---:B------:R-:W-:Y:S03]  /*10bb0*/  HMMA.16816.F32.BF16 R80, R172.reuse, R10, R80 ;  /* 0x0000000aac50723c */ /* 0x040fe60000041850 */
[----:B------:R-:W2:Y:S01]  /*10bc0*/  MUFU.TANH R27, R27 ;  /* 0x0000001b001b7308 */ /* 0x000ea20000002400 */
[----:B------:R-:W-:Y:S02]  /*10bd0*/  FMUL.FTZ R63, R63, c[0x0][0x320] ;  /* 0x0000c8003f3f7a20 */ /* 0x000fe40000410000 */
[----:B------:R-:W-:Y:S02]  /*10be0*/  FMUL.FTZ R42, R42, c[0x0][0x320] ;  /* 0x0000c8002a2a7a20 */ /* 0x000fe40000410000 */
[-C--:B-1----:R-:W-:Y:S04]  /*10bf0*/  HMMA.16816.F32.BF16 R84, R172, R4.reuse, R84 ;  /* 0x00000004ac54723c */ /* 0x082fe80000041854 */
[----:B------:R-:W-:Y:S01]  /*10c00*/  FMUL.FTZ R74, R74, c[0x0][0x320] ;  /* 0x0000c8004a4a7a20 */ /* 0x000fe20000410000 */
[----:B------:R-:W1:Y:S01]  /*10c10*/  MUFU.TANH R28, R28 ;  /* 0x0000001c001c7308 */ /* 0x000e620000002400 */
        /* <DEDUP_REMOVED lines=9> */
[----:B------:R-:W1:Y:S03]  /*10cb0*/  MUFU.TANH R29, R29 ;  /* 0x0000001d001d7308 */ /* 0x000e660000002400 */
[----:B------:R-:W-:Y:S02]  /*10cc0*/  FMUL.FTZ R47, R47, c[0x0][0x320] ;  /* 0x0000c8002f2f7a20 */ /* 0x000fe40000410000 */
[----:B------:R-:W-:Y:S02]  /*10cd0*/  FMUL.FTZ R48, R48, c[0x0][0x320] ;  /* 0x0000c80030307a20 */ /* 0x000fe40000410000 */
[----:B------:R-:W-:Y:S03]  /*10ce0*/  FMUL.FTZ R49, R49, c[0x0][0x320] ;  /* 0x0000c80031317a20 */ /* 0x000fe60000410000 */
[----:B------:R1:W1:Y:S01]  /*10cf0*/  MUFU.TANH R187, R30 ;  /* 0x0000001e00bb7308 */ /* 0x0002620000002400 */
[----:B------:R-:W-:Y:S02]  /*10d00*/  FMUL.FTZ R50, R50, c[0x0][0x320] ;  /* 0x0000c80032327a20 */ /* 0x000fe40000410000 */
[----:B------:R-:W-:Y:S02]  /*10d10*/  FMUL.FTZ R51, R51, c[0x0][0x320] ;  /* 0x0000c80033337a20 */ /* 0x000fe40000410000 */
[----:B-----5:R-:W-:Y:S02]  /*10d20*/  FMUL.FTZ R74, R94, c[0x0][0x320] ;  /* 0x0000c8005e4a7a20 */ /* 0x020fe40000410000 */
        /* <DEDUP_REMOVED lines=100> */
[----:B------:R1:W1:Y:S10]  /*11370*/  MUFU.TANH R75, R0 ;  /* 0x00000000004b7308 */ /* 0x0002740000002400 */
[----:B------:R1:W1:Y:S10]  /*11380*/  MUFU.TANH R172, R96 ;  /* 0x0000006000ac7308 */ /* 0x0002740000002400 */
[----:B------:R1:W1:Y:S10]  /*11390*/  MUFU.TANH R173, R97 ;  /* 0x0000006100ad7308 */ /* 0x0002740000002400 */
[----:B------:R1:W1:Y:S10]  /*113a0*/  MUFU.TANH R174, R98 ;  /* 0x0000006200ae7308 */ /* 0x0002740000002400 */
[----:B------:R-:W1:Y:S01]  /*113b0*/  MUFU.TANH R99, R99 ;  /* 0x0000006300637308 */ /* 0x000e620000002400 */
[----:B------:R-:W-:-:S05]  /*113c0*/  @!P0 BRA `(.L_x_544) ;  /* 0x000003d000008947 */ /* 0x000fca0003800000 */
[----:B--234-:R-:W2:Y:S01]  /*113d0*/  LDL R3, [R1+0x34] ;  /* 0x0000340001037983 */ /* 0x01cea20000100800 */
[----:B------:R-:W-:Y:S01]  /*113e0*/  IMAD.MOV.U32 R228, RZ, RZ, RZ ;  /* 0x000000ffffe47224 */ /* 0x000fe200078e00ff */
[----:B------:R-:W-:Y:S02]  /*113f0*/  PLOP3.LUT P1, PT, PT, PT, UP3, 0x80, 0x0 ;  /* 0x000000000000781c */ /* 0x000fe40003f2f038 */
[----:B------:R-:W3:Y:S01]  /*11400*/  LDL R12, [R1+0x10] ;  /* 0x00001000010c7983 */ /* 0x000ee20000100800 */
[----:B------:R-:W-:Y:S03]  /*11410*/  PLOP3.LUT P0, PT, PT, PT, UP3, 0x80, 0x0 ;  /* 0x000000000000781c */ /* 0x000fe60003f0f038 */
[----:B-1----:R-:W4:Y:S01]  /*11420*/  LDL R36, [R1+0x8] ;  /* 0x0000080001247983 */ /* 0x002f220000100800 */
[----:B--2---:R-:W-:Y:S05]  /*11430*/  IMAD R3, R227, 0x60, R3 ;  /* 0x00000060e3037824 */ /* 0x004fea00078e0203 */
[----:B---3--:R-:W-:Y:S05]  /*11440*/  IADD3 R3, R3, -0x60, R12 ;  /* 0xffffffa003037810 */ /* 0x008fea0007ffe00c */
[----:B------:R-:W-:Y:S04]  /*11450*/  @P1 IMAD.HI.U32 R4, R3, c[0x0][0x2bc], RZ ;  /* 0x0000af0003041a27 */ /* 0x000fe800078e00ff */
[--C-:B------:R-:W-:Y:S01]  /*11460*/  IMAD.MOV.U32 R0, RZ, RZ, R3.reuse ;  /* 0x000000ffff007224 */ /* 0x100fe200078e0003 */
[----:B------:R-:W-:Y:S04]  /*11470*/  @P0 SHF.R.U32.HI R0, RZ, c[0x0][0x2c0], R4 ;  /* 0x0000b000ff000a19 */ /* 0x000fe80000011604 */
[C---:B------:R-:W-:Y:S04]  /*11480*/  @!P3 IADD3 R5, P0, R0.reuse, UR14, RZ ;  /* 0x0000000e0005bc10 */ /* 0x040fe8000ff1e0ff */
[----:B------:R-:W-:Y:S01]  /*11490*/  @!P3 LEA.HI.X.SX32 R6, R0, UR7, 0x1, P0 ;  /* 0x000000070006bc11 */ /* 0x000fe200080f0eff */
[----:B------:R-:W-:Y:S01]  /*114a0*/  IMAD.MOV R0, RZ, RZ, -R0 ;  /* 0x000000ffff007224 */ /* 0x000fe200078e0a00 */
[C---:B------:R-:W-:Y:S03]  /*114b0*/  @!P3 LEA R4, P0, R5.reuse, c[0x0][0x2a0], 0x2 ;  /* 0x0000a8000504ba11 */ /* 0x040fe600078010ff */
[----:B------:R-:W-:Y:S01]  /*114c0*/  IMAD R233, R0, c[0x0][0x2b8], R3 ;  /* 0x0000ae0000e97a24 */ /* 0x000fe200078e0203 */
[----:B------:R-:W-:Y:S04]  /*114d0*/  @!P3 LEA.HI.X R5, R5, c[0x0][0x2a4], R6, 0x2, P0 ;  /* 0x0000a9000505ba11 */ /* 0x000fe800000f1406 */
[----:B------:R-:W-:Y:S01]  /*114e0*/  SHF.R.S32.HI R0, RZ, 0x1f, R233 ;  /* 0x0000001fff007819 */ /* 0x000fe200000114e9 */
[----:B------:R1:W2:Y:S04]  /*114f0*/  @!P3 LDG.E R228, [R4.64] ;  /* 0x0000001004e4b981 */ /* 0x0002a8000c1e1900 */
[----:B------:R-:W-:Y:S04]  /*11500*/  IMAD R0, R0, c[0x0][0x1e0], RZ ;  /* 0x0000780000007a24 */ /* 0x000fe800078e02ff */
[C---:B------:R-:W-:Y:S02]  /*11510*/  IMAD R0, R233.reuse, c[0x0][0x1e4], R0 ;  /* 0x00007900e9007a24 */ /* 0x040fe400078e0200 */
[----:B-1----:R-:W-:Y:S04]  /*11520*/  IMAD.WIDE.U32 R4, R233, c[0x0][0x1e0], RZ ;  /* 0x00007800e9047a25 */ /* 0x002fe800078e00ff */
        /* <DEDUP_REMOVED lines=9> */
[----:B------:R-:W-:Y:S04]  /*115c0*/  SHFL.IDX PT, R12, R3, 0x1, 0x181f ;  /* 0x00381f00030c7f89 */ /* 0x000fe800000e0000 */
[----:B------:R-:W1:Y:S04]  /*115d0*/  SHFL.IDX PT, R4, R3, RZ, 0x181f ;  /* 0x00181fff03047589 */ /* 0x000e6800000e0000 */
[----:B------:R-:W2:Y:S04]  /*115e0*/  SHFL.IDX PT, R5, R0, RZ, 0x181f ;  /* 0x00181fff00057589 */ /* 0x000ea800000e0000 */
[----:B------:R-:W3:Y:S04]  /*115f0*/  SHFL.IDX PT, R10, R3, 0x2, 0x181f ;  /* 0x00581f00030a7f89 */ /* 0x000ee800000e0000 */
[----:B------:R-:W5:Y:S04]  /*11600*/  SHFL.IDX PT, R6, R0, 0x1, 0x181f ;  /* 0x00381f0000067f89 */ /* 0x000f6800000e0000 */
[----:B------:R-:W5:Y:S04]  /*11610*/  SHFL.IDX PT, R8, R3, 0x3, 0x181f ;  /* 0x00781f0003087f89 */ /* 0x000f6800000e0000 */
[----:B------:R-:W5:Y:S04]  /*11620*/  SHFL.IDX PT, R11, R0, 0x2, 0x181f ;  /* 0x00581f00000b7f89 */ /* 0x000f6800000e0000 */
[----:B------:R-:W5:Y:S01]  /*11630*/  SHFL.IDX PT, R7, R3, 0x4, 0x181f ;  /* 0x00981f0003077f89 */ /* 0x000f6200000e0000 */
[-C--:B-1----:R-:W-:Y:S03]  /*11640*/  IADD3 R4, P0, R4, R226.reuse, RZ ;  /* 0x000000e204047210 */ /* 0x082fe60007f1e0ff */
[----:B------:R-:W1:Y:S02]  /*11650*/  SHFL.IDX PT, R9, R0, 0x3, 0x181f ;  /* 0x00781f0000097f89 */ /* 0x000e6400000e0000 */
[--C-:B--2---:R-:W-:Y:S01]  /*11660*/  IMAD.X R5, R5, 0x1, R225.reuse, P0 ;  /* 0x0000000105057824 */ /* 0x104fe200000e06e1 */
[-C--:B------:R-:W-:Y:S01]  /*11670*/  IADD3 R12, P0, R12, R226.reuse, RZ ;  /* 0x000000e20c0c7210 */ /* 0x080fe20007f1e0ff */
[----:B------:R-:W2:Y:S01]  /*11680*/  SHFL.IDX PT, R3, R3, 0x5, 0x181f ;  /* 0x00b81f0003037f89 */ /* 0x000ea200000e0000 */
[-C--:B---3--:R-:W-:Y:S03]  /*11690*/  IADD3 R10, P5, R10, R226.reuse, RZ ;  /* 0x000000e20a0a7210 */ /* 0x088fe60007fbe0ff */
[----:B----4-:R2:W-:Y:S01]  /*116a0*/  LDGSTS.E.BYPASS.LTC128B.128 [R36+0x3100], [R4.64], !P4 ;  /* 0x0310000004247fae */ /* 0x0105e2000e101d50 */
[--C-:B-----5:R-:W-:Y:S03]  /*116b0*/  IMAD.X R13, R6, 0x1, R225.reuse, P0 ;  /* 0x00000001060d7824 */ /* 0x120fe600000e06e1 */
[----:B------:R-:W3:Y:S01]  /*116c0*/  SHFL.IDX PT, R14, R0, 0x4, 0x181f ;  /* 0x00981f00000e7f89 */ /* 0x000ee200000e0000 */
[-C--:B------:R-:W-:Y:S03]  /*116d0*/  IADD3 R8, P2, R8, R226.reuse, RZ ;  /* 0x000000e208087210 */ /* 0x080fe60007f5e0ff */
[----:B------:R-:W4:Y:S01]  /*116e0*/  SHFL.IDX PT, R0, R0, 0x5, 0x181f ;  /* 0x00b81f0000007f89 */ /* 0x000f2200000e0000 */
[--C-:B------:R-:W-:Y:S03]  /*116f0*/  IMAD.X R11, R11, 0x1, R225.reuse, P5 ;  /* 0x000000010b0b7824 */ /* 0x100fe600028e06e1 */
[----:B------:R4:W-:Y:S01]  /*11700*/  LDGSTS.E.BYPASS.LTC128B.128 [R36+0x3900], [R12.64], !P4 ;  /* 0x039000000c247fae */ /* 0x0009e2000e101d50 */
[-C--:B------:R-:W-:Y:S03]  /*11710*/  IADD3 R6, P1, R7, R226.reuse, RZ ;  /* 0x000000e207067210 */ /* 0x080fe60007f3e0ff */
[----:B------:R4:W-:Y:S01]  /*11720*/  LDGSTS.E.BYPASS.LTC128B.128 [R36+0x4100], [R10.64], !P4 ;  /* 0x041000000a247fae */ /* 0x0009e2000e101d50 */
[--C-:B-1----:R-:W-:Y:S05]  /*11730*/  IMAD.X R9, R9, 0x1, R225.reuse, P2 ;  /* 0x0000000109097824 */ /* 0x102fea00010e06e1 */
[----:B------:R1:W-:Y:S01]  /*11740*/  LDGSTS.E.BYPASS.LTC128B.128 [R36+0x4900], [R8.64], !P4 ;  /* 0x0490000008247fae */ /* 0x0003e2000e101d50 */
[----:B--2---:R-:W-:Y:S01]  /*11750*/  IADD3 R4, P0, R3, R226, RZ ;  /* 0x000000e203047210 */ /* 0x004fe20007f1e0ff */
[--C-:B---3--:R-:W-:Y:S04]  /*11760*/  IMAD.X R7, R14, 0x1, R225.reuse, P1 ;  /* 0x000000010e077824 */ /* 0x108fe800008e06e1 */
[----:B----4-:R-:W-:Y:S01]  /*11770*/  IMAD.X R5, R0, 0x1, R225, P0 ;  /* 0x0000000100057824 */ /* 0x010fe200000e06e1 */
[----:B------:R1:W-:Y:S04]  /*11780*/  LDGSTS.E.BYPASS.LTC128B.128 [R36+0x5100], [R6.64], !P4 ;  /* 0x0510000006247fae */ /* 0x0003e8000e101d50 */
[----:B------:R1:W-:Y:S03]  /*11790*/  LDGSTS.E.BYPASS.LTC128B.128 [R36+0x5900], [R4.64], !P4 ;  /* 0x0590000004247fae */ /* 0x0003e6000e101d50 */
.L_x_544:
[----:B-1234-:R-:W-:Y:S01]  /*117a0*/  FMNMX.FTZ R72, R103, R2, !PT ;  /* 0x0000000267487209 */ /* 0x01efe20007810000 */
[----:B------:R-:W-:Y:S01]  /*117b0*/  LDSM.16.MT88.4 R36, [R212+0x100] ;  /* 0x00010000d424783b */ /* 0x000fe20000004200 */
[----:B------:R-:W-:Y:S02]  /*117c0*/  FMNMX.FTZ R0, R181, R101, !PT ;  /* 0x00000065b5007209 */ /* 0x000fe40007810000 */
[----:B------:R-:W-:Y:S02]  /*117d0*/  FMNMX.FTZ R72, R182, R72, !PT ;  /* 0x00000048b6487209 */ /* 0x000fe40007810000 */
[----:B------:R-:W-:Y:S02]  /*117e0*/  FMNMX.FTZ R0, R184, R0, !PT ;  /* 0x00000000b8007209 */ /* 0x000fe40007810000 */
[----:B------:R-:W-:Y:S01]  /*117f0*/  FMNMX.FTZ R72, R16, R72, !PT ;  /* 0x0000004810487209 */ /* 0x000fe20007810000 */
        /* <DEDUP_REMOVED lines=60> */
[----:B------:R-:W-:Y:S01]  /*11bc0*/  FMNMX.FTZ R0, R250, R0, !PT ;  /* 0x00000000fa007209 */ /* 0x000fe20007810000 */
[----:B------:R-:W-:Y:S01]  /*11bd0*/  SHFL.BFLY PT, R6, R72, 0x2, 0x1f ;  /* 0x0c401f0048067f89 */ /* 0x000fe200000e0000 */
        /* <DEDUP_REMOVED lines=20> */
[----:B------:R-:W-:Y:S01]  /*11d20*/  FMNMX.FTZ R3, R174, R3, !PT ;  /* 0x00000003ae037209 */ /* 0x000fe20007810000 */
[----:B------:R-:W-:Y:S01]  /*11d30*/  SHFL.BFLY PT, R70, R0, 0x2, 0x1f ;  /* 0x0c401f0000467f89 */ /* 0x000fe200000e0000 */
[----:B------:R-:W-:Y:S02]  /*11d40*/  FMNMX.FTZ R4, R231, R4, !PT ;  /* 0x00000004e7047209 */ /* 0x000fe40007810000 */
[----:B------:R-:W-:Y:S02]  /*11d50*/  FMNMX.FTZ R3, R99, R3, !PT ;  /* 0x0000000363037209 */ /* 0x000fe40007810000 */
[----:B------:R-:W-:Y:S03]  /*11d60*/  FMNMX.FTZ R4, R239, R4, !PT ;  /* 0x00000004ef047209 */ /* 0x000fe60007810000 */
[----:B------:R-:W1:Y:S01]  /*11d70*/  SHFL.BFLY PT, R5, R3, 0x2, 0x1f ;  /* 0x0c401f0003057f89 */ /* 0x000e6200000e0000 */
[----:B------:R-:W-:Y:S04]  /*11d80*/  FMNMX.FTZ R4, R240, R4, !PT ;  /* 0x00000004f0047209 */ /* 0x000fe80007810000 */
[----:B------:R-:W-:Y:S04]  /*11d90*/  FMNMX.FTZ R4, R246, R4, !PT ;  /* 0x00000004f6047209 */ /* 0x000fe80007810000 */
[----:B------:R-:W-:Y:S04]  /*11da0*/  FMNMX.FTZ R4, R248, R4, !PT ;  /* 0x00000004f8047209 */ /* 0x000fe80007810000 */
[----:B------:R-:W-:Y:S02]  /*11db0*/  FMNMX.FTZ R4, R252, R4, !PT ;  /* 0x00000004fc047209 */ /* 0x000fe40007810000 */
[----:B-1----:R-:W-:Y:S02]  /*11dc0*/  FMNMX.FTZ R3, R3, R5, !PT ;  /* 0x0000000503037209 */ /* 0x002fe40007810000 */
[----:B------:R-:W-:Y:S02]  /*11dd0*/  FMNMX.FTZ R72, R72, R6, !PT ;  /* 0x0000000648487209 */ /* 0x000fe40007810000 */
[----:B------:R-:W-:Y:S01]  /*11de0*/  FMNMX.FTZ R70, R0, R70, !PT ;  /* 0x0000004600467209 */ /* 0x000fe20007810000 */
[----:B------:R-:W1:Y:S01]  /*11df0*/  SHFL.BFLY PT, R71, R3, 0x1, 0x1f ;  /* 0x0c201f0003477f89 */ /* 0x000e6200000e0000 */
[----:B------:R-:W-:Y:S04]  /*11e00*/  FMNMX.FTZ R0, R56, R4, !PT ;  /* 0x0000000438007209 */ /* 0x000fe80007810000 */
[----:B------:R-:W-:Y:S03]  /*11e10*/  FMNMX.FTZ R0, R61, R0, !PT ;  /* 0x000000003d007209 */ /* 0x000fe60007810000 */
[----:B------:R-:W2:Y:S01]  /*11e20*/  SHFL.BFLY PT, R6, R72, 0x1, 0x1f ;  /* 0x0c201f0048067f89 */ /* 0x000ea200000e0000 */
[----:B------:R-:W-:Y:S04]  /*11e30*/  FMNMX.FTZ R4, R60, R0, !PT ;  /* 0x000000003c047209 */ /* 0x000fe80007810000 */
[----:B------:R-:W-:Y:S03]  /*11e40*/  FMNMX.FTZ R4, R178, R4, !PT ;  /* 0x00000004b2047209 */ /* 0x000fe60007810000 */
[----:B------:R-:W3:Y:S01]  /*11e50*/  SHFL.BFLY PT, R5, R70, 0x1, 0x1f ;  /* 0x0c201f0046057f89 */ /* 0x000ee200000e0000 */
[----:B-1----:R-:W-:Y:S05]  /*11e60*/  FMNMX.FTZ R71, R3, R71, !PT ;  /* 0x0000004703477209 */ /* 0x002fea0007810000 */
[----:B------:R-:W-:Y:S01]  /*11e70*/  FMUL.FTZ R97, R71, c[0x0][0x2d0] ;  /* 0x0000b40047617a20 */ /* 0x000fe20000410000 */
[----:B--2---:R-:W-:Y:S05]  /*11e80*/  FMNMX.FTZ R72, R72, R6, !PT ;  /* 0x0000000648487209 */ /* 0x004fea0007810000 */
[C---:B------:R-:W-:Y:S02]  /*11e90*/  FADD.FTZ R0, -R72.reuse, R2 ;  /* 0x0000000248007221 */ /* 0x040fe40000010100 */
[----:B------:R-:W-:Y:S01]  /*11ea0*/  FMUL.FTZ R96, R72, c[0x0][0x2d0] ;  /* 0x0000b40048607a20 */ /* 0x000fe20000410000 */
[----:B---3--:R-:W-:Y:S01]  /*11eb0*/  FMNMX.FTZ R70, R70, R5, !PT ;  /* 0x0000000546467209 */ /* 0x008fe20007810000 */
[----:B------:R-:W-:Y:S01]  /*11ec0*/  FMUL.FTZ R2, R0, c[0x0][0x2d0] ;  /* 0x0000b40000027a20 */ /* 0x000fe20000410000 */
[----:B------:R-:W-:Y:S01]  /*11ed0*/  FMNMX.FTZ R0, R179, R4, !PT ;  /* 0x00000004b3007209 */ /* 0x000fe20007810000 */
[--C-:B------:R-:W-:Y:S02]  /*11ee0*/  FFMA.FTZ R6, R20, c[0x0][0x2d0], -R96.reuse ;  /* 0x0000b40014067a23 */ /* 0x100fe40000010860 */
[----:B------:R1:W2:Y:S01]  /*11ef0*/  MUFU.EX2 R73, R2 ;  /* 0x0000000200497308 */ /* 0x0002a20000000800 */
[----:B------:R-:W-:Y:S01]  /*11f00*/  FMNMX.FTZ R0, R74, R0, !PT ;  /* 0x000000004a007209 */ /* 0x000fe20007810000 */
[--C-:B------:R-:W-:Y:S02]  /*11f10*/  FFMA.FTZ R4, R103, c[0x0][0x2d0], -R96.reuse ;  /* 0x0000b40067047a23 */ /* 0x100fe40000010860 */
[--C-:B------:R-:W-:Y:S01]  /*11f20*/  FFMA.FTZ R5, R21, c[0x0][0x2d0], -R96.reuse ;  /* 0x0000b40015057a23 */ /* 0x100fe20000010860 */
[----:B------:R-:W-:Y:S01]  /*11f30*/  FMNMX.FTZ R0, R75, R0, !PT ;  /* 0x000000004b007209 */ /* 0x000fe20007810000 */
[----:B------:R-:W-:Y:S02]  /*11f40*/  FMUL.FTZ R98, R70, c[0x0][0x2d0] ;  /* 0x0000b40046627a20 */ /* 0x000fe40000410000 */
[----:B------:R-:W-:Y:S02]  /*11f50*/  FFMA.FTZ R44, R186, c[0x0][0x2d0], -R96 ;  /* 0x0000b400ba2c7a23 */ /* 0x000fe40000010860 */
[----:B------:R-:W-:Y:S01]  /*11f60*/  MUFU.EX2 R7, R4 ;  /* 0x0000000400077308 */ /* 0x000fe20000000800 */
[----:B------:R-:W3:Y:S01]  /*11f70*/  SHFL.BFLY PT, R3, R0, 0x2, 0x1f ;  /* 0x0c401f0000037f89 */ /* 0x000ee200000e0000 */
[----:B------:R-:W-:Y:S02]  /*11f80*/  FFMA.FTZ R28, R28, c[0x0][0x2d0], -R98 ;  /* 0x0000b4001c1c7a23 */ /* 0x000fe40000010862 */
[----:B------:R-:W-:Y:S06]  /*11f90*/  FFMA.FTZ R48, R188, c[0x0][0x2d0], -R96 ;  /* 0x0000b400bc307a23 */ /* 0x000fec0000010860 */
[----:B------:R-:W-:Y:S01]  /*11fa0*/  MUFU.EX2 R40, R6 ;  /* 0x0000000600287308 */ /* 0x000fe20000000800 */
[----:B-1----:R-:W-:Y:S04]  /*11fb0*/  FADD.FTZ R2, -R71, R100 ;  /* 0x0000006447027221 */ /* 0x002fe80000010100 */
[----:B------:R-:W-:Y:S05]  /*11fc0*/  FMUL.FTZ R2, R2, c[0x0][0x2d0] ;  /* 0x0000b40002027a20 */ /* 0x000fea0000410000 */
[----:B------:R1:W-:Y:S01]  /*11fd0*/  MUFU.EX2 R41, R5 ;  /* 0x0000000500297308 */ /* 0x0003e20000000800 */
[----:B---3--:R-:W-:Y:S01]  /*11fe0*/  FMNMX.FTZ R0, R0, R3, !PT ;  /* 0x0000000300007209 */ /* 0x008fe20007810000 */
[--C-:B------:R-:W-:Y:S02]  /*11ff0*/  FFMA.FTZ R3, R17, c[0x0][0x2d0], -R96.reuse ;  /* 0x0000b40011037a23 */ /* 0x100fe40000010860 */
[C---:B--2---:R-:W-:Y:S01]  /*12000*/  FMUL.FTZ R17, R73.reuse, R117 ;  /* 0x0000007549117220 */ /* 0x044fe20000410000 */
[----:B------:R-:W-:Y:S05]  /*12010*/  MOV R117, R89 ;  /* 0x0000005900757202 */ /* 0x000fea0000000f00 */
[----:B------:R2:W3:Y:S10]  /*12020*/  MUFU.EX2 R69, R2 ;  /* 0x0000000200457308 */ /* 0x0004f40000000800 */
[----:B------:R4:W-:Y:S01]  /*12030*/  MUFU.EX2 R8, R3 ;  /* 0x0000000300087308 */ /* 0x0009e20000000800 */
[----:B-1----:R-:W-:Y:S09]  /*12040*/  FMUL.FTZ R5, R73, R105 ;  /* 0x0000006949057220 */ /* 0x002ff20000410000 */
[----:B------:R-:W-:Y:S01]  /*12050*/  MUFU.EX2 R51, R28 ;  /* 0x0000001c00337308 */ /* 0x000fe20000000800 */
[----:B--2---:R-:W-:Y:S02]  /*12060*/  FADD.FTZ R2, -R70, R101 ;  /* 0x0000006546027221 */ /* 0x004fe40000010100 */
[----:B---3--:R-:W-:Y:S02]  /*12070*/  FMUL.FTZ R6, R69, R106 ;  /* 0x0000006a45067220 */ /* 0x008fe40000410000 */
[----:B------:R-:W-:Y:S05]  /*12080*/  FMUL.FTZ R2, R2, c[0x0][0x2d0] ;  /* 0x0000b40002027a20 */ /* 0x000fea0000410000 */
[----:B------:R1:W2:Y:S01]  /*12090*/  MUFU.EX2 R68, R2 ;  /* 0x0000000200447308 */ /* 0x0002a20000000800 */
[--C-:B----4-:R-:W-:Y:S01]  /*120a0*/  FFMA.FTZ R3, R168, c[0x0][0x2d0], -R97.reuse ;  /* 0x0000b400a8037a23 */ /* 0x110fe20000010861 */
[----:B------:R-:W-:Y:S01]  /*120b0*/  MOV R168, R7 ;  /* 0x0000000700a87202 */ /* 0x000fe20000000f00 */
[----:B------:R-:W-:Y:S02]  /*120c0*/  FFMA.FTZ R7, R32, c[0x0][0x2d0], -R96 ;  /* 0x0000b40020077a23 */ /* 0x000fe40000010860 */
[----:B------:R-:W-:Y:S05]  /*120d0*/  FFMA.FTZ R32, R29, c[0x0][0x2d0], -R98 ;  /* 0x0000b4001d207a23 */ /* 0x000fea0000010862 */
[----:B------:R3:W-:Y:S10]  /*120e0*/  MUFU.EX2 R103, R3 ;  /* 0x0000000300677308 */ /* 0x0007f40000000800 */
[----:B------:R4:W-:Y:S01]  /*120f0*/  MUFU.EX2 R91, R7 ;  /* 0x00000007005b7308 */ /* 0x0009e20000000800 */
[--C-:B-1----:R-:W-:Y:S01]  /*12100*/  FFMA.FTZ R2, R182, c[0x0][0x2d0], -R96.reuse ;  /* 0x0000b400b6027a23 */ /* 0x102fe20000010860 */
[----:B------:R-:W-:Y:S01]  /*12110*/  MOV R182, R61 ;  /* 0x0000003d00b67202 */ /* 0x000fe20000000f00 */
[C---:B--2---:R-:W-:Y:S02]  /*12120*/  FMUL.FTZ R61, R68.reuse, R161 ;  /* 0x000000a1443d7220 */ /* 0x044fe40000410000 */
[C---:B------:R-:W-:Y:S05]  /*12130*/  FMUL.FTZ R28, R68.reuse, R128 ;  /* 0x00000080441c7220 */ /* 0x040fea0000410000 */
[----:B------:R1:W2:Y:S01]  /*12140*/  MUFU.EX2 R85, R2 ;  /* 0x0000000200557308 */ /* 0x0002a20000000800 */
[C---:B------:R-:W-:Y:S02]  /*12150*/  FMUL.FTZ R29, R68.reuse, R129 ;  /* 0x00000081441d7220 */ /* 0x040fe40000410000 */
[C---:B------:R-:W-:Y:S02]  /*12160*/  FMUL.FTZ R45, R68.reuse, R145 ;  /* 0x00000091442d7220 */ /* 0x040fe40000410000 */
[--C-:B---3--:R-:W-:Y:S01]  /*12170*/  FFMA.FTZ R3, R183, c[0x0][0x2d0], -R97.reuse ;  /* 0x0000b400b7037a23 */ /* 0x108fe20000010861 */
[----:B------:R-:W-:Y:S04]  /*12180*/  MOV R183, R63 ;  /* 0x0000003f00b77202 */ /* 0x000fe80000000f00 */
[----:B------:R3:W5:Y:S01]  /*12190*/  MUFU.EX2 R86, R3 ;  /* 0x0000000300567308 */ /* 0x0007620000000800 */
[----:B----4-:R-:W-:Y:S01]  /*121a0*/  FMUL.FTZ R7, R69, R107 ;  /* 0x0000006b45077220 */ /* 0x010fe20000410000 */
[----:B------:R-:W-:Y:S01]  /*121b0*/  MOV R107, R8 ;  /* 0x00000008006b7202 */ /* 0x000fe20000000f00 */
[----:B------:R-:W-:Y:S02]  /*121c0*/  FMUL.FTZ R8, R68, R108 ;  /* 0x0000006c44087220 */ /* 0x000fe40000410000 */
[----:B-1----:R-:W-:Y:S01]  /*121d0*/  FFMA.FTZ R2, R16, c[0x0][0x2d0], -R96 ;  /* 0x0000b40010027a23 */ /* 0x002fe20000010860 */
[----:B--2---:R-:W-:Y:S01]  /*121e0*/  F2FP.BF16.PACK_AB R76, R85, R168 ;  /* 0x000000a8554c723e */ /* 0x004fe200000010ff */
[--C-:B------:R-:W-:Y:S03]  /*121f0*/  FFMA.FTZ R16, R25, c[0x0][0x2d0], -R98.reuse ;  /* 0x0000b40019107a23 */ /* 0x100fe60000010862 */
[----:B------:R1:W2:Y:S01]  /*12200*/  MUFU.EX2 R90, R2 ;  /* 0x00000002005a7308 */ /* 0x0002a20000000800 */
[----:B------:R-:W-:Y:S02]  /*12210*/  FMUL.FTZ R25, R68, R125 ;  /* 0x0000007d44197220 */ /* 0x000fe40000410000 */
[--C-:B---3--:R-:W-:Y:S01]  /*12220*/  FFMA.FTZ R3, R18, c[0x0][0x2d0], -R97.reuse ;  /* 0x0000b40012037a23 */ /* 0x108fe20000010861 */
[----:B-----5:R-:W-:Y:S01]  /*12230*/  F2FP.BF16.PACK_AB R77, R86, R103 ;  /* 0x00000067564d723e */ /* 0x020fe200000010ff */
[----:B------:R-:W-:Y:S05]  /*12240*/  FMUL.FTZ R18, R69, R118 ;  /* 0x0000007645127220 */ /* 0x000fea0000410000 */
[----:B------:R-:W-:Y:S10]  /*12250*/  MUFU.EX2 R4, R3 ;  /* 0x0000000300047308 */ /* 0x000ff40000000800 */
[----:B------:R3:W4:Y:S01]  /*12260*/  MUFU.EX2 R30, R16 ;  /* 0x00000010001e7308 */ /* 0x0007220000000800 */
[----:B-1----:R-:W1:Y:S01]  /*12270*/  SHFL.BFLY PT, R2, R0, 0x1, 0x1f ;  /* 0x0c201f0000027f89 */ /* 0x002e6200000e0000 */
[----:B--2---:R-:W-:Y:S08]  /*12280*/  F2FP.BF16.PACK_AB R78, R107, R90 ;  /* 0x0000005a6b4e723e */ /* 0x004ff000000010ff */
[----:B------:R2:W-:Y:S10]  /*12290*/  MUFU.EX2 R125, R32 ;  /* 0x00000020007d7308 */ /* 0x0005f40000000800 */
[----:B------:R5:W-:Y:S01]  /*122a0*/  MUFU.EX2 R118, R44 ;  /* 0x0000002c00767308 */ /* 0x000be20000000800 */
[----:B---3--:R-:W-:Y:S01]  /*122b0*/  FMUL.FTZ R16, R73, R116 ;  /* 0x0000007449107220 */ /* 0x008fe20000410000 */
[----:B----4-:R-:W-:Y:S02]  /*122c0*/  MOV R129, R30 ;  /* 0x0000001e00817202 */ /* 0x010fe40000000f00 */
[----:B------:R-:W-:Y:S02]  /*122d0*/  MOV R116, R86 ;  /* 0x0000005600747202 */ /* 0x000fe40000000f00 */
[----:B-1----:R-:W-:Y:S01]  /*122e0*/  FMNMX.FTZ R3, R2, R0, !PT ;  /* 0x0000000002037209 */ /* 0x002fe20007810000 */
[--C-:B------:R-:W-:Y:S02]  /*122f0*/  FFMA.FTZ R0, R19, c[0x0][0x2d0], -R97.reuse ;  /* 0x0000b40013007a23 */ /* 0x100fe40000010861 */
[----:B------:R-:W-:Y:S01]  /*12300*/  FFMA.FTZ R2, R181, c[0x0][0x2d0], -R98 ;  /* 0x0000b400b5027a23 */ /* 0x000fe20000010862 */
[----:B------:R-:W-:Y:S01]  /*12310*/  MOV R181, R60 ;  /* 0x0000003c00b57202 */ /* 0x000fe20000000f00 */
[----:B------:R1:W3:Y:S01]  /*12320*/  MUFU.EX2 R11, R0 ;  /* 0x00000000000b7308 */ /* 0x0002e20000000800 */
[----:B------:R-:W-:Y:S02]  /*12330*/  FMUL.FTZ R19, R69, R119 ;  /* 0x0000007745137220 */ /* 0x000fe40000410000 */
[----:B--2---:R-:W-:Y:S02]  /*12340*/  FMUL.FTZ R32, R73, R132 ;  /* 0x0000008449207220 */ /* 0x004fe40000410000 */
[----:B------:R-:W-:Y:S05]  /*12350*/  FFMA.FTZ R60, R190, c[0x0][0x2d0], -R96 ;  /* 0x0000b400be3c7a23 */ /* 0x000fea0000010860 */
[----:B------:R2:W-:Y:S01]  /*12360*/  MUFU.EX2 R119, R48 ;  /* 0x0000003000777308 */ /* 0x0005e20000000800 */
[----:B-----5:R-:W-:Y:S02]  /*12370*/  FMUL.FTZ R44, R68, R144 ;  /* 0x00000090442c7220 */ /* 0x020fe40000410000 */
[----:B-1----:R-:W-:Y:S01]  /*12380*/  FADD.FTZ R0, -R3, R102 ;  /* 0x0000006603007221 */ /* 0x002fe20000010100 */
[----:B---3--:R-:W-:Y:S06]  /*12390*/  MOV R106, R11 ;  /* 0x0000000b006a7202 */ /* 0x008fec0000000f00 */
[----:B------:R1:W-:Y:S01]  /*123a0*/  MUFU.EX2 R102, R2 ;  /* 0x0000000200667308 */ /* 0x0003e20000000800 */
[----:B------:R-:W-:Y:S02]  /*123b0*/  FMUL.FTZ R0, R0, c[0x0][0x2d0] ;  /* 0x0000b40000007a20 */ /* 0x000fe40000410000 */
[----:B--2---:R-:W-:Y:S07]  /*123c0*/  FMUL.FTZ R48, R73, R148 ;  /* 0x0000009449307220 */ /* 0x004fee0000410000 */
[----:B------:R-:W2:Y:S01]  /*123d0*/  MUFU.EX2 R0, R0 ;  /* 0x0000000000007308 */ /* 0x000ea20000000800 */
[--C-:B-1----:R-:W-:Y:S01]  /*123e0*/  FFMA.FTZ R2, R184, c[0x0][0x2d0], -R98.reuse ;  /* 0x0000b400b8027a23 */ /* 0x102fe20000010862 */
[----:B------:R-:W-:Y:S08]  /*123f0*/  MOV R184, R84 ;  /* 0x0000005400b87202 */ /* 0x000ff00000000f00 */
[----:B------:R1:W3:Y:S01]  /*12400*/  MUFU.EX2 R88, R2 ;  /* 0x0000000200587308 */ /* 0x0002e20000000800 */
[C---:B--2---:R-:W-:Y:S01]  /*12410*/  FMUL.FTZ R11, R0.reuse, R111 ;  /* 0x0000006f000b7220 */ /* 0x044fe20000410000 */
[----:B------:R-:W-:Y:S01]  /*12420*/  MOV R111, R90 ;  /* 0x0000005a006f7202 */ /* 0x000fe20000000f00 */
[C---:B------:R-:W-:Y:S02]  /*12430*/  FMUL.FTZ R14, R0.reuse, R114 ;  /* 0x00000072000e7220 */ /* 0x040fe40000410000 */
[C---:B------:R-:W-:Y:S02]  /*12440*/  FMUL.FTZ R30, R0.reuse, R130 ;  /* 0x00000082001e7220 */ /* 0x040fe40000410000 */
[C---:B------:R-:W-:Y:S02]  /*12450*/  FMUL.FTZ R42, R0.reuse, R142 ;  /* 0x0000008e002a7220 */ /* 0x040fe40000410000 */
[C---:B------:R-:W-:Y:S02]  /*12460*/  FMUL.FTZ R43, R0.reuse, R143 ;  /* 0x0000008f002b7220 */ /* 0x040fe40000410000 */
[C---:B------:R-:W-:Y:S02]  /*12470*/  FMUL.FTZ R46, R0.reuse, R146 ;  /* 0x00000092002e7220 */ /* 0x040fe40000410000 */
[C---:B------:R-:W-:Y:S02]  /*12480*/  FMUL.FTZ R47, R0.reuse, R147 ;  /* 0x00000093002f7220 */ /* 0x040fe40000410000 */
[----:B------:R-:W-:Y:S02]  /*12490*/  FMUL.FTZ R63, R0, R163 ;  /* 0x000000a3003f7220 */ /* 0x000fe40000410000 */
[--C-:B-1----:R-:W-:Y:S01]  /*124a0*/  FFMA.FTZ R2, R170, c[0x0][0x2d0], -R98.reuse ;  /* 0x0000b400aa027a23 */ /* 0x102fe20000010862 */
[----:B---3--:R-:W-:Y:S02]  /*124b0*/  F2FP.BF16.PACK_AB R64, R88, R102 ;  /* 0x000000665840723e */ /* 0x008fe400000010ff */
[----:B------:R-:W-:Y:S01]  /*124c0*/  MOV R114, R88 ;  /* 0x0000005800727202 */ /* 0x000fe20000000f00 */
[----:B------:R1:W-:Y:S01]  /*124d0*/  MUFU.EX2 R10, R2 ;  /* 0x00000002000a7308 */ /* 0x0003e20000000800 */
[----:B------:R-:W-:Y:S01]  /*124e0*/  MOV R170, R57 ;  /* 0x0000003900aa7202 */ /* 0x000fe20000000f00 */
[----:B------:R-:W-:Y:S02]  /*124f0*/  FMUL.FTZ R57, R68, R157 ;  /* 0x0000009d44397220 */ /* 0x000fe40000410000 */
[--C-:B-1----:R-:W-:Y:S01]  /*12500*/  FFMA.FTZ R2, R169, c[0x0][0x2d0], -R98.reuse ;  /* 0x0000b400a9027a23 */ /* 0x102fe20000010862 */
[----:B------:R-:W-:Y:S05]  /*12510*/  MOV R169, R4 ;  /* 0x0000000400a97202 */ /* 0x000fea0000000f00 */
[----:B------:R1:W2:Y:S01]  /*12520*/  MUFU.EX2 R12, R2 ;  /* 0x00000002000c7308 */ /* 0x0002a20000000800 */
[----:B------:R-:W-:Y:S01]  /*12530*/  F2FP.BF16.PACK_AB R79, R106, R169 ;  /* 0x000000a96a4f723e */ /* 0x000fe200000010ff */
[----:B-1----:R-:W-:Y:S01]  /*12540*/  FMUL.FTZ R2, R3, c[0x0][0x2d0] ;  /* 0x0000b40003027a20 */ /* 0x002fe20000410000 */
[----:B--2---:R-:W-:Y:S01]  /*12550*/  MOV R105, R12 ;  /* 0x0000000c00697202 */ /* 0x004fe20000000f00 */
[----:B------:R-:W-:Y:S02]  /*12560*/  FFMA.FTZ R12, R24, c[0x0][0x2d0], -R98 ;  /* 0x0000b400180c7a23 */ /* 0x000fe40000010862 */
[--C-:B------:R-:W-:Y:S01]  /*12570*/  FFMA.FTZ R4, R171, c[0x0][0x2d0], -R2.reuse ;  /* 0x0000b400ab047a23 */ /* 0x100fe20000010802 */
[----:B------:R-:W-:Y:S03]  /*12580*/  MOV R171, R58 ;  /* 0x0000003a00ab7202 */ /* 0x000fe60000000f00 */
[----:B------:R1:W-:Y:S01]  /*12590*/  MUFU.EX2 R94, R12 ;  /* 0x0000000c005e7308 */ /* 0x0003e20000000800 */
[--C-:B------:R-:W-:Y:S02]  /*125a0*/  FFMA.FTZ R24, R27, c[0x0][0x2d0], -R2.reuse ;  /* 0x0000b4001b187a23 */ /* 0x100fe40000010802 */
[C---:B------:R-:W-:Y:S01]  /*125b0*/  FMUL.FTZ R27, R0.reuse, R127 ;  /* 0x0000007f001b7220 */ /* 0x040fe20000410000 */
[----:B------:R-:W-:Y:S01]  /*125c0*/  MOV R127, R91 ;  /* 0x0000005b007f7202 */ /* 0x000fe20000000f00 */
[----:B------:R-:W-:Y:S01]  /*125d0*/  FMUL.FTZ R58, R0, R158 ;  /* 0x0000009e003a7220 */ /* 0x000fe20000410000 */
[----:B------:R-:W-:Y:S01]  /*125e0*/  LDSM.16.MT88.4 R88, [R212+0x900] ;  /* 0x00090000d458783b */ /* 0x000fe20000004200 */
[--C-:B------:R-:W-:Y:S03]  /*125f0*/  FFMA.FTZ R74, R74, c[0x0][0x2d0], -R2.reuse ;  /* 0x0000b4004a4a7a23 */ /* 0x100fe60000010802 */
[----:B------:R2:W-:Y:S01]  /*12600*/  MUFU.EX2 R101, R4 ;  /* 0x0000000400657308 */ /* 0x0005e20000000800 */
[----:B-1----:R-:W-:Y:S01]  /*12610*/  FMUL.FTZ R12, R68, R112 ;  /* 0x00000070440c7220 */ /* 0x002fe20000410000 */
[----:B------:R-:W-:Y:S01]  /*12620*/  MOV R112, R85 ;  /* 0x0000005500707202 */ /* 0x000fe20000000f00 */
[--C-:B--2---:R-:W-:Y:S01]  /*12630*/  FFMA.FTZ R4, R185, c[0x0][0x2d0], -R2.reuse ;  /* 0x0000b400b9047a23 */ /* 0x104fe20000010802 */
[----:B------:R-:W-:Y:S01]  /*12640*/  MOV R185, R56 ;  /* 0x0000003800b97202 */ /* 0x000fe20000000f00 */
[--C-:B------:R-:W-:Y:S05]  /*12650*/  FFMA.FTZ R56, R194, c[0x0][0x2d0], -R97.reuse ;  /* 0x0000b400c2387a23 */ /* 0x100fea0000010861 */
[----:B------:R1:W2:Y:S02]  /*12660*/  MUFU.EX2 R87, R4 ;  /* 0x0000000400577308 */ /* 0x0002a40000000800 */
[--C-:B-1----:R-:W-:Y:S01]  /*12670*/  FFMA.FTZ R4, R180, c[0x0][0x2d0], -R2.reuse ;  /* 0x0000b400b4047a23 */ /* 0x102fe20000010802 */
[----:B--2---:R-:W-:Y:S02]  /*12680*/  F2FP.BF16.PACK_AB R65, R87, R101 ;  /* 0x000000655741723e */ /* 0x004fe400000010ff */
[----:B------:R-:W-:Y:S05]  /*12690*/  MOV R180, R59 ;  /* 0x0000003b00b47202 */ /* 0x000fea0000000f00 */
[----:B------:R1:W2:Y:S01]  /*126a0*/  MUFU.EX2 R9, R4 ;  /* 0x0000000400097308 */ /* 0x0002a20000000800 */
[----:B------:R-:W-:Y:S02]  /*126b0*/  FMUL.FTZ R59, R0, R159 ;  /* 0x0000009f003b7220 */ /* 0x000fe40000410000 */
[----:B-1----:R-:W-:Y:S01]  /*126c0*/  FFMA.FTZ R4, R15, c[0x0][0x2d0], -R2 ;  /* 0x0000b4000f047a23 */ /* 0x002fe20000010802 */
[----:B--2---:R-:W-:Y:S01]  /*126d0*/  MOV R108, R9 ;  /* 0x00000009006c7202 */ /* 0x004fe20000000f00 */
[----:B------:R-:W-:Y:S01]  /*126e0*/  FMUL.FTZ R9, R68, R109 ;  /* 0x0000006d44097220 */ /* 0x000fe20000410000 */
[----:B------:R-:W-:Y:S04]  /*126f0*/  MOV R109, R10 ;  /* 0x0000000a006d7202 */ /* 0x000fe80000000f00 */
[----:B------:R1:W-:Y:S01]  /*12700*/  MUFU.EX2 R13, R4 ;  /* 0x00000004000d7308 */ /* 0x0003e20000000800 */
[C---:B------:R-:W-:Y:S01]  /*12710*/  FMUL.FTZ R10, R0.reuse, R110 ;  /* 0x0000006e000a7220 */ /* 0x040fe20000410000 */
[----:B------:R-:W-:Y:S01]  /*12720*/  F2FP.BF16.PACK_AB R66, R105, R109 ;  /* 0x0000006d6942723e */ /* 0x000fe200000010ff */
[----:B------:R-:W-:Y:S02]  /*12730*/  FMUL.FTZ R15, R0, R115 ;  /* 0x00000073000f7220 */ /* 0x000fe40000410000 */
[--C-:B-1----:R-:W-:Y:S05]  /*12740*/  FFMA.FTZ R4, R22, c[0x0][0x2d0], -R97.reuse ;  /* 0x0000b40016047a23 */ /* 0x102fea0000010861 */
[----:B------:R1:W2:Y:S02]  /*12750*/  MUFU.EX2 R95, R4 ;  /* 0x00000004005f7308 */ /* 0x0002a40000000800 */
[--C-:B-1----:R-:W-:Y:S01]  /*12760*/  FFMA.FTZ R4, R23, c[0x0][0x2d0], -R97.reuse ;  /* 0x0000b40017047a23 */ /* 0x102fe20000010861 */
[----:B--2---:R-:W-:Y:S01]  /*12770*/  MOV R110, R95 ;  /* 0x0000005f006e7202 */ /* 0x004fe20000000f00 */
[----:B------:R-:W1:Y:S06]  /*12780*/  LDSM.16.MT88.4 R20, [R209+0x100] ;  /* 0x00010000d114783b */ /* 0x000e6c0000004200 */
[----:B------:R2:W3:Y:S02]  /*12790*/  MUFU.EX2 R31, R4 ;  /* 0x00000004001f7308 */ /* 0x0004e40000000800 */
[----:B--2---:R-:W-:Y:S01]  /*127a0*/  FFMA.FTZ R4, R33, c[0x0][0x2d0], -R96 ;  /* 0x0000b40021047a23 */ /* 0x004fe20000010860 */
[----:B---3--:R-:W-:Y:S07]  /*127b0*/  MOV R130, R31 ;  /* 0x0000001f00827202 */ /* 0x008fee0000000f00 */
[----:B------:R2:W3:Y:S01]  /*127c0*/  MUFU.EX2 R33, R24 ;  /* 0x0000001800217308 */ /* 0x0004e20000000800 */
[----:B------:R-:W-:Y:S01]  /*127d0*/  FMUL.FTZ R31, R0, R131 ;  /* 0x00000083001f7220 */ /* 0x000fe20000410000 */
[----:B------:R-:W-:Y:S01]  /*127e0*/  MOV R131, R41 ;  /* 0x0000002900837202 */ /* 0x000fe20000000f00 */
[C---:B------:R-:W-:Y:S07]  /*127f0*/  FMUL.FTZ R41, R68.reuse, R141 ;  /* 0x0000008d44297220 */ /* 0x040fee0000410000 */
[----:B------:R4:W5:Y:S01]  /*12800*/  MUFU.EX2 R49, R4 ;  /* 0x0000000400317308 */ /* 0x0009620000000800 */
[----:B--2---:R-:W-:Y:S01]  /*12810*/  FMUL.FTZ R24, R68, R124 ;  /* 0x0000007c44187220 */ /* 0x004fe20000410000 */
[----:B------:R-:W-:Y:S01]  /*12820*/  MOV R124, R40 ;  /* 0x00000028007c7202 */ /* 0x000fe20000000f00 */
[--C-:B------:R-:W-:Y:S01]  /*12830*/  FFMA.FTZ R40, R189, c[0x0][0x2d0], -R2.reuse ;  /* 0x0000b400bd287a23 */ /* 0x100fe20000010802 */
[----:B---3--:R-:W-:Y:S01]  /*12840*/  MOV R128, R33 ;  /* 0x0000002100807202 */ /* 0x008fe20000000f00 */
[----:B------:R-:W-:Y:S05]  /*12850*/  FMUL.FTZ R33, R73, R133 ;  /* 0x0000008549217220 */ /* 0x000fea0000410000 */
[----:B------:R2:W-:Y:S01]  /*12860*/  MUFU.EX2 R115, R40 ;  /* 0x0000002800737308 */ /* 0x0005e20000000800 */
[--C-:B----4-:R-:W-:Y:S01]  /*12870*/  FFMA.FTZ R4, R34, c[0x0][0x2d0], -R97.reuse ;  /* 0x0000b40022047a23 */ /* 0x110fe20000010861 */
[----:B-----5:R-:W-:Y:S01]  /*12880*/  MOV R148, R49 ;  /* 0x0000003100947202 */ /* 0x020fe20000000f00 */
[----:B------:R-:W-:Y:S02]  /*12890*/  FMUL.FTZ R34, R69, R134 ;  /* 0x0000008645227220 */ /* 0x000fe40000410000 */
[----:B------:R-:W-:Y:S05]  /*128a0*/  FMUL.FTZ R49, R73, R149 ;  /* 0x0000009549317220 */ /* 0x000fea0000410000 */
[----:B------:R3:W-:Y:S01]  /*128b0*/  MUFU.EX2 R100, R4 ;  /* 0x0000000400647308 */ /* 0x0007e20000000800 */
[C---:B--2---:R-:W-:Y:S02]  /*128c0*/  FMUL.FTZ R40, R68.reuse, R140 ;  /* 0x0000008c44287220 */ /* 0x044fe40000410000 */
[--C-:B---3--:R-:W-:Y:S02]  /*128d0*/  FFMA.FTZ R4, R35, c[0x0][0x2d0], -R97.reuse ;  /* 0x0000b40023047a23 */ /* 0x108fe40000010861 */
[----:B------:R-:W-:Y:S05]  /*128e0*/  FMUL.FTZ R35, R69, R135 ;  /* 0x0000008745237220 */ /* 0x000fea0000410000 */
[----:B------:R2:W3:Y:S02]  /*128f0*/  MUFU.EX2 R92, R4 ;  /* 0x00000004005c7308 */ /* 0x0004e40000000800 */
[----:B--2---:R-:W-:Y:S01]  /*12900*/  FMUL.FTZ R4, R73, R104 ;  /* 0x0000006849047220 */ /* 0x004fe20000410000 */
[----:B------:R-:W-:Y:S01]  /*12910*/  MOV R104, R13 ;  /* 0x0000000d00687202 */ /* 0x000fe20000000f00 */
[----:B------:R-:W-:Y:S01]  /*12920*/  FMUL.FTZ R13, R68, R113 ;  /* 0x00000071440d7220 */ /* 0x000fe20000410000 */
[----:B------:R-:W-:Y:S02]  /*12930*/  MOV R113, R87 ;  /* 0x0000005700717202 */ /* 0x000fe40000000f00 */
[----:B------:R-:W2:Y:S01]  /*12940*/  LDSM.16.MT88.4 R84, [R209+0x900] ;  /* 0x00090000d154783b */ /* 0x000ea20000004200 */
[----:B------:R-:W-:Y:S01]  /*12950*/  F2FP.BF16.PACK_AB R67, R104, R108 ;  /* 0x0000006c6843723e */ /* 0x000fe200000010ff */
[-C--:B-1----:R-:W-:Y:S08]  /*12960*/  HMMA.16816.F32.BF16 R4, R76, R20.reuse, R4 ;  /* 0x000000144c04723c */ /* 0x082ff00000041804 */
[C---:B------:R-:W-:Y:S07]  /*12970*/  HMMA.16816.F32.BF16 R8, R64.reuse, R20, R8 ;  /* 0x000000144008723c */ /* 0x040fee0000041808 */
[----:B------:R-:W-:Y:S01]  /*12980*/  FFMA.FTZ R20, R26, c[0x0][0x2d0], -R2 ;  /* 0x0000b4001a147a23 */ /* 0x000fe20000010802 */
[-C--:B------:R-:W-:Y:S03]  /*12990*/  HMMA.16816.F32.BF16 R12, R64, R22.reuse, R12 ;  /* 0x00000016400c723c */ /* 0x080fe6000004180c */
[----:B------:R1:W4:Y:S01]  /*129a0*/  MUFU.EX2 R93, R20 ;  /* 0x00000014005d7308 */ /* 0x0003220000000800 */
[----:B------:R-:W-:Y:S01]  /*129b0*/  FMUL.FTZ R26, R0, R126 ;  /* 0x0000007e001a7220 */ /* 0x000fe20000410000 */
[----:B---3--:R-:W-:Y:S01]  /*129c0*/  MOV R126, R92 ;  /* 0x0000005c007e7202 */ /* 0x008fe20000000f00 */
[----:B------:R-:W-:Y:S02]  /*129d0*/  FFMA.FTZ R92, R199, c[0x0][0x2d0], -R98 ;  /* 0x0000b400c75c7a23 */ /* 0x000fe40000010862 */
[C---:B------:R-:W-:Y:S04]  /*129e0*/  HMMA.16816.F32.BF16 R16, R76.reuse, R22, R16 ;  /* 0x000000164c10723c */ /* 0x040fe80000041810 */
[----:B------:R-:W-:Y:S03]  /*129f0*/  FMUL.FTZ R21, R73, R121 ;  /* 0x0000007949157220 */ /* 0x000fe60000410000 */
[C---:B------:R-:W-:Y:S01]  /*12a00*/  FMUL.FTZ R22, R69.reuse, R122 ;  /* 0x0000007a45167220 */ /* 0x040fe20000410000 */
[----:B------:R-:W-:Y:S01]  /*12a10*/  MOV R122, R94 ;  /* 0x0000005e007a7202 */ /* 0x000fe20000000f00 */
[----:B------:R-:W-:Y:S03]  /*12a20*/  FMUL.FTZ R23, R69, R123 ;  /* 0x0000007b45177220 */ /* 0x000fe60000410000 */
[----:B-1----:R-:W-:Y:S01]  /*12a30*/  FMUL.FTZ R20, R73, R120 ;  /* 0x0000007849147220 */ /* 0x002fe20000410000 */
[----:B----4-:R-:W-:Y:S01]  /*12a40*/  MOV R123, R93 ;  /* 0x0000005d007b7202 */ /* 0x010fe20000000f00 */
[----:B------:R1:W-:Y:S05]  /*12a50*/  MUFU.EX2 R120, R60 ;  /* 0x0000003c00787308 */ /* 0x0003ea0000000800 */
[-C--:B------:R-:W-:Y:S08]  /*12a60*/  HMMA.16816.F32.BF16 R20, R76, R36.reuse, R20 ;  /* 0x000000244c14723c */ /* 0x080ff00000041814 */
[C---:B------:R-:W-:Y:S07]  /*12a70*/  HMMA.16816.F32.BF16 R24, R64.reuse, R36, R24 ;  /* 0x000000244018723c */ /* 0x040fee0000041818 */
[----:B------:R-:W-:Y:S01]  /*12a80*/  FFMA.FTZ R36, R187, c[0x0][0x2d0], -R2 ;  /* 0x0000b400bb247a23 */ /* 0x000fe20000010802 */
[-C--:B------:R-:W-:Y:S03]  /*12a90*/  HMMA.16816.F32.BF16 R28, R64, R38.reuse, R28 ;  /* 0x00000026401c723c */ /* 0x080fe6000004181c */
[----:B------:R3:W4:Y:S01]  /*12aa0*/  MUFU.EX2 R50, R36 ;  /* 0x0000002400327308 */ /* 0x0007220000000800 */
[----:B-1----:R-:W-:Y:S02]  /*12ab0*/  FMUL.FTZ R60, R68, R160 ;  /* 0x000000a0443c7220 */ /* 0x002fe40000410000 */
[----:B------:R-:W5:Y:S01]  /*12ac0*/  LDL.LU R160, [R1+0x14] ;  /* 0x0000140001a07983 */ /* 0x000f620000300800 */
[----:B------:R-:W-:Y:S01]  /*12ad0*/  FMUL.FTZ R37, R73, R137 ;  /* 0x0000008949257220 */ /* 0x000fe20000410000 */
[C---:B------:R-:W-:Y:S05]  /*12ae0*/  HMMA.16816.F32.BF16 R32, R76.reuse, R38, R32 ;  /* 0x000000264c20723c */ /* 0x040fea0000041820 */
[----:B------:R1:W-:Y:S02]  /*12af0*/  MUFU.EX2 R137, R92 ;  /* 0x0000005c00897308 */ /* 0x0003e40000000800 */
[C---:B------:R-:W-:Y:S02]  /*12b00*/  FMUL.FTZ R38, R69.reuse, R138 ;  /* 0x0000008a45267220 */ /* 0x040fe40000410000 */
[----:B------:R-:W-:Y:S06]  /*12b10*/  FMUL.FTZ R39, R69, R139 ;  /* 0x0000008b45277220 */ /* 0x000fec0000410000 */
[----:B------:R2:W-:Y:S01]  /*12b20*/  MUFU.EX2 R138, R56 ;  /* 0x00000038008a7308 */ /* 0x0005e20000000800 */
[----:B---3--:R-:W-:Y:S01]  /*12b30*/  FMUL.FTZ R36, R73, R136 ;  /* 0x0000008849247220 */ /* 0x008fe20000410000 */
[----:B----4-:R-:W-:Y:S01]  /*12b40*/  MOV R149, R50 ;  /* 0x0000003200957202 */ /* 0x010fe20000000f00 */
[C---:B------:R-:W-:Y:S01]  /*12b50*/  FMUL.FTZ R50, R69.reuse, R150 ;  /* 0x0000009645327220 */ /* 0x040fe20000410000 */
[----:B------:R-:W-:Y:S01]  /*12b60*/  MOV R150, R51 ;  /* 0x0000003300967202 */ /* 0x000fe20000000f00 */
[----:B------:R-:W-:Y:S01]  /*12b70*/  FMUL.FTZ R51, R69, R151 ;  /* 0x0000009745337220 */ /* 0x000fe20000410000 */
[----:B------:R-:W-:Y:S02]  /*12b80*/  MOV R151, R100 ;  /* 0x0000006400977202 */ /* 0x000fe40000000f00 */
[-C--:B------:R-:W-:Y:S01]  /*12b90*/  HMMA.16816.F32.BF16 R36, R76, R52.reuse, R36 ;  /* 0x000000344c24723c */ /* 0x080fe20000041824 */
[----:B-1----:R-:W1:Y:S02]  /*12ba0*/  LDSM.16.MT88.4 R92, [R210+0x900] ;  /* 0x00090000d25c783b */ /* 0x002e640000004200 */
[----:B------:R-:W-:Y:S01]  /*12bb0*/  MOV R100, R62 ;  /* 0x0000003e00647202 */ /* 0x000fe20000000f00 */
[----:B------:R-:W-:Y:S04]  /*12bc0*/  FMUL.FTZ R62, R0, R162 ;  /* 0x000000a2003e7220 */ /* 0x000fe80000410000 */
[C---:B------:R-:W-:Y:S04]  /*12bd0*/  HMMA.16816.F32.BF16 R40, R64.reuse, R52, R40 ;  /* 0x000000344028723c */ /* 0x040fe80000041828 */
[----:B--2---:R-:W-:Y:S03]  /*12be0*/  FMUL.FTZ R56, R68, R156 ;  /* 0x0000009c44387220 */ /* 0x004fe60000410000 */
[--C-:B------:R-:W-:Y:S01]  /*12bf0*/  FFMA.FTZ R52, R192, c[0x0][0x2d0], -R97.reuse ;  /* 0x0000b400c0347a23 */ /* 0x100fe20000010861 */
[-C--:B------:R-:W-:Y:S03]  /*12c00*/  HMMA.16816.F32.BF16 R44, R64, R54.reuse, R44 ;  /* 0x00000036402c723c */ /* 0x080fe6000004182c */
[----:B------:R2:W-:Y:S01]  /*12c10*/  MUFU.EX2 R139, R52 ;  /* 0x00000034008b7308 */ /* 0x0005e20000000800 */
[----:B------:R-:W-:Y:S04]  /*12c20*/  FMUL.FTZ R53, R73, R153 ;  /* 0x0000009949357220 */ /* 0x000fe80000410000 */
[C---:B------:R-:W-:Y:S07]  /*12c30*/  HMMA.16816.F32.BF16 R48, R76.reuse, R54, R48 ;  /* 0x000000364c30723c */ /* 0x040fee0000041830 */
[C---:B------:R-:W-:Y:S02]  /*12c40*/  FMUL.FTZ R54, R69.reuse, R154 ;  /* 0x0000009a45367220 */ /* 0x040fe40000410000 */
[----:B------:R-:W-:Y:S03]  /*12c50*/  FMUL.FTZ R55, R69, R155 ;  /* 0x0000009b45377220 */ /* 0x000fe60000410000 */
[----:B--2---:R-:W-:Y:S07]  /*12c60*/  FMUL.FTZ R52, R73, R152 ;  /* 0x0000009849347220 */ /* 0x004fee0000410000 */
[-C--:B------:R-:W-:Y:S08]  /*12c70*/  HMMA.16816.F32.BF16 R52, R76, R80.reuse, R52 ;  /* 0x000000504c34723c */ /* 0x080ff00000041834 */
[C---:B------:R-:W-:Y:S07]  /*12c80*/  HMMA.16816.F32.BF16 R56, R64.reuse, R80, R56 ;  /* 0x000000504038723c */ /* 0x040fee0000041838 */
[----:B------:R-:W-:Y:S01]  /*12c90*/  FFMA.FTZ R80, R191, c[0x0][0x2d0], -R96 ;  /* 0x0000b400bf507a23 */ /* 0x000fe20000010860 */
[-C--:B------:R-:W-:Y:S03]  /*12ca0*/  HMMA.16816.F32.BF16 R60, R64, R82.reuse, R60 ;  /* 0x00000052403c723c */ /* 0x080fe6000004183c */
[----:B------:R2:W3:Y:S01]  /*12cb0*/  MUFU.EX2 R132, R80 ;  /* 0x0000005000847308 */ /* 0x0004e20000000800 */
[----:B------:R-:W-:Y:S03]  /*12cc0*/  F2FP.BF16.PACK_AB R81, R128, R123 ;  /* 0x0000007b8051723e */ /* 0x000fe600000010ff */
[C---:B------:R-:W-:Y:S02]  /*12cd0*/  FMUL.FTZ R64, R73.reuse, R164 ;  /* 0x000000a449407220 */ /* 0x040fe40000410000 */
[----:B------:R-:W-:Y:S03]  /*12ce0*/  FMUL.FTZ R65, R73, R165 ;  /* 0x000000a549417220 */ /* 0x000fe60000410000 */
[C---:B------:R-:W-:Y:S02]  /*12cf0*/  FMUL.FTZ R66, R69.reuse, R166 ;  /* 0x000000a645427220 */ /* 0x040fe40000410000 */
[----:B------:R-:W-:Y:S07]  /*12d00*/  FMUL.FTZ R67, R69, R167 ;  /* 0x000000a745437220 */ /* 0x000fee0000410000 */
[----:B------:R-:W-:Y:S04]  /*12d10*/  HMMA.16816.F32.BF16 R64, R76, R82, R64 ;  /* 0x000000524c40723c */ /* 0x000fe80000041840 */
[--C-:B--2---:R-:W-:Y:S03]  /*12d20*/  FFMA.FTZ R80, R193, c[0x0][0x2d0], -R97.reuse ;  /* 0x0000b400c1507a23 */ /* 0x104fe60000010861 */
[----:B------:R-:W-:Y:S02]  /*12d30*/  F2FP.BF16.PACK_AB R78, R148, R127 ;  /* 0x0000007f944e723e */ /* 0x000fe400000010ff */
[----:B------:R-:W-:Y:S01]  /*12d40*/  F2FP.BF16.PACK_AB R79, R126, R151 ;  /* 0x000000977e4f723e */ /* 0x000fe200000010ff */
[----:B------:R2:W-:Y:S02]  /*12d50*/  MUFU.EX2 R121, R80 ;  /* 0x0000005000797308 */ /* 0x0005e40000000800 */
[----:B------:R-:W-:Y:S02]  /*12d60*/  F2FP.BF16.PACK_AB R76, R131, R124 ;  /* 0x0000007c834c723e */ /* 0x000fe400000010ff */
[----:B------:R-:W-:Y:S02]  /*12d70*/  F2FP.BF16.PACK_AB R77, R130, R110 ;  /* 0x0000006e824d723e */ /* 0x000fe400000010ff */
[----:B------:R-:W-:Y:S02]  /*12d80*/  F2FP.BF16.PACK_AB R82, R125, R150 ;  /* 0x000000967d52723e */ /* 0x000fe400000010ff */
[----:B------:R-:W-:Y:S03]  /*12d90*/  F2FP.BF16.PACK_AB R83, R115, R149 ;  /* 0x000000957353723e */ /* 0x000fe600000010ff */
[-C--:B------:R-:W-:Y:S03]  /*12da0*/  HMMA.16816.F32.BF16 R4, R76, R84.reuse, R4 ;  /* 0x000000544c04723c */ /* 0x080fe60000041804 */
[--C-:B--2---:R-:W-:Y:S04]  /*12db0*/  FFMA.FTZ R80, R195, c[0x0][0x2d0], -R97.reuse ;  /* 0x0000b400c3507a23 */ /* 0x104fe80000010861 */
[----:B------:R2:W4:Y:S02]  /*12dc0*/  MUFU.EX2 R133, R80 ;  /* 0x0000005000857308 */ /* 0x0005240000000800 */
[----:B--2---:R-:W-:Y:S07]  /*12dd0*/  F2FP.BF16.PACK_AB R80, R129, R122 ;  /* 0x0000007a8150723e */ /* 0x004fee00000010ff */
[C---:B------:R-:W-:Y:S07]  /*12de0*/  HMMA.16816.F32.BF16 R8, R80.reuse, R84, R8 ;  /* 0x000000545008723c */ /* 0x040fee0000041808 */
[----:B------:R-:W-:Y:S01]  /*12df0*/  FFMA.FTZ R84, R198, c[0x0][0x2d0], -R98 ;  /* 0x0000b400c6547a23 */ /* 0x000fe20000010862 */
[-C--:B------:R-:W-:Y:S03]  /*12e00*/  HMMA.16816.F32.BF16 R12, R80, R86.reuse, R12 ;  /* 0x00000056500c723c */ /* 0x080fe6000004180c */
[----:B------:R2:W-:Y:S05]  /*12e10*/  MUFU.EX2 R143, R84 ;  /* 0x00000054008f7308 */ /* 0x0005ea0000000800 */
[C---:B------:R-:W-:Y:S08]  /*12e20*/  HMMA.16816.F32.BF16 R16, R76.reuse, R86, R16 ;  /* 0x000000564c10723c */ /* 0x040ff00000041810 */
[-C--:B------:R-:W-:Y:S08]  /*12e30*/  HMMA.16816.F32.BF16 R20, R76, R88.reuse, R20 ;  /* 0x000000584c14723c */ /* 0x080ff00000041814 */
[C---:B------:R-:W-:Y:S04]  /*12e40*/  HMMA.16816.F32.BF16 R24, R80.reuse, R88, R24 ;  /* 0x000000585018723c */ /* 0x040fe80000041818 */
[----:B--2---:R-:W-:Y:S03]  /*12e50*/  FFMA.FTZ R84, R203, c[0x0][0x2d0], -R2 ;  /* 0x0000b400cb547a23 */ /* 0x004fe60000010802 */
[----:B------:R-:W-:Y:S01]  /*12e60*/  FFMA.FTZ R88, R206, c[0x0][0x2d0], -R98 ;  /* 0x0000b400ce587a23 */ /* 0x000fe20000010862 */
[-C--:B------:R-:W-:Y:S01]  /*12e70*/  HMMA.16816.F32.BF16 R28, R80, R90.reuse, R28 ;  /* 0x0000005a501c723c */ /* 0x080fe2000004181c */
[----:B------:R2:W-:Y:S03]  /*12e80*/  MUFU.EX2 R136, R84 ;  /* 0x0000005400887308 */ /* 0x0005e60000000800 */
[----:B---3--:R-:W-:Y:S02]  /*12e90*/  MOV R206, R132 ;  /* 0x0000008400ce7202 */ /* 0x008fe40000000f00 */
[----:B------:R-:W-:Y:S02]  /*12ea0*/  MOV R132, R100 ;  /* 0x0000006400847202 */ /* 0x000fe40000000f00 */
[C---:B------:R-:W-:Y:S03]  /*12eb0*/  HMMA.16816.F32.BF16 R32, R76.reuse, R90, R32 ;  /* 0x0000005a4c20723c */ /* 0x040fe60000041820 */
[----:B------:R3:W-:Y:S05]  /*12ec0*/  MUFU.EX2 R203, R88 ;  /* 0x0000005800cb7308 */ /* 0x0007ea0000000800 */
[-C--:B-1----:R-:W-:Y:S08]  /*12ed0*/  HMMA.16816.F32.BF16 R36, R76, R92.reuse, R36 ;  /* 0x0000005c4c24723c */ /* 0x082ff00000041824 */
[C---:B------:R-:W-:Y:S04]  /*12ee0*/  HMMA.16816.F32.BF16 R40, R80.reuse, R92, R40 ;  /* 0x0000005c5028723c */ /* 0x040fe80000041828 */
[--C-:B--2---:R-:W-:Y:S01]  /*12ef0*/  FFMA.FTZ R84, R205, c[0x0][0x2d0], -R2.reuse ;  /* 0x0000b400cd547a23 */ /* 0x104fe20000010802 */
[----:B----4-:R-:W-:Y:S02]  /*12f00*/  MOV R205, R133 ;  /* 0x0000008500cd7202 */ /* 0x010fe40000000f00 */
[--C-:B------:R-:W-:Y:S01]  /*12f10*/  FFMA.FTZ R92, R230, c[0x0][0x2d0], -R97.reuse ;  /* 0x0000b400e65c7a23 */ /* 0x100fe20000010861 */
[-C--:B------:R-:W-:Y:S01]  /*12f20*/  HMMA.16816.F32.BF16 R44, R80, R94.reuse, R44 ;  /* 0x0000005e502c723c */ /* 0x080fe2000004182c */
[----:B------:R1:W2:Y:S03]  /*12f30*/  MUFU.EX2 R142, R84 ;  /* 0x00000054008e7308 */ /* 0x0002a60000000800 */
[----:B---3--:R-:W-:Y:S01]  /*12f40*/  FFMA.FTZ R88, R229, c[0x0][0x2d0], -R2 ;  /* 0x0000b400e5587a23 */ /* 0x008fe20000010802 */
[----:B------:R-:W-:Y:S02]  /*12f50*/  MOV R229, R121 ;  /* 0x0000007900e57202 */ /* 0x000fe40000000f00 */
[----:B------:R-:W-:Y:S01]  /*12f60*/  MOV R121, R101 ;  /* 0x0000006500797202 */ /* 0x000fe20000000f00 */
[C---:B------:R-:W-:Y:S03]  /*12f70*/  HMMA.16816.F32.BF16 R48, R76.reuse, R94, R48 ;  /* 0x0000005e4c30723c */ /* 0x040fe60000041830 */
[----:B------:R3:W-:Y:S01]  /*12f80*/  MUFU.EX2 R140, R88 ;  /* 0x00000058008c7308 */ /* 0x0007e20000000800 */
[----:B------:R-:W-:Y:S02]  /*12f90*/  MOV R230, R118 ;  /* 0x0000007600e67202 */ /* 0x000fe40000000f00 */
[----:B------:R-:W-:Y:S07]  /*12fa0*/  MOV R118, R185 ;  /* 0x000000b900767202 */ /* 0x000fee0000000f00 */
[----:B------:R4:W-:Y:S01]  /*12fb0*/  MUFU.EX2 R146, R92 ;  /* 0x0000005c00927308 */ /* 0x0009e20000000800 */
[----:B-1----:R-:W-:Y:S09]  /*12fc0*/  FFMA.FTZ R84, R202, c[0x0][0x2d0], -R98 ;  /* 0x0000b400ca547a23 */ /* 0x002ff20000010862 */
[----:B------:R1:W1:Y:S01]  /*12fd0*/  MUFU.EX2 R141, R84 ;  /* 0x00000054008d7308 */ /* 0x0002620000000800 */
[----:B---3--:R-:W-:Y:S01]  /*12fe0*/  FFMA.FTZ R88, R231, c[0x0][0x2d0], -R2 ;  /* 0x0000b400e7587a23 */ /* 0x008fe20000010802 */
[----:B------:R-:W-:Y:S02]  /*12ff0*/  MOV R231, R120 ;  /* 0x0000007800e77202 */ /* 0x000fe40000000f00 */
[----:B------:R-:W-:Y:S06]  /*13000*/  MOV R120, R103 ;  /* 0x0000006700787202 */ /* 0x000fec0000000f00 */
[----:B------:R3:W2:Y:S01]  /*13010*/  MUFU.EX2 R202, R88 ;  /* 0x0000005800ca7308 */ /* 0x0006a20000000800 */
[--C-:B----4-:R-:W-:Y:S01]  /*13020*/  FFMA.FTZ R92, R232, c[0x0][0x2d0], -R97.reuse ;  /* 0x0000b400e85c7a23 */ /* 0x110fe20000010861 */
[----:B------:R-:W-:Y:S08]  /*13030*/  MOV R232, R115 ;  /* 0x0000007300e87202 */ /* 0x000ff00000000f00 */
[----:B------:R4:W-:Y:S01]  /*13040*/  MUFU.EX2 R199, R92 ;  /* 0x0000005c00c77308 */ /* 0x0009e20000000800 */
[----:B-1----:R-:W1:Y:S01]  /*13050*/  LDSM.16.MT88.4 R84, [R211+0x900] ;  /* 0x00090000d354783b */ /* 0x002e620000004200 */
[--C-:B---3--:R-:W-:Y:S08]  /*13060*/  FFMA.FTZ R88, R201, c[0x0][0x2d0], -R96.reuse ;  /* 0x0000b400c9587a23 */ /* 0x108ff00000010860 */
[----:B------:R3:W-:Y:S01]  /*13070*/  MUFU.EX2 R147, R88 ;  /* 0x0000005800937308 */ /* 0x0007e20000000800 */
[----:B----4-:R-:W-:Y:S01]  /*13080*/  FFMA.FTZ R92, R207, c[0x0][0x2d0], -R97 ;  /* 0x0000b400cf5c7a23 */ /* 0x010fe20000010861 */
[----:B------:R-:W-:Y:S02]  /*13090*/  MOV R207, R126 ;  /* 0x0000007e00cf7202 */ /* 0x000fe40000000f00 */
[----:B------:R-:W4:Y:S01]  /*130a0*/  LDL.LU R126, [R1+0x18] ;  /* 0x00001800017e7983 */ /* 0x000f220000300800 */
[--C-:B---3--:R-:W-:Y:S01]  /*130b0*/  FFMA.FTZ R88, R204, c[0x0][0x2d0], -R96.reuse ;  /* 0x0000b400cc587a23 */ /* 0x108fe20000010860 */
[----:B------:R-:W-:Y:S01]  /*130c0*/  MOV R204, R119 ;  /* 0x0000007700cc7202 */ /* 0x000fe20000000f00 */
[-C--:B-1----:R-:W-:Y:S03]  /*130d0*/  HMMA.16816.F32.BF16 R52, R76, R84.reuse, R52 ;  /* 0x000000544c34723c */ /* 0x082fe60000041834 */
[----:B------:R1:W-:Y:S01]  /*130e0*/  MUFU.EX2 R201, R88 ;  /* 0x0000005800c97308 */ /* 0x0003e20000000800 */
[----:B------:R-:W-:Y:S04]  /*130f0*/  MOV R119, R168 ;  /* 0x000000a800777202 */ /* 0x000fe80000000f00 */
[----:B------:R-:W-:Y:S01]  /*13100*/  MOV R161, R119 ;  /* 0x0000007700a17202 */ /* 0x000fe20000000f00 */
[C---:B------:R-:W-:Y:S04]  /*13110*/  HMMA.16816.F32.BF16 R56, R80.reuse, R84, R56 ;  /* 0x000000545038723c */ /* 0x040fe80000041838 */
[----:B-----5:R-:W-:Y:S03]  /*13120*/  FFMA.FTZ R73, R73, R160, R161 ;  /* 0x000000a049497223 */ /* 0x020fe600000100a1 */
[--C-:B------:R-:W-:Y:S01]  /*13130*/  FFMA.FTZ R84, R197, c[0x0][0x2d0], -R96.reuse ;  /* 0x0000b400c5547a23 */ /* 0x100fe20000010860 */
[-C--:B------:R-:W-:Y:S03]  /*13140*/  HMMA.16816.F32.BF16 R60, R80, R86.reuse, R60 ;  /* 0x00000056503c723c */ /* 0x080fe6000004183c */
[----:B------:R3:W-:Y:S04]  /*13150*/  MUFU.EX2 R198, R84 ;  /* 0x0000005400c67308 */ /* 0x0007e80000000800 */
[----:B------:R-:W-:Y:S01]  /*13160*/  FFMA.FTZ R80, R196, c[0x0][0x2d0], -R96 ;  /* 0x0000b400c4507a23 */ /* 0x000fe20000010860 */
[----:B------:R-:W-:Y:S01]  /*13170*/  HMMA.16816.F32.BF16 R64, R76, R86, R64 ;  /* 0x000000564c40723c */ /* 0x000fe20000041840 */
[----:B-1----:R-:W1:Y:S03]  /*13180*/  LDSM.16.MT88.4 R88, [R209+0x1100] ;  /* 0x00110000d158783b */ /* 0x002e660000004200 */
[----:B--2---:R-:W-:Y:S01]  /*13190*/  F2FP.BF16.PACK_AB R81, R142, R136 ;  /* 0x000000888e51723e */ /* 0x004fe200000010ff */
[----:B------:R2:W-:Y:S01]  /*131a0*/  MUFU.EX2 R197, R80 ;  /* 0x0000005000c57308 */ /* 0x0005e20000000800 */
[----:B------:R-:W-:Y:S02]  /*131b0*/  F2FP.BF16.PACK_AB R82, R203, R141 ;  /* 0x0000008dcb52723e */ /* 0x000fe400000010ff */
[----:B------:R-:W-:Y:S04]  /*131c0*/  F2FP.BF16.PACK_AB R76, R204, R230 ;  /* 0x000000e6cc4c723e */ /* 0x000fe800000010ff */
[----:B------:R-:W-:Y:S02]  /*131d0*/  F2FP.BF16.PACK_AB R77, R138, R139 ;  /* 0x0000008b8a4d723e */ /* 0x000fe400000010ff */
[----:B------:R-:W-:Y:S01]  /*131e0*/  F2FP.BF16.PACK_AB R78, R206, R231 ;  /* 0x000000e7ce4e723e */ /* 0x000fe200000010ff */
[----:B------:R5:W-:Y:S01]  /*131f0*/  MUFU.EX2 R196, R92 ;  /* 0x0000005c00c47308 */ /* 0x000be20000000800 */
[----:B------:R-:W-:Y:S02]  /*13200*/  F2FP.BF16.PACK_AB R79, R205, R229 ;  /* 0x000000e5cd4f723e */ /* 0x000fe400000010ff */
[----:B------:R-:W-:Y:S01]  /*13210*/  F2FP.BF16.PACK_AB R83, R202, R140 ;  /* 0x0000008cca53723e */ /* 0x000fe200000010ff */
[----:B---3--:R-:W3:Y:S01]  /*13220*/  LDSM.16.MT88.4 R84, [R212+0x1100] ;  /* 0x00110000d454783b */ /* 0x008ee20000004200 */
[--C-:B--2---:R-:W-:Y:S01]  /*13230*/  FFMA.FTZ R80, R200, c[0x0][0x2d0], -R97.reuse ;  /* 0x0000b400c8507a23 */ /* 0x104fe20000010861 */
[----:B------:R-:W-:Y:S04]  /*13240*/  MOV R200, R125 ;  /* 0x0000007d00c87202 */ /* 0x000fe80000000f00 */
[----:B------:R2:W-:Y:S02]  /*13250*/  MUFU.EX2 R195, R80 ;  /* 0x0000005000c37308 */ /* 0x0005e40000000800 */
[----:B-----5:R-:W5:Y:S01]  /*13260*/  LDSM.16.MT88.4 R92, [R210+0x1100] ;  /* 0x00110000d25c783b */ /* 0x020f620000004200 */
[-C--:B-1----:R-:W-:Y:S03]  /*13270*/  HMMA.16816.F32.BF16 R4, R76, R88.reuse, R4 ;  /* 0x000000584c04723c */ /* 0x082fe60000041804 */
[----:B--2---:R-:W-:Y:S07]  /*13280*/  F2FP.BF16.PACK_AB R80, R143, R137 ;  /* 0x000000898f50723e */ /* 0x004fee00000010ff */
[C---:B------:R-:W-:Y:S07]  /*13290*/  HMMA.16816.F32.BF16 R8, R80.reuse, R88, R8 ;  /* 0x000000585008723c */ /* 0x040fee0000041808 */
[--C-:B------:R-:W-:Y:S01]  /*132a0*/  FFMA.FTZ R88, R235, c[0x0][0x2d0], -R98.reuse ;  /* 0x0000b400eb587a23 */ /* 0x100fe20000010862 */
[-C--:B------:R-:W-:Y:S03]  /*132b0*/  HMMA.16816.F32.BF16 R12, R80, R90.reuse, R12 ;  /* 0x0000005a500c723c */ /* 0x080fe6000004180c */
[----:B------:R1:W-:Y:S01]  /*132c0*/  MUFU.EX2 R145, R88 ;  /* 0x0000005800917308 */ /* 0x0003e20000000800 */
[----:B------:R-:W-:Y:S02]  /*132d0*/  MOV R235, R127 ;  /* 0x0000007f00eb7202 */ /* 0x000fe40000000f00 */
[----:B------:R-:W-:Y:S02]  /*132e0*/  MOV R127, R120 ;  /* 0x00000078007f7202 */ /* 0x000fe40000000f00 */
[C---:B------:R-:W-:Y:S04]  /*132f0*/  HMMA.16816.F32.BF16 R16, R76.reuse, R90, R16 ;  /* 0x0000005a4c10723c */ /* 0x040fe80000041810 */
[----:B------:R-:W-:Y:S04]  /*13300*/  MOV R120, R116 ;  /* 0x0000007400787202 */ /* 0x000fe80000000f00 */
[-C--:B---3--:R-:W-:Y:S08]  /*13310*/  HMMA.16816.F32.BF16 R20, R76, R84.reuse, R20 ;  /* 0x000000544c14723c */ /* 0x088ff00000041814 */
[C---:B------:R-:W-:Y:S04]  /*13320*/  HMMA.16816.F32.BF16 R24, R80.reuse, R84, R24 ;  /* 0x000000545018723c */ /* 0x040fe80000041818 */
[--C-:B-1----:R-:W-:Y:S01]  /*13330*/  FFMA.FTZ R88, R237, c[0x0][0x2d0], -R98.reuse ;  /* 0x0000b400ed587a23 */ /* 0x102fe20000010862 */
[----:B------:R-:W-:Y:S02]  /*13340*/  MOV R237, R121 ;  /* 0x0000007900ed7202 */ /* 0x000fe40000000f00 */
[----:B------:R-:W-:Y:S01]  /*13350*/  FFMA.FTZ R84, R241, c[0x0][0x2d0], -R98 ;  /* 0x0000b400f1547a23 */ /* 0x000fe20000010862 */
[-C--:B------:R-:W-:Y:S01]  /*13360*/  HMMA.16816.F32.BF16 R28, R80, R86.reuse, R28 ;  /* 0x00000056501c723c */ /* 0x080fe2000004181c */
[----:B------:R1:W-:Y:S03]  /*13370*/  MUFU.EX2 R194, R88 ;  /* 0x0000005800c27308 */ /* 0x0003e60000000800 */
[----:B------:R-:W-:Y:S02]  /*13380*/  MOV R241, R235 ;  /* 0x000000eb00f17202 */ /* 0x000fe40000000f00 */
[----:B------:R-:W-:Y:S02]  /*13390*/  MOV R235, R148 ;  /* 0x0000009400eb7202 */ /* 0x000fe40000000f00 */
[C---:B------:R-:W-:Y:S03]  /*133a0*/  HMMA.16816.F32.BF16 R32, R76.reuse, R86, R32 ;  /* 0x000000564c20723c */ /* 0x040fe60000041820 */
[----:B------:R2:W-:Y:S05]  /*133b0*/  MUFU.EX2 R191, R84 ;  /* 0x0000005400bf7308 */ /* 0x0005ea0000000800 */
[-C--:B-----5:R-:W-:Y:S08]  /*133c0*/  HMMA.16816.F32.BF16 R36, R76, R92.reuse, R36 ;  /* 0x0000005c4c24723c */ /* 0x0a0ff00000041824 */
[C---:B------:R-:W-:Y:S04]  /*133d0*/  HMMA.16816.F32.BF16 R40, R80.reuse, R92, R40 ;  /* 0x0000005c5028723c */ /* 0x040fe80000041828 */
[----:B-1----:R-:W-:Y:S01]  /*133e0*/  FFMA.FTZ R88, R239, c[0x0][0x2d0], -R2 ;  /* 0x0000b400ef587a23 */ /* 0x002fe20000010802 */
[----:B------:R-:W-:Y:S02]  /*133f0*/  MOV R239, R150 ;  /* 0x0000009600ef7202 */ /* 0x000fe40000000f00 */
[----:B------:R-:W-:Y:S01]  /*13400*/  FFMA.FTZ R92, R245, c[0x0][0x2d0], -R96 ;  /* 0x0000b400f55c7a23 */ /* 0x000fe20000010860 */
[-C--:B------:R-:W-:Y:S01]  /*13410*/  HMMA.16816.F32.BF16 R44, R80, R94.reuse, R44 ;  /* 0x0000005e502c723c */ /* 0x080fe2000004182c */
[----:B------:R1:W-:Y:S03]  /*13420*/  MUFU.EX2 R144, R88 ;  /* 0x0000005800907308 */ /* 0x0003e60000000800 */
[----:B--2---:R-:W-:Y:S01]  /*13430*/  FFMA.FTZ R84, R243, c[0x0][0x2d0], -R98 ;  /* 0x0000b400f3547a23 */ /* 0x004fe20000010862 */
[----:B------:R-:W-:Y:S02]  /*13440*/  MOV R245, R108 ;  /* 0x0000006c00f57202 */ /* 0x000fe40000000f00 */
[----:B------:R-:W-:Y:S01]  /*13450*/  MOV R243, R123 ;  /* 0x0000007b00f37202 */ /* 0x000fe20000000f00 */
[C---:B------:R-:W-:Y:S03]  /*13460*/  HMMA.16816.F32.BF16 R48, R76.reuse, R94, R48 ;  /* 0x0000005e4c30723c */ /* 0x040fe60000041830 */
[----:B------:R2:W-:Y:S01]  /*13470*/  MUFU.EX2 R192, R84 ;  /* 0x0000005400c07308 */ /* 0x0005e20000000800 */
[----:B------:R-:W-:Y:S09]  /*13480*/  MOV R123, R114 ;  /* 0x00000072007b7202 */ /* 0x000ff20000000f00 */
[----:B------:R3:W-:Y:S01]  /*13490*/  MUFU.EX2 R190, R92 ;  /* 0x0000005c00be7308 */ /* 0x0007e20000000800 */
[--C-:B-1----:R-:W-:Y:S01]  /*134a0*/  FFMA.FTZ R88, R240, c[0x0][0x2d0], -R2.reuse ;  /* 0x0000b400f0587a23 */ /* 0x102fe20000010802 */
[----:B------:R-:W-:Y:S08]  /*134b0*/  MOV R240, R151 ;  /* 0x0000009700f07202 */ /* 0x000ff00000000f00 */
[----:B------:R1:W5:Y:S01]  /*134c0*/  MUFU.EX2 R193, R88 ;  /* 0x0000005800c17308 */ /* 0x0003620000000800 */
        /* <DEDUP_REMOVED lines=8> */
[----:B--2---:R-:W-:Y:S01]  /*13550*/  FFMA.FTZ R84, R248, c[0x0][0x2d0], -R2 ;  /* 0x0000b400f8547a23 */ /* 0x004fe20000010802 */
[----:B------:R-:W-:Y:S07]  /*13560*/  MOV R248, R110 ;  /* 0x0000006e00f87202 */ /* 0x000fee0000000f00 */
[----:B------:R2:W1:Y:S01]  /*13570*/  MUFU.EX2 R154, R84 ;  /* 0x00000054009a7308 */ /* 0x0004620000000800 */
[--C-:B---3--:R-:W-:Y:S09]  /*13580*/  FFMA.FTZ R92, R242, c[0x0][0x2d0], -R97.reuse ;  /* 0x0000b400f25c7a23 */ /* 0x108ff20000010861 */
[----:B------:R3:W-:Y:S01]  /*13590*/  MUFU.EX2 R186, R92 ;  /* 0x0000005c00ba7308 */ /* 0x0007e20000000800 */
[--C-:B--2---:R-:W-:Y:S01]  /*135a0*/  FFMA.FTZ R84, R238, c[0x0][0x2d0], -R96.reuse ;  /* 0x0000b400ee547a23 */ /* 0x104fe20000010860 */
[----:B------:R-:W-:Y:S01]  /*135b0*/  MOV R238, R107 ;  /* 0x0000006b00ee7202 */ /* 0x000fe20000000f00 */
[-C--:B-1----:R-:W-:Y:S07]  /*135c0*/  HMMA.16816.F32.BF16 R52, R76, R88.reuse, R52 ;  /* 0x000000584c34723c */ /* 0x082fee0000041834 */
[----:B------:R1:W-:Y:S01]  /*135d0*/  MUFU.EX2 R153, R84 ;  /* 0x0000005400997308 */ /* 0x0003e20000000800 */
[C---:B------:R-:W-:Y:S01]  /*135e0*/  HMMA.16816.F32.BF16 R56, R80.reuse, R88, R56 ;  /* 0x000000585038723c */ /* 0x040fe20000041838 */
[----:B---3--:R-:W-:Y:S06]  /*135f0*/  LDSM.16.MT88.4 R92, [R210+0x1900] ;  /* 0x00190000d25c783b */ /* 0x008fec0000004200 */
[----:B------:R-:W-:Y:S01]  /*13600*/  FFMA.FTZ R88, R249, c[0x0][0x2d0], -R97 ;  /* 0x0000b400f9587a23 */ /* 0x000fe20000010861 */
[-C--:B------:R-:W-:Y:S03]  /*13610*/  HMMA.16816.F32.BF16 R60, R80, R90.reuse, R60 ;  /* 0x0000005a503c723c */ /* 0x080fe6000004183c */
[----:B------:R2:W-:Y:S01]  /*13620*/  MUFU.EX2 R189, R88 ;  /* 0x0000005800bd7308 */ /* 0x0005e20000000800 */
[----:B------:R-:W-:Y:S03]  /*13630*/  MOV R249, R120 ;  /* 0x0000007800f97202 */ /* 0x000fe60000000f00 */
[--C-:B------:R-:W-:Y:S01]  /*13640*/  FFMA.FTZ R80, R234, c[0x0][0x2d0], -R96.reuse ;  /* 0x0000b400ea507a23 */ /* 0x100fe20000010860 */
[----:B------:R-:W-:Y:S01]  /*13650*/  HMMA.16816.F32.BF16 R64, R76, R90, R64 ;  /* 0x0000005a4c40723c */ /* 0x000fe20000041840 */
[----:B-1----:R-:W1:Y:S03]  /*13660*/  LDSM.16.MT88.4 R84, [R209+0x1900] ;  /* 0x00190000d154783b */ /* 0x002e660000004200 */
[----:B-----5:R-:W-:Y:S01]  /*13670*/  F2FP.BF16.PACK_AB R81, R193, R144 ;  /* 0x00000090c151723e */ /* 0x020fe200000010ff */
[----:B------:R3:W-:Y:S01]  /*13680*/  MUFU.EX2 R188, R80 ;  /* 0x0000005000bc7308 */ /* 0x0007e20000000800 */
[----:B------:R-:W-:Y:S01]  /*13690*/  F2FP.BF16.PACK_AB R82, R192, R191 ;  /* 0x000000bfc052723e */ /* 0x000fe200000010ff */
[----:B----4-:R-:W-:Y:S01]  /*136a0*/  FFMA.FTZ R69, R69, R126, R127 ;  /* 0x0000007e45457223 */ /* 0x010fe2000001007f */
[----:B------:R-:W-:Y:S04]  /*136b0*/  F2FP.BF16.PACK_AB R76, R201, R147 ;  /* 0x00000093c94c723e */ /* 0x000fe800000010ff */
[----:B------:R-:W-:Y:S02]  /*136c0*/  F2FP.BF16.PACK_AB R77, R199, R146 ;  /* 0x00000092c74d723e */ /* 0x000fe400000010ff */
[----:B------:R-:W-:Y:S02]  /*136d0*/  F2FP.BF16.PACK_AB R78, R197, R198 ;  /* 0x000000c6c54e723e */ /* 0x000fe400000010ff */
[----:B------:R-:W-:Y:S02]  /*136e0*/  F2FP.BF16.PACK_AB R79, R196, R195 ;  /* 0x000000c3c44f723e */ /* 0x000fe400000010ff */
[----:B------:R-:W-:Y:S01]  /*136f0*/  F2FP.BF16.PACK_AB R83, R154, R155 ;  /* 0x0000009b9a53723e */ /* 0x000fe200000010ff */
[----:B--2---:R-:W2:Y:S01]  /*13700*/  LDSM.16.MT88.4 R88, [R212+0x1900] ;  /* 0x00190000d458783b */ /* 0x004ea20000004200 */
[----:B------:R-:W-:Y:S02]  /*13710*/  MOV R127, R106 ;  /* 0x0000006a007f7202 */ /* 0x000fe40000000f00 */
[----:B------:R-:W-:Y:S01]  /*13720*/  MOV R126, R105 ;  /* 0x00000069007e7202 */ /* 0x000fe20000000f00 */
[----:B---3--:R-:W-:Y:S04]  /*13730*/  FFMA.FTZ R80, R236, c[0x0][0x2d0], -R96 ;  /* 0x0000b400ec507a23 */ /* 0x008fe80000010860 */
[----:B------:R3:W-:Y:S01]  /*13740*/  MUFU.EX2 R187, R80 ;  /* 0x0000005000bb7308 */ /* 0x0007e20000000800 */
[-C--:B-1----:R-:W-:Y:S03]  /*13750*/  HMMA.16816.F32.BF16 R4, R76, R84.reuse, R4 ;  /* 0x000000544c04723c */ /* 0x082fe60000041804 */
[----:B---3--:R-:W-:Y:S07]  /*13760*/  F2FP.BF16.PACK_AB R80, R194, R145 ;  /* 0x00000091c250723e */ /* 0x008fee00000010ff */
[C---:B------:R-:W-:Y:S07]  /*13770*/  HMMA.16816.F32.BF16 R8, R80.reuse, R84, R8 ;  /* 0x000000545008723c */ /* 0x040fee0000041808 */
[--C-:B------:R-:W-:Y:S01]  /*13780*/  FFMA.FTZ R84, R244, c[0x0][0x2d0], -R97.reuse ;  /* 0x0000b400f4547a23 */ /* 0x100fe20000010861 */
[-C--:B------:R-:W-:Y:S03]  /*13790*/  HMMA.16816.F32.BF16 R12, R80, R86.reuse, R12 ;  /* 0x00000056500c723c */ /* 0x080fe6000004180c */
[----:B------:R1:W-:Y:S05]  /*137a0*/  MUFU.EX2 R185, R84 ;  /* 0x0000005400b97308 */ /* 0x0003ea0000000800 */
[C---:B------:R-:W-:Y:S08]  /*137b0*/  HMMA.16816.F32.BF16 R16, R76.reuse, R86, R16 ;  /* 0x000000564c10723c */ /* 0x040ff00000041810 */
[-C--:B--2---:R-:W-:Y:S08]  /*137c0*/  HMMA.16816.F32.BF16 R20, R76, R88.reuse, R20 ;  /* 0x000000584c14723c */ /* 0x084ff00000041814 */
[C---:B------:R-:W-:Y:S04]  /*137d0*/  HMMA.16816.F32.BF16 R24, R80.reuse, R88, R24 ;  /* 0x000000585018723c */ /* 0x040fe80000041818 */
[----:B-1----:R-:W-:Y:S03]  /*137e0*/  FFMA.FTZ R84, R251, c[0x0][0x2d0], -R98 ;  /* 0x0000b400fb547a23 */ /* 0x002fe60000010862 */
[----:B------:R-:W-:Y:S01]  /*137f0*/  FFMA.FTZ R88, R118, c[0x0][0x2d0], -R2 ;  /* 0x0000b40076587a23 */ /* 0x000fe20000010802 */
[-C--:B------:R-:W-:Y:S01]  /*13800*/  HMMA.16816.F32.BF16 R28, R80, R90.reuse, R28 ;  /* 0x0000005a501c723c */ /* 0x080fe2000004181c */
[----:B------:R1:W-:Y:S03]  /*13810*/  MUFU.EX2 R159, R84 ;  /* 0x00000054009f7308 */ /* 0x0003e60000000800 */
[----:B------:R-:W-:Y:S04]  /*13820*/  MOV R118, R102 ;  /* 0x0000006600767202 */ /* 0x000fe80000000f00 */
[C---:B------:R-:W-:Y:S03]  /*13830*/  HMMA.16816.F32.BF16 R32, R76.reuse, R90, R32 ;  /* 0x0000005a4c20723c */ /* 0x040fe60000041820 */
[----:B------:R2:W-:Y:S01]  /*13840*/  MUFU.EX2 R156, R88 ;  /* 0x00000058009c7308 */ /* 0x0005e20000000800 */
[----:B------:R-:W-:Y:S04]  /*13850*/  MOV R125, R118 ;  /* 0x00000076007d7202 */ /* 0x000fe80000000f00 */
[-C--:B------:R-:W-:Y:S08]  /*13860*/  HMMA.16816.F32.BF16 R36, R76, R92.reuse, R36 ;  /* 0x0000005c4c24723c */ /* 0x080ff00000041824 */
[C---:B------:R-:W-:Y:S04]  /*13870*/  HMMA.16816.F32.BF16 R40, R80.reuse, R92, R40 ;  /* 0x0000005c5028723c */ /* 0x040fe80000041828 */
[----:B-1----:R-:W-:Y:S03]  /*13880*/  FFMA.FTZ R84, R250, c[0x0][0x2d0], -R98 ;  /* 0x0000b400fa547a23 */ /* 0x002fe60000010862 */
[----:B------:R-:W-:Y:S01]  /*13890*/  FFMA.FTZ R92, R180, c[0x0][0x2d0], -R96 ;  /* 0x0000b400b45c7a23 */ /* 0x000fe20000010860 */
[-C--:B------:R-:W-:Y:S01]  /*138a0*/  HMMA.16816.F32.BF16 R44, R80, R94.reuse, R44 ;  /* 0x0000005e502c723c */ /* 0x080fe2000004182c */
[----:B------:R1:W-:Y:S03]  /*138b0*/  MUFU.EX2 R158, R84 ;  /* 0x00000054009e7308 */ /* 0x0003e60000000800 */
[----:B--2---:R-:W-:Y:S04]  /*138c0*/  FFMA.FTZ R88, R184, c[0x0][0x2d0], -R98 ;  /* 0x0000b400b8587a23 */ /* 0x004fe80000010862 */
[C---:B------:R-:W-:Y:S03]  /*138d0*/  HMMA.16816.F32.BF16 R48, R76.reuse, R94, R48 ;  /* 0x0000005e4c30723c */ /* 0x040fe60000041830 */
[----:B------:R2:W-:Y:S10]  /*138e0*/  MUFU.EX2 R184, R88 ;  /* 0x0000005800b87308 */ /* 0x0005f40000000800 */
[----:B------:R3:W-:Y:S01]  /*138f0*/  MUFU.EX2 R180, R92 ;  /* 0x0000005c00b47308 */ /* 0x0007e20000000800 */
[----:B-1----:R-:W-:Y:S09]  /*13900*/  FFMA.FTZ R84, R252, c[0x0][0x2d0], -R2 ;  /* 0x0000b400fc547a23 */ /* 0x002ff20000010802 */
[----:B------:R1:W-:Y:S01]  /*13910*/  MUFU.EX2 R157, R84 ;  /* 0x00000054009d7308 */ /* 0x0003e20000000800 */
[----:B--2---:R-:W-:Y:S09]  /*13920*/  FFMA.FTZ R88, R183, c[0x0][0x2d0], -R98 ;  /* 0x0000b400b7587a23 */ /* 0x004ff20000010862 */
[----:B------:R2:W-:Y:S01]  /*13930*/  MUFU.EX2 R183, R88 ;  /* 0x0000005800b77308 */ /* 0x0005e20000000800 */
[----:B---3--:R-:W-:Y:S09]  /*13940*/  FFMA.FTZ R92, R171, c[0x0][0x2d0], -R96 ;  /* 0x0000b400ab5c7a23 */ /* 0x008ff20000010860 */
[----:B------:R3:W4:Y:S01]  /*13950*/  MUFU.EX2 R171, R92 ;  /* 0x0000005c00ab7308 */ /* 0x0007220000000800 */
[----:B-1----:R-:W1:Y:S01]  /*13960*/  LDSM.16.MT88.4 R84, [R211+0x1900] ;  /* 0x00190000d354783b */ /* 0x002e620000004200 */
[----:B--2---:R-:W-:Y:S08]  /*13970*/  FFMA.FTZ R88, R182, c[0x0][0x2d0], -R2 ;  /* 0x0000b400b6587a23 */ /* 0x004ff00000010802 */
[----:B------:R2:W-:Y:S01]  /*13980*/  MUFU.EX2 R182, R88 ;  /* 0x0000005800b67308 */ /* 0x0005e20000000800 */
[----:B---3--:R-:W-:Y:S01]  /*13990*/  FFMA.FTZ R92, R173, c[0x0][0x2d0], -R96 ;  /* 0x0000b400ad5c7a23 */ /* 0x008fe20000010860 */
[----:B----4-:R-:W-:Y:S08]  /*139a0*/  F2FP.BF16.PACK_AB R164, R171, R180 ;  /* 0x000000b4aba4723e */ /* 0x010ff000000010ff */
[----:B------:R3:W-:Y:S01]  /*139b0*/  MUFU.EX2 R103, R92 ;  /* 0x0000005c00677308 */ /* 0x0007e20000000800 */
[----:B--2---:R-:W-:Y:S01]  /*139c0*/  FFMA.FTZ R88, R181, c[0x0][0x2d0], -R2 ;  /* 0x0000b400b5587a23 */ /* 0x004fe20000010802 */
[-C--:B-1----:R-:W-:Y:S08]  /*139d0*/  HMMA.16816.F32.BF16 R52, R76, R84.reuse, R52 ;  /* 0x000000544c34723c */ /* 0x082ff00000041834 */
[----:B------:R1:W2:Y:S01]  /*139e0*/  MUFU.EX2 R181, R88 ;  /* 0x0000005800b57308 */ /* 0x0002a20000000800 */
[C---:B------:R-:W-:Y:S01]  /*139f0*/  HMMA.16816.F32.BF16 R56, R80.reuse, R84, R56 ;  /* 0x000000545038723c */ /* 0x040fe20000041838 */
[----:B---3--:R-:W-:Y:S06]  /*13a00*/  LDSM.16.MT88.4 R92, [R210+0x2100] ;  /* 0x00210000d25c783b */ /* 0x008fec0000004200 */
[--C-:B------:R-:W-:Y:S01]  /*13a10*/  FFMA.FTZ R84, R170, c[0x0][0x2d0], -R97.reuse ;  /* 0x0000b400aa547a23 */ /* 0x100fe20000010861 */
[-C--:B------:R-:W-:Y:S03]  /*13a20*/  HMMA.16816.F32.BF16 R60, R80, R86.reuse, R60 ;  /* 0x00000056503c723c */ /* 0x080fe6000004183c */
[----:B------:R3:W-:Y:S04]  /*13a30*/  MUFU.EX2 R170, R84 ;  /* 0x0000005400aa7308 */ /* 0x0007e80000000800 */
[--C-:B------:R-:W-:Y:S01]  /*13a40*/  FFMA.FTZ R80, R117, c[0x0][0x2d0], -R97.reuse ;  /* 0x0000b40075507a23 */ /* 0x100fe20000010861 */
[----:B------:R-:W-:Y:S01]  /*13a50*/  HMMA.16816.F32.BF16 R64, R76, R86, R64 ;  /* 0x000000564c40723c */ /* 0x000fe20000041840 */
[----:B-1----:R-:W1:Y:S03]  /*13a60*/  LDSM.16.MT88.4 R88, [R209+0x2100] ;  /* 0x00210000d158783b */ /* 0x002e660000004200 */
[----:B------:R-:W-:Y:S02]  /*13a70*/  MOV R117, R112 ;  /* 0x0000007000757202 */ /* 0x000fe40000000f00 */
[----:B------:R-:W-:Y:S02]  /*13a80*/  MOV R112, R111 ;  /* 0x0000006f00707202 */ /* 0x000fe40000000f00 */
[----:B------:R-:W-:Y:S02]  /*13a90*/  MOV R111, R169 ;  /* 0x000000a9006f7202 */ /* 0x000fe40000000f00 */
[----:B------:R4:W5:Y:S02]  /*13aa0*/  MUFU.EX2 R169, R80 ;  /* 0x0000005000a97308 */ /* 0x0009640000000800 */
[----:B------:R-:W-:Y:S02]  /*13ab0*/  F2FP.BF16.PACK_AB R76, R190, R153 ;  /* 0x00000099be4c723e */ /* 0x000fe400000010ff */
[----:B------:R-:W-:Y:S02]  /*13ac0*/  F2FP.BF16.PACK_AB R77, R189, R152 ;  /* 0x00000098bd4d723e */ /* 0x000fe400000010ff */
[----:B------:R-:W-:Y:S02]  /*13ad0*/  F2FP.BF16.PACK_AB R78, R187, R188 ;  /* 0x000000bcbb4e723e */ /* 0x000fe400000010ff */
[----:B------:R-:W-:Y:S01]  /*13ae0*/  F2FP.BF16.PACK_AB R79, R185, R186 ;  /* 0x000000bab94f723e */ /* 0x000fe200000010ff */
[----:B---3--:R-:W3:Y:S01]  /*13af0*/  LDSM.16.MT88.4 R84, [R212+0x2100] ;  /* 0x00210000d454783b */ /* 0x008ee20000004200 */
[----:B------:R-:W-:Y:S02]  /*13b00*/  MOV R121, R117 ;  /* 0x0000007500797202 */ /* 0x000fe40000000f00 */
[----:B------:R-:W-:Y:S02]  /*13b10*/  F2FP.BF16.PACK_AB R81, R156, R157 ;  /* 0x0000009d9c51723e */ /* 0x000fe400000010ff */
[----:B------:R-:W-:Y:S02]  /*13b20*/  F2FP.BF16.PACK_AB R82, R183, R184 ;  /* 0x000000b8b752723e */ /* 0x000fe400000010ff */
[----:B--2---:R-:W-:Y:S01]  /*13b30*/  F2FP.BF16.PACK_AB R83, R181, R182 ;  /* 0x000000b6b553723e */ /* 0x004fe200000010ff */
[----:B------:R-:W-:Y:S01]  /*13b40*/  LDSM.16.MT88.4 R116, [R209+0x2900] ;  /* 0x00290000d174783b */ /* 0x000fe20000004200 */
[----:B------:R-:W-:Y:S02]  /*13b50*/  MOV R120, R111 ;  /* 0x0000006f00787202 */ /* 0x000fe40000000f00 */
[----:B------:R-:W-:Y:S02]  /*13b60*/  MOV R234, R121 ;  /* 0x0000007900ea7202 */ /* 0x000fe40000000f00 */
[----:B------:R-:W-:Y:S01]  /*13b70*/  MOV R121, R112 ;  /* 0x0000007000797202 */ /* 0x000fe20000000f00 */
[----:B----4-:R-:W-:Y:S01]  /*13b80*/  FFMA.FTZ R80, R172, c[0x0][0x2d0], -R96 ;  /* 0x0000b400ac507a23 */ /* 0x010fe20000010860 */
[----:B-----5:R-:W-:Y:S03]  /*13b90*/  F2FP.BF16.PACK_AB R165, R169, R170 ;  /* 0x000000aaa9a5723e */ /* 0x020fe600000010ff */
[----:B------:R2:W4:Y:S01]  /*13ba0*/  MUFU.EX2 R168, R80 ;  /* 0x0000005000a87308 */ /* 0x0005220000000800 */
[-C--:B-1----:R-:W-:Y:S03]  /*13bb0*/  HMMA.16816.F32.BF16 R4, R76, R88.reuse, R4 ;  /* 0x000000584c04723c */ /* 0x082fe60000041804 */
[----:B--2---:R-:W-:Y:S02]  /*13bc0*/  F2FP.BF16.PACK_AB R80, R158, R159 ;  /* 0x0000009f9e50723e */ /* 0x004fe400000010ff */
[----:B----4-:R-:W-:Y:S05]  /*13bd0*/  F2FP.BF16.PACK_AB R166, R103, R168 ;  /* 0x000000a867a6723e */ /* 0x010fea00000010ff */
[C---:B------:R-:W-:Y:S07]  /*13be0*/  HMMA.16816.F32.BF16 R8, R80.reuse, R88, R8 ;  /* 0x000000585008723c */ /* 0x040fee0000041808 */
[--C-:B------:R-:W-:Y:S01]  /*13bf0*/  FFMA.FTZ R88, R174, c[0x0][0x2d0], -R97.reuse ;  /* 0x0000b400ae587a23 */ /* 0x100fe20000010861 */
[-C--:B------:R-:W-:Y:S03]  /*13c00*/  HMMA.16816.F32.BF16 R12, R80, R90.reuse, R12 ;  /* 0x0000005a500c723c */ /* 0x080fe6000004180c */
[----:B------:R1:W-:Y:S05]  /*13c10*/  MUFU.EX2 R102, R88 ;  /* 0x0000005800667308 */ /* 0x0003ea0000000800 */
[C---:B------:R-:W-:Y:S08]  /*13c20*/  HMMA.16816.F32.BF16 R16, R76.reuse, R90, R16 ;  /* 0x0000005a4c10723c */ /* 0x040ff00000041810 */
[-C--:B---3--:R-:W-:Y:S08]  /*13c30*/  HMMA.16816.F32.BF16 R20, R76, R84.reuse, R20 ;  /* 0x000000544c14723c */ /* 0x088ff00000041814 */
[C---:B------:R-:W-:Y:S04]  /*13c40*/  HMMA.16816.F32.BF16 R24, R80.reuse, R84, R24 ;  /* 0x000000545018723c */ /* 0x040fe80000041818 */
[----:B-1----:R-:W-:Y:S03]  /*13c50*/  FFMA.FTZ R88, R99, c[0x0][0x2d0], -R97 ;  /* 0x0000b40063587a23 */ /* 0x002fe60000010861 */
[----:B------:R-:W-:Y:S01]  /*13c60*/  FFMA.FTZ R84, R178, c[0x0][0x2d0], -R2 ;  /* 0x0000b400b2547a23 */ /* 0x000fe20000010802 */
[-C--:B------:R-:W-:Y:S01]  /*13c70*/  HMMA.16816.F32.BF16 R28, R80, R86.reuse, R28 ;  /* 0x00000056501c723c */ /* 0x080fe2000004181c */
[----:B------:R1:W2:Y:S07]  /*13c80*/  MUFU.EX2 R101, R88 ;  /* 0x0000005800657308 */ /* 0x0002ae0000000800 */
[C---:B------:R-:W-:Y:S01]  /*13c90*/  HMMA.16816.F32.BF16 R32, R76.reuse, R86, R32 ;  /* 0x000000564c20723c */ /* 0x040fe20000041820 */
[----:B------:R-:W3:Y:S02]  /*13ca0*/  LDL.LU R87, [R1+0x1c] ;  /* 0x00001c0001577983 */ /* 0x000ee40000300800 */
[----:B------:R4:W-:Y:S05]  /*13cb0*/  MUFU.EX2 R96, R84 ;  /* 0x0000005400607308 */ /* 0x0009ea0000000800 */
[-C--:B------:R-:W-:Y:S08]  /*13cc0*/  HMMA.16816.F32.BF16 R36, R76, R92.reuse, R36 ;  /* 0x0000005c4c24723c */ /* 0x080ff00000041824 */
[C---:B------:R-:W-:Y:S04]  /*13cd0*/  HMMA.16816.F32.BF16 R40, R80.reuse, R92, R40 ;  /* 0x0000005c5028723c */ /* 0x040fe80000041828 */
[----:B-1----:R-:W-:Y:S01]  /*13ce0*/  FFMA.FTZ R88, R176, c[0x0][0x2d0], -R98 ;  /* 0x0000b400b0587a23 */ /* 0x002fe20000010862 */
[----:B--2---:R-:W-:Y:S03]  /*13cf0*/  F2FP.BF16.PACK_AB R167, R101, R102 ;  /* 0x0000006665a7723e */ /* 0x004fe600000010ff */
[----:B------:R1:W-:Y:S01]  /*13d00*/  MUFU.EX2 R100, R88 ;  /* 0x0000005800647308 */ /* 0x0003e20000000800 */
[-C--:B------:R-:W-:Y:S03]  /*13d10*/  HMMA.16816.F32.BF16 R44, R80, R94.reuse, R44 ;  /* 0x0000005e502c723c */ /* 0x080fe6000004182c */
[--C-:B----4-:R-:W-:Y:S02]  /*13d20*/  FFMA.FTZ R84, R179, c[0x0][0x2d0], -R2.reuse ;  /* 0x0000b400b3547a23 */ /* 0x110fe40000010802 */
[----:B------:R-:W-:Y:S03]  /*13d30*/  FFMA.FTZ R2, R75, c[0x0][0x2d0], -R2 ;  /* 0x0000b4004b027a23 */ /* 0x000fe60000010802 */
[C---:B------:R-:W-:Y:S01]  /*13d40*/  HMMA.16816.F32.BF16 R48, R76.reuse, R94, R48 ;  /* 0x0000005e4c30723c */ /* 0x040fe20000041830 */
[----:B------:R2:W4:Y:S03]  /*13d50*/  MUFU.EX2 R97, R84 ;  /* 0x0000005400617308 */ /* 0x0005260000000800 */
[--C-:B-1----:R-:W-:Y:S07]  /*13d60*/  FFMA.FTZ R88, R177, c[0x0][0x2d0], -R98.reuse ;  /* 0x0000b400b1587a23 */ /* 0x102fee0000010862 */
[----:B------:R1:W5:Y:S01]  /*13d70*/  MUFU.EX2 R99, R88 ;  /* 0x0000005800637308 */ /* 0x0003620000000800 */
[--C-:B--2---:R-:W-:Y:S01]  /*13d80*/  FFMA.FTZ R84, R132, c[0x0][0x2d0], -R98.reuse ;  /* 0x0000b40084547a23 */ /* 0x104fe20000010862 */
[----:B----4-:R-:W-:Y:S01]  /*13d90*/  F2FP.BF16.PACK_AB R161, R97, R96 ;  /* 0x0000006061a1723e */ /* 0x010fe200000010ff */
[----:B------:R-:W-:Y:S07]  /*13da0*/  LDSM.16.MT88.4 R132, [R212+0x2900] ;  /* 0x00290000d484783b */ /* 0x000fee0000004200 */
[----:B------:R2:W-:Y:S01]  /*13db0*/  MUFU.EX2 R86, R84 ;  /* 0x0000005400567308 */ /* 0x0005e20000000800 */
[----:B-1----:R-:W1:Y:S01]  /*13dc0*/  LDSM.16.MT88.4 R88, [R211+0x2100] ;  /* 0x00210000d358783b */ /* 0x002e620000004200 */
[----:B-----5:R-:W-:Y:S01]  /*13dd0*/  F2FP.BF16.PACK_AB R160, R99, R100 ;  /* 0x0000006463a0723e */ /* 0x020fe200000010ff */
[----:B--2---:R-:W-:Y:S07]  /*13de0*/  FFMA.FTZ R84, R175, c[0x0][0x2d0], -R98 ;  /* 0x0000b400af547a23 */ /* 0x004fee0000010862 */
[----:B------:R-:W2:Y:S10]  /*13df0*/  MUFU.EX2 R85, R84 ;  /* 0x0000005400557308 */ /* 0x000eb40000000800 */
[----:B------:R-:W-:Y:S10]  /*13e00*/  MUFU.EX2 R84, R74 ;  /* 0x0000004a00547308 */ /* 0x000ff40000000800 */
[----:B------:R4:W5:Y:S01]  /*13e10*/  MUFU.EX2 R74, R2 ;  /* 0x00000002004a7308 */ /* 0x0009620000000800 */
[----:B--2---:R-:W-:Y:S01]  /*13e20*/  F2FP.BF16.PACK_AB R162, R85, R86 ;  /* 0x0000005655a2723e */ /* 0x004fe200000010ff */
[-C--:B-1----:R-:W-:Y:S08]  /*13e30*/  HMMA.16816.F32.BF16 R52, R76, R88.reuse, R52 ;  /* 0x000000584c34723c */ /* 0x082ff00000041834 */
[C---:B------:R-:W-:Y:S08]  /*13e40*/  HMMA.16816.F32.BF16 R56, R80.reuse, R88, R56 ;  /* 0x000000585038723c */ /* 0x040ff00000041838 */
[-C--:B------:R-:W-:Y:S01]  /*13e50*/  HMMA.16816.F32.BF16 R60, R80, R90.reuse, R60 ;  /* 0x0000005a503c723c */ /* 0x080fe2000004183c */
[----:B----4-:R-:W2:Y:S03]  /*13e60*/  LDL.LU R2, [R1+0x20] ;  /* 0x0000200001027983 */ /* 0x010ea60000300800 */
[----:B-----5:R-:W-:Y:S04]  /*13e70*/  F2FP.BF16.PACK_AB R163, R74, R84 ;  /* 0x000000544aa3723e */ /* 0x020fe800000010ff */
[----:B------:R-:W-:Y:S04]  /*13e80*/  HMMA.16816.F32.BF16 R64, R76, R90, R64 ;  /* 0x0000005a4c40723c */ /* 0x000fe80000041840 */
[----:B---3--:R-:W-:Y:S01]  /*13e90*/  FFMA.FTZ R68, R68, R87, R125 ;  /* 0x0000005744447223 */ /* 0x008fe2000001007d */
[----:B------:R-:W-:Y:S03]  /*13ea0*/  MOV R125, R104 ;  /* 0x00000068007d7202 */ /* 0x000fe60000000f00 */
[-C--:B------:R-:W-:Y:S07]  /*13eb0*/  HMMA.16816.F32.BF16 R104, R164, R116.reuse, R4 ;  /* 0x00000074a468723c */ /* 0x080fee0000041804 */
[----:B------:R-:W-:Y:S01]  /*13ec0*/  FADD.FTZ R4, R249, R69 ;  /* 0x00000045f9047221 */ /* 0x000fe20000010000 */
[C---:B------:R-:W-:Y:S04]  /*13ed0*/  HMMA.16816.F32.BF16 R108, R160.reuse, R116, R8 ;  /* 0x00000074a06c723c */ /* 0x040fe80000041808 */
[----:B------:R-:W-:Y:S03]  /*13ee0*/  FADD.FTZ R4, R120, R4 ;  /* 0x0000000478047221 */ /* 0x000fe60000010000 */
[----:B------:R-:W-:Y:S01]  /*13ef0*/  FADD.FTZ R8, R234, R73 ;  /* 0x00000049ea087221 */ /* 0x000fe20000010000 */
[-C--:B------:R-:W-:Y:S01]  /*13f00*/  HMMA.16816.F32.BF16 R112, R160, R118.reuse, R12 ;  /* 0x00000076a070723c */ /* 0x080fe2000004180c */
[----:B------:R-:W3:Y:S03]  /*13f10*/  LDL R13, [R1+0x30] ;  /* 0x00003000010d7983 */ /* 0x000ee60000100800 */
        /* <DEDUP_REMOVED lines=8> */
[----:B------:R-:W-:Y:S04]  /*13fa0*/  FADD.FTZ R4, R241, R8 ;  /* 0x00000008f1047221 */ /* 0x000fe80000010000 */
[----:B------:R-:W-:Y:S02]  /*13fb0*/  FADD.FTZ R11, R235, R4 ;  /* 0x00000004eb0b7221 */ /* 0x000fe40000010000 */
[----:B--2---:R-:W-:Y:S01]  /*13fc0*/  FFMA.FTZ R0, R0, R2, R237 ;  /* 0x0000000200007223 */ /* 0x004fe200000100ed */
[----:B------:R-:W-:Y:S01]  /*13fd0*/  MOV R237, R149 ;  /* 0x0000009500ed7202 */ /* 0x000fe20000000f00 */
[----:B------:R-:W-:Y:S01]  /*13fe0*/  FADD.FTZ R2, R123, R68 ;  /* 0x000000447b027221 */ /* 0x000fe20000010000 */
[----:B------:R-:W1:Y:S01]  /*13ff0*/  LDSM.16.MT88.4 R148, [R210+0x2900] ;  /* 0x00290000d294783b */ /* 0x000e620000004200 */
[----:B------:R-:W-:Y:S02]  /*14000*/  FADD.FTZ R0, R122, R0 ;  /* 0x000000007a007221 */ /* 0x000fe40000010000 */
[----:B------:R-:W-:Y:S01]  /*14010*/  FADD.FTZ R2, R247, R2 ;  /* 0x00000002f7027221 */ /* 0x000fe20000010000 */
[-C--:B------:R-:W-:Y:S03]  /*14020*/  HMMA.16816.F32.BF16 R120, R164, R132.reuse, R20 ;  /* 0x00000084a478723c */ /* 0x080fe60000041814 */
[----:B------:R-:W-:Y:S02]  /*14030*/  FADD.FTZ R0, R245, R0 ;  /* 0x00000000f5007221 */ /* 0x000fe40000010000 */
[----:B------:R-:W-:Y:S02]  /*14040*/  FADD.FTZ R2, R126, R2 ;  /* 0x000000027e027221 */ /* 0x000fe40000010000 */
[----:B------:R-:W-:Y:S02]  /*14050*/  FADD.FTZ R0, R125, R0 ;  /* 0x000000007d007221 */ /* 0x000fe40000010000 */
[----:B------:R-:W-:Y:S01]  /*14060*/  FADD.FTZ R2, R246, R2 ;  /* 0x00000002f6027221 */ /* 0x000fe20000010000 */
[C---:B------:R-:W-:Y:S04]  /*14070*/  HMMA.16816.F32.BF16 R124, R160.reuse, R132, R24 ;  /* 0x00000084a07c723c */ /* 0x040fe80000041818 */
[----:B------:R-:W-:Y:S02]  /*14080*/  FADD.FTZ R0, R243, R0 ;  /* 0x00000000f3007221 */ /* 0x000fe40000010000 */
[----:B------:R-:W-:Y:S02]  /*14090*/  FADD.FTZ R6, R129, R2 ;  /* 0x0000000281067221 */ /* 0x000fe40000010000 */
[----:B------:R-:W-:Y:S02]  /*140a0*/  FADD.FTZ R5, R128, R0 ;  /* 0x0000000080057221 */ /* 0x000fe40000010000 */
[-C--:B------:R-:W-:Y:S03]  /*140b0*/  HMMA.16816.F32.BF16 R128, R160, R134.reuse, R28 ;  /* 0x00000086a080723c */ /* 0x080fe6000004181c */
[----:B------:R-:W-:Y:S02]  /*140c0*/  FADD.FTZ R2, R240, R7 ;  /* 0x00000007f0027221 */ /* 0x000fe40000010000 */
[----:B------:R-:W-:Y:S02]  /*140d0*/  FADD.FTZ R0, R239, R6 ;  /* 0x00000006ef007221 */ /* 0x000fe40000010000 */
[----:B------:R-:W-:Y:S01]  /*140e0*/  FADD.FTZ R8, R237, R5 ;  /* 0x00000005ed087221 */ /* 0x000fe20000010000 */
[C---:B------:R-:W-:Y:S01]  /*140f0*/  HMMA.16816.F32.BF16 R132, R164.reuse, R134, R32 ;  /* 0x00000086a484723c */ /* 0x040fe20000041820 */
[----:B------:R-:W2:Y:S03]  /*14100*/  LDSM.16.MT88.4 R4, [R211+0x2900] ;  /* 0x00290000d304783b */ /* 0x000ea60000004200 */
        /* <DEDUP_REMOVED lines=9> */
[-C--:B-1----:R-:W-:Y:S03]  /*141a0*/  HMMA.16816.F32.BF16 R136, R164, R148.reuse, R36 ;  /* 0x00000094a488723c */ /* 0x082fe60000041824 */
        /* <DEDUP_REMOVED lines=36> */
[----:B------:R-:W-:Y:S03]  /*143f0*/  FADD.FTZ R10, R158, R8 ;  /* 0x000000089e0a7221 */ /* 0x000fe60000010000 */
        /* <DEDUP_REMOVED lines=14> */
[----:B------:R-:W-:Y:S01]  /*144e0*/  FADD.FTZ R0, R100, R5 ;  /* 0x0000000564007221 */ /* 0x000fe20000010000 */
[----:B------:R-:W-:Y:S01]  /*144f0*/  MOV R100, R71 ;  /* 0x0000004700647202 */ /* 0x000fe20000000f00 */
[----:B------:R-:W-:Y:S02]  /*14500*/  FADD.FTZ R5, R171, R4 ;  /* 0x00000004ab057221 */ /* 0x000fe40000010000 */
[----:B------:R-:W-:Y:S02]  /*14510*/  FADD.FTZ R4, R169, R2 ;  /* 0x00000002a9047221 */ /* 0x000fe40000010000 */
[----:B------:R-:W-:Y:S02]  /*14520*/  FADD.FTZ R5, R168, R5 ;  /* 0x00000005a8057221 */ /* 0x000fe40000010000 */
[----:B------:R-:W-:Y:S02]  /*14530*/  FADD.FTZ R2, R99, R0 ;  /* 0x0000000063027221 */ /* 0x000fe40000010000 */
[----:B------:R-:W-:Y:S01]  /*14540*/  FADD.FTZ R4, R102, R4 ;  /* 0x0000000466047221 */ /* 0x000fe20000010000 */
[----:B------:R-:W-:Y:S01]  /*14550*/  MOV R102, R3 ;  /* 0x0000000300667202 */ /* 0x000fe20000000f00 */
[----:B------:R-:W-:Y:S01]  /*14560*/  FADD.FTZ R5, R103, R5 ;  /* 0x0000000567057221 */ /* 0x000fe20000010000 */
[C---:B---3--:R-:W-:Y:S01]  /*14570*/  ISETP.GT.AND P0, PT, R227.reuse, R13, PT ;  /* 0x0000000de300720c */ /* 0x048fe20003f04270 */
[----:B------:R-:W-:Y:S01]  /*14580*/  FADD.FTZ R8, R96, R8 ;  /* 0x0000000860087221 */ /* 0x000fe20000010000 */
[----:B------:R-:W-:Y:S01]  /*14590*/  IADD3 R227, R227, -0x1, RZ ;  /* 0xffffffffe3e37810 */ /* 0x000fe20007ffe0ff */
[----:B------:R-:W-:Y:S01]  /*145a0*/  FADD.FTZ R4, R101, R4 ;  /* 0x0000000465047221 */ /* 0x000fe20000010000 */
[----:B------:R-:W-:Y:S01]  /*145b0*/  STL [R1+0x14], R5 ;  /* 0x0000140501007387 */ /* 0x000fe20000100800 */
[----:B------:R-:W-:Y:S01]  /*145c0*/  FADD.FTZ R2, R86, R2 ;  /* 0x0000000256027221 */ /* 0x000fe20000010000 */
[----:B------:R-:W-:Y:S01]  /*145d0*/  MOV R101, R70 ;  /* 0x0000004600657202 */ /* 0x000fe20000000f00 */
[----:B------:R-:W-:Y:S01]  /*145e0*/  FADD.FTZ R0, R97, R8 ;  /* 0x0000000861007221 */ /* 0x000fe20000010000 */
[----:B------:R-:W-:Y:S01]  /*145f0*/  STL [R1+0x18], R4 ;  /* 0x0000180401007387 */ /* 0x000fe20000100800 */
[----:B------:R-:W-:Y:S02]  /*14600*/  FADD.FTZ R2, R85, R2 ;  /* 0x0000000255027221 */ /* 0x000fe40000010000 */
[----:B------:R-:W-:Y:S03]  /*14610*/  FADD.FTZ R0, R84, R0 ;  /* 0x0000000054007221 */ /* 0x000fe60000010000 */
[----:B------:R1:W-:Y:S01]  /*14620*/  STL [R1+0x1c], R2 ;  /* 0x00001c0201007387 */ /* 0x0003e20000100800 */
[----:B------:R-:W-:Y:S05]  /*14630*/  FADD.FTZ R0, R74, R0 ;  /* 0x000000004a007221 */ /* 0x000fea0000010000 */
[----:B------:R2:W-:Y:S01]  /*14640*/  STL [R1+0x20], R0 ;  /* 0x0000200001007387 */ /* 0x0005e20000100800 */
[----:B-1----:R-:W-:Y:S01]  /*14650*/  MOV R2, R72 ;  /* 0x0000004800027202 */ /* 0x002fe20000000f00 */
[----:B------:R-:W-:-:S05]  /*14660*/  @P0 BRA `(.L_x_545) ;  /* 0xffffb5e000000947 */ /* 0x000fca000383ffff */
.L_x_542:
[----:B--2---:R-:W2:Y:S02]  /*14670*/  LDL R0, [R1+0x28] ;  /* 0x0000280001007983 */ /* 0x004ea40000100800 */
[----:B--2---:R-:W-:-:S13]  /*14680*/  ISETP.GE.AND P0, PT, R227, R0, PT ;  /* 0x00000000e300720c */ /* 0x004fda0003f06270 */
[----:B------:R-:W-:Y:S05]  /*14690*/  @!P0 BRA `(.L_x_546) ;  /* 0x00006ba000008947 */ /* 0x000fea0003800000 */
[----:B------:R-:W-:Y:S01]  /*146a0*/  IMAD.MOV.U32 R101, RZ, RZ, R71 ;  /* 0x000000ffff657224 */ /* 0x000fe200078e0047 */
[----:B------:R-:W-:Y:S01]  /*146b0*/  MOV R103, R3 ;  /* 0x0000000300677202 */ /* 0x000fe20000000f00 */
[----:B------:R-:W-:Y:S01]  /*146c0*/  IMAD.MOV.U32 R100, RZ, RZ, R72 ;  /* 0x000000ffff647224 */ /* 0x000fe200078e0048 */
[----:B------:R-:W-:Y:S02]  /*146d0*/  MOV R102, R70 ;  /* 0x0000004600667202 */ /* 0x000fe40000000f00 */
.L_x_564:
[----:B------:R-:W-:Y:S04]  /*146e0*/  DEPBAR.LE SB0, 0x0 ;  /* 0x000080000000791a */ /* 0x000fe80000000000 */
[----:B------:R-:W-:Y:S01]  /*146f0*/  BAR.SYNC.DEFER_BLOCKING 0x0 ;  /* 0x0000000000007b1d */ /* 0x000fe20000010000 */
[C---:B--2---:R-:W-:Y:S01]  /*14700*/  IMAD.WIDE.U32 R2, R233.reuse, c[0x0][0x208], RZ ;  /* 0x00008200e9027a25 */ /* 0x044fe200078e00ff */
[----:B------:R-:W-:Y:S05]  /*14710*/  SHF.R.S32.HI R0, RZ, 0x1f, R233 ;  /* 0x0000001fff007819 */ /* 0x000fea00000114e9 */
[----:B------:R-:W-:Y:S04]  /*14720*/  IMAD R0, R0, c[0x0][0x208], RZ ;  /* 0x0000820000007a24 */ /* 0x000fe800078e02ff */
[----:B------:R-:W-:Y:S05]  /*14730*/  IMAD R0, R233, c[0x0][0x20c], R0 ;  /* 0x00008300e9007a24 */ /* 0x000fea00078e0200 */
[----:B------:R-:W-:Y:S02]  /*14740*/  IADD3 R3, R3, R0, RZ ;  /* 0x0000000003037210 */ /* 0x000fe40007ffe0ff */
[----:B------:R-:W-:Y:S03]  /*14750*/  SHF.R.S32.HI R0, RZ, 0x1f, R228 ;  /* 0x0000001fff007819 */ /* 0x000fe600000114e4 */
[----:B------:R-:W-:Y:S01]  /*14760*/  IMAD.WIDE.U32 R2, R228, c[0x0][0x218], R2 ;  /* 0x00008600e4027a25 */ /* 0x000fe200078e0002 */
[----:B-----5:R-:W-:Y:S03]  /*14770*/  LDSM.16.M88.4 R96, [R215+0x6100] ;  /* 0x00610000d760783b */ /* 0x020fe60000000200 */
[----:B------:R-:W-:Y:S05]  /*14780*/  IMAD R0, R0, c[0x0][0x218], RZ ;  /* 0x0000860000007a24 */ /* 0x000fea00078e02ff */
[----:B------:R-:W2:Y:S08]  /*14790*/  LDSM.16.M88.4 R16, [R208+0x3100] ;  /* 0x00310000d010783b */ /* 0x000eb00000000200 */
[----:B------:R-:W3:Y:S08]  /*147a0*/  LDSM.16.M88.4 R92, [R215+0x8100] ;  /* 0x00810000d75c783b */ /* 0x000ef00000000200 */
[----:B------:R-:W4:Y:S04]  /*147b0*/  LDL R197, [R1+0xc] ;  /* 0x00000c0001c57983 */ /* 0x000f280000100800 */
[----:B------:R-:W1:Y:S08]  /*147c0*/  LDSM.16.M88.4 R32, [R208+0x3900] ;  /* 0x00390000d020783b */ /* 0x000e700000000200 */
[----:B------:R-:W1:Y:S08]  /*147d0*/  LDSM.16.M88.4 R48, [R208+0x4100] ;  /* 0x00410000d030783b */ /* 0x000e700000000200 */
[----:B------:R-:W1:Y:S08]  /*147e0*/  LDSM.16.M88.4 R64, [R208+0x4900] ;  /* 0x00490000d040783b */ /* 0x000e700000000200 */
[----:B------:R-:W1:Y:S08]  /*147f0*/  LDSM.16.M88.4 R80, [R208+0x5100] ;  /* 0x00510000d050783b */ /* 0x000e700000000200 */
[----:B------:R-:W1:Y:S08]  /*14800*/  LDSM.16.M88.4 R168, [R208+0x5900] ;  /* 0x00590000d0a8783b */ /* 0x000e700000000200 */
[----:B------:R-:W-:Y:S08]  /*14810*/  LDSM.16.M88.4 R172, [R218+0x6100] ;  /* 0x00610000daac783b */ /* 0x000ff00000000200 */
[----:B------:R-:W1:Y:S08]  /*14820*/  LDSM.16.M88.4 R176, [R219] ;  /* 0x00000000dbb0783b */ /* 0x000e700000000200 */
[----:B------:R-:W1:Y:S08]  /*14830*/  LDSM.16.M88.4 R180, [R218+0x8100] ;  /* 0x00810000dab4783b */ /* 0x000e700000000200 */
[----:B------:R-:W1:Y:S02]  /*14840*/  LDSM.16.M88.4 R184, [R224] ;  /* 0x00000000e0b8783b */ /* 0x000e640000000200 */
[-C--:B-12---:R-:W-:Y:S08]  /*14850*/  HMMA.16816.F32.BF16 R4, R96, R16.reuse, RZ ;  /* 0x000000106004723c */ /* 0x086ff000000418ff */
[C---:B---3--:R-:W-:Y:S08]  /*14860*/  HMMA.16816.F32.BF16 R8, R92.reuse, R16, RZ ;  /* 0x000000105c08723c */ /* 0x048ff000000418ff */
        /* <DEDUP_REMOVED lines=22> */
[----:B------:R-:W1:Y:S07]  /*149d0*/  LDSM.16.M88.4 R168, [R223] ;  /* 0x00000000dfa8783b */ /* 0x000e6e0000000200 */
[-C--:B------:R-:W-:Y:S08]  /*149e0*/  HMMA.16816.F32.BF16 R4, R172, R176.reuse, R4 ;  /* 0x000000b0ac04723c */ /* 0x080ff00000041804 */
[C---:B------:R-:W-:Y:S08]  /*149f0*/  HMMA.16816.F32.BF16 R8, R180.reuse, R176, R8 ;  /* 0x000000b0b408723c */ /* 0x040ff00000041808 */
[-C--:B------:R-:W-:Y:S08]  /*14a00*/  HMMA.16816.F32.BF16 R12, R180, R178.reuse, R12 ;  /* 0x000000b2b40c723c */ /* 0x080ff0000004180c */
[C---:B------:R-:W-:Y:S01]  /*14a10*/  HMMA.16816.F32.BF16 R16, R172.reuse, R178, R16 ;  /* 0x000000b2ac10723c */ /* 0x040fe20000041810 */
[----:B------:R-:W2:Y:S07]  /*14a20*/  LDSM.16.M88.4 R176, [R222] ;  /* 0x00000000deb0783b */ /* 0x000eae0000000200 */
[-C--:B------:R-:W-:Y:S08]  /*14a30*/  HMMA.16816.F32.BF16 R20, R172, R184.reuse, R20 ;  /* 0x000000b8ac14723c */ /* 0x080ff00000041814 */
[C---:B------:R-:W-:Y:S07]  /*14a40*/  HMMA.16816.F32.BF16 R24, R180.reuse, R184, R24 ;  /* 0x000000b8b418723c */ /* 0x040fee0000041818 */
[----:B------:R-:W-:Y:S01]  /*14a50*/  IMAD R184, R228, c[0x0][0x21c], R0 ;  /* 0x00008700e4b87a24 */ /* 0x000fe200078e0200 */
[-C--:B------:R-:W-:Y:S04]  /*14a60*/  HMMA.16816.F32.BF16 R28, R180, R186.reuse, R28 ;  /* 0x000000bab41c723c */ /* 0x080fe8000004181c */
[----:B------:R-:W-:Y:S04]  /*14a70*/  IADD3 R0, P0, R2, UR20, RZ ;  /* 0x0000001402007c10 */ /* 0x000fe8000ff1e0ff */
[C---:B------:R-:W-:Y:S04]  /*14a80*/  HMMA.16816.F32.BF16 R32, R172.reuse, R186, R32 ;  /* 0x000000baac20723c */ /* 0x040fe80000041820 */
[----:B------:R-:W-:Y:S02]  /*14a90*/  IADD3.X R3, R3, UR12, R184, P0, !PT ;  /* 0x0000000c03037c10 */ /* 0x000fe400087fe4b8 */
[C---:B------:R-:W-:Y:S02]  /*14aa0*/  LEA R2, P0, R0.reuse, c[0x0][0x1f8], 0x1 ;  /* 0x00007e0000027a11 */ /* 0x040fe400078008ff */
[-C--:B-1----:R-:W-:Y:S03]  /*14ab0*/  HMMA.16816.F32.BF16 R36, R172, R168.reuse, R36 ;  /* 0x000000a8ac24723c */ /* 0x082fe60000041824 */
[----:B------:R-:W-:Y:S01]  /*14ac0*/  SHFL.IDX PT, R193, R2, 0x4, 0x181f ;  /* 0x00981f0002c17f89 */ /* 0x000fe200000e0000 */
[----:B------:R-:W-:Y:S04]  /*14ad0*/  LEA.HI.X R0, R0, c[0x0][0x1fc], R3, 0x1, P0 ;  /* 0x00007f0000007a11 */ /* 0x000fe800000f0c03 */
[C---:B------:R-:W-:Y:S03]  /*14ae0*/  HMMA.16816.F32.BF16 R40, R180.reuse, R168, R40 ;  /* 0x000000a8b428723c */ /* 0x040fe60000041828 */
[----:B------:R-:W-:Y:S05]  /*14af0*/  SHFL.IDX PT, R194, R2, 0x5, 0x181f ;  /* 0x00b81f0002c27f89 */ /* 0x000fea00000e0000 */
[-C--:B------:R-:W-:Y:S03]  /*14b00*/  HMMA.16816.F32.BF16 R44, R180, R170.reuse, R44 ;  /* 0x000000aab42c723c */ /* 0x080fe6000004182c */
[----:B------:R-:W-:Y:S05]  /*14b10*/  SHFL.IDX PT, R185, R0, RZ, 0x181f ;  /* 0x00181fff00b97589 */ /* 0x000fea00000e0000 */
[C---:B------:R-:W-:Y:S03]  /*14b20*/  HMMA.16816.F32.BF16 R48, R172.reuse, R170, R48 ;  /* 0x000000aaac30723c */ /* 0x040fe60000041830 */
[----:B------:R-:W1:Y:S05]  /*14b30*/  LDSM.16.M88.4 R168, [R221] ;  /* 0x00000000dda8783b */ /* 0x000e6a0000000200 */
[-C--:B--2---:R-:W-:Y:S03]  /*14b40*/  HMMA.16816.F32.BF16 R52, R172, R176.reuse, R52 ;  /* 0x000000b0ac34723c */ /* 0x084fe60000041834 */
[----:B------:R-:W-:Y:S05]  /*14b50*/  SHFL.IDX PT, R184, R0, 0x1, 0x181f ;  /* 0x00381f0000b87f89 */ /* 0x000fea00000e0000 */
[C---:B------:R-:W-:Y:S03]  /*14b60*/  HMMA.16816.F32.BF16 R56, R180.reuse, R176, R56 ;  /* 0x000000b0b438723c */ /* 0x040fe60000041838 */
[----:B------:R-:W-:Y:S05]  /*14b70*/  SHFL.IDX PT, R192, R0, 0x2, 0x181f ;  /* 0x00581f0000c07f89 */ /* 0x000fea00000e0000 */
[-C--:B------:R-:W-:Y:S03]  /*14b80*/  HMMA.16816.F32.BF16 R60, R180, R178.reuse, R60 ;  /* 0x000000b2b43c723c */ /* 0x080fe6000004183c */
[----:B------:R-:W-:Y:S05]  /*14b90*/  SHFL.IDX PT, R196, R0, 0x3, 0x181f ;  /* 0x00781f0000c47f89 */ /* 0x000fea00000e0000 */
[C---:B------:R-:W-:Y:S03]  /*14ba0*/  HMMA.16816.F32.BF16 R64, R172.reuse, R178, R64 ;  /* 0x000000b2ac40723c */ /* 0x040fe60000041840 */
[----:B------:R-:W-:Y:S05]  /*14bb0*/  SHFL.IDX PT, R195, R0, 0x4, 0x181f ;  /* 0x00981f0000c37f89 */ /* 0x000fea00000e0000 */
[-C--:B-1----:R-:W-:Y:S03]  /*14bc0*/  HMMA.16816.F32.BF16 R68, R172, R168.reuse, R68 ;  /* 0x000000a8ac44723c */ /* 0x082fe60000041844 */
[----:B------:R-:W-:Y:S05]  /*14bd0*/  SHFL.IDX PT, R3, R2, RZ, 0x181f ;  /* 0x00181fff02037589 */ /* 0x000fea00000e0000 */
[C---:B------:R-:W-:Y:S03]  /*14be0*/  HMMA.16816.F32.BF16 R72, R180.reuse, R168, R72 ;  /* 0x000000a8b448723c */ /* 0x040fe60000041848 */
[----:B------:R-:W1:Y:S05]  /*14bf0*/  SHFL.IDX PT, R190, R2, 0x1, 0x181f ;  /* 0x00381f0002be7f89 */ /* 0x000e6a00000e0000 */
[-C--:B------:R-:W-:Y:S03]  /*14c00*/  HMMA.16816.F32.BF16 R76, R180, R170.reuse, R76 ;  /* 0x000000aab44c723c */ /* 0x080fe6000004184c */
[----:B------:R-:W2:Y:S05]  /*14c10*/  SHFL.IDX PT, R188, R2, 0x2, 0x181f ;  /* 0x00581f0002bc7f89 */ /* 0x000eaa00000e0000 */
[C---:B------:R-:W-:Y:S03]  /*14c20*/  HMMA.16816.F32.BF16 R80, R172.reuse, R170, R80 ;  /* 0x000000aaac50723c */ /* 0x040fe60000041850 */
[----:B------:R3:W-:Y:S01]  /*14c30*/  SHFL.IDX PT, R189, R2, 0x3, 0x181f ;  /* 0x00781f0002bd7f89 */ /* 0x0007e200000e0000 */
[-C--:B-1----:R-:W-:Y:S07]  /*14c40*/  IADD3 R190, P0, R190, R226.reuse, RZ ;  /* 0x000000e2bebe7210 */ /* 0x082fee0007f1e0ff */
[----:B------:R-:W-:Y:S01]  /*14c50*/  SHFL.IDX PT, R0, R0, 0x5, 0x181f ;  /* 0x00b81f0000007f89 */ /* 0x000fe200000e0000 */
[-C--:B------:R-:W-:Y:S02]  /*14c60*/  IADD3.X R191, R184, R225.reuse, RZ, P0, !PT ;  /* 0x000000e1b8bf7210 */ /* 0x080fe400007fe4ff */
[-C--:B--2---:R-:W-:Y:S02]  /*14c70*/  IADD3 R188, P0, R188, R226.reuse, RZ ;  /* 0x000000e2bcbc7210 */ /* 0x084fe40007f1e0ff */
[-C--:B---3--:R-:W-:Y:S04]  /*14c80*/  IADD3 R2, P1, R3, R226.reuse, RZ ;  /* 0x000000e203027210 */ /* 0x088fe80007f3e0ff */
[-C--:B------:R-:W-:Y:S02]  /*14c90*/  IADD3.X R3, R185, R225.reuse, RZ, P1, !PT ;  /* 0x000000e1b9037210 */ /* 0x080fe40000ffe4ff */
[----:B------:R-:W1:Y:S01]  /*14ca0*/  LDSM.16.M88.4 R184, [R220] ;  /* 0x00000000dcb8783b */ /* 0x000e620000000200 */
[-C--:B------:R-:W-:Y:S04]  /*14cb0*/  IADD3 R176, P1, R193, R226.reuse, RZ ;  /* 0x000000e2c1b07210 */ /* 0x080fe80007f3e0ff */
[-C--:B------:R-:W-:Y:S03]  /*14cc0*/  IADD3.X R177, R195, R225.reuse, RZ, P1, !PT ;  /* 0x000000e1c3b17210 */ /* 0x080fe60000ffe4ff */
[----:B------:R-:W-:Y:S01]  /*14cd0*/  @!PT LDS RZ, [RZ] ;  /* 0x00000000fffff984 */ /* 0x000fe20000000800 */
[----:B------:R-:W-:Y:S01]  /*14ce0*/  @!PT LDS RZ, [RZ] ;  /* 0x00000000fffff984 */ /* 0x000fe20000000800 */
[----:B------:R-:W-:Y:S01]  /*14cf0*/  @!PT LDS RZ, [RZ] ;  /* 0x00000000fffff984 */ /* 0x000fe20000000800 */
[----:B----4-:R2:W-:Y:S08]  /*14d00*/  LDGSTS.E.BYPASS.LTC128B.128 [R197], [R2.64], !P4 ;  /* 0x0000000002c57fae */ /* 0x0105f0000e101d50 */
[----:B------:R3:W-:Y:S01]  /*14d10*/  LDGSTS.E.BYPASS.LTC128B.128 [R197+0x800], [R190.64], !P4 ;  /* 0x00800000bec57fae */ /* 0x0007e2000e101d50 */
[-C--:B-1----:R-:W-:Y:S03]  /*14d20*/  HMMA.16816.F32.BF16 R84, R172, R184.reuse, R84 ;  /* 0x000000b8ac54723c */ /* 0x082fe60000041854 */
[-C--:B---3--:R-:W-:Y:S02]  /*14d30*/  IADD3 R190, P2, R189, R226.reuse, RZ ;  /* 0x000000e2bdbe7210 */ /* 0x088fe40007f5e0ff */
[-C--:B------:R-:W-:Y:S02]  /*14d40*/  IADD3.X R189, R192, R225.reuse, RZ, P0, !PT ;  /* 0x000000e1c0bd7210 */ /* 0x080fe400007fe4ff */
[-C--:B------:R-:W-:Y:S01]  /*14d50*/  IADD3.X R191, R196, R225.reuse, RZ, P2, !PT ;  /* 0x000000e1c4bf7210 */ /* 0x080fe200017fe4ff */
[C---:B------:R-:W-:Y:S02]  /*14d60*/  HMMA.16816.F32.BF16 R88, R180.reuse, R184, R88 ;  /* 0x000000b8b458723c */ /* 0x040fe40000041858 */
[----:B------:R1:W-:Y:S02]  /*14d70*/  LDGSTS.E.BYPASS.LTC128B.128 [R197+0x1000], [R188.64], !P4 ;  /* 0x01000000bcc57fae */ /* 0x0003e4000e101d50 */
[----:B--2---:R-:W-:Y:S04]  /*14d80*/  IADD3 R2, P0, R194, R226, RZ ;  /* 0x000000e2c2027210 */ /* 0x004fe80007f1e0ff */
[----:B------:R-:W-:Y:S01]  /*14d90*/  IADD3.X R3, R0, R225, RZ, P0, !PT ;  /* 0x000000e100037210 */ /* 0x000fe200007fe4ff */
[-C--:B------:R-:W-:Y:S01]  /*14da0*/  HMMA.16816.F32.BF16 R92, R180, R186.reuse, R92 ;  /* 0x000000bab45c723c */ /* 0x080fe2000004185c */
[----:B------:R1:W-:Y:S07]  /*14db0*/  LDGSTS.E.BYPASS.LTC128B.128 [R197+0x1800], [R190.64], !P4 ;  /* 0x01800000bec57fae */ /* 0x0003ee000e101d50 */
[----:B------:R-:W-:Y:S01]  /*14dc0*/  HMMA.16816.F32.BF16 R96, R172, R186, R96 ;  /* 0x000000baac60723c */ /* 0x000fe20000041860 */
[----:B------:R2:W-:Y:S08]  /*14dd0*/  LDGSTS.E.BYPASS.LTC128B.128 [R197+0x2000], [R176.64], !P4 ;  /* 0x02000000b0c57fae */ /* 0x0005f0000e101d50 */
[----:B------:R3:W-:Y:S08]  /*14de0*/  LDGSTS.E.BYPASS.LTC128B.128 [R197+0x2800], [R2.64], !P4 ;  /* 0x0280000002c57fae */ /* 0x0007f0000e101d50 */
[----:B------:R-:W-:Y:S08]  /*14df0*/  LDSM.16.M88.4 R192, [R216+0x8100] ;  /* 0x00810000d8c0783b */ /* 0x000ff00000000200 */
[----:B------:R-:W0:Y:S08]  /*14e00*/  LDGDEPBAR ;  /* 0x00000000000079af */ /* 0x000e300000000000 */
[----:B--2---:R-:W-:Y:S08]  /*14e10*/  LDSM.16.M88.4 R176, [R216+0x6100] ;  /* 0x00610000d8b0783b */ /* 0x004ff00000000200 */
[----:B-1----:R-:W1:Y:S08]  /*14e20*/  LDSM.16.M88.4 R188, [R214+0x3100] ;  /* 0x00310000d6bc783b */ /* 0x002e700000000200 */
[----:B---3--:R-:W2:Y:S08]  /*14e30*/  LDSM.16.M88.4 R196, [R214+0x3900] ;  /* 0x00390000d6c4783b */ /* 0x008eb00000000200 */
[----:B------:R-:W3:Y:S08]  /*14e40*/  LDSM.16.M88.4 R200, [R214+0x4100] ;  /* 0x00410000d6c8783b */ /* 0x000ef00000000200 */
[----:B------:R-:W4:Y:S08]  /*14e50*/  LDSM.16.M88.4 R168, [R214+0x4900] ;  /* 0x00490000d6a8783b */ /* 0x000f300000000200 */
[----:B------:R-:W2:Y:S08]  /*14e60*/  LDSM.16.M88.4 R180, [R214+0x5100] ;  /* 0x00510000d6b4783b */ /* 0x000eb00000000200 */
[----:B------:R-:W3:Y:S01]  /*14e70*/  LDSM.16.M88.4 R204, [R214+0x5900] ;  /* 0x00590000d6cc783b */ /* 0x000ee20000000200 */
[-C--:B-1----:R-:W-:Y:S07]  /*14e80*/  HMMA.16816.F32.BF16 R4, R176, R188.reuse, R4 ;  /* 0x000000bcb004723c */ /* 0x082fee0000041804 */
[----:B------:R-:W-:Y:S01]  /*14e90*/  LDSM.16.M88.4 R172, [R217+0x6100] ;  /* 0x00610000d9ac783b */ /* 0x000fe20000000200 */
[C---:B------:R-:W-:Y:S07]  /*14ea0*/  HMMA.16816.F32.BF16 R8, R192.reuse, R188, R8 ;  /* 0x000000bcc008723c */ /* 0x040fee0000041808 */
[----:B------:R-:W1:Y:S01]  /*14eb0*/  LDSM.16.M88.4 R184, [R213] ;  /* 0x00000000d5b8783b */ /* 0x000e620000000200 */
[-C--:B------:R-:W-:Y:S08]  /*14ec0*/  HMMA.16816.F32.BF16 R12, R192, R190.reuse, R12 ;  /* 0x000000bec00c723c */ /* 0x080ff0000004180c */
[C---:B------:R-:W-:Y:S01]  /*14ed0*/  HMMA.16816.F32.BF16 R16, R176.reuse, R190, R16 ;  /* 0x000000beb010723c */ /* 0x040fe20000041810 */
[----:B------:R-:W1:Y:S07]  /*14ee0*/  LDSM.16.M88.4 R188, [R217+0x8100] ;  /* 0x00810000d9bc783b */ /* 0x000e6e0000000200 */
[-C--:B--2---:R-:W-:Y:S08]  /*14ef0*/  HMMA.16816.F32.BF16 R20, R176, R196.reuse, R20 ;  /* 0x000000c4b014723c */ /* 0x084ff00000041814 */
[C---:B------:R-:W-:Y:S08]  /*14f00*/  HMMA.16816.F32.BF16 R24, R192.reuse, R196, R24 ;  /* 0x000000c4c018723c */ /* 0x040ff00000041818 */
[-C--:B------:R-:W-:Y:S08]  /*14f10*/  HMMA.16816.F32.BF16 R28, R192, R198.reuse, R28 ;  /* 0x000000c6c01c723c */ /* 0x080ff0000004181c */
[C---:B------:R-:W-:Y:S08]  /*14f20*/  HMMA.16816.F32.BF16 R32, R176.reuse, R198, R32 ;  /* 0x000000c6b020723c */ /* 0x040ff00000041820 */
        /* <DEDUP_REMOVED lines=17> */
[C---:B------:R-:W-:Y:S08]  /*15040*/  HMMA.16816.F32.BF16 R8, R188.reuse, R184, R8 ;  /* 0x000000b8bc08723c */ /* 0x040ff00000041808 */
        /* <DEDUP_REMOVED lines=27> */
[----:B------:R-:W4:Y:S01]  /*15200*/  MUFU.TANH R241, R12 ;  /* 0x0000000c00f17308 */ /* 0x000f220000002400 */
[----:B--2---:R-:W-:Y:S09]  /*15210*/  STL [R1+0x4], R2 ;  /* 0x0000040201007387 */ /* 0x004ff20000100800 */
[----:B------:R-:W2:Y:S01]  /*15220*/  MUFU.TANH R229, R13 ;  /* 0x0000000d00e57308 */ /* 0x000ea20000002400 */
[----:B---3--:R-:W3:Y:S01]  /*15230*/  LDSM.16.M88.4 R8, [R213+0x1000] ;  /* 0x00100000d508783b */ /* 0x008ee20000000200 */
[-C--:B-1----:R-:W-:Y:S08]  /*15240*/  HMMA.16816.F32.BF16 R20, R172, R4.reuse, R20 ;  /* 0x00000004ac14723c */ /* 0x082ff00000041814 */
[----:B------:R-:W1:Y:S01]  /*15250*/  MUFU.TANH R250, R14 ;  /* 0x0000000e00fa7308 */ /* 0x000e620000002400 */
[----:B----4-:R-:W-:Y:S01]  /*15260*/  STL [R1], R0 ;  /* 0x0000000001007387 */ /* 0x010fe20000100800 */
[C---:B------:R-:W-:Y:S08]  /*15270*/  HMMA.16816.F32.BF16 R24, R188.reuse, R4, R24 ;  /* 0x00000004bc18723c */ /* 0x040ff00000041818 */
[----:B------:R-:W4:Y:S01]  /*15280*/  MUFU.TANH R249, R15 ;  /* 0x0000000f00f97308 */ /* 0x000f220000002400 */
        /* <DEDUP_REMOVED lines=13> */
[----:B------:R-:W3:Y:S01]  /*15360*/  MUFU.TANH R192, R18 ;  /* 0x0000001200c07308 */ /* 0x000ee20000002400 */
        /* <DEDUP_REMOVED lines=11> */
[----:B------:R-:W2:Y:S02]  /*15420*/  LDSM.16.M88.4 R8, [R213+0x2000] ;  /* 0x00200000d508783b */ /* 0x000ea40000000200 */
        /* <DEDUP_REMOVED lines=21> */
[-C--:B--2---:R-:W-:Y:S05]  /*15580*/  HMMA.16816.F32.BF16 R68, R172, R8.reuse, R68 ;  /* 0x00000008ac44723c */ /* 0x084fea0000041844 */
[----:B------:R-:W-:Y:S02]  /*15590*/  FMUL.FTZ R51, R51, c[0x0][0x320] ;  /* 0x0000c80033337a20 */ /* 0x000fe40000410000 */
[----:B------:R-:W-:Y:S01]  /*155a0*/  FMUL.FTZ R52, R52, c[0x0][0x320] ;  /* 0x0000c80034347a20 */ /* 0x000fe20000410000 */
[----:B------:R2:W1:Y:S01]  /*155b0*/  MUFU.TANH R181, R58 ;  /* 0x0000003a00b57308 */ /* 0x0004620000002400 */
[C---:B------:R-:W-:Y:S04]  /*155c0*/  HMMA.16816.F32.BF16 R72, R188.reuse, R8, R72 ;  /* 0x00000008bc48723c */ /* 0x040fe80000041848 */
[----:B------:R-:W-:Y:S02]  /*155d0*/  FMUL.FTZ R53, R53, c[0x0][0x320] ;  /* 0x0000c80035357a20 */ /* 0x000fe40000410000 */
[----:B------:R-:W-:Y:S02]  /*155e0*/  FMUL.FTZ R54, R54, c[0x0][0x320] ;  /* 0x0000c80036367a20 */ /* 0x000fe40000410000 */
[-C--:B------:R-:W-:Y:S01]  /*155f0*/  HMMA.16816.F32.BF16 R76, R188, R10.reuse, R76 ;  /* 0x0000000abc4c723c */ /* 0x080fe2000004184c */
[----:B------:R3:W3:Y:S03]  /*15600*/  MUFU.TANH R206, R25 ;  /* 0x0000001900ce7308 */ /* 0x0006e60000002400 */
[----:B------:R-:W-:Y:S02]  /*15610*/  FMUL.FTZ R55, R55, c[0x0][0x320] ;  /* 0x0000c80037377a20 */ /* 0x000fe40000410000 */
[----:B------:R-:W-:Y:S02]  /*15620*/  FMUL.FTZ R56, R56, c[0x0][0x320] ;  /* 0x0000c80038387a20 */ /* 0x000fe40000410000 */
[C---:B------:R-:W-:Y:S03]  /*15630*/  HMMA.16816.F32.BF16 R80, R172.reuse, R10, R80 ;  /* 0x0000000aac50723c */ /* 0x040fe60000041850 */
[----:B------:R3:W3:Y:S01]  /*15640*/  MUFU.TANH R238, R26 ;  /* 0x0000001a00ee7308 */ /* 0x0006e20000002400 */
[----:B------:R-:W-:Y:S02]  /*15650*/  FMUL.FTZ R59, R59, c[0x0][0x320] ;  /* 0x0000c8003b3b7a20 */ /* 0x000fe40000410000 */
[----:B------:R-:W-:Y:S01]  /*15660*/  FMUL.FTZ R60, R60, c[0x0][0x320] ;  /* 0x0000c8003c3c7a20 */ /* 0x000fe20000410000 */
[----:B--2---:R-:W2:Y:S01]  /*15670*/  LDL R58, [R1+0x28] ;  /* 0x00002800013a7983 */ /* 0x004ea20000100800 */
[-C--:B-1----:R-:W-:Y:S04]  /*15680*/  HMMA.16816.F32.BF16 R84, R172, R4.reuse, R84 ;  /* 0x00000004ac54723c */ /* 0x082fe80000041854 */
        /* <DEDUP_REMOVED lines=81> */
[----:B------:R1:W1:Y:S01]  /*15ba0*/  MUFU.TANH R168, R56 ;  /* 0x0000003800a87308 */ /* 0x0002620000002400 */
[----:B--2---:R-:W-:Y:S09]  /*15bb0*/  ISETP.GT.AND P0, PT, R227, R58, PT ;  /* 0x0000003ae300720c */ /* 0x004ff20003f04270 */
        /* <DEDUP_REMOVED lines=104> */
.L_x_547:
        /* <DEDUP_REMOVED lines=10> */
[----:B------:R-:W-:Y:S02]  /*162e0*/  IMAD.U32 R0, RZ, RZ, UR8 ;  /* 0x00000008ff007e24 */ /* 0x000fe4000f8e00ff */
[----:B------:R-:W1:Y:S01]  /*162f0*/  SHFL.IDX PT, R4, R5, RZ, 0x1c1f ;  /* 0x001c1fff05047589 */ /* 0x000e6200000e0000 */
[----:B---3--:R-:W-:Y:S01]  /*16300*/  IADD3 R7, -R3, 0x1, R2 ;  /* 0x0000000103077810 */ /* 0x008fe20007ffe102 */
[----:B------:R-:W-:Y:S03]  /*16310*/  IMAD.IADD R8, R2, 0x1, -R3 ;  /* 0x0000000102087824 */ /* 0x000fe600078e0a03 */
[----:B------:R-:W-:Y:S04]  /*16320*/  IADD3 R7, R7, -c[0x0][0x168], R0 ;  /* 0x80005a0007077a10 */ /* 0x000fe80007ffe000 */
        /* <DEDUP_REMOVED lines=20> */
.L_x_550:
[----:B------:R-:W-:Y:S04]  /*16470*/  MOV R9, c[0x0][0x32c] ;  /* 0x0000cb0000097a02 */ /* 0x000fe80000000f00 */
[----:B------:R-:W-:Y:S11]  /*16480*/  ISETP.NE.AND P0, PT, R9, 0x1, PT ;  /* 0x000000010900780c */ /* 0x000ff60003f05270 */
[----:B------:R-:W-:Y:S02]  /*16490*/  @!UPT UIADD3 URZ, URZ, URZ, URZ ;  /* 0x0000003f3f3ff290 */ /* 0x000fe4000fffe03f */
[----:B------:R-:W-:Y:S05]  /*164a0*/  @P0 IMAD.HI.U32 R9, R4, c[0x0][0x330], RZ ;  /* 0x0000cc0004090a27 */ /* 0x000fea00078e00ff */
[----:B------:R-:W-:Y:S02]  /*164b0*/  @P0 SHF.R.U32.HI R4, RZ, c[0x0][0x334], R9 ;  /* 0x0000cd00ff040a19 */ /* 0x000fe40000011609 */
.L_x_551:
[----:B------:R-:W-:Y:S05]  /*164c0*/  BSYNC B0 ;  /* 0x0000000000007941 */ /* 0x000fea0003800000 */
.L_x_549:
[----:B------:R-:W-:Y:S05]  /*164d0*/  IMAD R4, R4, c[0x0][0x32c], R8 ;  /* 0x0000cb0004047a24 */ /* 0x000fea00078e0208 */
[----:B------:R-:W-:Y:S02]  /*164e0*/  IADD3 R9, R4, c[0x0][0x32c], RZ ;  /* 0x0000cb0004097a10 */ /* 0x000fe40007ffe0ff */
[----:B------:R-:W-:Y:S02]  /*164f0*/  IMNMX R0, R0, R4, !PT ;  /* 0x0000000400007217 */ /* 0x000fe40007800200 */
[----:B------:R-:W-:Y:S02]  /*16500*/  IMNMX R3, R3, R9, PT ;  /* 0x0000000903037217 */ /* 0x000fe40003800200 */
.L_x_548:
[C---:B------:R-:W-:Y:S02]  /*16510*/  ISETP.GE.AND P0, PT, R2.reuse, 0x2, PT ;  /* 0x000000020200780c */ /* 0x040fe40003f06270 */
[----:B------:R-:W-:Y:S02]  /*16520*/  ISETP.GE.AND P2, PT, R2, 0xa, PT ;  /* 0x0000000a0200780c */ /* 0x000fe40003f46270 */
[----:B------:R-:W-:Y:S02]  /*16530*/  P2R R26, PR, RZ, 0x1 ;  /* 0x00000001ff1a7803 */ /* 0x000fe40000000000 */
[----:B------:R-:W-:Y:S02]  /*16540*/  ISETP.GT.AND P0, PT, R0, 0x1, !P0 ;  /* 0x000000010000780c */ /* 0x000fe40004704270 */
        /* <DEDUP_REMOVED lines=103> */
[C---:B------:R-:W-:Y:S04]  /*16bc0*/  ISETP.LT.OR P0, PT, R3.reuse, 0x59, P0 ;  /* 0x000000590300780c */ /* 0x040fe80000701670 */
[----:B------:R-:W-:Y:S02]  /*16bd0*/  FSEL R251, R96, -INF , !P0 ;  /* 0xff80000060fb7808 */ /* 0x000fe40004000000 */
[----:B------:R-:W-:Y:S04]  /*16be0*/  ISETP.GT.AND P0, PT, R0, RZ, !P2 ;  /* 0x000000ff0000720c */ /* 0x000fe80005704270 */
[C---:B------:R-:W-:Y:S04]  /*16bf0*/  ISETP.LT.OR P0, PT, R3.reuse, 0x1, P0 ;  /* 0x000000010300780c */ /* 0x040fe80000701670 */
[----:B------:R-:W-:Y:S02]  /*16c00*/  FSEL R29, R200, -INF , !P0 ;  /* 0xff800000c81d7808 */ /* 0x000fe40004000000 */
[----:B------:R-:W-:Y:S04]  /*16c10*/  ISETP.GE.AND P0, PT, R2, 0x5a, PT ;  /* 0x0000005a0200780c */ /* 0x000fe80003f06270 */
[----:B------:R-:W-:Y:S04]  /*16c20*/  ISETP.GT.AND P2, PT, R0, 0x59, !P0 ;  /* 0x000000590000780c */ /* 0x000fe80004744270 */
[----:B------:R-:W-:Y:S02]  /*16c30*/  ISETP.LT.OR P2, PT, R3, 0x5a, P2 ;  /* 0x0000005a0300780c */ /* 0x000fe40001741670 */
[----:B------:R-:W1:Y:S02]  /*16c40*/  SHFL.IDX PT, R3, R5, 0x1, 0x1c1f ;  /* 0x003c1f0005037f89 */ /* 0x000e6400000e0000 */
[----:B------:R-:W-:Y:S02]  /*16c50*/  FSEL R252, R97, -INF , !P2 ;  /* 0xff80000061fc7808 */ /* 0x000fe40005000000 */
[----:B------:R-:W-:Y:S01]  /*16c60*/  PLOP3.LUT P2, PT, PT, PT, UP1, 0x40, 0x0 ;  /* 0x000000000000781c */ /* 0x000fe20003f4e818 */
[--C-:B-1----:R-:W-:Y:S02]  /*16c70*/  IMAD.IADD R2, R6, 0x1, R3.reuse ;  /* 0x0000000106027824 */ /* 0x102fe400078e0203 */
[----:B------:R-:W-:Y:S10]  /*16c80*/  IMAD.IADD R0, R7, 0x1, R3 ;  /* 0x0000000107007824 */ /* 0x000ff400078e0203 */
        /* <DEDUP_REMOVED lines=16> */
.L_x_554:
[----:B------:R-:W-:Y:S04]  /*16d90*/  MOV R28, 0x1 ;  /* 0x00000001001c7802 */ /* 0x000fe80000000f00 */
[----:B------:R-:W-:Y:S11]  /*16da0*/  ISETP.NE.AND P2, PT, R28, c[0x0][0x32c], PT ;  /* 0x0000cb001c007a0c */ /* 0x000ff60003f45270 */
[----:B------:R-:W-:Y:S02]  /*16db0*/  @!UPT UIADD3 URZ, URZ, URZ, URZ ;  /* 0x0000003f3f3ff290 */ /* 0x000fe4000fffe03f */
[----:B------:R-:W-:Y:S05]  /*16dc0*/  @P2 IMAD.HI.U32 R28, R3, c[0x0][0x330], RZ ;  /* 0x0000cc00031c2a27 */ /* 0x000fea00078e00ff */
[----:B------:R-:W-:Y:S02]  /*16dd0*/  @P2 SHF.R.U32.HI R3, RZ, c[0x0][0x334], R28 ;  /* 0x0000cd00ff032a19 */ /* 0x000fe4000001161c */
.L_x_555:
[----:B------:R-:W-:Y:S05]  /*16de0*/  BSYNC B0 ;  /* 0x0000000000007941 */ /* 0x000fea0003800000 */
.L_x_553:
[----:B------:R-:W-:Y:S05]  /*16df0*/  IMAD R3, R3, c[0x0][0x32c], R8 ;  /* 0x0000cb0003037a24 */ /* 0x000fea00078e0208 */
[----:B------:R-:W-:Y:S02]  /*16e00*/  IADD3 R28, R3, c[0x0][0x32c], RZ ;  /* 0x0000cb00031c7a10 */ /* 0x000fe40007ffe0ff */
[----:B------:R-:W-:Y:S02]  /*16e10*/  IMNMX R0, R0, R3, !PT ;  /* 0x0000000300007217 */ /* 0x000fe40007800200 */
[----:B------:R-:W-:Y:S02]  /*16e20*/  IMNMX R2, R2, R28, PT ;  /* 0x0000001c02027217 */ /* 0x000fe40003800200 */
.L_x_552:
        /* <DEDUP_REMOVED lines=113> */
.L_x_558:
[----:B------:R-:W-:Y:S04]  /*17540*/  MOV R28, c[0x0][0x32c] ;  /* 0x0000cb00001c7a02 */ /* 0x000fe80000000f00 */
[----:B------:R-:W-:Y:S11]  /*17550*/  ISETP.NE.AND P2, PT, R28, 0x1, PT ;  /* 0x000000011c00780c */ /* 0x000ff60003f45270 */
[----:B------:R-:W-:Y:S02]  /*17560*/  @!UPT UIADD3 URZ, URZ, URZ, URZ ;  /* 0x0000003f3f3ff290 */ /* 0x000fe4000fffe03f */
[----:B------:R-:W-:Y:S05]  /*17570*/  @P2 IMAD.HI.U32 R28, R3, c[0x0][0x330], RZ ;  /* 0x0000cc00031c2a27 */ /* 0x000fea00078e00ff */
[----:B------:R-:W-:Y:S02]  /*17580*/  @P2 SHF.R.U32.HI R3, RZ, c[0x0][0x334], R28 ;  /* 0x0000cd00ff032a19 */ /* 0x000fe4000001161c */
.L_x_559:
[----:B------:R-:W-:Y:S05]  /*17590*/  BSYNC B0 ;  /* 0x0000000000007941 */ /* 0x000fea0003800000 */
.L_x_557:
[----:B------:R-:W-:Y:S05]  /*175a0*/  IMAD R3, R3, c[0x0][0x32c], R8 ;  /* 0x0000cb0003037a24 */ /* 0x000fea00078e0208 */
[----:B------:R-:W-:Y:S02]  /*175b0*/  IADD3 R28, R3, c[0x0][0x32c], RZ ;  /* 0x0000cb00031c7a10 */ /* 0x000fe40007ffe0ff */
[----:B------:R-:W-:Y:S02]  /*175c0*/  IMNMX R0, R0, R3, !PT ;  /* 0x0000000300007217 */ /* 0x000fe40007800200 */
[----:B------:R-:W-:Y:S02]  /*175d0*/  IMNMX R2, R2, R28, PT ;  /* 0x0000001c02027217 */ /* 0x000fe40003800200 */
.L_x_556:
        /* <DEDUP_REMOVED lines=113> */
.L_x_562:
[----:B------:R-:W-:Y:S04]  /*17cf0*/  MOV R5, c[0x0][0x32c] ;  /* 0x0000cb0000057a02 */ /* 0x000fe80000000f00 */
[----:B------:R-:W-:Y:S11]  /*17d00*/  ISETP.NE.AND P2, PT, R5, 0x1, PT ;  /* 0x000000010500780c */ /* 0x000ff60003f45270 */
[----:B------:R-:W-:Y:S02]  /*17d10*/  @!UPT UIADD3 URZ, URZ, URZ, URZ ;  /* 0x0000003f3f3ff290 */ /* 0x000fe4000fffe03f */
[----:B------:R-:W-:Y:S05]  /*17d20*/  @P2 IMAD.HI.U32 R5, R3, c[0x0][0x330], RZ ;  /* 0x0000cc0003052a27 */ /* 0x000fea00078e00ff */
[----:B------:R-:W-:Y:S02]  /*17d30*/  @P2 SHF.R.U32.HI R3, RZ, c[0x0][0x334], R5 ;  /* 0x0000cd00ff032a19 */ /* 0x000fe40000011605 */
.L_x_563:
[----:B------:R-:W-:Y:S05]  /*17d40*/  BSYNC B0 ;  /* 0x0000000000007941 */ /* 0x000fea0003800000 */
.L_x_561:
[----:B------:R-:W-:Y:S05]  /*17d50*/  IMAD R8, R3, c[0x0][0x32c], R8 ;  /* 0x0000cb0003087a24 */ /* 0x000fea00078e0208 */
[----:B------:R-:W-:Y:S02]  /*17d60*/  IADD3 R3, R8, c[0x0][0x32c], RZ ;  /* 0x0000cb0008037a10 */ /* 0x000fe40007ffe0ff */
[----:B------:R-:W-:Y:S02]  /*17d70*/  IMNMX R0, R0, R8, !PT ;  /* 0x0000000800007217 */ /* 0x000fe40007800200 */
[----:B------:R-:W-:Y:S02]  /*17d80*/  IMNMX R2, R2, R3, PT ;  /* 0x0000000302027217 */ /* 0x000fe40003800200 */
.L_x_560:
[----:B------:R-:W2:Y:S01]  /*17d90*/  LDL.LU R5, [R1+0x4] ;  /* 0x0000040001057983 */ /* 0x000ea20000300800 */
[----:B------:R-:W-:Y:S02]  /*17da0*/  ISETP.NE.AND P2, PT, R27, RZ, PT ;  /* 0x000000ff1b00720c */ /* 0x000fe40003f45270 */
[----:B------:R-:W-:Y:S01]  /*17db0*/  MOV R52, R58 ;  /* 0x0000003a00347202 */ /* 0x000fe20000000f00 */
[----:B------:R-:W3:Y:S01]  /*17dc0*/  LDL.LU R3, [R1] ;  /* 0x0000000001037983 */ /* 0x000ee20000300800 */
[----:B------:R-:W-:Y:S02]  /*17dd0*/  ISETP.GT.AND P2, PT, R0, RZ, !P2 ;  /* 0x000000ff0000720c */ /* 0x000fe40005744270 */
[----:B------:R-:W-:Y:S01]  /*17de0*/  FMNMX.FTZ R72, R29, R100, !PT ;  /* 0x000000641d487209 */ /* 0x000fe20007810000 */
[----:B------:R-:W-:Y:S01]  /*17df0*/  IMAD.MOV.U32 R80, RZ, RZ, R52 ;  /* 0x000000ffff507224 */ /* 0x000fe200078e0034 */
[----:B------:R-:W-:Y:S02]  /*17e00*/  ISETP.LT.OR P2, PT, R2, 0x1, P2 ;  /* 0x000000010200780c */ /* 0x000fe40001741670 */
[----:B------:R-:W-:Y:S01]  /*17e10*/  FMNMX.FTZ R72, R31, R72, !PT ;  /* 0x000000481f487209 */ /* 0x000fe20007810000 */
[----:B------:R-:W-:Y:S01]  /*17e20*/  IMAD.MOV.U32 R85, RZ, RZ, R80 ;  /* 0x000000ffff557224 */ /* 0x000fe200078e0050 */
[----:B------:R-:W-:Y:S01]  /*17e30*/  ISETP.GT.AND P1, PT, R0, 0x50, !P1 ;  /* 0x000000500000780c */ /* 0x000fe20004f24270 */
[----:B------:R-:W-:Y:S01]  /*17e40*/  LDSM.16.MT88.4 R80, [R211+0x100] ;  /* 0x00010000d350783b */ /* 0x000fe20000004200 */
[----:B------:R-:W-:Y:S02]  /*17e50*/  FMNMX.FTZ R72, R32, R72, !PT ;  /* 0x0000004820487209 */ /* 0x000fe40007810000 */
[----:B------:R-:W-:Y:S02]  /*17e60*/  ISETP.LT.OR P1, PT, R2, 0x51, P1 ;  /* 0x000000510200780c */ /* 0x000fe40000f21670 */
[----:B------:R-:W-:Y:S02]  /*17e70*/  FMNMX.FTZ R72, R34, R72, !PT ;  /* 0x0000004822487209 */ /* 0x000fe40007810000 */
[----:B------:R-:W-:Y:S02]  /*17e80*/  ISETP.GT.AND P0, PT, R0, 0x59, !P0 ;  /* 0x000000590000780c */ /* 0x000fe40004704270 */
[----:B------:R-:W-:Y:S02]  /*17e90*/  FMNMX.FTZ R72, R40, R72, !PT ;  /* 0x0000004828487209 */ /* 0x000fe40007810000 */
[----:B------:R-:W-:Y:S02]  /*17ea0*/  ISETP.LT.OR P0, PT, R2, 0x5a, P0 ;  /* 0x0000005a0200780c */ /* 0x000fe40000701670 */
[----:B------:R-:W-:Y:S02]  /*17eb0*/  FMNMX.FTZ R72, R42, R72, !PT ;  /* 0x000000482a487209 */ /* 0x000fe40007810000 */
[----:B------:R-:W-:Y:S02]  /*17ec0*/  FSEL R73, R79, -INF , !P0 ;  /* 0xff8000004f497808 */ /* 0x000fe40004000000 */
[----:B------:R-:W-:Y:S02]  /*17ed0*/  FMNMX.FTZ R72, R44, R72, !PT ;  /* 0x000000482c487209 */ /* 0x000fe40007810000 */
[C---:B------:R-:W-:Y:S02]  /*17ee0*/  ISETP.GT.AND P6, PT, R0.reuse, 0x51, !P6 ;  /* 0x000000510000780c */ /* 0x040fe400077c4270 */
[----:B------:R-:W-:Y:S02]  /*17ef0*/  FMNMX.FTZ R72, R47, R72, !PT ;  /* 0x000000482f487209 */ /* 0x000fe40007810000 */
[----:B------:R-:W-:Y:S02]  /*17f00*/  ISETP.GT.AND P5, PT, R0, 0x58, !P5 ;  /* 0x000000580000780c */ /* 0x000fe40006fa4270 */
[----:B------:R-:W-:Y:S02]  /*17f10*/  FMNMX.FTZ R72, R57, R72, !PT ;  /* 0x0000004839487209 */ /* 0x000fe40007810000 */
[----:B------:R-:W-:Y:S02]  /*17f20*/  ISETP.LT.OR P6, PT, R2, 0x52, P6 ;  /* 0x000000520200780c */ /* 0x000fe400037c1670 */
[----:B------:R-:W-:Y:S02]  /*17f30*/  FMNMX.FTZ R72, R90, R72, !PT ;  /* 0x000000485a487209 */ /* 0x000fe40007810000 */
[----:B------:R-:W-:Y:S02]  /*17f40*/  ISETP.LT.OR P5, PT, R2, 0x59, P5 ;  /* 0x000000590200780c */ /* 0x000fe40002fa1670 */
        /* <DEDUP_REMOVED lines=14> */
[----:B------:R-:W-:Y:S02]  /*18030*/  FMNMX.FTZ R72, R252, R72, !PT ;  /* 0x00000048fc487209 */ /* 0x000fe40007810000 */
[----:B--2---:R-:W-:Y:S02]  /*18040*/  FSEL R8, R5, -INF , !P2 ;  /* 0xff80000005087808 */ /* 0x004fe40005000000 */
[----:B------:R-:W-:Y:S01]  /*18050*/  ISETP.NE.AND P2, PT, R26, RZ, PT ;  /* 0x000000ff1a00720c */ /* 0x000fe20003f45270 */
[----:B------:R-:W1:Y:S03]  /*18060*/  SHFL.BFLY PT, R5, R72, 0x2, 0x1f ;  /* 0x0c401f0048057f89 */ /* 0x000e6600000e0000 */
[----:B------:R-:W-:Y:S04]  /*18070*/  ISETP.GT.AND P2, PT, R0, 0x1, !P2 ;  /* 0x000000010000780c */ /* 0x000fe80005744270 */
[----:B------:R-:W-:Y:S04]  /*18080*/  ISETP.LT.OR P2, PT, R2, 0x2, P2 ;  /* 0x000000020200780c */ /* 0x000fe80001741670 */
        /* <DEDUP_REMOVED lines=58> */
[----:B------:R-:W-:Y:S01]  /*18430*/  ISETP.NE.AND P2, PT, R17, RZ, PT ;  /* 0x000000ff1100720c */ /* 0x000fe20003f45270 */
[----:B------:R-:W2:Y:S01]  /*18440*/  SHFL.BFLY PT, R71, R3, 0x2, 0x1f ;  /* 0x0c401f0003477f89 */ /* 0x000ea200000e0000 */
[----:B-1----:R-:W-:Y:S02]  /*18450*/  FMNMX.FTZ R72, R72, R5, !PT ;  /* 0x0000000548487209 */ /* 0x002fe40007810000 */
[----:B------:R-:W-:Y:S02]  /*18460*/  ISETP.GT.AND P2, PT, R0, 0x28, !P2 ;  /* 0x000000280000780c */ /* 0x000fe40005744270 */
[----:B------:R-:W-:Y:S02]  /*18470*/  FMNMX.FTZ R5, R8, R103, !PT ;  /* 0x0000006708057209 */ /* 0x000fe40007810000 */
[----:B------:R-:W-:Y:S01]  /*18480*/  ISETP.LT.OR P2, PT, R2, 0x29, P2 ;  /* 0x000000290200780c */ /* 0x000fe20001741670 */
[----:B------:R-:W1:Y:S01]  /*18490*/  SHFL.BFLY PT, R6, R72, 0x1, 0x1f ;  /* 0x0c201f0048067f89 */ /* 0x000e6200000e0000 */
        /* <DEDUP_REMOVED lines=10> */
[----:B--2---:R-:W-:Y:S02]  /*18540*/  FMNMX.FTZ R71, R3, R71, !PT ;  /* 0x0000004703477209 */ /* 0x004fe40007810000 */
[----:B------:R-:W-:Y:S02]  /*18550*/  ISETP.GT.AND P2, PT, R0, 0x30, !P2 ;  /* 0x000000300000780c */ /* 0x000fe40005744270 */
[----:B-1----:R-:W-:Y:S02]  /*18560*/  FMNMX.FTZ R72, R72, R6, !PT ;  /* 0x0000000648487209 */ /* 0x002fe40007810000 */
        /* <DEDUP_REMOVED lines=14> */
[----:B-1----:R-:W-:Y:S02]  /*18650*/  FMNMX.FTZ R71, R71, R6, !PT ;  /* 0x0000000647477209 */ /* 0x002fe40007810000 */
[----:B------:R-:W-:Y:S02]  /*18660*/  ISETP.LT.OR P2, PT, R2, 0x39, P2 ;  /* 0x000000390200780c */ /* 0x000fe40001741670 */
[----:B------:R-:W-:Y:S02]  /*18670*/  FSEL R198, R180, -INF , !P1 ;  /* 0xff800000b4c67808 */ /* 0x000fe40004800000 */
[----:B------:R-:W-:Y:S02]  /*18680*/  FSEL R185, R59, -INF , !P2 ;  /* 0xff8000003bb97808 */ /* 0x000fe40005000000 */
[----:B------:R-:W-:Y:S02]  /*18690*/  ISETP.NE.AND P2, PT, R12, RZ, PT ;  /* 0x000000ff0c00720c */ /* 0x000fe40003f45270 */
[----:B------:R-:W-:Y:S02]  /*186a0*/  FSETP.NEU.FTZ.AND P1, PT, R71, -INF , PT ;  /* 0xff8000004700780b */ /* 0x000fe40003f3d000 */
[----:B------:R-:W-:Y:S02]  /*186b0*/  ISETP.GT.AND P2, PT, R0, 0x39, !P2 ;  /* 0x000000390000780c */ /* 0x000fe40005744270 */
[----:B------:R-:W-:Y:S02]  /*186c0*/  FSEL R180, R91, -INF , !P5 ;  /* 0xff8000005bb47808 */ /* 0x000fe40006800000 */
[----:B------:R-:W-:Y:S04]  /*186d0*/  ISETP.LT.OR P2, PT, R2, 0x3a, P2 ;  /* 0x0000003a0200780c */ /* 0x000fe80001741670 */
[----:B------:R-:W-:Y:S02]  /*186e0*/  FSEL R187, R63, -INF , !P2 ;  /* 0xff8000003fbb7808 */ /* 0x000fe40005000000 */
[----:B------:R-:W-:Y:S04]  /*186f0*/  ISETP.NE.AND P2, PT, R11, RZ, PT ;  /* 0x000000ff0b00720c */ /* 0x000fe80003f45270 */
[----:B------:R-:W-:Y:S04]  /*18700*/  ISETP.GT.AND P2, PT, R0, 0x40, !P2 ;  /* 0x000000400000780c */ /* 0x000fe80005744270 */
[----:B------:R-:W-:Y:S04]  /*18710*/  ISETP.LT.OR P2, PT, R2, 0x41, P2 ;  /* 0x000000410200780c */ /* 0x000fe80001741670 */
[----:B------:R-:W-:Y:S01]  /*18720*/  FSEL R197, R74, -INF , !P2 ;  /* 0xff8000004ac57808 */ /* 0x000fe20005000000 */
[----:B------:R-:W-:Y:S01]  /*18730*/  FMUL.FTZ R74, R72, c[0x0][0x2d0] ;  /* 0x0000b400484a7a20 */ /* 0x000fe20000410000 */
[----:B------:R-:W-:Y:S04]  /*18740*/  ISETP.NE.AND P2, PT, R10, RZ, PT ;  /* 0x000000ff0a00720c */ /* 0x000fe80003f45270 */
[----:B------:R-:W-:Y:S04]  /*18750*/  ISETP.GT.AND P2, PT, R0, 0x41, !P2 ;  /* 0x000000410000780c */ /* 0x000fe80005744270 */
[----:B------:R-:W-:Y:S04]  /*18760*/  ISETP.LT.OR P2, PT, R2, 0x42, P2 ;  /* 0x000000420200780c */ /* 0x000fe80001741670 */
[----:B------:R-:W-:Y:S01]  /*18770*/  FSEL R201, R75, -INF , !P2 ;  /* 0xff8000004bc97808 */ /* 0x000fe20005000000 */
[----:B------:R-:W-:Y:S01]  /*18780*/  FMUL.FTZ R75, R71, c[0x0][0x2d0] ;  /* 0x0000b400474b7a20 */ /* 0x000fe20000410000 */
[----:B------:R-:W-:Y:S04]  /*18790*/  ISETP.NE.AND P2, PT, R9, RZ, PT ;  /* 0x000000ff0900720c */ /* 0x000fe80003f45270 */
[----:B------:R-:W-:Y:S02]  /*187a0*/  ISETP.GT.AND P2, PT, R0, 0x48, !P2 ;  /* 0x000000480000780c */ /* 0x000fe40005744270 */
[----:B------:R-:W-:Y:S02]  /*187b0*/  FSEL R75, R75, RZ, P1 ;  /* 0x000000ff4b4b7208 */ /* 0x000fe40000800000 */
[----:B------:R-:W-:Y:S03]  /*187c0*/  ISETP.LT.OR P2, PT, R2, 0x49, P2 ;  /* 0x000000490200780c */ /* 0x000fe60001741670 */
[--C-:B------:R-:W-:Y:S01]  /*187d0*/  FFMA.FTZ R12, R43, c[0x0][0x2d0], -R75.reuse ;  /* 0x0000b4002b0c7a23 */ /* 0x100fe2000001084b */
[----:B------:R-:W-:Y:S02]  /*187e0*/  FSEL R202, R78, -INF , !P2 ;  /* 0xff8000004eca7808 */ /* 0x000fe40005000000 */
[----:B------:R-:W-:Y:S01]  /*187f0*/  ISETP.NE.AND P2, PT, R4, RZ, PT ;  /* 0x000000ff0400720c */ /* 0x000fe20003f45270 */
[----:B------:R-:W-:Y:S01]  /*18800*/  MUFU.EX2 R91, R12 ;  /* 0x0000000c005b7308 */ /* 0x000fe20000000800 */
[----:B------:R-:W-:Y:S02]  /*18810*/  FMNMX.FTZ R4, R28, R102, !PT ;  /* 0x000000661c047209 */ /* 0x000fe40007810000 */
[----:B------:R-:W-:Y:S01]  /*18820*/  ISETP.GT.AND P2, PT, R0, 0x49, !P2 ;  /* 0x000000490000780c */ /* 0x000fe20005744270 */
[--C-:B------:R-:W-:Y:S01]  /*18830*/  FFMA.FTZ R0, R33, c[0x0][0x2d0], -R75.reuse ;  /* 0x0000b40021007a23 */ /* 0x100fe2000001084b */
[----:B------:R-:W-:Y:S02]  /*18840*/  FMNMX.FTZ R4, R35, R4, !PT ;  /* 0x0000000423047209 */ /* 0x000fe40007810000 */
[----:B------:R-:W-:Y:S01]  /*18850*/  ISETP.LT.OR P2, PT, R2, 0x4a, P2 ;  /* 0x0000004a0200780c */ /* 0x000fe20001741670 */
[--C-:B------:R-:W-:Y:S01]  /*18860*/  FFMA.FTZ R2, R36, c[0x0][0x2d0], -R75.reuse ;  /* 0x0000b40024027a23 */ /* 0x100fe2000001084b */
[----:B------:R-:W-:Y:S01]  /*18870*/  FMNMX.FTZ R4, R37, R4, !PT ;  /* 0x0000000425047209 */ /* 0x000fe20007810000 */
[----:B------:R-:W-:Y:S01]  /*18880*/  MUFU.EX2 R86, R0 ;  /* 0x0000000000567308 */ /* 0x000fe20000000800 */
[----:B------:R-:W-:Y:S02]  /*18890*/  FSEL R194, R194, -INF , !P2 ;  /* 0xff800000c2c27808 */ /* 0x000fe40005000000 */
[----:B------:R-:W-:Y:S02]  /*188a0*/  FMNMX.FTZ R4, R38, R4, !PT ;  /* 0x0000000426047209 */ /* 0x000fe40007810000 */
[----:B------:R-:W-:Y:S02]  /*188b0*/  FSETP.NEU.FTZ.AND P2, PT, R72, -INF , PT ;  /* 0xff8000004800780b */ /* 0x000fe40003f5d000 */
[----:B------:R-:W-:Y:S02]  /*188c0*/  FMNMX.FTZ R4, R46, R4, !PT ;  /* 0x000000042e047209 */ /* 0x000fe40007810000 */
[----:B------:R-:W-:Y:S01]  /*188d0*/  FSEL R74, R74, RZ, P2 ;  /* 0x000000ff4a4a7208 */ /* 0x000fe20001000000 */
[----:B------:R-:W-:Y:S01]  /*188e0*/  MUFU.EX2 R250, R2 ;  /* 0x0000000200fa7308 */ /* 0x000fe20000000800 */
[----:B------:R-:W-:Y:S03]  /*188f0*/  FMNMX.FTZ R4, R49, R4, !PT ;  /* 0x0000000431047209 */ /* 0x000fe60007810000 */
[--C-:B------:R-:W-:Y:S01]  /*18900*/  FFMA.FTZ R16, R44, c[0x0][0x2d0], -R74.reuse ;  /* 0x0000b4002c107a23 */ /* 0x100fe2000001084a */
[----:B------:R-:W-:Y:S04]  /*18910*/  FMNMX.FTZ R4, R50, R4, !PT ;  /* 0x0000000432047209 */ /* 0x000fe80007810000 */
[----:B------:R-:W-:Y:S01]  /*18920*/  FMNMX.FTZ R4, R51, R4, !PT ;  /* 0x0000000433047209 */ /* 0x000fe20007810000 */
[----:B------:R-:W-:Y:S03]  /*18930*/  MUFU.EX2 R33, R16 ;  /* 0x0000001000217308 */ /* 0x000fe60000000800 */
        /* <DEDUP_REMOVED lines=12> */
[----:B------:R-:W-:Y:S01]  /*18a00*/  FMNMX.FTZ R3, R241, R4, !PT ;  /* 0x00000004f1037209 */ /* 0x000fe20007810000 */
[--C-:B------:R-:W-:Y:S03]  /*18a10*/  FFMA.FTZ R4, R29, c[0x0][0x2d0], -R74.reuse ;  /* 0x0000b4001d047a23 */ /* 0x100fe6000001084a */
[----:B------:R-:W-:Y:S01]  /*18a20*/  FMNMX.FTZ R3, R243, R3, !PT ;  /* 0x00000003f3037209 */ /* 0x000fe20007810000 */
[----:B------:R1:W-:Y:S03]  /*18a30*/  MUFU.EX2 R55, R4 ;  /* 0x0000000400377308 */ /* 0x0003e60000000800 */
[----:B------:R-:W-:Y:S04]  /*18a40*/  FMNMX.FTZ R3, R245, R3, !PT ;  /* 0x00000003f5037209 */ /* 0x000fe80007810000 */
[----:B------:R-:W-:Y:S05]  /*18a50*/  FMNMX.FTZ R3, R247, R3, !PT ;  /* 0x00000003f7037209 */ /* 0x000fea0007810000 */
[----:B------:R-:W2:Y:S01]  /*18a60*/  SHFL.BFLY PT, R7, R3, 0x2, 0x1f ;  /* 0x0c401f0003077f89 */ /* 0x000ea200000e0000 */
[----:B-1----:R-:W-:Y:S01]  /*18a70*/  FMNMX.FTZ R4, R170, R5, !PT ;  /* 0x00000005aa047209 */ /* 0x002fe20007810000 */
[--C-:B------:R-:W-:Y:S03]  /*18a80*/  FFMA.FTZ R5, R31, c[0x0][0x2d0], -R74.reuse ;  /* 0x0000b4001f057a23 */ /* 0x100fe6000001084a */
[----:B------:R-:W-:Y:S01]  /*18a90*/  FMNMX.FTZ R4, R172, R4, !PT ;  /* 0x00000004ac047209 */ /* 0x000fe20007810000 */
[----:B------:R1:W-:Y:S01]  /*18aa0*/  MUFU.EX2 R84, R5 ;  /* 0x0000000500547308 */ /* 0x0003e20000000800 */
[----:B--2---:R-:W-:Y:S05]  /*18ab0*/  FMNMX.FTZ R3, R3, R7, !PT ;  /* 0x0000000703037209 */ /* 0x004fea0007810000 */
[----:B------:R-:W2:Y:S01]  /*18ac0*/  SHFL.BFLY PT, R70, R3, 0x1, 0x1f ;  /* 0x0c201f0003467f89 */ /* 0x000ea200000e0000 */
[----:B-1----:R-:W-:Y:S01]  /*18ad0*/  FMNMX.FTZ R5, R181, R4, !PT ;  /* 0x00000004b5057209 */ /* 0x002fe20007810000 */
[----:B------:R-:W-:Y:S03]  /*18ae0*/  FFMA.FTZ R4, R32, c[0x0][0x2d0], -R74 ;  /* 0x0000b40020047a23 */ /* 0x000fe6000001084a */
[----:B------:R-:W-:Y:S01]  /*18af0*/  FMNMX.FTZ R5, R184, R5, !PT ;  /* 0x00000005b8057209 */ /* 0x000fe20007810000 */
[----:B------:R1:W-:Y:S01]  /*18b00*/  MUFU.EX2 R93, R4 ;  /* 0x00000004005d7308 */ /* 0x0003e20000000800 */
[----:B--2---:R-:W-:Y:S01]  /*18b10*/  FMNMX.FTZ R70, R3, R70, !PT ;  /* 0x0000004603467209 */ /* 0x004fe20007810000 */
[--C-:B------:R-:W-:Y:S03]  /*18b20*/  FFMA.FTZ R3, R39, c[0x0][0x2d0], -R75.reuse ;  /* 0x0000b40027037a23 */ /* 0x100fe6000001084b */
[C---:B------:R-:W-:Y:S05]  /*18b30*/  FSETP.NEU.FTZ.AND P0, PT, R70.reuse, -INF , PT ;  /* 0xff8000004600780b */ /* 0x040fea0003f1d000 */
[----:B------:R2:W3:Y:S01]  /*18b40*/  MUFU.EX2 R92, R3 ;  /* 0x00000003005c7308 */ /* 0x0004e20000000800 */
[----:B------:R-:W-:Y:S05]  /*18b50*/  FMUL.FTZ R96, R70, c[0x0][0x2d0] ;  /* 0x0000b40046607a20 */ /* 0x000fea0000410000 */
[----:B------:R-:W-:Y:S05]  /*18b60*/  FSEL R96, R96, RZ, P0 ;  /* 0x000000ff60607208 */ /* 0x000fea0000000000 */
[----:B------:R-:W-:Y:S01]  /*18b70*/  FFMA.FTZ R32, R46, c[0x0][0x2d0], -R96 ;  /* 0x0000b4002e207a23 */ /* 0x000fe20000010860 */
[----:B-1----:R-:W-:Y:S01]  /*18b80*/  FMNMX.FTZ R4, R185, R5, !PT ;  /* 0x00000005b9047209 */ /* 0x002fe20007810000 */
[----:B------:R-:W-:Y:S02]  /*18b90*/  FFMA.FTZ R5, R34, c[0x0][0x2d0], -R74 ;  /* 0x0000b40022057a23 */ /* 0x000fe4000001084a */
[--C-:B------:R-:W-:Y:S01]  /*18ba0*/  FFMA.FTZ R44, R51, c[0x0][0x2d0], -R96.reuse ;  /* 0x0000b400332c7a23 */ /* 0x100fe20000010860 */
[----:B------:R-:W-:Y:S01]  /*18bb0*/  FMNMX.FTZ R4, R187, R4, !PT ;  /* 0x00000004bb047209 */ /* 0x000fe20007810000 */
[----:B------:R1:W4:Y:S03]  /*18bc0*/  MUFU.EX2 R89, R5 ;  /* 0x0000000500597308 */ /* 0x0003260000000800 */
[----:B------:R-:W-:Y:S01]  /*18bd0*/  FMNMX.FTZ R4, R197, R4, !PT ;  /* 0x00000004c5047209 */ /* 0x000fe20007810000 */
[----:B--2---:R-:W-:Y:S01]  /*18be0*/  FFMA.FTZ R3, R28, c[0x0][0x2d0], -R96 ;  /* 0x0000b4001c037a23 */ /* 0x004fe20000010860 */
[----:B---3--:R-:W-:Y:S01]  /*18bf0*/  F2FP.BF16.PACK_AB R79, R92, R250 ;  /* 0x000000fa5c4f723e */ /* 0x008fe200000010ff */
[--C-:B------:R-:W-:Y:S01]  /*18c00*/  FFMA.FTZ R28, R48, c[0x0][0x2d0], -R75.reuse ;  /* 0x0000b400301c7a23 */ /* 0x100fe2000001084b */
[----:B------:R-:W-:Y:S03]  /*18c10*/  FMNMX.FTZ R4, R201, R4, !PT ;  /* 0x00000004c9047209 */ /* 0x000fe60007810000 */
[----:B------:R2:W-:Y:S01]  /*18c20*/  MUFU.EX2 R53, R3 ;  /* 0x0000000300357308 */ /* 0x0005e20000000800 */
[----:B------:R-:W-:Y:S01]  /*18c30*/  FFMA.FTZ R48, R57, c[0x0][0x2d0], -R74 ;  /* 0x0000b40039307a23 */ /* 0x000fe2000001084a */
[----:B------:R-:W-:Y:S04]  /*18c40*/  FMNMX.FTZ R4, R202, R4, !PT ;  /* 0x00000004ca047209 */ /* 0x000fe80007810000 */
[----:B------:R-:W-:Y:S04]  /*18c50*/  FMNMX.FTZ R4, R194, R4, !PT ;  /* 0x00000004c2047209 */ /* 0x000fe80007810000 */
[----:B------:R-:W-:Y:S01]  /*18c60*/  FMNMX.FTZ R4, R198, R4, !PT ;  /* 0x00000004c6047209 */ /* 0x000fe20007810000 */
[----:B-1----:R-:W-:Y:S01]  /*18c70*/  FFMA.FTZ R5, R30, c[0x0][0x2d0], -R75 ;  /* 0x0000b4001e057a23 */ /* 0x002fe2000001084b */
[----:B----4-:R-:W-:Y:S02]  /*18c80*/  F2FP.BF16.PACK_AB R78, R89, R93 ;  /* 0x0000005d594e723e */ /* 0x010fe400000010ff */
[----:B------:R-:W-:Y:S01]  /*18c90*/  FMNMX.FTZ R0, R188, R4, !PT ;  /* 0x00000004bc007209 */ /* 0x000fe20007810000 */
[----:B------:R-:W-:Y:S01]  /*18ca0*/  MUFU.EX2 R54, R5 ;  /* 0x0000000500367308 */ /* 0x000fe20000000800 */
[--C-:B------:R-:W-:Y:S02]  /*18cb0*/  FFMA.FTZ R4, R38, c[0x0][0x2d0], -R96.reuse ;  /* 0x0000b40026047a23 */ /* 0x100fe40000010860 */
[----:B------:R-:W-:Y:S01]  /*18cc0*/  FMNMX.FTZ R0, R180, R0, !PT ;  /* 0x00000000b4007209 */ /* 0x000fe20007810000 */
[--C-:B--2---:R-:W-:Y:S03]  /*18cd0*/  FFMA.FTZ R3, R35, c[0x0][0x2d0], -R96.reuse ;  /* 0x0000b40023037a23 */ /* 0x104fe60000010860 */
[----:B------:R-:W-:Y:S03]  /*18ce0*/  FMNMX.FTZ R0, R73, R0, !PT ;  /* 0x0000000049007209 */ /* 0x000fe60007810000 */
[----:B------:R-:W-:Y:S02]  /*18cf0*/  MUFU.EX2 R61, R4 ;  /* 0x00000004003d7308 */ /* 0x000fe40000000800 */
[----:B------:R-:W1:Y:S08]  /*18d00*/  SHFL.BFLY PT, R2, R0, 0x2, 0x1f ;  /* 0x0c401f0000027f89 */ /* 0x000e7000000e0000 */
[----:B------:R2:W-:Y:S02]  /*18d10*/  MUFU.EX2 R27, R3 ;  /* 0x00000003001b7308 */ /* 0x0005e40000000800 */
[----:B--2---:R-:W-:Y:S02]  /*18d20*/  FFMA.FTZ R3, R37, c[0x0][0x2d0], -R96 ;  /* 0x0000b40025037a23 */ /* 0x004fe40000010860 */
[----:B------:R-:W-:Y:S06]  /*18d30*/  LDSM.16.MT88.4 R36, [R212+0x100] ;  /* 0x00010000d424783b */ /* 0x000fec0000004200 */
[----:B------:R1:W2:Y:S02]  /*18d40*/  MUFU.EX2 R87, R3 ;  /* 0x0000000300577308 */ /* 0x0002a40000000800 */
[----:B-1----:R-:W-:Y:S01]  /*18d50*/  FMNMX.FTZ R3, R0, R2, !PT ;  /* 0x0000000200037209 */ /* 0x002fe20007810000 */
[----:B------:R-:W-:Y:S01]  /*18d60*/  FFMA.FTZ R2, R40, c[0x0][0x2d0], -R74 ;  /* 0x0000b40028027a23 */ /* 0x000fe2000001084a */
[----:B------:R-:W-:Y:S01]  /*18d70*/  FSEL R0, R72, RZ, P2 ;  /* 0x000000ff48007208 */ /* 0x000fe20001000000 */
[----:B------:R-:W-:Y:S01]  /*18d80*/  FFMA.FTZ R40, R50, c[0x0][0x2d0], -R96 ;  /* 0x0000b40032287a23 */ /* 0x000fe20000010860 */
[----:B--2---:R-:W-:Y:S04]  /*18d90*/  F2FP.BF16.PACK_AB R66, R61, R87 ;  /* 0x000000573d42723e */ /* 0x004fe800000010ff */
[----:B------:R1:W-:Y:S01]  /*18da0*/  MUFU.EX2 R60, R2 ;  /* 0x00000002003c7308 */ /* 0x0003e20000000800 */
[----:B------:R-:W2:Y:S01]  /*18db0*/  SHFL.BFLY PT, R4, R3, 0x1, 0x1f ;  /* 0x0c201f0003047f89 */ /* 0x000ea200000e0000 */
[----:B------:R-:W-:Y:S02]  /*18dc0*/  FADD.FTZ R0, -R0, R100 ;  /* 0x0000006400007221 */ /* 0x000fe40000010100 */
[----:B------:R-:W-:Y:S02]  /*18dd0*/  IMAD.MOV.U32 R100, RZ, RZ, R55 ;  /* 0x000000ffff647224 */ /* 0x000fe400078e0037 */
[----:B------:R-:W-:Y:S03]  /*18de0*/  FMUL.FTZ R0, R0, c[0x0][0x2d0] ;  /* 0x0000b40000007a20 */ /* 0x000fe60000410000 */
[----:B------:R-:W-:Y:S01]  /*18df0*/  F2FP.BF16.PACK_AB R76, R84, R100 ;  /* 0x00000064544c723e */ /* 0x000fe200000010ff */
[----:B------:R3:W4:Y:S01]  /*18e00*/  MUFU.EX2 R69, R0 ;  /* 0x0000000000457308 */ /* 0x0007220000000800 */
[----:B-1----:R-:W-:Y:S02]  /*18e10*/  FSEL R2, R71, RZ, P1 ;  /* 0x000000ff47027208 */ /* 0x002fe40000800000 */
[----:B--2---:R-:W-:Y:S03]  /*18e20*/  FMNMX.FTZ R3, R4, R3, !PT ;  /* 0x0000000304037209 */ /* 0x004fe60007810000 */
[----:B------:R-:W-:Y:S01]  /*18e30*/  FADD.FTZ R2, -R2, R101 ;  /* 0x0000006502027221 */ /* 0x000fe20000010100 */
[----:B------:R-:W-:Y:S01]  /*18e40*/  MOV R101, R54 ;  /* 0x0000003600657202 */ /* 0x000fe20000000f00 */
[----:B------:R-:W-:Y:S02]  /*18e50*/  FMUL.FTZ R97, R3, c[0x0][0x2d0] ;  /* 0x0000b40003617a20 */ /* 0x000fe40000410000 */
[----:B------:R-:W-:Y:S01]  /*18e60*/  FMUL.FTZ R2, R2, c[0x0][0x2d0] ;  /* 0x0000b40002027a20 */ /* 0x000fe20000410000 */
[----:B---3--:R-:W-:Y:S01]  /*18e70*/  FSEL R0, R70, RZ, P0 ;  /* 0x000000ff46007208 */ /* 0x008fe20000000000 */
[----:B----4-:R-:W-:Y:S01]  /*18e80*/  FMUL.FTZ R16, R69, R116 ;  /* 0x0000007445107220 */ /* 0x010fe20000410000 */
[----:B------:R-:W-:Y:S01]  /*18e90*/  F2FP.BF16.PACK_AB R77, R86, R101 ;  /* 0x00000065564d723e */ /* 0x000fe200000010ff */
[----:B------:R-:W1:Y:S01]  /*18ea0*/  MUFU.EX2 R68, R2 ;  /* 0x0000000200447308 */ /* 0x000e620000000800 */
[----:B------:R-:W-:Y:S01]  /*18eb0*/  FSETP.NEU.FTZ.AND P0, PT, R3, -INF , PT ;  /* 0xff8000000300780b */ /* 0x000fe20003f1d000 */
[----:B------:R-:W-:Y:S02]  /*18ec0*/  FADD.FTZ R0, -R0, R102 ;  /* 0x0000006600007221 */ /* 0x000fe40000010100 */
[----:B------:R-:W-:Y:S01]  /*18ed0*/  IMAD.MOV.U32 R102, RZ, RZ, R53 ;  /* 0x000000ffff667224 */ /* 0x000fe200078e0035 */
[----:B------:R-:W-:Y:S01]  /*18ee0*/  FSEL R97, R97, RZ, P0 ;  /* 0x000000ff61617208 */ /* 0x000fe20000000000 */
[----:B------:R-:W-:Y:S01]  /*18ef0*/  FMUL.FTZ R0, R0, c[0x0][0x2d0] ;  /* 0x0000b40000007a20 */ /* 0x000fe20000410000 */
[----:B------:R-:W2:Y:S01]  /*18f00*/  LDSM.16.MT88.4 R52, [R210+0x100] ;  /* 0x00010000d234783b */ /* 0x000ea20000004200 */
[----:B------:R-:W-:Y:S01]  /*18f10*/  FMUL.FTZ R17, R69, R117 ;  /* 0x0000007545117220 */ /* 0x000fe20000410000 */
[----:B------:R-:W-:Y:S01]  /*18f20*/  MOV R117, R89 ;  /* 0x0000005900757202 */ /* 0x000fe20000000f00 */
[----:B------:R3:W4:Y:S01]  /*18f30*/  MUFU.EX2 R2, R0 ;  /* 0x0000000000027308 */ /* 0x0007220000000800 */
[--C-:B------:R-:W-:Y:S02]  /*18f40*/  FFMA.FTZ R4, R25, c[0x0][0x2d0], -R97.reuse ;  /* 0x0000b40019047a23 */ /* 0x100fe40000010861 */
[--C-:B------:R-:W-:Y:S02]  /*18f50*/  FFMA.FTZ R58, R58, c[0x0][0x2d0], -R97.reuse ;  /* 0x0000b4003a3a7a23 */ /* 0x100fe40000010861 */
[--C-:B------:R-:W-:Y:S05]  /*18f60*/  FFMA.FTZ R62, R62, c[0x0][0x2d0], -R97.reuse ;  /* 0x0000b4003e3e7a23 */ /* 0x100fea0000010861 */
[----:B------:R5:W-:Y:S01]  /*18f70*/  MUFU.EX2 R63, R4 ;  /* 0x00000004003f7308 */ /* 0x000be20000000800 */
[C---:B-1----:R-:W-:Y:S02]  /*18f80*/  FMUL.FTZ R6, R68.reuse, R106 ;  /* 0x0000006a44067220 */ /* 0x042fe40000410000 */
[C---:B------:R-:W-:Y:S02]  /*18f90*/  FMUL.FTZ R18, R68.reuse, R118 ;  /* 0x0000007644127220 */ /* 0x040fe40000410000 */
[C---:B------:R-:W-:Y:S05]  /*18fa0*/  FMUL.FTZ R19, R68.reuse, R119 ;  /* 0x0000007744137220 */ /* 0x040fea0000410000 */
[----:B------:R1:W-:Y:S01]  /*18fb0*/  MUFU.EX2 R116, R28 ;  /* 0x0000001c00747308 */ /* 0x0003e20000000800 */
[C---:B------:R-:W-:Y:S02]  /*18fc0*/  FMUL.FTZ R34, R68.reuse, R134 ;  /* 0x0000008644227220 */ /* 0x040fe40000410000 */
[----:B------:R-:W-:Y:S02]  /*18fd0*/  FMUL.FTZ R35, R68, R135 ;  /* 0x0000008744237220 */ /* 0x000fe40000410000 */
[----:B---3--:R-:W-:Y:S02]  /*18fe0*/  FFMA.FTZ R0, R8, c[0x0][0x2d0], -R97 ;  /* 0x0000b40008007a23 */ /* 0x008fe40000010861 */
[----:B----4-:R-:W-:Y:S01]  /*18ff0*/  FMUL.FTZ R13, R2, R113 ;  /* 0x00000071020d7220 */ /* 0x010fe20000410000 */
[----:B------:R-:W-:Y:S01]  /*19000*/  MOV R113, R86 ;  /* 0x0000005600717202 */ /* 0x000fe20000000f00 */
[----:B------:R-:W-:Y:S01]  /*19010*/  FMUL.FTZ R50, R68, R150 ;  /* 0x0000009644327220 */ /* 0x000fe20000410000 */
[----:B------:R3:W-:Y:S01]  /*19020*/  MUFU.EX2 R5, R0 ;  /* 0x0000000000057308 */ /* 0x0007e20000000800 */
[----:B------:R-:W-:Y:S02]  /*19030*/  FFMA.FTZ R8, R41, c[0x0][0x2d0], -R75 ;  /* 0x0000b40029087a23 */ /* 0x000fe4000001084b */
[----:B------:R-:W-:Y:S02]  /*19040*/  IMAD.MOV.U32 R150, RZ, RZ, R91 ;  /* 0x000000ffff967224 */ /* 0x000fe400078e005b */
[----:B-----5:R-:W-:Y:S02]  /*19050*/  FFMA.FTZ R4, R24, c[0x0][0x2d0], -R97 ;  /* 0x0000b40018047a23 */ /* 0x020fe40000010861 */
[C---:B------:R-:W-:Y:S02]  /*19060*/  FMUL.FTZ R9, R2.reuse, R109 ;  /* 0x0000006d02097220 */ /* 0x040fe40000410000 */
[C---:B------:R-:W-:Y:S01]  /*19070*/  FMUL.FTZ R12, R2.reuse, R112 ;  /* 0x00000070020c7220 */ /* 0x040fe20000410000 */
[----:B------:R4:W5:Y:S01]  /*19080*/  MUFU.EX2 R7, R4 ;  /* 0x0000000400077308 */ /* 0x0009620000000800 */
[----:B------:R-:W-:Y:S02]  /*19090*/  FFMA.FTZ R24, R45, c[0x0][0x2d0], -R75 ;  /* 0x0000b4002d187a23 */ /* 0x000fe4000001084b */
[C---:B------:R-:W-:Y:S02]  /*190a0*/  FMUL.FTZ R45, R2.reuse, R145 ;  /* 0x00000091022d7220 */ /* 0x040fe40000410000 */
[C---:B------:R-:W-:Y:S02]  /*190b0*/  FMUL.FTZ R25, R2.reuse, R125 ;  /* 0x0000007d02197220 */ /* 0x040fe40000410000 */
[C---:B-1----:R-:W-:Y:S02]  /*190c0*/  FMUL.FTZ R28, R2.reuse, R128 ;  /* 0x00000080021c7220 */ /* 0x042fe40000410000 */
[C---:B------:R-:W-:Y:S01]  /*190d0*/  FMUL.FTZ R29, R2.reuse, R129 ;  /* 0x00000081021d7220 */ /* 0x040fe20000410000 */
[----:B------:R1:W-:Y:S01]  /*190e0*/  MUFU.EX2 R31, R8 ;  /* 0x00000008001f7308 */ /* 0x0003e20000000800 */
[----:B------:R-:W-:Y:S02]  /*190f0*/  FMUL.FTZ R41, R2, R141 ;  /* 0x0000008d02297220 */ /* 0x000fe40000410000 */
[----:B------:R-:W-:Y:S02]  /*19100*/  FMUL.FTZ R51, R68, R151 ;  /* 0x0000009744337220 */ /* 0x000fe40000410000 */
[----:B---3--:R-:W-:Y:S02]  /*19110*/  FFMA.FTZ R0, R26, c[0x0][0x2d0], -R97 ;  /* 0x0000b4001a007a23 */ /* 0x008fe40000010861 */
[----:B------:R-:W-:Y:S03]  /*19120*/  FMUL.FTZ R57, R2, R157 ;  /* 0x0000009d02397220 */ /* 0x000fe60000410000 */
[----:B------:R3:W2:Y:S01]  /*19130*/  MUFU.EX2 R59, R0 ;  /* 0x00000000003b7308 */ /* 0x0006a20000000800 */
[--C-:B----4-:R-:W-:Y:S02]  /*19140*/  FFMA.FTZ R4, R42, c[0x0][0x2d0], -R74.reuse ;  /* 0x0000b4002a047a23 */ /* 0x110fe4000001084a */
[----:B-----5:R-:W-:Y:S02]  /*19150*/  IMAD.MOV.U32 R106, RZ, RZ, R7 ;  /* 0x000000ffff6a7224 */ /* 0x020fe400078e0007 */
[----:B------:R-:W-:Y:S01]  /*19160*/  FMUL.FTZ R7, R68, R107 ;  /* 0x0000006b44077220 */ /* 0x000fe20000410000 */
[----:B------:R-:W-:Y:S04]  /*19170*/  MOV R107, R27 ;  /* 0x0000001b006b7202 */ /* 0x000fe80000000f00 */
[----:B------:R4:W-:Y:S01]  /*19180*/  MUFU.EX2 R235, R4 ;  /* 0x0000000400eb7308 */ /* 0x0009e20000000800 */
[----:B------:R-:W-:Y:S02]  /*19190*/  F2FP.BF16.PACK_AB R67, R106, R63 ;  /* 0x0000003f6a43723e */ /* 0x000fe400000010ff */
[----:B------:R-:W-:Y:S01]  /*191a0*/  F2FP.BF16.PACK_AB R64, R107, R102 ;  /* 0x000000666b40723e */ /* 0x000fe200000010ff */
[----:B-1----:R-:W-:Y:S01]  /*191b0*/  FMUL.FTZ R8, R2, R108 ;  /* 0x0000006c02087220 */ /* 0x002fe20000410000 */
[----:B------:R-:W-:Y:S05]  /*191c0*/  MOV R108, R87 ;  /* 0x00000057006c7202 */ /* 0x000fea0000000f00 */
[----:B------:R1:W5:Y:S01]  /*191d0*/  MUFU.EX2 R30, R24 ;  /* 0x00000018001e7308 */ /* 0x0003620000000800 */
[----:B---3--:R-:W-:Y:S02]  /*191e0*/  FSEL R0, R3, RZ, P0 ;  /* 0x000000ff03007208 */ /* 0x008fe40000000000 */
[----:B--2---:R-:W-:Y:S03]  /*191f0*/  MOV R151, R59 ;  /* 0x0000003b00977202 */ /* 0x004fe60000000f00 */
[----:B------:R-:W-:Y:S01]  /*19200*/  FADD.FTZ R0, -R0, R103 ;  /* 0x0000006700007221 */ /* 0x000fe20000010100 */
[----:B------:R-:W-:Y:S01]  /*19210*/  MOV R103, R5 ;  /* 0x0000000500677202 */ /* 0x000fe20000000f00 */
[----:B------:R-:W-:Y:S02]  /*19220*/  FMUL.FTZ R5, R69, R105 ;  /* 0x0000006945057220 */ /* 0x000fe40000410000 */
[----:B------:R2:W-:Y:S01]  /*19230*/  MUFU.EX2 R109, R40 ;  /* 0x00000028006d7308 */ /* 0x0005e20000000800 */
[----:B------:R-:W-:Y:S01]  /*19240*/  FMUL.FTZ R0, R0, c[0x0][0x2d0] ;  /* 0x0000b40000007a20 */ /* 0x000fe20000410000 */
[----:B------:R-:W-:Y:S01]  /*19250*/  F2FP.BF16.PACK_AB R65, R59, R103 ;  /* 0x000000673b41723e */ /* 0x000fe200000010ff */
[C---:B----4-:R-:W-:Y:S01]  /*19260*/  FMUL.FTZ R4, R69.reuse, R104 ;  /* 0x0000006845047220 */ /* 0x050fe20000410000 */
[----:B------:R-:W-:Y:S01]  /*19270*/  MOV R104, R250 ;  /* 0x000000fa00687202 */ /* 0x000fe20000000f00 */
[----:B------:R-:W-:Y:S05]  /*19280*/  IMAD.MOV.U32 R105, RZ, RZ, R93 ;  /* 0x000000ffff697224 */ /* 0x000fea00078e005d */
[-C--:B------:R-:W-:Y:S01]  /*19290*/  HMMA.16816.F32.BF16 R4, R76, R20.reuse, R4 ;  /* 0x000000144c04723c */ /* 0x080fe20000041804 */
[----:B------:R-:W3:Y:S01]  /*192a0*/  MUFU.EX2 R0, R0 ;  /* 0x0000000000007308 */ /* 0x000ee20000000800 */
[C---:B-1----:R-:W-:Y:S01]  /*192b0*/  FMUL.FTZ R24, R2.reuse, R124 ;  /* 0x0000007c02187220 */ /* 0x042fe20000410000 */
[----:B-----5:R-:W-:Y:S08]  /*192c0*/  MOV R129, R30 ;  /* 0x0000001e00817202 */ /* 0x020ff00000000f00 */
[----:B------:R1:W-:Y:S01]  /*192d0*/  MUFU.EX2 R124, R32 ;  /* 0x00000020007c7308 */ /* 0x0003e20000000800 */
[----:B--2---:R-:W-:Y:S02]  /*192e0*/  FMUL.FTZ R40, R2, R140 ;  /* 0x0000008c02287220 */ /* 0x004fe40000410000 */
[C---:B---3--:R-:W-:Y:S02]  /*192f0*/  FMUL.FTZ R10, R0.reuse, R110 ;  /* 0x0000006e000a7220 */ /* 0x048fe40000410000 */
[C---:B------:R-:W-:Y:S02]  /*19300*/  FMUL.FTZ R11, R0.reuse, R111 ;  /* 0x0000006f000b7220 */ /* 0x040fe40000410000 */
[C---:B------:R-:W-:Y:S02]  /*19310*/  FMUL.FTZ R14, R0.reuse, R114 ;  /* 0x00000072000e7220 */ /* 0x040fe40000410000 */
[----:B------:R-:W-:Y:S02]  /*19320*/  IMAD.MOV.U32 R114, RZ, RZ, R85 ;  /* 0x000000ffff727224 */ /* 0x000fe400078e0055 */
[C---:B------:R-:W-:Y:S01]  /*19330*/  FMUL.FTZ R15, R0.reuse, R115 ;  /* 0x00000073000f7220 */ /* 0x040fe20000410000 */
[C---:B------:R-:W-:Y:S01]  /*19340*/  HMMA.16816.F32.BF16 R8, R64.reuse, R20, R8 ;  /* 0x000000144008723c */ /* 0x040fe20000041808 */
[----:B-1----:R-:W-:Y:S01]  /*19350*/  FMUL.FTZ R32, R69, R132 ;  /* 0x0000008445207220 */ /* 0x002fe20000410000 */
[----:B------:R-:W-:Y:S01]  /*19360*/  MOV R115, R84 ;  /* 0x0000005400737202 */ /* 0x000fe20000000f00 */
[----:B------:R-:W-:Y:S01]  /*19370*/  IMAD.MOV.U32 R110, RZ, RZ, R63 ;  /* 0x000000ffff6e7224 */ /* 0x000fe200078e003f */
[----:B------:R-:W1:Y:S01]  /*19380*/  LDSM.16.MT88.4 R84, [R209+0x900] ;  /* 0x00090000d154783b */ /* 0x000e620000004200 */
[C---:B------:R-:W-:Y:S01]  /*19390*/  FMUL.FTZ R26, R0.reuse, R126 ;  /* 0x0000007e001a7220 */ /* 0x040fe20000410000 */
[----:B------:R-:W2:Y:S01]  /*193a0*/  MUFU.EX2 R63, R62 ;  /* 0x0000003e003f7308 */ /* 0x000ea20000000800 */
[----:B------:R-:W-:Y:S01]  /*193b0*/  FFMA.FTZ R20, R47, c[0x0][0x2d0], -R74 ;  /* 0x0000b4002f147a23 */ /* 0x000fe2000001084a */
[-C--:B------:R-:W-:Y:S01]  /*193c0*/  HMMA.16816.F32.BF16 R12, R64, R22.reuse, R12 ;  /* 0x00000016400c723c */ /* 0x080fe2000004180c */
[C---:B------:R-:W-:Y:S03]  /*193d0*/  FMUL.FTZ R21, R69.reuse, R121 ;  /* 0x0000007945157220 */ /* 0x040fe60000410000 */
[C---:B------:R-:W-:Y:S01]  /*193e0*/  FMUL.FTZ R27, R0.reuse, R127 ;  /* 0x0000007f001b7220 */ /* 0x040fe20000410000 */
[----:B------:R-:W-:Y:S01]  /*193f0*/  MOV R127, R31 ;  /* 0x0000001f007f7202 */ /* 0x000fe20000000f00 */
[C---:B------:R-:W-:Y:S02]  /*19400*/  FMUL.FTZ R30, R0.reuse, R130 ;  /* 0x00000082001e7220 */ /* 0x040fe40000410000 */
[C---:B------:R-:W-:Y:S01]  /*19410*/  HMMA.16816.F32.BF16 R16, R76.reuse, R22, R16 ;  /* 0x000000164c10723c */ /* 0x040fe20000041810 */
[----:B------:R3:W-:Y:S03]  /*19420*/  MUFU.EX2 R112, R20 ;  /* 0x0000001400707308 */ /* 0x0007e60000000800 */
[----:B------:R-:W-:Y:S02]  /*19430*/  FMUL.FTZ R31, R0, R131 ;  /* 0x00000083001f7220 */ /* 0x000fe40000410000 */
[----:B------:R-:W-:Y:S02]  /*19440*/  IMAD.MOV.U32 R130, RZ, RZ, R33 ;  /* 0x000000ffff827224 */ /* 0x000fe400078e0021 */
[C---:B------:R-:W-:Y:S03]  /*19450*/  FMUL.FTZ R22, R68.reuse, R122 ;  /* 0x0000007a44167220 */ /* 0x040fe60000410000 */
[----:B------:R4:W-:Y:S01]  /*19460*/  MUFU.EX2 R121, R48 ;  /* 0x0000003000797308 */ /* 0x0009e20000000800 */
[----:B------:R-:W-:Y:S02]  /*19470*/  FMUL.FTZ R23, R68, R123 ;  /* 0x0000007b44177220 */ /* 0x000fe40000410000 */
[C---:B------:R-:W-:Y:S02]  /*19480*/  FMUL.FTZ R33, R69.reuse, R133 ;  /* 0x0000008545217220 */ /* 0x040fe40000410000 */
[C---:B------:R-:W-:Y:S01]  /*19490*/  FMUL.FTZ R42, R0.reuse, R142 ;  /* 0x0000008e002a7220 */ /* 0x040fe20000410000 */
[----:B------:R-:W-:Y:S01]  /*194a0*/  LDSM.16.MT88.4 R132, [R212+0x2900] ;  /* 0x00290000d484783b */ /* 0x000fe20000004200 */
[C---:B------:R-:W-:Y:S02]  /*194b0*/  FMUL.FTZ R43, R0.reuse, R143 ;  /* 0x0000008f002b7220 */ /* 0x040fe40000410000 */
[C---:B------:R-:W-:Y:S01]  /*194c0*/  FMUL.FTZ R46, R0.reuse, R146 ;  /* 0x00000092002e7220 */ /* 0x040fe20000410000 */
[----:B------:R5:W-:Y:S01]  /*194d0*/  MUFU.EX2 R123, R44 ;  /* 0x0000002c007b7308 */ /* 0x000be20000000800 */
[C---:B------:R-:W-:Y:S02]  /*194e0*/  FMUL.FTZ R47, R0.reuse, R147 ;  /* 0x00000093002f7220 */ /* 0x040fe40000410000 */
[----:B------:R-:W-:Y:S02]  /*194f0*/  FMUL.FTZ R59, R0, R159 ;  /* 0x0000009f003b7220 */ /* 0x000fe40000410000 */
[C---:B---3--:R-:W-:Y:S02]  /*19500*/  FMUL.FTZ R20, R69.reuse, R120 ;  /* 0x0000007845147220 */ /* 0x048fe40000410000 */
[----:B------:R-:W-:Y:S02]  /*19510*/  IMAD.MOV.U32 R131, RZ, RZ, R60 ;  /* 0x000000ffff837224 */ /* 0x000fe400078e003c */
[----:B------:R-:W-:Y:S01]  /*19520*/  IMAD.MOV.U32 R120, RZ, RZ, R103 ;  /* 0x000000ffff787224 */ /* 0x000fe200078e0067 */
[----:B------:R3:W-:Y:S01]  /*19530*/  MUFU.EX2 R122, R58 ;  /* 0x0000003a007a7308 */ /* 0x0007e20000000800 */
[C---:B------:R-:W-:Y:S01]  /*19540*/  FMUL.FTZ R60, R2.reuse, R160 ;  /* 0x000000a0023c7220 */ /* 0x040fe20000410000 */
[-C--:B------:R-:W-:Y:S01]  /*19550*/  HMMA.16816.F32.BF16 R20, R76, R36.reuse, R20 ;  /* 0x000000244c14723c */ /* 0x080fe20000041814 */
[----:B------:R-:W-:Y:S02]  /*19560*/  IMAD.MOV.U32 R160, RZ, RZ, R61 ;  /* 0x000000ffffa07224 */ /* 0x000fe400078e003d */
[----:B----4-:R-:W-:Y:S02]  /*19570*/  FMUL.FTZ R48, R69, R148 ;  /* 0x0000009445307220 */ /* 0x010fe40000410000 */
[----:B------:R-:W-:Y:S02]  /*19580*/  FMUL.FTZ R61, R2, R161 ;  /* 0x000000a1023d7220 */ /* 0x000fe40000410000 */
[----:B------:R-:W-:Y:S01]  /*19590*/  FMUL.FTZ R62, R0, R162 ;  /* 0x000000a2003e7220 */ /* 0x000fe20000410000 */
[C---:B------:R-:W-:Y:S01]  /*195a0*/  HMMA.16816.F32.BF16 R24, R64.reuse, R36, R24 ;  /* 0x000000244018723c */ /* 0x040fe20000041818 */
[----:B--2---:R-:W-:Y:S03]  /*195b0*/  MOV R162, R63 ;  /* 0x0000003f00a27202 */ /* 0x004fe60000000f00 */
[----:B-----5:R-:W-:Y:S02]  /*195c0*/  FMUL.FTZ R44, R2, R144 ;  /* 0x00000090022c7220 */ /* 0x020fe40000410000 */
[C---:B------:R-:W-:Y:S02]  /*195d0*/  FMUL.FTZ R63, R0.reuse, R163 ;  /* 0x000000a3003f7220 */ /* 0x040fe40000410000 */
[-C--:B------:R-:W-:Y:S01]  /*195e0*/  HMMA.16816.F32.BF16 R28, R64, R38.reuse, R28 ;  /* 0x00000026401c723c */ /* 0x080fe2000004181c */
[----:B------:R-:W-:Y:S03]  /*195f0*/  FFMA.FTZ R36, R49, c[0x0][0x2d0], -R96 ;  /* 0x0000b40031247a23 */ /* 0x000fe60000010860 */
[C---:B------:R-:W-:Y:S01]  /*19600*/  FMUL.FTZ R37, R69.reuse, R137 ;  /* 0x0000008945257220 */ /* 0x040fe20000410000 */
[----:B------:R2:W-:Y:S01]  /*19610*/  MUFU.EX2 R128, R36 ;  /* 0x0000002400807308 */ /* 0x0005e20000000800 */
[----:B------:R-:W-:Y:S01]  /*19620*/  FMUL.FTZ R49, R69, R149 ;  /* 0x0000009545317220 */ /* 0x000fe20000410000 */
[----:B------:R-:W-:Y:S01]  /*19630*/  MOV R149, R235 ;  /* 0x000000eb00957202 */ /* 0x000fe20000000f00 */
[C---:B------:R-:W-:Y:S01]  /*19640*/  HMMA.16816.F32.BF16 R32, R76.reuse, R38, R32 ;  /* 0x000000264c20723c */ /* 0x040fe20000041820 */
[----:B---3--:R-:W-:Y:S03]  /*19650*/  FMUL.FTZ R58, R0, R158 ;  /* 0x0000009e003a7220 */ /* 0x008fe60000410000 */
[----:B------:R-:W-:Y:S02]  /*19660*/  IMAD.MOV.U32 R163, RZ, RZ, R92 ;  /* 0x000000ffffa37224 */ /* 0x000fe400078e005c */
[----:B------:R-:W-:Y:S02]  /*19670*/  FFMA.FTZ R92, R95, c[0x0][0x2d0], -R75 ;  /* 0x0000b4005f5c7a23 */ /* 0x000fe4000001084b */
[C---:B------:R-:W-:Y:S02]  /*19680*/  FMUL.FTZ R38, R68.reuse, R138 ;  /* 0x0000008a44267220 */ /* 0x040fe40000410000 */
[----:B------:R-:W-:Y:S02]  /*19690*/  MUFU.EX2 R138, R92 ;  /* 0x0000005c008a7308 */ /* 0x000fe40000000800 */
[----:B------:R-:W-:Y:S02]  /*196a0*/  FMUL.FTZ R39, R68, R139 ;  /* 0x0000008b44277220 */ /* 0x000fe40000410000 */
[C---:B--2---:R-:W-:Y:S07]  /*196b0*/  FMUL.FTZ R36, R69.reuse, R136 ;  /* 0x0000008845247220 */ /* 0x044fee0000410000 */
        /* <DEDUP_REMOVED lines=10> */
[C---:B--2---:R-:W-:Y:S07]  /*19760*/  FMUL.FTZ R52, R69.reuse, R152 ;  /* 0x0000009845347220 */ /* 0x044fee0000410000 */
[-C--:B------:R-:W-:Y:S08]  /*19770*/  HMMA.16816.F32.BF16 R52, R76, R80.reuse, R52 ;  /* 0x000000504c34723c */ /* 0x080ff00000041834 */
[C---:B------:R-:W-:Y:S07]  /*19780*/  HMMA.16816.F32.BF16 R56, R64.reuse, R80, R56 ;  /* 0x000000504038723c */ /* 0x040fee0000041838 */
[----:B------:R-:W-:Y:S01]  /*19790*/  FFMA.FTZ R80, R88, c[0x0][0x2d0], -R97 ;  /* 0x0000b40058507a23 */ /* 0x000fe20000010861 */
[-C--:B------:R-:W-:Y:S01]  /*197a0*/  HMMA.16816.F32.BF16 R60, R64, R82.reuse, R60 ;  /* 0x00000052403c723c */ /* 0x080fe2000004183c */
[----:B---3--:R-:W-:Y:S02]  /*197b0*/  F2FP.BF16.PACK_AB R81, R122, R111 ;  /* 0x0000006f7a51723e */ /* 0x008fe400000010ff */
[----:B------:R2:W3:Y:S04]  /*197c0*/  MUFU.EX2 R148, R80 ;  /* 0x0000005000947308 */ /* 0x0004e80000000800 */
[C---:B------:R-:W-:Y:S02]  /*197d0*/  FMUL.FTZ R64, R69.reuse, R164 ;  /* 0x000000a445407220 */ /* 0x040fe40000410000 */
[----:B------:R-:W-:Y:S03]  /*197e0*/  FMUL.FTZ R65, R69, R165 ;  /* 0x000000a545417220 */ /* 0x000fe60000410000 */
[C---:B------:R-:W-:Y:S02]  /*197f0*/  FMUL.FTZ R66, R68.reuse, R166 ;  /* 0x000000a644427220 */ /* 0x040fe40000410000 */
[----:B------:R-:W-:Y:S07]  /*19800*/  FMUL.FTZ R67, R68, R167 ;  /* 0x000000a744437220 */ /* 0x000fee0000410000 */
[----:B------:R-:W-:Y:S01]  /*19810*/  HMMA.16816.F32.BF16 R64, R76, R82, R64 ;  /* 0x000000524c40723c */ /* 0x000fe20000041840 */
[--C-:B--2---:R-:W-:Y:S06]  /*19820*/  FFMA.FTZ R80, R90, c[0x0][0x2d0], -R74.reuse ;  /* 0x0000b4005a507a23 */ /* 0x104fec000001084a */
[----:B------:R-:W-:Y:S01]  /*19830*/  F2FP.BF16.PACK_AB R76, R149, R131 ;  /* 0x00000083954c723e */ /* 0x000fe200000010ff */
[----:B------:R-:W2:Y:S01]  /*19840*/  LDSM.16.MT88.4 R88, [R212+0x900] ;  /* 0x00090000d458783b */ /* 0x000ea20000004200 */
[----:B------:R-:W-:Y:S01]  /*19850*/  F2FP.BF16.PACK_AB R77, R150, R127 ;  /* 0x0000007f964d723e */ /* 0x000fe200000010ff */
[----:B------:R4:W-:Y:S02]  /*19860*/  MUFU.EX2 R161, R80 ;  /* 0x0000005000a17308 */ /* 0x0009e40000000800 */
[----:B------:R-:W-:Y:S02]  /*19870*/  F2FP.BF16.PACK_AB R79, R116, R129 ;  /* 0x00000081744f723e */ /* 0x000fe400000010ff */
[----:B------:R-:W-:Y:S02]  /*19880*/  F2FP.BF16.PACK_AB R78, R112, R130 ;  /* 0x00000082704e723e */ /* 0x000fe400000010ff */
[----:B------:R-:W-:Y:S02]  /*19890*/  F2FP.BF16.PACK_AB R82, R123, R109 ;  /* 0x0000006d7b52723e */ /* 0x000fe400000010ff */
[----:B---3--:R-:W-:Y:S03]  /*198a0*/  F2FP.BF16.PACK_AB R83, R148, R162 ;  /* 0x000000a29453723e */ /* 0x008fe600000010ff */
[-C--:B-1----:R-:W-:Y:S01]  /*198b0*/  HMMA.16816.F32.BF16 R4, R76, R84.reuse, R4 ;  /* 0x000000544c04723c */ /* 0x082fe20000041804 */
[--C-:B----4-:R-:W-:Y:S02]  /*198c0*/  FFMA.FTZ R80, R94, c[0x0][0x2d0], -R75.reuse ;  /* 0x0000b4005e507a23 */ /* 0x110fe4000001084b */
[----:B------:R-:W1:Y:S02]  /*198d0*/  LDSM.16.MT88.4 R92, [R210+0x900] ;  /* 0x00090000d25c783b */ /* 0x000e640000004200 */
[----:B------:R3:W-:Y:S02]  /*198e0*/  MUFU.EX2 R139, R80 ;  /* 0x00000050008b7308 */ /* 0x0007e40000000800 */
[----:B---3--:R-:W-:Y:S07]  /*198f0*/  F2FP.BF16.PACK_AB R80, R128, R124 ;  /* 0x0000007c8050723e */ /* 0x008fee00000010ff */
[C---:B------:R-:W-:Y:S07]  /*19900*/  HMMA.16816.F32.BF16 R8, R80.reuse, R84, R8 ;  /* 0x000000545008723c */ /* 0x040fee0000041808 */
[--C-:B------:R-:W-:Y:S01]  /*19910*/  FFMA.FTZ R84, R176, c[0x0][0x2d0], -R74.reuse ;  /* 0x0000b400b0547a23 */ /* 0x100fe2000001084a */
[-C--:B------:R-:W-:Y:S03]  /*19920*/  HMMA.16816.F32.BF16 R12, R80, R86.reuse, R12 ;  /* 0x00000056500c723c */ /* 0x080fe6000004180c */
[----:B------:R3:W-:Y:S05]  /*19930*/  MUFU.EX2 R126, R84 ;  /* 0x00000054007e7308 */ /* 0x0007ea0000000800 */
[C---:B------:R-:W-:Y:S08]  /*19940*/  HMMA.16816.F32.BF16 R16, R76.reuse, R86, R16 ;  /* 0x000000564c10723c */ /* 0x040ff00000041810 */
[-C--:B--2---:R-:W-:Y:S08]  /*19950*/  HMMA.16816.F32.BF16 R20, R76, R88.reuse, R20 ;  /* 0x000000584c14723c */ /* 0x084ff00000041814 */
[C---:B------:R-:W-:Y:S01]  /*19960*/  HMMA.16816.F32.BF16 R24, R80.reuse, R88, R24 ;  /* 0x000000585018723c */ /* 0x040fe20000041818 */
[----:B---3--:R-:W-:Y:S06]  /*19970*/  FFMA.FTZ R84, R177, c[0x0][0x2d0], -R74 ;  /* 0x0000b400b1547a23 */ /* 0x008fec000001084a */
[--C-:B------:R-:W-:Y:S01]  /*19980*/  FFMA.FTZ R88, R169, c[0x0][0x2d0], -R96.reuse ;  /* 0x0000b400a9587a23 */ /* 0x100fe20000010860 */
[-C--:B------:R-:W-:Y:S01]  /*19990*/  HMMA.16816.F32.BF16 R28, R80, R90.reuse, R28 ;  /* 0x0000005a501c723c */ /* 0x080fe2000004181c */
[----:B------:R2:W-:Y:S07]  /*199a0*/  MUFU.EX2 R125, R84 ;  /* 0x00000054007d7308 */ /* 0x0005ee0000000800 */
[C---:B------:R-:W-:Y:S03]  /*199b0*/  HMMA.16816.F32.BF16 R32, R76.reuse, R90, R32 ;  /* 0x0000005a4c20723c */ /* 0x040fe60000041820 */
[----:B------:R3:W-:Y:S05]  /*199c0*/  MUFU.EX2 R136, R88 ;  /* 0x0000005800887308 */ /* 0x0007ea0000000800 */
[-C--:B-1----:R-:W-:Y:S08]  /*199d0*/  HMMA.16816.F32.BF16 R36, R76, R92.reuse, R36 ;  /* 0x0000005c4c24723c */ /* 0x082ff00000041824 */
[C---:B------:R-:W-:Y:S01]  /*199e0*/  HMMA.16816.F32.BF16 R40, R80.reuse, R92, R40 ;  /* 0x0000005c5028723c */ /* 0x040fe20000041828 */
[----:B--2---:R-:W-:Y:S04]  /*199f0*/  FFMA.FTZ R84, R171, c[0x0][0x2d0], -R75 ;  /* 0x0000b400ab547a23 */ /* 0x004fe8000001084b */
        /* <DEDUP_REMOVED lines=63> */
[----:B------:R-:W3:Y:S03]  /*19df0*/  LDL.LU R184, [R1+0x18] ;  /* 0x0000180001b87983 */ /* 0x000ee60000300800 */
[--C-:B--2---:R-:W-:Y:S03]  /*19e00*/  FFMA.FTZ R84, R189, c[0x0][0x2d0], -R96.reuse ;  /* 0x0000b400bd547a23 */ /* 0x104fe60000010860 */
[----:B------:R2:W-:Y:S01]  /*19e10*/  MUFU.EX2 R155, R92 ;  /* 0x0000005c009b7308 */ /* 0x0005e20000000800 */
[C---:B------:R-:W-:Y:S09]  /*19e20*/  HMMA.16816.F32.BF16 R48, R76.reuse, R94, R48 ;  /* 0x0000005e4c30723c */ /* 0x040ff20000041830 */
[----:B------:R4:W-:Y:S03]  /*19e30*/  MUFU.EX2 R190, R84 ;  /* 0x0000005400be7308 */ /* 0x0009e60000000800 */
[----:B-1----:R-:W-:Y:S07]  /*19e40*/  FFMA.FTZ R88, R192, c[0x0][0x2d0], -R75 ;  /* 0x0000b400c0587a23 */ /* 0x002fee000001084b */
[----:B------:R1:W-:Y:S01]  /*19e50*/  MUFU.EX2 R192, R88 ;  /* 0x0000005800c07308 */ /* 0x0003e20000000800 */
[----:B--2---:R-:W-:Y:S02]  /*19e60*/  FFMA.FTZ R92, R185, c[0x0][0x2d0], -R97 ;  /* 0x0000b400b95c7a23 */ /* 0x004fe40000010861 */
[----:B------:R-:W-:Y:S07]  /*19e70*/  IMAD.MOV.U32 R185, RZ, RZ, R101 ;  /* 0x000000ffffb97224 */ /* 0x000fee00078e0065 */
[----:B------:R2:W-:Y:S01]  /*19e80*/  MUFU.EX2 R154, R92 ;  /* 0x0000005c009a7308 */ /* 0x0005e20000000800 */
[--C-:B----4-:R-:W-:Y:S02]  /*19e90*/  FFMA.FTZ R84, R191, c[0x0][0x2d0], -R96.reuse ;  /* 0x0000b400bf547a23 */ /* 0x110fe40000010860 */
[----:B------:R-:W-:Y:S07]  /*19ea0*/  IMAD.MOV.U32 R191, RZ, RZ, R117 ;  /* 0x000000ffffbf7224 */ /* 0x000fee00078e0075 */
[----:B------:R4:W-:Y:S01]  /*19eb0*/  MUFU.EX2 R186, R84 ;  /* 0x0000005400ba7308 */ /* 0x0009e20000000800 */
[----:B-1----:R-:W1:Y:S01]  /*19ec0*/  LDSM.16.MT88.4 R88, [R211+0x1100] ;  /* 0x00110000d358783b */ /* 0x002e620000004200 */
[----:B--2---:R-:W-:Y:S01]  /*19ed0*/  FFMA.FTZ R92, R203, c[0x0][0x2d0], -R75 ;  /* 0x0000b400cb5c7a23 */ /* 0x004fe2000001084b */
[----:B------:R-:W-:Y:S07]  /*19ee0*/  MOV R203, R111 ;  /* 0x0000006f00cb7202 */ /* 0x000fee0000000f00 */
[----:B------:R2:W-:Y:S01]  /*19ef0*/  MUFU.EX2 R178, R92 ;  /* 0x0000005c00b27308 */ /* 0x0005e20000000800 */
[----:B----4-:R-:W-:Y:S01]  /*19f00*/  FFMA.FTZ R84, R193, c[0x0][0x2d0], -R96 ;  /* 0x0000b400c1547a23 */ /* 0x010fe20000010860 */
[----:B------:R-:W-:Y:S02]  /*19f10*/  MOV R193, R116 ;  /* 0x0000007400c17202 */ /* 0x000fe40000000f00 */
[----:B------:R-:W-:Y:S06]  /*19f20*/  LDSM.16.MT88.4 R116, [R209+0x2900] ;  /* 0x00290000d174783b */ /* 0x000fec0000004200 */
[----:B------:R4:W5:Y:S02]  /*19f30*/  MUFU.EX2 R189, R84 ;  /* 0x0000005400bd7308 */ /* 0x0009640000000800 */
[----:B--2---:R-:W-:Y:S01]  /*19f40*/  LDSM.16.MT88.4 R92, [R210+0x1900] ;  /* 0x00190000d25c783b */ /* 0x004fe20000004200 */
[-C--:B-1----:R-:W-:Y:S08]  /*19f50*/  HMMA.16816.F32.BF16 R52, R76, R88.reuse, R52 ;  /* 0x000000584c34723c */ /* 0x082ff00000041834 */
[C---:B------:R-:W-:Y:S01]  /*19f60*/  HMMA.16816.F32.BF16 R56, R80.reuse, R88, R56 ;  /* 0x000000585038723c */ /* 0x040fe20000041838 */
[--C-:B----4-:R-:W-:Y:S03]  /*19f70*/  FFMA.FTZ R84, R199, c[0x0][0x2d0], -R74.reuse ;  /* 0x0000b400c7547a23 */ /* 0x110fe6000001084a */
[----:B------:R-:W-:Y:S01]  /*19f80*/  MOV R199, R102 ;  /* 0x0000006600c77202 */ /* 0x000fe20000000f00 */
[----:B------:R1:W-:Y:S02]  /*19f90*/  MUFU.EX2 R183, R84 ;  /* 0x0000005400b77308 */ /* 0x0003e40000000800 */
[--C-:B------:R-:W-:Y:S01]  /*19fa0*/  FFMA.FTZ R88, R187, c[0x0][0x2d0], -R97.reuse ;  /* 0x0000b400bb587a23 */ /* 0x100fe20000010861 */
[-C--:B------:R-:W-:Y:S01]  /*19fb0*/  HMMA.16816.F32.BF16 R60, R80, R90.reuse, R60 ;  /* 0x0000005a503c723c */ /* 0x080fe2000004183c */
[----:B------:R-:W2:Y:S06]  /*19fc0*/  LDL.LU R187, [R1+0x14] ;  /* 0x0000140001bb7983 */ /* 0x000eac0000300800 */
[----:B------:R-:W-:Y:S01]  /*19fd0*/  FFMA.FTZ R80, R205, c[0x0][0x2d0], -R74 ;  /* 0x0000b400cd507a23 */ /* 0x000fe2000001084a */
[----:B------:R-:W-:Y:S01]  /*19fe0*/  HMMA.16816.F32.BF16 R64, R76, R90, R64 ;  /* 0x0000005a4c40723c */ /* 0x000fe20000041840 */
[----:B-----5:R-:W-:Y:S02]  /*19ff0*/  F2FP.BF16.PACK_AB R82, R189, R186 ;  /* 0x000000babd52723e */ /* 0x020fe400000010ff */
[----:B------:R4:W-:Y:S01]  /*1a000*/  MUFU.EX2 R179, R80 ;  /* 0x0000005000b37308 */ /* 0x0009e20000000800 */
[----:B------:R-:W-:Y:S03]  /*1a010*/  MOV R205, R100 ;  /* 0x0000006400cd7202 */ /* 0x000fe60000000f00 */
[----:B------:R-:W-:Y:S02]  /*1a020*/  F2FP.BF16.PACK_AB R76, R147, R249 ;  /* 0x000000f9934c723e */ /* 0x000fe400000010ff */
[----:B------:R-:W-:Y:S03]  /*1a030*/  F2FP.BF16.PACK_AB R77, R145, R146 ;  /* 0x00000092914d723e */ /* 0x000fe600000010ff */
[----:B------:R-:W-:Y:S01]  /*1a040*/  F2FP.BF16.PACK_AB R78, R196, R235 ;  /* 0x000000ebc44e723e */ /* 0x000fe200000010ff */
[----:B-1----:R-:W-:Y:S01]  /*1a050*/  FFMA.FTZ R84, R181, c[0x0][0x2d0], -R97 ;  /* 0x0000b400b5547a23 */ /* 0x002fe20000010861 */
[----:B------:R-:W-:Y:S01]  /*1a060*/  F2FP.BF16.PACK_AB R79, R192, R195 ;  /* 0x000000c3c04f723e */ /* 0x000fe200000010ff */
[----:B------:R-:W1:Y:S10]  /*1a070*/  MUFU.EX2 R181, R88 ;  /* 0x0000005800b57308 */ /* 0x000e740000000800 */
[----:B------:R5:W5:Y:S01]  /*1a080*/  MUFU.EX2 R182, R84 ;  /* 0x0000005400b67308 */ /* 0x000b620000000800 */
[--C-:B----4-:R-:W-:Y:S02]  /*1a090*/  FFMA.FTZ R80, R200, c[0x0][0x2d0], -R75.reuse ;  /* 0x0000b400c8507a23 */ /* 0x110fe4000001084b */
[----:B------:R-:W-:Y:S07]  /*1a0a0*/  IMAD.MOV.U32 R200, RZ, RZ, R112 ;  /* 0x000000ffffc87224 */ /* 0x000fee00078e0070 */
        /* <DEDUP_REMOVED lines=8> */
[--C-:B------:R-:W-:Y:S01]  /*1a130*/  FFMA.FTZ R84, R232, c[0x0][0x2d0], -R74.reuse ;  /* 0x0000b400e8547a23 */ /* 0x100fe2000001084a */
[-C--:B------:R-:W-:Y:S01]  /*1a140*/  HMMA.16816.F32.BF16 R12, R80, R86.reuse, R12 ;  /* 0x00000056500c723c */ /* 0x080fe2000004180c */
[----:B------:R-:W-:Y:S02]  /*1a150*/  MOV R232, R109 ;  /* 0x0000006d00e87202 */ /* 0x000fe40000000f00 */
[----:B------:R1:W-:Y:S05]  /*1a160*/  MUFU.EX2 R159, R84 ;  /* 0x00000054009f7308 */ /* 0x0003ea0000000800 */
[C---:B------:R-:W-:Y:S08]  /*1a170*/  HMMA.16816.F32.BF16 R16, R76.reuse, R86, R16 ;  /* 0x000000564c10723c */ /* 0x040ff00000041810 */
[-C--:B------:R-:W-:Y:S08]  /*1a180*/  HMMA.16816.F32.BF16 R20, R76, R88.reuse, R20 ;  /* 0x000000584c14723c */ /* 0x080ff00000041814 */
[C---:B------:R-:W-:Y:S01]  /*1a190*/  HMMA.16816.F32.BF16 R24, R80.reuse, R88, R24 ;  /* 0x000000585018723c */ /* 0x040fe20000041818 */
[----:B-1----:R-:W-:Y:S03]  /*1a1a0*/  FFMA.FTZ R84, R234, c[0x0][0x2d0], -R74 ;  /* 0x0000b400ea547a23 */ /* 0x002fe6000001084a */
[----:B------:R-:W-:Y:S04]  /*1a1b0*/  IMAD.MOV.U32 R234, RZ, RZ, R108 ;  /* 0x000000ffffea7224 */ /* 0x000fe800078e006c */
[-C--:B------:R-:W-:Y:S01]  /*1a1c0*/  HMMA.16816.F32.BF16 R28, R80, R90.reuse, R28 ;  /* 0x0000005a501c723c */ /* 0x080fe2000004181c */
[----:B------:R1:W-:Y:S03]  /*1a1d0*/  MUFU.EX2 R177, R84 ;  /* 0x0000005400b17308 */ /* 0x0003e60000000800 */
[----:B------:R-:W-:Y:S02]  /*1a1e0*/  FFMA.FTZ R88, R206, c[0x0][0x2d0], -R96 ;  /* 0x0000b400ce587a23 */ /* 0x000fe40000010860 */
[----:B------:R-:W-:Y:S02]  /*1a1f0*/  IMAD.MOV.U32 R206, RZ, RZ, R160 ;  /* 0x000000ffffce7224 */ /* 0x000fe400078e00a0 */
[C---:B------:R-:W-:Y:S03]  /*1a200*/  HMMA.16816.F32.BF16 R32, R76.reuse, R90, R32 ;  /* 0x0000005a4c20723c */ /* 0x040fe60000041820 */
[----:B------:R4:W-:Y:S05]  /*1a210*/  MUFU.EX2 R157, R88 ;  /* 0x00000058009d7308 */ /* 0x0009ea0000000800 */
[-C--:B------:R-:W-:Y:S08]  /*1a220*/  HMMA.16816.F32.BF16 R36, R76, R92.reuse, R36 ;  /* 0x0000005c4c24723c */ /* 0x080ff00000041824 */
[C---:B------:R-:W-:Y:S01]  /*1a230*/  HMMA.16816.F32.BF16 R40, R80.reuse, R92, R40 ;  /* 0x0000005c5028723c */ /* 0x040fe20000041828 */
[----:B-1----:R-:W-:Y:S03]  /*1a240*/  FFMA.FTZ R84, R230, c[0x0][0x2d0], -R75 ;  /* 0x0000b400e6547a23 */ /* 0x002fe6000001084b */
[----:B------:R-:W-:Y:S01]  /*1a250*/  MOV R230, R104 ;  /* 0x0000006800e67202 */ /* 0x000fe20000000f00 */
[----:B------:R1:W-:Y:S02]  /*1a260*/  MUFU.EX2 R158, R84 ;  /* 0x00000054009e7308 */ /* 0x0003e40000000800 */
[----:B------:R-:W-:Y:S01]  /*1a270*/  FFMA.FTZ R92, R201, c[0x0][0x2d0], -R97 ;  /* 0x0000b400c95c7a23 */ /* 0x000fe20000010861 */
[-C--:B------:R-:W-:Y:S01]  /*1a280*/  HMMA.16816.F32.BF16 R44, R80, R94.reuse, R44 ;  /* 0x0000005e502c723c */ /* 0x080fe2000004182c */
[----:B------:R-:W-:Y:S03]  /*1a290*/  MOV R201, R107 ;  /* 0x0000006b00c97202 */ /* 0x000fe60000000f00 */
[--C-:B----4-:R-:W-:Y:S01]  /*1a2a0*/  FFMA.FTZ R88, R207, c[0x0][0x2d0], -R96.reuse ;  /* 0x0000b400cf587a23 */ /* 0x110fe20000010860 */
[----:B------:R-:W-:Y:S02]  /*1a2b0*/  MOV R207, R163 ;  /* 0x000000a300cf7202 */ /* 0x000fe40000000f00 */
[----:B------:R4:W-:Y:S01]  /*1a2c0*/  MUFU.EX2 R172, R92 ;  /* 0x0000005c00ac7308 */ /* 0x0009e20000000800 */
[C---:B------:R-:W-:Y:S09]  /*1a2d0*/  HMMA.16816.F32.BF16 R48, R76.reuse, R94, R48 ;  /* 0x0000005e4c30723c */ /* 0x040ff20000041830 */
[----:B------:R5:W-:Y:S03]  /*1a2e0*/  MUFU.EX2 R175, R88 ;  /* 0x0000005800af7308 */ /* 0x000be60000000800 */
[----:B---3--:R-:W-:Y:S01]  /*1a2f0*/  FFMA.FTZ R68, R68, R184, R185 ;  /* 0x000000b844447223 */ /* 0x008fe200000100b9 */
[----:B------:R-:W-:Y:S01]  /*1a300*/  MOV R184, R151 ;  /* 0x0000009700b87202 */ /* 0x000fe20000000f00 */
[----:B-1----:R-:W-:Y:S01]  /*1a310*/  FFMA.FTZ R84, R231, c[0x0][0x2d0], -R75 ;  /* 0x0000b400e7547a23 */ /* 0x002fe2000001084b */
[----:B------:R-:W-:Y:S01]  /*1a320*/  MOV R151, R113 ;  /* 0x0000007100977202 */ /* 0x000fe20000000f00 */
[----:B------:R-:W-:Y:S01]  /*1a330*/  IMAD.MOV.U32 R231, RZ, RZ, R105 ;  /* 0x000000ffffe77224 */ /* 0x000fe200078e0069 */
[----:B------:R-:W-:Y:S02]  /*1a340*/  MOV R185, R161 ;  /* 0x000000a100b97202 */ /* 0x000fe40000000f00 */
[----:B------:R1:W-:Y:S01]  /*1a350*/  MUFU.EX2 R176, R84 ;  /* 0x0000005400b07308 */ /* 0x0003e20000000800 */
[----:B----4-:R-:W-:Y:S09]  /*1a360*/  FFMA.FTZ R92, R202, c[0x0][0x2d0], -R97 ;  /* 0x0000b400ca5c7a23 */ /* 0x010ff20000010861 */
[----:B------:R3:W-:Y:S01]  /*1a370*/  MUFU.EX2 R171, R92 ;  /* 0x0000005c00ab7308 */ /* 0x0007e20000000800 */
[----:B-----5:R-:W-:Y:S02]  /*1a380*/  FFMA.FTZ R88, R229, c[0x0][0x2d0], -R96 ;  /* 0x0000b400e5587a23 */ /* 0x020fe40000010860 */
[----:B------:R-:W-:Y:S02]  /*1a390*/  IMAD.MOV.U32 R229, RZ, RZ, R191 ;  /* 0x000000ffffe57224 */ /* 0x000fe400078e00bf */
[----:B------:R-:W-:Y:S05]  /*1a3a0*/  IMAD.MOV.U32 R191, RZ, RZ, R126 ;  /* 0x000000ffffbf7224 */ /* 0x000fea00078e007e */
[----:B------:R4:W5:Y:S01]  /*1a3b0*/  MUFU.EX2 R174, R88 ;  /* 0x0000005800ae7308 */ /* 0x0009620000000800 */
[----:B------:R-:W-:Y:S02]  /*1a3c0*/  IMAD.MOV.U32 R126, RZ, RZ, R114 ;  /* 0x000000ffff7e7224 */ /* 0x000fe400078e0072 */
[----:B-1----:R-:W-:Y:S01]  /*1a3d0*/  FFMA.FTZ R84, R204, c[0x0][0x2d0], -R96 ;  /* 0x0000b400cc547a23 */ /* 0x002fe20000010860 */
[----:B------:R-:W-:Y:S06]  /*1a3e0*/  MOV R204, R115 ;  /* 0x0000007300cc7202 */ /* 0x000fec0000000f00 */
[----:B------:R1:W-:Y:S01]  /*1a3f0*/  MUFU.EX2 R152, R84 ;  /* 0x0000005400987308 */ /* 0x0003e20000000800 */
[----:B---3--:R-:W-:Y:S09]  /*1a400*/  FFMA.FTZ R92, R242, c[0x0][0x2d0], -R75 ;  /* 0x0000b400f25c7a23 */ /* 0x008ff2000001084b */
[----:B------:R3:W-:Y:S01]  /*1a410*/  MUFU.EX2 R103, R92 ;  /* 0x0000005c00677308 */ /* 0x0007e20000000800 */
[----:B----4-:R-:W-:Y:S02]  /*1a420*/  FFMA.FTZ R88, R239, c[0x0][0x2d0], -R74 ;  /* 0x0000b400ef587a23 */ /* 0x010fe4000001084a */
[----:B------:R-:W-:Y:S02]  /*1a430*/  IMAD.MOV.U32 R239, RZ, RZ, R199 ;  /* 0x000000ffffef7224 */ /* 0x000fe400078e00c7 */
[----:B------:R-:W-:Y:S05]  /*1a440*/  IMAD.MOV.U32 R199, RZ, RZ, R148 ;  /* 0x000000ffffc77224 */ /* 0x000fea00078e0094 */
[----:B------:R4:W-:Y:S01]  /*1a450*/  MUFU.EX2 R173, R88 ;  /* 0x0000005800ad7308 */ /* 0x0009e20000000800 */
[----:B------:R-:W-:Y:S01]  /*1a460*/  IMAD.MOV.U32 R148, RZ, RZ, R110 ;  /* 0x000000ffff947224 */ /* 0x000fe200078e006e */
[----:B-1----:R-:W1:Y:S08]  /*1a470*/  LDSM.16.MT88.4 R84, [R211+0x1900] ;  /* 0x00190000d354783b */ /* 0x002e700000004200 */
[----:B---3--:R-:W-:Y:S01]  /*1a480*/  LDSM.16.MT88.4 R92, [R210+0x2100] ;  /* 0x00210000d25c783b */ /* 0x008fe20000004200 */
[----:B----4-:R-:W-:Y:S01]  /*1a490*/  FFMA.FTZ R88, R197, c[0x0][0x2d0], -R97 ;  /* 0x0000b400c5587a23 */ /* 0x010fe20000010861 */
[----:B------:R-:W-:Y:S02]  /*1a4a0*/  MOV R197, R229 ;  /* 0x000000e500c57202 */ /* 0x000fe40000000f00 */
[----:B------:R-:W-:Y:S01]  /*1a4b0*/  MOV R229, R206 ;  /* 0x000000ce00e57202 */ /* 0x000fe20000000f00 */
[----:B------:R3:W4:Y:S01]  /*1a4c0*/  MUFU.EX2 R156, R88 ;  /* 0x00000058009c7308 */ /* 0x0007220000000800 */
[----:B------:R-:W-:Y:S01]  /*1a4d0*/  IMAD.MOV.U32 R206, RZ, RZ, R149 ;  /* 0x000000ffffce7224 */ /* 0x000fe200078e0095 */
[-C--:B-1----:R-:W-:Y:S01]  /*1a4e0*/  HMMA.16816.F32.BF16 R52, R76, R84.reuse, R52 ;  /* 0x000000544c34723c */ /* 0x082fe20000041834 */
[----:B--2---:R-:W-:Y:S01]  /*1a4f0*/  FFMA.FTZ R69, R69, R187, R205 ;  /* 0x000000bb45457223 */ /* 0x004fe200000100cd */
[----:B------:R-:W-:Y:S01]  /*1a500*/  MOV R205, R193 ;  /* 0x000000c100cd7202 */ /* 0x000fe20000000f00 */
[----:B------:R-:W-:Y:S01]  /*1a510*/  IMAD.MOV.U32 R187, RZ, RZ, R162 ;  /* 0x000000ffffbb7224 */ /* 0x000fe200078e00a2 */
[----:B------:R-:W-:Y:S04]  /*1a520*/  MOV R193, R131 ;  /* 0x0000008300c17202 */ /* 0x000fe80000000f00 */
[C---:B------:R-:W-:Y:S01]  /*1a530*/  HMMA.16816.F32.BF16 R56, R80.reuse, R84, R56 ;  /* 0x000000545038723c */ /* 0x040fe20000041838 */
[----:B---3--:R-:W1:Y:S03]  /*1a540*/  LDSM.16.MT88.4 R88, [R209+0x2100] ;  /* 0x00210000d158783b */ /* 0x008e660000004200 */
[----:B------:R-:W-:Y:S03]  /*1a550*/  MOV R131, R106 ;  /* 0x0000006a00837202 */ /* 0x000fe60000000f00 */
[----:B------:R-:W-:Y:S01]  /*1a560*/  FFMA.FTZ R84, R194, c[0x0][0x2d0], -R97 ;  /* 0x0000b400c2547a23 */ /* 0x000fe20000010861 */
[-C--:B------:R-:W-:Y:S03]  /*1a570*/  HMMA.16816.F32.BF16 R60, R80, R86.reuse, R60 ;  /* 0x00000056503c723c */ /* 0x080fe6000004183c */
[----:B------:R2:W3:Y:S04]  /*1a580*/  MUFU.EX2 R98, R84 ;  /* 0x0000005400627308 */ /* 0x0004e80000000800 */
[--C-:B------:R-:W-:Y:S01]  /*1a590*/  FFMA.FTZ R80, R244, c[0x0][0x2d0], -R74.reuse ;  /* 0x0000b400f4507a23 */ /* 0x100fe2000001084a */
[----:B------:R-:W-:Y:S01]  /*1a5a0*/  HMMA.16816.F32.BF16 R64, R76, R86, R64 ;  /* 0x000000564c40723c */ /* 0x000fe20000041840 */
[----:B-----5:R-:W-:Y:S03]  /*1a5b0*/  F2FP.BF16.PACK_AB R82, R174, R175 ;  /* 0x000000afae52723e */ /* 0x020fe600000010ff */
[----:B----4-:R-:W-:Y:S01]  /*1a5c0*/  F2FP.BF16.PACK_AB R81, R172, R156 ;  /* 0x0000009cac51723e */ /* 0x010fe200000010ff */
        /* <DEDUP_REMOVED lines=42> */
[----:B------:R-:W-:Y:S08]  /*1a870*/  HMMA.16816.F32.BF16 R64, R76, R90, R64 ;  /* 0x0000005a4c40723c */ /* 0x000ff00000041840 */
        /* <DEDUP_REMOVED lines=16> */
[----:B------:R-:W-:Y:S02]  /*1a980*/  IMAD.MOV.U32 R203, RZ, RZ, R123 ;  /* 0x000000ffffcb7224 */ /* 0x000fe400078e007b */
[--C-:B-1----:R-:W-:Y:S07]  /*1a990*/  FFMA.FTZ R74, R198, c[0x0][0x2d0], -R97.reuse ;  /* 0x0000b400c64a7a23 */ /* 0x102fee0000010861 */
        /* <DEDUP_REMOVED lines=8> */
[----:B------:R-:W-:Y:S01]  /*1aa20*/  MUFU.EX2 R74, R74 ;  /* 0x0000004a004a7308 */ /* 0x000fe20000000800 */
[----:B------:R-:W3:Y:S09]  /*1aa30*/  LDL.LU R7, [R1+0x20] ;  /* 0x0000200001077983 */ /* 0x000ef20000300800 */
[----:B------:R-:W1:Y:S02]  /*1aa40*/  MUFU.EX2 R97, R97 ;  /* 0x0000006100617308 */ /* 0x000e640000000800 */
[----:B-1----:R-:W-:Y:S07]  /*1aa50*/  F2FP.BF16.PACK_AB R163, R97, R74 ;  /* 0x0000004a61a3723e */ /* 0x002fee00000010ff */
[C---:B------:R-:W-:Y:S08]  /*1aa60*/  HMMA.16816.F32.BF16 R108, R160.reuse, R116, R8 ;  /* 0x00000074a06c723c */ /* 0x040ff00000041808 */
[-C--:B------:R-:W-:Y:S08]  /*1aa70*/  HMMA.16816.F32.BF16 R112, R160, R118.reuse, R12 ;  /* 0x00000076a070723c */ /* 0x080ff0000004180c */
[C---:B------:R-:W-:Y:S01]  /*1aa80*/  HMMA.16816.F32.BF16 R116, R164.reuse, R118, R16 ;  /* 0x00000076a474723c */ /* 0x040fe20000041810 */
[----:B--2---:R-:W-:Y:S03]  /*1aa90*/  FFMA.FTZ R2, R2, R73, R239 ;  /* 0x0000004902027223 */ /* 0x004fe600000100ef */
[----:B------:R-:W-:Y:S01]  /*1aaa0*/  IMAD.MOV.U32 R239, RZ, RZ, R207 ;  /* 0x000000ffffef7224 */ /* 0x000fe200078e00cf */
[----:B------:R-:W-:Y:S01]  /*1aab0*/  MOV R207, R148 ;  /* 0x0000009400cf7202 */ /* 0x000fe20000000f00 */
[----:B------:R-:W-:Y:S01]  /*1aac0*/  FADD.FTZ R2, R201, R2 ;  /* 0x00000002c9027221 */ /* 0x000fe20000010000 */
[----:B------:R-:W1:Y:S01]  /*1aad0*/  LDSM.16.MT88.4 R148, [R210+0x2900] ;  /* 0x00290000d294783b */ /* 0x000e620000004200 */
[----:B---3--:R-:W-:Y:S04]  /*1aae0*/  FFMA.FTZ R8, R0, R7, R120 ;  /* 0x0000000700087223 */ /* 0x008fe80000010078 */
[----:B------:R-:W-:Y:S01]  /*1aaf0*/  FADD.FTZ R5, R234, R2 ;  /* 0x00000002ea057221 */ /* 0x000fe20000010000 */
[----:B------:R-:W-:Y:S01]  /*1ab00*/  MOV R234, R200 ;  /* 0x000000c800ea7202 */ /* 0x000fe20000000f00 */
[----:B------:R-:W-:Y:S01]  /*1ab10*/  FADD.FTZ R2, R239, R6 ;  /* 0x00000006ef027221 */ /* 0x000fe20000010000 */
[----:B------:R-:W-:Y:S01]  /*1ab20*/  MOV R200, R122 ;  /* 0x0000007a00c87202 */ /* 0x000fe20000000f00 */
        /* <DEDUP_REMOVED lines=20> */
[----:B------:R-:W-:Y:S01]  /*1ac70*/  IMAD.MOV.U32 R193, RZ, RZ, R125 ;  /* 0x000000ffffc17224 */ /* 0x000fe200078e007d */
[----:B------:R-:W-:Y:S01]  /*1ac80*/  MOV R199, R191 ;  /* 0x000000bf00c77202 */ /* 0x000fe20000000f00 */
[----:B------:R-:W-:Y:S01]  /*1ac90*/  FADD.FTZ R8, R203, R2 ;  /* 0x00000002cb087221 */ /* 0x000fe20000010000 */
[----:B------:R-:W-:Y:S01]  /*1aca0*/  MOV R191, R126 ;  /* 0x0000007e00bf7202 */ /* 0x000fe20000000f00 */
[----:B------:R-:W-:Y:S01]  /*1acb0*/  FADD.FTZ R9, R205, R0 ;  /* 0x00000000cd097221 */ /* 0x000fe20000010000 */
[C---:B------:R-:W-:Y:S01]  /*1acc0*/  HMMA.16816.F32.BF16 R124, R160.reuse, R132, R24 ;  /* 0x00000084a07c723c */ /* 0x040fe20000041818 */
[----:B------:R-:W-:Y:S01]  /*1acd0*/  FADD.FTZ R2, R139, R10 ;  /* 0x0000000a8b027221 */ /* 0x000fe20000010000 */
[----:B------:R-:W-:Y:S01]  /*1ace0*/  ISETP.GT.AND P0, PT, R227, R191, PT ;  /* 0x000000bfe300720c */ /* 0x000fe20003f04270 */
        /* <DEDUP_REMOVED lines=78> */
[----:B------:R-:W-:Y:S01]  /*1b1d0*/  IMAD.MOV.U32 R100, RZ, RZ, R72 ;  /* 0x000000ffff647224 */ /* 0x000fe200078e0048 */
[----:B------:R2:W-:Y:S01]  /*1b1e0*/  STL [R1+0x1c], R4 ;  /* 0x00001c0401007387 */ /* 0x0005e20000100800 */
[----:B------:R-:W-:Y:S05]  /*1b1f0*/  FADD.FTZ R2, R97, R2 ;  /* 0x0000000261027221 */ /* 0x000fea0000010000 */
[----:B------:R2:W-:Y:S01]  /*1b200*/  STL [R1+0x20], R2 ;  /* 0x0000200201007387 */ /* 0x0005e20000100800 */
[----:B-1----:R-:W-:Y:S04]  /*1b210*/  IADD3 R0, R227, -0x1, RZ ;  /* 0xffffffffe3007810 */ /* 0x002fe80007ffe0ff */
[----:B------:R-:W-:Y:S01]  /*1b220*/  MOV R227, R0 ;  /* 0x0000000000e37202 */ /* 0x000fe20000000f00 */
[----:B------:R-:W-:-:S05]  /*1b230*/  @P0 BRA `(.L_x_564) ;  /* 0xffff94a000000947 */ /* 0x000fca000383ffff */
.L_x_546:
[----:B------:R-:W3:Y:S04]  /*1b240*/  LDL.LU R0, [R1+0x14] ;  /* 0x0000140001007983 */ /* 0x000ee80000300800 */
[----:B-12---:R-:W2:Y:S04]  /*1b250*/  LDL.LU R4, [R1+0x18] ;  /* 0x0000180001047983 */ /* 0x006ea80000300800 */
[----:B------:R-:W4:Y:S04]  /*1b260*/  LDL.LU R8, [R1+0x1c] ;  /* 0x00001c0001087983 */ /* 0x000f280000300800 */
[----:B------:R-:W4:Y:S01]  /*1b270*/  LDL.LU R2, [R1+0x20] ;  /* 0x0000200001027983 */ /* 0x000f220000300800 */
[----:B------:R-:W-:-:S02]  /*1b280*/  MOV R20, 0xff800000 ;  /* 0xff80000000147802 */ /* 0x000fc40000000f00 */
[----:B------:R-:W-:Y:S02]  /*1b290*/  MOV R21, 0xff800000 ;  /* 0xff80000000157802 */ /* 0x000fe40000000f00 */
[----:B------:R-:W-:Y:S02]  /*1b2a0*/  MOV R22, 0xff800000 ;  /* 0xff80000000167802 */ /* 0x000fe40000000f00 */
[----:B------:R-:W-:Y:S02]  /*1b2b0*/  MOV R23, 0xff800000 ;  /* 0xff80000000177802 */ /* 0x000fe40000000f00 */
[----:B------:R-:W-:Y:S01]  /*1b2c0*/  PLOP3.LUT P4, PT, PT, PT, PT, 0x8, 0x0 ;  /* 0x000000000000781c */ /* 0x000fe20003f8e170 */
[----:B---3--:R-:W1:Y:S04]  /*1b2d0*/  SHFL.BFLY PT, R5, R0, 0x2, 0x1f ;  /* 0x0c401f0000057f89 */ /* 0x008e6800000e0000 */
[----:B--2---:R-:W2:Y:S04]  /*1b2e0*/  SHFL.BFLY PT, R9, R4, 0x2, 0x1f ;  /* 0x0c401f0004097f89 */ /* 0x004ea800000e0000 */
[----:B----4-:R-:W3:Y:S04]  /*1b2f0*/  SHFL.BFLY PT, R7, R8, 0x2, 0x1f ;  /* 0x0c401f0008077f89 */ /* 0x010ee800000e0000 */
[----:B------:R-:W4:Y:S01]  /*1b300*/  SHFL.BFLY PT, R6, R2, 0x2, 0x1f ;  /* 0x0c401f0002067f89 */ /* 0x000f2200000e0000 */
        /* <DEDUP_REMOVED lines=17> */
[----:B------:R-:W-:-:S05]  /*1b420*/  FSETP.NE.FTZ.AND P1, PT, R7, RZ, PT ;  /* 0x000000ff0700720b */ /* 0x000fca0003f35000 */
[----:B------:R-:W1:Y:S01]  /*1b430*/  @P3 MUFU.RCP R0, R5 ;  /* 0x0000000500003308 */ /* 0x000e620000001000 */
[----:B------:R-:W-:-:S07]  /*1b440*/  FSETP.NE.FTZ.AND P0, PT, R6, RZ, PT ;  /* 0x000000ff0600720b */ /* 0x000fce0003f15000 */
[----:B------:R-:W-:Y:S06]  /*1b450*/  @P2 MUFU.RCP R4, R9 ;  /* 0x0000000900042308 */ /* 0x000fec0000001000 */
[----:B------:R-:W-:Y:S01]  /*1b460*/  @P0 MOV R8, 0x3f317218 ;  /* 0x3f31721800080802 */ /* 0x000fe20000000f00 */
[C---:B-1----:R-:W-:Y:S01]  /*1b470*/  FMUL.FTZ R104, R0.reuse, R104 ;  /* 0x0000006800687220 */ /* 0x042fe20000410000 */
[----:B------:R-:W1:Y:S01]  /*1b480*/  @P1 MUFU.RCP R2, R7 ;  /* 0x0000000700021308 */ /* 0x000e620000001000 */
        /* <DEDUP_REMOVED lines=12> */
[C---:B------:R-:W-:Y:S02]  /*1b550*/  FMUL.FTZ R149, R0.reuse, R149 ;  /* 0x0000009500957220 */ /* 0x040fe40000410000 */
[C---:B------:R-:W-:Y:S01]  /*1b560*/  FMUL.FTZ R152, R0.reuse, R152 ;  /* 0x0000009800987220 */ /* 0x040fe20000410000 */
[----:B------:R-:W-:Y:S01]  /*1b570*/  @P1 MUFU.LG2 R7, R7 ;  /* 0x0000000700071308 */ /* 0x000fe20000000c00 */
[C---:B------:R-:W-:Y:S02]  /*1b580*/  FMUL.FTZ R153, R0.reuse, R153 ;  /* 0x0000009900997220 */ /* 0x040fe40000410000 */
[C---:B------:R-:W-:Y:S02]  /*1b590*/  FMUL.FTZ R164, R0.reuse, R164 ;  /* 0x000000a400a47220 */ /* 0x040fe40000410000 */
[----:B------:R-:W-:Y:S01]  /*1b5a0*/  FMUL.FTZ R165, R0, R165 ;  /* 0x000000a500a57220 */ /* 0x000fe20000410000 */
[----:B------:R-:W-:Y:S01]  /*1b5b0*/  MOV R0, RZ ;  /* 0x000000ff00007202 */ /* 0x000fe20000000f00 */
[----:B-1----:R-:W-:-:S02]  /*1b5c0*/  FMUL.FTZ R108, R2, R108 ;  /* 0x0000006c026c7220 */ /* 0x002fc40000410000 */
[C---:B------:R-:W-:Y:S02]  /*1b5d0*/  FMUL.FTZ R109, R2.reuse, R109 ;  /* 0x0000006d026d7220 */ /* 0x040fe40000410000 */
[C---:B------:R-:W-:Y:S01]  /*1b5e0*/  FMUL.FTZ R112, R2.reuse, R112 ;  /* 0x0000007002707220 */ /* 0x040fe20000410000 */
[----:B------:R-:W1:Y:S01]  /*1b5f0*/  @P0 MUFU.RCP R0, R6 ;  /* 0x0000000600000308 */ /* 0x000e620000001000 */
[C---:B------:R-:W-:Y:S02]  /*1b600*/  FMUL.FTZ R113, R2.reuse, R113 ;  /* 0x0000007102717220 */ /* 0x040fe40000410000 */
[C---:B------:R-:W-:Y:S02]  /*1b610*/  FMUL.FTZ R124, R2.reuse, R124 ;  /* 0x0000007c027c7220 */ /* 0x040fe40000410000 */
[C---:B------:R-:W-:Y:S02]  /*1b620*/  FMUL.FTZ R125, R2.reuse, R125 ;  /* 0x0000007d027d7220 */ /* 0x040fe40000410000 */
[C---:B------:R-:W-:Y:S01]  /*1b630*/  FMUL.FTZ R128, R2.reuse, R128 ;  /* 0x0000008002807220 */ /* 0x040fe20000410000 */
[----:B------:R-:W2:Y:S01]  /*1b640*/  @P0 MUFU.LG2 R6, R6 ;  /* 0x0000000600060308 */ /* 0x000ea20000000c00 */
        /* <DEDUP_REMOVED lines=8> */
[----:B------:R-:W-:Y:S01]  /*1b6d0*/  FMUL.FTZ R161, R2, R161 ;  /* 0x000000a102a17220 */ /* 0x000fe20000410000 */
[----:B------:R-:W-:Y:S01]  /*1b6e0*/  @P2 MOV R2, 0x3f317218 ;  /* 0x3f31721800022802 */ /* 0x000fe20000000f00 */
        /* <DEDUP_REMOVED lines=34> */
[----:B------:R-:W-:Y:S02]  /*1b910*/  @P2 FMUL.FTZ R5, R2, c[0x0][0x2d0] ;  /* 0x0000b40002052a20 */ /* 0x000fe40000410000 */
[----:B------:R-:W-:Y:S02]  /*1b920*/  @P3 FMUL.FTZ R10, R4, c[0x0][0x2d0] ;  /* 0x0000b400040a3a20 */ /* 0x000fe40000410000 */
[----:B------:R-:W-:-:S02]  /*1b930*/  @P1 FMUL.FTZ R2, R0, c[0x0][0x2d0] ;  /* 0x0000b40000021a20 */ /* 0x000fc40000410000 */
[----:B------:R-:W-:Y:S02]  /*1b940*/  @P3 FMUL.FTZ R11, R11, 0.69314718246459960938 ;  /* 0x3f3172180b0b3820 */ /* 0x000fe40000410000 */
[----:B------:R-:W-:Y:S02]  /*1b950*/  @P2 FMUL.FTZ R9, R9, 0.69314718246459960938 ;  /* 0x3f31721809092820 */ /* 0x000fe40000410000 */
[----:B------:R-:W-:Y:S02]  /*1b960*/  @P1 FMUL.FTZ R7, R7, 0.69314718246459960938 ;  /* 0x3f31721807071820 */ /* 0x000fe40000410000 */
[----:B--2---:R-:W-:Y:S02]  /*1b970*/  @P0 FMUL.FTZ R4, R6, 0.69314718246459960938 ;  /* 0x3f31721806040820 */ /* 0x004fe40000410000 */
[----:B------:R-:W-:Y:S02]  /*1b980*/  @P0 FMUL.FTZ R0, R8, c[0x0][0x2d0] ;  /* 0x0000b40008000a20 */ /* 0x000fe40000410000 */
[----:B------:R-:W-:-:S02]  /*1b990*/  @P3 FFMA.FTZ R20, R10, R72, R11 ;  /* 0x000000480a143223 */ /* 0x000fc4000001000b */
[----:B------:R-:W-:Y:S02]  /*1b9a0*/  @P2 FFMA.FTZ R21, R5, R71, R9 ;  /* 0x0000004705152223 */ /* 0x000fe40000010009 */
[----:B------:R-:W-:Y:S02]  /*1b9b0*/  @P1 FFMA.FTZ R22, R2, R70, R7 ;  /* 0x0000004602161223 */ /* 0x000fe40000010007 */
[----:B------:R-:W-:Y:S02]  /*1b9c0*/  @P0 FFMA.FTZ R23, R0, R3, R4 ;  /* 0x0000000300170223 */ /* 0x000fe40000010004 */
.L_x_484:
[----:B--2---:R-:W-:Y:S05]  /*1b9d0*/  @P4 BRA `(.L_x_565) ;  /* 0x0000149000004947 */ /* 0x004fea0003800000 */
[----:B------:R-:W2:Y:S01]  /*1b9e0*/  S2R R16, SR_TID.X ;  /* 0x0000000000107919 */ /* 0x000ea20000002100 */
[----:B------:R-:W-:Y:S01]  /*1b9f0*/  ULDC.64 UR4, c[0x0][0x4d0] ;  /* 0x0001340000047ab9 */ /* 0x000fe20000000a00 */
[----:B------:R-:W-:Y:S01]  /*1ba00*/  IMAD R4, RZ, RZ, -UR9 ;  /* 0x80000009ff047e24 */ /* 0x000fe2000f8e02ff */
[----:B------:R-:W-:Y:S01]  /*1ba10*/  UIMAD.WIDE.U32 UR10, UR9, UR4, URZ ;  /* 0x00000004090a72a5 */ /* 0x000fe2000f8e003f */
[----:B------:R-:W3:Y:S01]  /*1ba20*/  S2R R12, SR_CTAID.Y ;  /* 0x00000000000c7919 */ /* 0x000ee20000002600 */
[----:B------:R-:W-:Y:S01]  /*1ba30*/  USHF.R.S32.HI UR6, URZ, 0x1f, UR9 ;  /* 0x0000001f3f067899 */ /* 0x000fe20008011409 */
[----:B------:R-:W-:Y:S01]  /*1ba40*/  MOV R24, c[0x0][0x4e8] ;  /* 0x00013a0000187a02 */ /* 0x000fe20000000f00 */
[----:B------:R-:W-:Y:S01]  /*1ba50*/  BSSY B0, `(.L_x_566) ;  /* 0x00000ab000007945 */ /* 0x000fe20003800000 */
[----:B------:R-:W4:Y:S01]  /*1ba60*/  S2R R9, SR_CTAID.Z ;  /* 0x0000000000097919 */ /* 0x000f220000002700 */
[----:B------:R-:W-:Y:S01]  /*1ba70*/  IMAD.U32 R3, RZ, RZ, UR11 ;  /* 0x0000000bff037e24 */ /* 0x000fe2000f8e00ff */
[----:B------:R-:W-:Y:S01]  /*1ba80*/  UIMAD UR7, UR6, UR4, URZ ;  /* 0x00000004060772a4 */ /* 0x000fe2000f8e023f */
[----:B------:R-:W-:Y:S01]  /*1ba90*/  IMAD.U32 R2, RZ, RZ, UR10 ;  /* 0x0000000aff027e24 */ /* 0x000fe2000f8e00ff */
[----:B------:R-:W1:Y:S04]  /*1baa0*/  S2R R15, SR_CTAID.X ;  /* 0x00000000000f7919 */ /* 0x000e680000002500 */
[----:B------:R-:W-:Y:S01]  /*1bab0*/  BAR.SYNC.DEFER_BLOCKING 0x1, 0x80 ;  /* 0x0042000000007b1d */ /* 0x000fe20000010000 */
[----:B------:R-:W-:Y:S01]  /*1bac0*/  UIMAD UR5, UR9, UR5, UR7 ;  /* 0x00000005090572a4 */ /* 0x000fe2000f8e0207 */
[C---:B------:R-:W-:Y:S01]  /*1bad0*/  ISETP.NE.AND P0, PT, R24.reuse, 0x1, PT ;  /* 0x000000011800780c */ /* 0x040fe20003f05270 */
[----:B------:R-:W-:-:S02]  /*1bae0*/  IMAD R24, R24, c[0x0][0x388], RZ ;  /* 0x0000e20018187a24 */ /* 0x000fc400078e02ff */
[----:B------:R-:W-:Y:S01]  /*1baf0*/  UIADD3 UR5, UR11, UR5, URZ ;  /* 0x000000050b057290 */ /* 0x000fe2000fffe03f */
[----:B--2---:R-:W-:-:S05]  /*1bb00*/  SHF.R.S32.HI R6, RZ, 0x1f, R16 ;  /* 0x0000001fff067819 */ /* 0x004fca0000011410 */
[----:B------:R-:W-:Y:S01]  /*1bb10*/  IMAD.U32 R5, RZ, RZ, UR5 ;  /* 0x00000005ff057e24 */ /* 0x000fe2000f8e00ff */
[-C--:B------:R-:W-:Y:S01]  /*1bb20*/  LEA.HI R0, R6, R16.reuse, RZ, 0x2 ;  /* 0x0000001006007211 */ /* 0x080fe200078f10ff */
[----:B---3--:R-:W-:Y:S01]  /*1bb30*/  IMAD R12, R4, c[0x0][0x550], R12 ;  /* 0x00015400040c7a24 */ /* 0x008fe200078e020c */
        /* <DEDUP_REMOVED lines=95> */
[----:B------:R4:W2:Y:S04]  /*1c130*/  SHFL.IDX PT, R7, R0, 0x3, 0x1c1f ;  /* 0x007c1f0000077f89 */ /* 0x0008a800000e0000 */
        /* <DEDUP_REMOVED lines=12> */
[----:B------:R2:W-:Y:S01]  /*1c200*/  @!P1 ST.E [R6.64], R23 ;  /* 0x0000001706009985 */ /* 0x0005e2000c101910 */
        /* <DEDUP_REMOVED lines=47> */
.L_x_567:
[----:B-1----:R-:W-:Y:S05]  /*1c500*/  BSYNC B0 ;  /* 0x0000000000007941 */ /* 0x002fea0003800000 */
.L_x_566:
        /* <DEDUP_REMOVED lines=49> */
.L_x_569:
[----:B------:R-:W-:Y:S05]  /*1c820*/  BSYNC B0 ;  /* 0x0000000000007941 */ /* 0x000fea0003800000 */
.L_x_568:
        /* <DEDUP_REMOVED lines=49> */
.L_x_571:
[----:B------:R-:W-:Y:S05]  /*1cb40*/  BSYNC B0 ;  /* 0x0000000000007941 */ /* 0x000fea0003800000 */
.L_x_570:
        /* <DEDUP_REMOVED lines=50> */
.L_x_565:
[----:B------:R-:W2:Y:S02]  /*1ce70*/  S2R R0, SR_TID.X ;  /* 0x0000000000007919 */ /* 0x000ea40000002100 */
[----:B--2---:R-:W-:-:S13]  /*1ce80*/  ISETP.GT.AND P0, PT, R0, 0x7f, PT ;  /* 0x0000007f0000780c */ /* 0x004fda0003f04270 */
[----:B------:R-:W-:Y:S05]  /*1ce90*/  @P0 EXIT ;  /* 0x000000000000094d */ /* 0x000fea0003800000 */
[----:B------:R-:W2:Y:S01]  /*1cea0*/  S2R R8, SR_CTAID.X ;  /* 0x0000000000087919 */ /* 0x000ea20000002500 */
[----:B------:R-:W-:-:S05]  /*1ceb0*/  MOV R3, c[0x0][0x4e8] ;  /* 0x00013a0000037a02 */ /* 0x000fca0000000f00 */
[----:B------:R-:W-:Y:S01]  /*1cec0*/  IMAD R2, R3, c[0x0][0x388], RZ ;  /* 0x0000e20003027a24 */ /* 0x000fe200078e02ff */
[----:B--2---:R-:W-:-:S04]  /*1ced0*/  LEA R8, R8, R0, 0x7 ;  /* 0x0000000008087211 */ /* 0x004fc800078e38ff */
[----:B------:R-:W-:-:S13]  /*1cee0*/  ISETP.GE.AND P0, PT, R8, R2, PT ;  /* 0x000000020800720c */ /* 0x000fda0003f06270 */
[----:B------:R-:W-:Y:S05]  /*1cef0*/  @P0 EXIT ;  /* 0x000000000000094d */ /* 0x000fea0003800000 */
[----:B------:R-:W2:Y:S01]  /*1cf00*/  S2R R7, SR_CTAID.Z ;  /* 0x0000000000077919 */ /* 0x000ea20000002700 */
[----:B------:R-:W-:Y:S01]  /*1cf10*/  USHF.R.S32.HI UR6, URZ, 0x1f, UR9 ;  /* 0x0000001f3f067899 */ /* 0x000fe20008011409 */
[----:B------:R-:W-:Y:S01]  /*1cf20*/  ISETP.NE.AND P0, PT, R3, 0x1, PT ;  /* 0x000000010300780c */ /* 0x000fe20003f05270 */
[----:B------:R-:W-:Y:S01]  /*1cf30*/  ULDC.64 UR4, c[0x0][0x4d0] ;  /* 0x0001340000047ab9 */ /* 0x000fe20000000a00 */
[----:B------:R-:W3:Y:S01]  /*1cf40*/  S2R R9, SR_CTAID.Y ;  /* 0x0000000000097919 */ /* 0x000ee20000002600 */
[----:B------:R-:W-:Y:S01]  /*1cf50*/  UIMAD UR6, UR6, UR4, URZ ;  /* 0x00000004060672a4 */ /* 0x000fe2000f8e023f */
[----:B------:R-:W-:Y:S01]  /*1cf60*/  IADD3 R4, RZ, -UR9, RZ ;  /* 0x80000009ff047c10 */ /* 0x000fe2000fffe0ff */
[----:B------:R-:W-:Y:S01]  /*1cf70*/  UIMAD.WIDE.U32 UR10, UR9, UR4, URZ ;  /* 0x00000004090a72a5 */ /* 0x000fe2000f8e003f */
        /* <DEDUP_REMOVED lines=8> */
[----:B--2---:R-:W-:-:S03]  /*1d000*/  SHF.R.S32.HI R6, RZ, 0x1f, R7 ;  /* 0x0000001fff067819 */ /* 0x004fc60000011407 */
        /* <DEDUP_REMOVED lines=24> */
.L_x_572:
        /* <DEDUP_REMOVED lines=15> */
.L_x_1920:


//--------------------- .text._ZN7cutlass13device_kernelIN5flash19enable_sm80_to_sm89INS1_16FlashAttnFwdSm80INS1_25CollectiveMainloopFwdSm80ILi4ELi1ELb0EN4cute5tupleIJNS5_1CILi128EEENS7_ILi80EEENS7_ILi64EEEEEELi64ENS_10bfloat16_tEfNS_4arch4Sm80ELb0ELb1ELb1ELb1ELb1ELb0ELb1ELb1EEENS1_21CollectiveEpilogueFwdINS6_IJS8_SA_S9_EEENS6_IJNS7_ILi1EEESI_SI_EEESC_SE_Li128ELb1ELb1ELb1ELb0EEENS1_36VarlenDynamicPersistentTileSchedulerILi128ELi80ELi128ELi128ELb1ELb1ELb0ELb1ELb0ELb1EEEEEEEEEvNT_6ParamsE --------------------------
	.section	.text._ZN7cutlass13device_kernelIN5flash19enable_sm80_to_sm89INS1_16FlashAttnFwdSm80INS1_25CollectiveMainloopFwdSm80ILi4ELi1ELb0EN4cute5tupleIJNS5_1CILi128EEENS7_ILi80EEENS7_ILi64EEEEEELi64ENS_10bfloat16_tEfNS_4arch4Sm80ELb0ELb1ELb1ELb1ELb1ELb0ELb1ELb1EEENS1_21CollectiveEpilogueFwdINS6_IJS8_SA_S9_EEENS6_IJNS7_ILi1EEESI_SI_EEESC_SE_Li128ELb1ELb1ELb1ELb0EEENS1_36VarlenDynamicPersistentTileSchedulerILi128ELi80ELi128ELi128ELb1ELb1ELb0ELb1ELb0ELb1EEEEEEEEEvNT_6ParamsE,"ax",@progbits
	.sectioninfo	@"SHI_REGISTERS=255"
	.align	128
.text._ZN7cutlass13device_kernelIN5flash19enable_sm80_to_sm89INS1_16FlashAttnFwdSm80INS1_25CollectiveMainloopFwdSm80ILi4ELi1ELb0EN4cute5tupleIJNS5_1CILi128EEENS7_ILi80EEENS7_ILi64EEEEEELi64ENS_10bfloat16_tEfNS_4arch4Sm80ELb0ELb1ELb1ELb1ELb1ELb0ELb1ELb1EEENS1_21CollectiveEpilogueFwdINS6_IJS8_SA_S9_EEENS6_IJNS7_ILi1EEESI_SI_EEESC_SE_Li128ELb1ELb1ELb1ELb0EEENS1_36VarlenDynamicPersistentTileSchedulerILi128ELi80ELi128ELi128ELb1ELb1ELb0ELb1ELb0ELb1EEEEEEEEEvNT_6ParamsE:
        .type           _ZN7cutlass13device_kernelIN5flash19enable_sm80_to_sm89INS1_16FlashAttnFwdSm80INS1_25CollectiveMainloopFwdSm80ILi4ELi1ELb0EN4cute5tupleIJNS5_1CILi128EEENS7_ILi80EEENS7_ILi64EEEEEELi64ENS_10bfloat16_tEfNS_4arch4Sm80ELb0ELb1ELb1ELb1ELb1ELb0ELb1ELb1EEENS1_21CollectiveEpilogueFwdINS6_IJS8_SA_S9_EEENS6_IJNS7_ILi1EEESI_SI_EEESC_SE_Li128ELb1ELb1ELb1ELb0EEENS1_36VarlenDynamicPersistentTileSchedulerILi128ELi80ELi128ELi128ELb1ELb1ELb0ELb1ELb0ELb1EEEEEEEEEvNT_6ParamsE,@function
        .size           _ZN7cutlass13device_kernelIN5flash19enable_sm80_to_sm89INS1_16FlashAttnFwdSm80INS1_25CollectiveMainloopFwdSm80ILi4ELi1ELb0EN4cute5tupleIJNS5_1CILi128EEENS7_ILi80EEENS7_ILi64EEEEEELi64ENS_10bfloat16_tEfNS_4arch4Sm80ELb0ELb1ELb1ELb1ELb1ELb0ELb1ELb1EEENS1_21CollectiveEpilogueFwdINS6_IJS8_SA_S9_EEENS6_IJNS7_ILi1EEESI_SI_EEESC_SE_Li128ELb1ELb1ELb1ELb0EEENS1_36VarlenDynamicPersistentTileSchedulerILi128ELi80ELi128ELi128ELb1ELb1ELb0ELb1ELb0ELb1EEEEEEEEEvNT_6ParamsE,(.L_x_1921 - _ZN7cutlass13device_kernelIN5flash19enable_sm80_to_sm89INS1_16FlashAttnFwdSm80INS1_25CollectiveMainloopFwdSm80ILi4ELi1ELb0EN4cute5tupleIJNS5_1CILi128EEENS7_ILi80EEENS7_ILi64EEEEEELi64ENS_10bfloat16_tEfNS_4arch4Sm80ELb0ELb1ELb1ELb1ELb1ELb0ELb1ELb1EEENS1_21CollectiveEpilogueFwdINS6_IJS8_SA_S9_EEENS6_IJNS7_ILi1EEESI_SI_EEESC_SE_Li128ELb1ELb1ELb1ELb0EEENS1_36VarlenDynamicPersistentTileSchedulerILi128ELi80ELi128ELi128ELb1ELb1ELb0ELb1ELb0ELb1EEEEEEEEEvNT_6ParamsE)
        .other          _ZN7cutlass13device_kernelIN5flash19enable_sm80_to_sm89INS1_16FlashAttnFwdSm80INS1_25CollectiveMainloopFwdSm80ILi4ELi1ELb0EN4cute5tupleIJNS5_1CILi128EEENS7_ILi80EEENS7_ILi64EEEEEELi64ENS_10bfloat16_tEfNS_4arch4Sm80ELb0ELb1ELb1ELb1ELb1ELb0ELb1ELb1EEENS1_21CollectiveEpilogueFwdINS6_IJS8_SA_S9_EEENS6_IJNS7_ILi1EEESI_SI_EEESC_SE_Li128ELb1ELb1ELb1ELb0EEENS1_36VarlenDynamicPersistentTileSchedulerILi128ELi80ELi128ELi128ELb1ELb1ELb0ELb1ELb0ELb1EEEEEEEEEvNT_6ParamsE,@"STO_CUDA_ENTRY STV_DEFAULT"
_ZN7cutlass13device_kernelIN5flash19enable_sm80_to_sm89INS1_16FlashAttnFwdSm80INS1_25CollectiveMainloopFwdSm80ILi4ELi1ELb0EN4cute5tupleIJNS5_1CILi128EEENS7_ILi80EEENS7_ILi64EEEEEELi64ENS_10bfloat16_tEfNS_4arch4Sm80ELb0ELb1ELb1ELb1ELb1ELb0ELb1ELb1EEENS1_21CollectiveEpilogueFwdINS6_IJS8_SA_S9_EEENS6_IJNS7_ILi1EEESI_SI_EEESC_SE_Li128ELb1ELb1ELb1ELb0EEENS1_36VarlenDynamicPersistentTileSchedulerILi128ELi80ELi128ELi128ELb1ELb1ELb0ELb1ELb0ELb1EEEEEEEEEvNT_6ParamsE:
        /* <DEDUP_REMOVED lines=15> */
[----:B------:R-:W-:-:S03]  /*00f0*/  CS2R R8, SRZ ;  /* 0x0000000000087805 */ /* 0x000fc6000001ff00 */
[----:B------:R-:W-:-:S04]  /*0100*/  ISETP.NE.AND P6, PT, R13, 0x1f, PT ;  /* 0x0000001f0d00780c */ /* 0x000fc80003fc5270 */
[----:B------:R-:W-:-:S13]  /*0110*/  ISETP.GE.OR P0, PT, R13, c[0x0][0x53c], !P6 ;  /* 0x00014f000d007a0c */ /* 0x000fda0007706670 */
[----:B-1----:R-:W-:Y:S02]  /*0120*/  @!P0 IMAD.MOV.U32 R4, RZ, RZ, 0x4 ;  /* 0x00000004ff048424 */ /* 0x002fe400078e00ff */
[----:B------:R-:W-:Y:S02]  /*0130*/  @!P0 IMAD.MOV.U32 R2, RZ, RZ, 0x4 ;  /* 0x00000004ff028424 */ /* 0x000fe400078e00ff */
[----:B------:R-:W-:-:S04]  /*0140*/  @!P0 IMAD.WIDE.U32 R4, R13, R4, c[0x0][0x580] ;  /* 0x000160000d048625 */ /* 0x000fc800078e0004 */
[C---:B------:R-:W-:Y:S01]  /*0150*/  @!P0 IMAD.WIDE.U32 R2, R13.reuse, R2, c[0x0][0x578] ;  /* 0x00015e000d028625 */ /* 0x040fe200078e0002 */
[----:B------:R-:W2:Y:S04]  /*0160*/  @!P0 LDG.E R9, [R4.64] ;  /* 0x0000000604098981 */ /* 0x000ea8000c1e1900 */
[----:B------:R-:W2:Y:S01]  /*0170*/  @!P0 LDG.E R8, [R2.64] ;  /* 0x0000000602088981 */ /* 0x000ea2000c1e1900 */
[C---:B------:R-:W-:Y:S01]  /*0180*/  ISETP.NE.AND P5, PT, R13.reuse, RZ, PT ;  /* 0x000000ff0d00720c */ /* 0x040fe20003fa5270 */
[----:B------:R-:W1:Y:S01]  /*0190*/  S2UR UR4, SR_CTAID.X ;  /* 0x00000000000479c3 */ /* 0x000e620000002500 */
[C---:B------:R-:W-:Y:S01]  /*01a0*/  ISETP.GE.U32.AND P4, PT, R13.reuse, 0x2, PT ;  /* 0x000000020d00780c */ /* 0x040fe20003f86070 */
[----:B------:R-:W-:Y:S01]  /*01b0*/  IMAD.MOV.U32 R6, RZ, RZ, RZ ;  /* 0x000000ffff067224 */ /* 0x000fe200078e00ff */
        /* <DEDUP_REMOVED lines=26> */
.L_x_578:
[----:B------:R-:W-:-:S04]  /*0360*/  IADD3 R0, R6, 0x1f, RZ ;  /* 0x0000001f06007810 */ /* 0x000fc80007ffe0ff */
[----:B------:R-:W-:-:S13]  /*0370*/  ISETP.GE.AND P0, PT, R0, c[0x0][0x53c], PT ;  /* 0x00014f0000007a0c */ /* 0x000fda0003f06270 */
[----:B------:R-:W-:Y:S05]  /*0380*/  @P0 BRA `(.L_x_575) ;  /* 0x00000c4000000947 */ /* 0x000fea0003800000 */
[----:B------:R-:W-:Y:S01]  /*0390*/  MOV R6, R0 ;  /* 0x0000000000067202 */ /* 0x000fe20000000f00 */
[----:B------:R-:W-:-:S03]  /*03a0*/  CS2R R8, SRZ ;  /* 0x0000000000087805 */ /* 0x000fc6000001ff00 */
[----:B------:R-:W-:-:S04]  /*03b0*/  IADD3 R0, R13, R6, RZ ;  /* 0x000000060d007210 */ /* 0x000fc80007ffe0ff */
[----:B------:R-:W-:-:S13]  /*03c0*/  ISETP.GE.OR P0, PT, R0, c[0x0][0x53c], !P6 ;  /* 0x00014f0000007a0c */ /* 0x000fda0007706670 */
[----:B------:R-:W-:Y:S02]  /*03d0*/  @!P0 MOV R2, 0x4 ;  /* 0x0000000400028802 */ /* 0x000fe40000000f00 */
        /* <DEDUP_REMOVED lines=8> */
.L_x_805:
        /* <DEDUP_REMOVED lines=16> */
.L_x_806:
[----:B--2---:R-:W-:-:S05]  /*0560*/  IMAD R0, R0, c[0x0][0x538], RZ ;  /* 0x00014e0000007a24 */ /* 0x004fca00078e02ff */
[----:B------:R-:W-:-:S04]  /*0570*/  IADD3 R7, R0, R7, RZ ;  /* 0x0000000700077210 */ /* 0x000fc80007ffe0ff */
[----:B------:R-:W-:-:S13]  /*0580*/  ISETP.GT.AND P0, PT, R7, UR4, PT ;  /* 0x0000000407007c0c */ /* 0x000fda000bf04270 */
[----:B-1----:R-:W-:Y:S05]  /*0590*/  @!P0 BRA `(.L_x_578) ;  /* 0xfffffdc000008947 */ /* 0x002fea000383ffff */
.L_x_574:
[----:B------:R-:W-:-:S05]  /*05a0*/  IADD3 R10, -R0, R7, RZ ;  /* 0x00000007000a7210 */ /* 0x000fca0007ffe1ff */
[----:B------:R-:W-:-:S05]  /*05b0*/  IMAD R0, R4, c[0x0][0x538], R10 ;  /* 0x00014e0004007a24 */ /* 0x000fca00078e020a */
[----:B------:R-:W-:Y:S01]  /*05c0*/  ISETP.GT.AND P0, PT, R0, UR4, PT ;  /* 0x0000000400007c0c */ /* 0x000fe2000bf04270 */
[----:B------:R-:W-:-:S12]  /*05d0*/  BRA.DIV ~URZ, `(.L_x_579) ;  /* 0x0001c9b27f007947 */ /* 0x000fd8000b800000 */
[----:B------:R-:W-:-:S04]  /*05e0*/  VOTE.ANY R7, PT, !P0 ;  /* 0x0000000000077806 */ /* 0x000fc800040e0100 */
.L_x_807:
[----:B------:R-:W1:Y:S02]  /*05f0*/  POPC R0, R7 ;  /* 0x0000000700007309 */ /* 0x000e640000000000 */
[----:B-1----:R-:W-:-:S05]  /*0600*/  IADD3 R2, R0, R6, RZ ;  /* 0x0000000600027210 */ /* 0x002fca0007ffe0ff */
[----:B------:R1:W-:Y:S01]  /*0610*/  STL [R1+0x5c], R2 ;  /* 0x00005c0201007387 */ /* 0x0003e20000100800 */
[----:B------:R-:W-:Y:S05]  /*0620*/  BRA.DIV ~URZ, `(.L_x_580) ;  /* 0x0001c9b27f007947 */ /* 0x000fea000b800000 */
[----:B------:R2:W3:Y:S01]  /*0630*/  SHFL.IDX PT, R12, R9, R0, 0x1f ;  /* 0x00001f00090c7589 */ /* 0x0004e200000e0000 */
[----:B------:R-:W-:-:S03]  /*0640*/  MOV R5, RZ ;  /* 0x000000ff00057202 */ /* 0x000fc60000000f00 */
[----:B------:R2:W4:Y:S04]  /*0650*/  SHFL.IDX PT, R9, R8, R0, 0x1f ;  /* 0x00001f0008097589 */ /* 0x00052800000e0000 */
.L_x_808:
[----:B------:R-:W-:Y:S01]  /*0660*/  ISETP.NE.AND P0, PT, R7, RZ, PT ;  /* 0x000000ff0700720c */ /* 0x000fe20003f05270 */
[----:B------:R-:W-:-:S12]  /*0670*/  BSSY B0, `(.L_x_581) ;  /* 0x0000005000007945 */ /* 0x000fd80003800000 */
[----:B------:R-:W-:Y:S05]  /*0680*/  @!P0 BRA `(.L_x_582) ;  /* 0x0000003000008947 */ /* 0x000fea0003800000 */
[----:B--2---:R-:W-:Y:S01]  /*0690*/  IADD3 R0, R0, -0x1, RZ ;  /* 0xffffffff00007810 */ /* 0x004fe20007ffe0ff */
[----:B------:R-:W-:Y:S05]  /*06a0*/  BRA.DIV ~URZ, `(.L_x_583) ;  /* 0x0001ca127f007947 */ /* 0x000fea000b800000 */
[----:B------:R2:W1:Y:S02]  /*06b0*/  SHFL.IDX PT, R5, R4, R0, 0x1f ;  /* 0x00001f0004057589 */ /* 0x00046400000e0000 */
.L_x_582:
[----:B------:R-:W-:Y:S05]  /*06c0*/  BSYNC B0 ;  /* 0x0000000000007941 */ /* 0x000fea0003800000 */
.L_x_581:
[----:B-12---:R-:W-:Y:S01]  /*06d0*/  IMAD R0, R5, c[0x0][0x538], R10 ;  /* 0x00014e0005007a24 */ /* 0x006fe200078e020a */
[----:B----4-:R-:W-:Y:S01]  /*06e0*/  ISETP.NE.AND P0, PT, R9, 0x1, PT ;  /* 0x000000010900780c */ /* 0x010fe20003f05270 */
[----:B------:R-:W-:Y:S03]  /*06f0*/  BSSY B0, `(.L_x_584) ;  /* 0x0000089000007945 */ /* 0x000fe60003800000 */
[----:B------:R1:W-:Y:S01]  /*0700*/  STL [R1+0x50], R0 ;  /* 0x0000500001007387 */ /* 0x0003e20000100800 */
[----:B------:R-:W-:-:S08]  /*0710*/  IADD3 R11, -R0, UR4, RZ ;  /* 0x00000004000b7c10 */ /* 0x000fd0000fffe1ff */
[----:B------:R-:W-:Y:S05]  /*0720*/  @!P0 BRA `(.L_x_585) ;  /* 0x000003f000008947 */ /* 0x000fea0003800000 */
[-C--:B-1-3--:R-:W-:Y:S02]  /*0730*/  IABS R0, R12.reuse ;  /* 0x0000000c00007213 */ /* 0x08afe40000000000 */
[----:B------:R-:W-:-:S03]  /*0740*/  IABS R6, R12 ;  /* 0x0000000c00067213 */ /* 0x000fc60000000000 */
[----:B------:R-:W-:Y:S01]  /*0750*/  IMAD.MOV.U32 R5, RZ, RZ, R0 ;  /* 0x000000ffff057224 */ /* 0x000fe200078e0000 */
[----:B------:R-:W-:-:S03]  /*0760*/  IABS R0, R9 ;  /* 0x0000000900007213 */ /* 0x000fc60000000000 */
[----:B------:R-:W1:Y:S02]  /*0770*/  I2F.RP R2, R5 ;  /* 0x0000000500027306 */ /* 0x000e640000209400 */
[----:B------:R-:W-:Y:S01]  /*0780*/  IMAD.MOV.U32 R8, RZ, RZ, R0 ;  /* 0x000000ffff087224 */ /* 0x000fe200078e0000 */
[----:B------:R-:W-:-:S05]  /*0790*/  IABS R0, R11 ;  /* 0x0000000b00007213 */ /* 0x000fca0000000000 */
[----:B------:R-:W-:Y:S08]  /*07a0*/  I2F.RP R7, R8 ;  /* 0x0000000800077306 */ /* 0x000ff00000209400 */
[----:B-1----:R-:W1:Y:S02]  /*07b0*/  MUFU.RCP R2, R2 ;  /* 0x0000000200027308 */ /* 0x002e640000001000 */
[----:B-1----:R-:W-:-:S06]  /*07c0*/  IADD3 R2, R2, 0xffffffe, RZ ;  /* 0x0ffffffe02027810 */ /* 0x002fcc0007ffe0ff */
[----:B------:R-:W1:Y:S02]  /*07d0*/  F2I.FTZ.U32.TRUNC.NTZ R3, R2 ;  /* 0x0000000200037305 */ /* 0x000e64000021f000 */
[----:B-1----:R-:W-:-:S04]  /*07e0*/  IMAD.MOV R2, RZ, RZ, -R3 ;  /* 0x000000ffff027224 */ /* 0x002fc800078e0a03 */
[----:B------:R-:W-:Y:S02]  /*07f0*/  IMAD R4, R2, R5, RZ ;  /* 0x0000000502047224 */ /* 0x000fe400078e02ff */
[----:B------:R-:W-:-:S04]  /*0800*/  IMAD.MOV.U32 R2, RZ, RZ, RZ ;  /* 0x000000ffff027224 */ /* 0x000fc800078e00ff */
[----:B------:R-:W-:Y:S01]  /*0810*/  IMAD.HI.U32 R2, R3, R4, R2 ;  /* 0x0000000403027227 */ /* 0x000fe200078e0002 */
[----:B------:R-:W-:-:S03]  /*0820*/  MOV R3, R0 ;  /* 0x0000000000037202 */ /* 0x000fc60000000f00 */
[----:B------:R-:W-:Y:S02]  /*0830*/  IMAD.MOV R0, RZ, RZ, -R6 ;  /* 0x000000ffff007224 */ /* 0x000fe400078e0a06 */
        /* <DEDUP_REMOVED lines=28> */
[----:B------:R-:W-:-:S03]  /*0a00*/  IMAD.MOV R5, RZ, RZ, -R4 ;  /* 0x000000ffff057224 */ /* 0x000fc600078e0a04 */
        /* <DEDUP_REMOVED lines=10> */
[----:B------:R-:W-:-:S04]  /*0ab0*/  IMAD.MOV R2, RZ, RZ, -R0 ;  /* 0x000000ffff027224 */ /* 0x000fc800078e0a00 */
[C---:B------:R-:W-:Y:S01]  /*0ac0*/  IMAD R3, R9.reuse, R2, R4 ;  /* 0x0000000209037224 */ /* 0x040fe200078e0204 */
[----:B------:R-:W-:Y:S01]  /*0ad0*/  LEA R2, R9, R0, 0x18 ;  /* 0x0000000009027211 */ /* 0x000fe200078ec0ff */
[----:B------:R-:W-:-:S04]  /*0ae0*/  IMAD R0, R12, R5, R11 ;  /* 0x000000050c007224 */ /* 0x000fc800078e020b */
[----:B------:R-:W-:-:S05]  /*0af0*/  IMAD R2, R3, 0x10000, R2 ;  /* 0x0001000003027824 */ /* 0x000fca00078e0202 */
[----:B------:R1:W-:Y:S01]  /*0b00*/  STL [R1+0x58], R2 ;  /* 0x0000580201007387 */ /* 0x0003e20000100800 */
[----:B------:R-:W-:Y:S05]  /*0b10*/  BRA `(.L_x_586) ;  /* 0x0000046000007947 */ /* 0x000fea0003800000 */
.L_x_585:
[----:B------:R-:W2:Y:S01]  /*0b20*/  LDL R3, [R1+0x5c] ;  /* 0x00005c0001037983 */ /* 0x000ea20000100800 */
[----:B------:R-:W-:-:S04]  /*0b30*/  IMAD.MOV.U32 R2, RZ, RZ, 0x4 ;  /* 0x00000004ff027424 */ /* 0x000fc800078e00ff */
[----:B--2---:R-:W-:-:S05]  /*0b40*/  IMAD.WIDE R2, R3, R2, c[0x0][0x590] ;  /* 0x0001640003027625 */ /* 0x004fca00078e0202 */
[----:B------:R-:W2:Y:S02]  /*0b50*/  LDG.E R7, [R2.64] ;  /* 0x0000000602077981 */ /* 0x000ea4000c1e1900 */
[----:B--23--:R-:W-:-:S05]  /*0b60*/  IMAD R9, R7, R12, RZ ;  /* 0x0000000c07097224 */ /* 0x00cfca00078e02ff */
[-C--:B-1----:R-:W-:Y:S02]  /*0b70*/  IABS R0, R9.reuse ;  /* 0x0000000900007213 */ /* 0x082fe40000000000 */
[----:B------:R-:W-:-:S03]  /*0b80*/  IABS R8, R9 ;  /* 0x0000000900087213 */ /* 0x000fc60000000000 */
[----:B------:R-:W-:-:S04]  /*0b90*/  IMAD.MOV.U32 R6, RZ, RZ, R0 ;  /* 0x000000ffff067224 */ /* 0x000fc800078e0000 */
[----:B------:R-:W1:Y:S08]  /*0ba0*/  I2F.RP R2, R6 ;  /* 0x0000000600027306 */ /* 0x000e700000209400 */
[----:B-1----:R-:W1:Y:S02]  /*0bb0*/  MUFU.RCP R2, R2 ;  /* 0x0000000200027308 */ /* 0x002e640000001000 */
[----:B-1----:R-:W-:-:S06]  /*0bc0*/  IADD3 R2, R2, 0xffffffe, RZ ;  /* 0x0ffffffe02027810 */ /* 0x002fcc0007ffe0ff */
[----:B------:R-:W1:Y:S02]  /*0bd0*/  F2I.FTZ.U32.TRUNC.NTZ R3, R2 ;  /* 0x0000000200037305 */ /* 0x000e64000021f000 */
[----:B-1----:R-:W-:-:S04]  /*0be0*/  IMAD.MOV R0, RZ, RZ, -R3 ;  /* 0x000000ffff007224 */ /* 0x002fc800078e0a03 */
[----:B------:R-:W-:Y:S01]  /*0bf0*/  IMAD.MOV.U32 R2, RZ, RZ, R0 ;  /* 0x000000ffff027224 */ /* 0x000fe200078e0000 */
[----:B------:R-:W-:-:S03]  /*0c00*/  IABS R0, R11 ;  /* 0x0000000b00007213 */ /* 0x000fc60000000000 */
[----:B------:R-:W-:Y:S01]  /*0c10*/  IMAD R4, R2, R6, RZ ;  /* 0x0000000602047224 */ /* 0x000fe200078e02ff */
[----:B------:R-:W-:Y:S01]  /*0c20*/  MOV R5, R0 ;  /* 0x0000000000057202 */ /* 0x000fe20000000f00 */
[----:B------:R-:W-:-:S04]  /*0c30*/  IMAD.MOV.U32 R2, RZ, RZ, RZ ;  /* 0x000000ffff027224 */ /* 0x000fc800078e00ff */
[----:B------:R-:W-:-:S04]  /*0c40*/  IMAD.HI.U32 R0, R3, R4, R2 ;  /* 0x0000000403007227 */ /* 0x000fc800078e0002 */
[----:B------:R-:W-:Y:S02]  /*0c50*/  IMAD.MOV R2, RZ, RZ, -R8 ;  /* 0x000000ffff027224 */ /* 0x000fe400078e0a08 */
        /* <DEDUP_REMOVED lines=9> */
[----:B------:R-:W-:-:S04]  /*0cf0*/  @P2 IADD3 R0, R0, 0x1, RZ ;  /* 0x0000000100002810 */ /* 0x000fc80007ffe0ff */
[----:B------:R-:W-:-:S05]  /*0d00*/  MOV R4, R0 ;  /* 0x0000000000047202 */ /* 0x000fca0000000f00 */
[----:B------:R-:W-:Y:S01]  /*0d10*/  @!P1 IMAD.MOV R4, RZ, RZ, -R4 ;  /* 0x000000ffff049224 */ /* 0x000fe200078e0a04 */
[----:B------:R-:W-:-:S05]  /*0d20*/  @!P0 LOP3.LUT R4, RZ, R9, RZ, 0x33, !PT ;  /* 0x00000009ff048212 */ /* 0x000fca00078e33ff */
[----:B------:R-:W-:-:S05]  /*0d30*/  IMAD R10, R7, R4, RZ ;  /* 0x00000004070a7224 */ /* 0x000fca00078e02ff */
[----:B------:R-:W-:-:S04]  /*0d40*/  IADD3 R0, -R10, c[0x0][0x538], RZ ;  /* 0x00014e000a007a10 */ /* 0x000fc80007ffe1ff */
[----:B------:R-:W-:-:S04]  /*0d50*/  IMNMX R6, R7, R0, PT ;  /* 0x0000000007067217 */ /* 0x000fc80003800200 */
[----:B------:R-:W-:-:S05]  /*0d60*/  IABS R0, R6 ;  /* 0x0000000600007213 */ /* 0x000fca0000000000 */
[----:B------:R-:W-:-:S04]  /*0d70*/  IMAD.MOV.U32 R5, RZ, RZ, R0 ;  /* 0x000000ffff057224 */ /* 0x000fc800078e0000 */
[----:B------:R-:W1:Y:S08]  /*0d80*/  I2F.RP R2, R5 ;  /* 0x0000000500027306 */ /* 0x000e700000209400 */
[----:B-1----:R-:W1:Y:S02]  /*0d90*/  MUFU.RCP R2, R2 ;  /* 0x0000000200027308 */ /* 0x002e640000001000 */
[----:B-1----:R-:W-:-:S06]  /*0da0*/  IADD3 R2, R2, 0xffffffe, RZ ;  /* 0x0ffffffe02027810 */ /* 0x002fcc0007ffe0ff */
[----:B------:R1:W2:Y:S02]  /*0db0*/  F2I.FTZ.U32.TRUNC.NTZ R3, R2 ;  /* 0x0000000200037305 */ /* 0x0002a4000021f000 */
[----:B-1----:R-:W-:Y:S01]  /*0dc0*/  IMAD.MOV R2, RZ, RZ, -R4 ;  /* 0x000000ffff027224 */ /* 0x002fe200078e0a04 */
[----:B--2---:R-:W-:-:S03]  /*0dd0*/  IADD3 R0, RZ, -R3, RZ ;  /* 0x80000003ff007210 */ /* 0x004fc60007ffe0ff */
[----:B------:R-:W-:Y:S01]  /*0de0*/  IMAD R8, R9, R2, R11 ;  /* 0x0000000209087224 */ /* 0x000fe200078e020b */
[----:B------:R-:W-:Y:S01]  /*0df0*/  IABS R9, R6 ;  /* 0x0000000600097213 */ /* 0x000fe20000000000 */
[----:B------:R-:W-:-:S03]  /*0e00*/  IMAD.MOV.U32 R2, RZ, RZ, R0 ;  /* 0x000000ffff027224 */ /* 0x000fc600078e0000 */
[----:B------:R-:W-:Y:S01]  /*0e10*/  IABS R0, R8 ;  /* 0x0000000800007213 */ /* 0x000fe20000000000 */
[----:B------:R-:W-:Y:S02]  /*0e20*/  IMAD R7, R2, R5, RZ ;  /* 0x0000000502077224 */ /* 0x000fe400078e02ff */
[----:B------:R-:W-:Y:S02]  /*0e30*/  IMAD.MOV.U32 R2, RZ, RZ, RZ ;  /* 0x000000ffff027224 */ /* 0x000fe400078e00ff */
[----:B------:R-:W-:Y:S01]  /*0e40*/  IMAD.MOV.U32 R4, RZ, RZ, R0 ;  /* 0x000000ffff047224 */ /* 0x000fe200078e0000 */
[----:B------:R-:W-:Y:S01]  /*0e50*/  IADD3 R0, RZ, -R9, RZ ;  /* 0x80000009ff007210 */ /* 0x000fe20007ffe0ff */
[----:B------:R-:W-:-:S04]  /*0e60*/  IMAD.HI.U32 R3, R3, R7, R2 ;  /* 0x0000000703037227 */ /* 0x000fc800078e0002 */
[----:B------:R-:W-:Y:S02]  /*0e70*/  IMAD.MOV.U32 R2, RZ, RZ, R0 ;  /* 0x000000ffff027224 */ /* 0x000fe400078e0000 */
[----:B------:R-:W-:Y:S01]  /*0e80*/  IMAD.HI.U32 R0, R3, R4, RZ ;  /* 0x0000000403007227 */ /* 0x000fe200078e00ff */
[----:B------:R-:W-:-:S03]  /*0e90*/  IADD3 R3, R10, 0x1000000, R8 ;  /* 0x010000000a037810 */ /* 0x000fc60007ffe008 */
[----:B------:R-:W-:-:S05]  /*0ea0*/  IMAD R2, R0, R2, R4 ;  /* 0x0000000200027224 */ /* 0x000fca00078e0204 */
[----:B------:R-:W-:-:S13]  /*0eb0*/  ISETP.GT.U32.AND P0, PT, R5, R2, PT ;  /* 0x000000020500720c */ /* 0x000fda0003f04070 */
[----:B------:R-:W-:Y:S01]  /*0ec0*/  @!P0 IMAD.IADD R2, R2, 0x1, -R5 ;  /* 0x0000000102028824 */ /* 0x000fe200078e0a05 */
[----:B------:R-:W-:Y:S02]  /*0ed0*/  @!P0 IADD3 R0, R0, 0x1, RZ ;  /* 0x0000000100008810 */ /* 0x000fe40007ffe0ff */
[----:B------:R-:W-:Y:S02]  /*0ee0*/  ISETP.NE.AND P0, PT, R6, RZ, PT ;  /* 0x000000ff0600720c */ /* 0x000fe40003f05270 */
[----:B------:R-:W-:Y:S02]  /*0ef0*/  ISETP.GE.U32.AND P2, PT, R2, R5, PT ;  /* 0x000000050200720c */ /* 0x000fe40003f46070 */
[----:B------:R-:W-:-:S04]  /*0f00*/  LOP3.LUT R2, R8, R6, RZ, 0x3c, !PT ;  /* 0x0000000608027212 */ /* 0x000fc800078e3cff */
[----:B------:R-:W-:Y:S01]  /*0f10*/  ISETP.GE.AND P1, PT, R2, RZ, PT ;  /* 0x000000ff0200720c */ /* 0x000fe20003f26270 */
[----:B------:R-:W-:-:S06]  /*0f20*/  IMAD.MOV R2, RZ, RZ, -R6 ;  /* 0x000000ffff027224 */ /* 0x000fcc00078e0a06 */
[----:B------:R-:W-:-:S06]  /*0f30*/  @P2 IADD3 R0, R0, 0x1, RZ ;  /* 0x0000000100002810 */ /* 0x000fcc0007ffe0ff */
[----:B------:R-:W-:Y:S02]  /*0f40*/  @!P1 IADD3 R0, -R0, RZ, RZ ;  /* 0x000000ff00009210 */ /* 0x000fe40007ffe1ff */
[----:B------:R-:W-:-:S05]  /*0f50*/  @!P0 LOP3.LUT R0, RZ, R6, RZ, 0x33, !PT ;  /* 0x00000006ff008212 */ /* 0x000fca00078e33ff */
[----:B------:R-:W-:-:S05]  /*0f60*/  IMAD R2, R0, R2, R3 ;  /* 0x0000000200027224 */ /* 0x000fca00078e0203 */
[----:B------:R1:W-:Y:S02]  /*0f70*/  STL [R1+0x58], R2 ;  /* 0x0000580201007387 */ /* 0x0003e40000100800 */
.L_x_586:
[----:B------:R-:W-:Y:S05]  /*0f80*/  BSYNC B0 ;  /* 0x0000000000007941 */ /* 0x000fea0003800000 */
.L_x_584:
[----:B------:R-:W-:-:S04]  /*0f90*/  LOP3.LUT R0, RZ, R0, RZ, 0x33, !PT ;  /* 0x00000000ff007212 */ /* 0x000fc800078e33ff */
[----:B------:R-:W-:-:S05]  /*0fa0*/  IADD3 R0, R0, R12, RZ ;  /* 0x0000000c00007210 */ /* 0x000fca0007ffe0ff */
[----:B------:R2:W-:Y:S01]  /*0fb0*/  STL [R1+0x54], R0 ;  /* 0x0000540001007387 */ /* 0x0005e20000100800 */
[----:B------:R-:W-:Y:S05]  /*0fc0*/  BRA `(.L_x_587) ;  /* 0x0000006000007947 */ /* 0x000fea0003800000 */
.L_x_575:
[----:B------:R-:W-:Y:S01]  /*0fd0*/  MOV R0, UR4 ;  /* 0x0000000400007c02 */ /* 0x000fe20008000f00 */
[----:B------:R-:W-:Y:S04]  /*0fe0*/  STL [R1+0x54], RZ ;  /* 0x000054ff01007387 */ /* 0x000fe80000100800 */
[----:B------:R-:W-:Y:S04]  /*0ff0*/  STL [R1+0x58], RZ ;  /* 0x000058ff01007387 */ /* 0x000fe80000100800 */
[----:B------:R1:W-:Y:S02]  /*1000*/  STL [R1+0x50], R0 ;  /* 0x0000500001007387 */ /* 0x0003e40000100800 */
[----:B-1----:R-:W-:-:S05]  /*1010*/  MOV R0, c[0x0][0x53c] ;  /* 0x00014f0000007a02 */ /* 0x002fca0000000f00 */
[----:B------:R1:W-:Y:S02]  /*1020*/  STL [R1+0x5c], R0 ;  /* 0x00005c0001007387 */ /* 0x0003e40000100800 */
.L_x_587:
[----:B------:R-:W3:Y:S04]  /*1030*/  LDL R4, [R1+0x50] ;  /* 0x0000500001047983 */ /* 0x000ee80000100800 */
[----:B------:R-:W3:Y:S04]  /*1040*/  LDL R5, [R1+0x54] ;  /* 0x0000540001057983 */ /* 0x000ee80000100800 */
[----:B------:R-:W3:Y:S04]  /*1050*/  LDL R6, [R1+0x58] ;  /* 0x0000580001067983 */ /* 0x000ee80000100800 */
[----:B------:R-:W3:Y:S01]  /*1060*/  LDL R7, [R1+0x5c] ;  /* 0x00005c0001077983 */ /* 0x000ee20000100800 */
[----:B------:R-:W-:Y:S01]  /*1070*/  ISETP.NE.AND P0, PT, R13, RZ, PT ;  /* 0x000000ff0d00720c */ /* 0x000fe20003f05270 */
[----:B------:R-:W-:-:S12]  /*1080*/  WARPSYNC 0xffffffff ;  /* 0xffffffff00007948 */ /* 0x000fd80003800000 */
[----:B---3--:R3:W-:Y:S04]  /*1090*/  @!P0 STS.128 [0x9100], R4 ;  /* 0x00910004ff008388 */ /* 0x0087e80000000c00 */
[----:B------:R-:W-:Y:S06]  /*10a0*/  BAR.ARV 0x5, 0x80 ;  /* 0x0142000000007b1d */ /* 0x000fec0000002000 */
.L_x_573:
[----:B-12---:R-:W2:Y:S02]  /*10b0*/  LDL R0, [R1+0x5c] ;  /* 0x00005c0001007983 */ /* 0x006ea40000100800 */
[----:B--2---:R-:W-:-:S13]  /*10c0*/  ISETP.GE.AND P0, PT, R0, c[0x0][0x53c], PT ;  /* 0x00014f0000007a0c */ /* 0x004fda0003f06270 */
[----:B------:R-:W-:Y:S05]  /*10d0*/  @P0 EXIT ;  /* 0x000000000000094d */ /* 0x000fea0003800000 */
[----:B------:R-:W1:Y:S01]  /*10e0*/  S2R R18, SR_TID.X ;  /* 0x0000000000127919 */ /* 0x000e620000002100 */
[----:B------:R-:W-:Y:S02]  /*10f0*/  ULDC UR4, c[0x0][0x2ac] ;  /* 0x0000ab0000047ab9 */ /* 0x000fe40000000800 */
[----:B------:R-:W-:Y:S02]  /*1100*/  ULDC UR5, c[0x0][0x1d0] ;  /* 0x0000740000057ab9 */ /* 0x000fe40000000800 */
[----:B------:R-:W-:Y:S01]  /*1110*/  UIMAD UR5, UR4, UR5, URZ ;  /* 0x00000005040572a4 */ /* 0x000fe2000f8e023f */
[----:B-1----:R-:W-:-:S04]  /*1120*/  SHF.R.S32.HI R12, RZ, 0x1f, R18 ;  /* 0x0000001fff0c7819 */ /* 0x002fc80000011412 */
[CC--:B------:R-:W-:Y:S02]  /*1130*/  LEA.HI R3, R12.reuse, R18.reuse, RZ, 0x4 ;  /* 0x000000120c037211 */ /* 0x0c0fe400078f20ff */
[CC--:B------:R-:W-:Y:S02]  /*1140*/  LEA.HI R9, R12.reuse, R18.reuse, RZ, 0x2 ;  /* 0x000000120c097211 */ /* 0x0c0fe400078f10ff */
[----:B------:R-:W-:Y:S02]  /*1150*/  LEA.HI R14, R12, R18, RZ, 0x3 ;  /* 0x000000120c0e7211 */ /* 0x000fe400078f18ff */
[----:B------:R-:W-:Y:S02]  /*1160*/  LOP3.LUT R0, R3, 0xfffffff0, RZ, 0xc0, !PT ;  /* 0xfffffff003007812 */ /* 0x000fe400078ec0ff */
[--C-:B------:R-:W-:Y:S02]  /*1170*/  SHF.R.S32.HI R11, RZ, 0x2, R9.reuse ;  /* 0x00000002ff0b7819 */ /* 0x100fe40000011409 */
[----:B------:R-:W-:Y:S01]  /*1180*/  SHF.R.S32.HI R2, RZ, 0x1f, R9 ;  /* 0x0000001fff027819 */ /* 0x000fe20000011409 */
[----:B------:R-:W-:Y:S01]  /*1190*/  IMAD.IADD R0, R18, 0x1, -R0 ;  /* 0x0000000112007824 */ /* 0x000fe200078e0a00 */
[----:B---3--:R-:W-:-:S02]  /*11a0*/  LOP3.LUT R7, R14, 0xfffffff8, RZ, 0xc0, !PT ;  /* 0xfffffff80e077812 */ /* 0x008fc400078ec0ff */
[----:B------:R-:W-:Y:S02]  /*11b0*/  SHF.R.S32.HI R20, RZ, 0x3, R14 ;  /* 0x00000003ff147819 */ /* 0x000fe4000001140e */
[----:B------:R-:W-:Y:S01]  /*11c0*/  SHF.R.S32.HI R6, RZ, 0x4, R3 ;  /* 0x00000004ff067819 */ /* 0x000fe20000011403 */
[----:B------:R-:W-:Y:S01]  /*11d0*/  IMAD.IADD R10, R18, 0x1, -R7 ;  /* 0x00000001120a7824 */ /* 0x000fe200078e0a07 */
[----:B------:R-:W-:Y:S01]  /*11e0*/  LEA.HI R2, R2, R11, RZ, 0x3 ;  /* 0x0000000b02027211 */ /* 0x000fe200078f18ff */
[----:B------:R-:W-:Y:S01]  /*11f0*/  IMAD.SHL.U32 R5, R20, 0x40, RZ ;  /* 0x0000004014057824 */ /* 0x000fe200078e00ff */
[----:B------:R-:W-:Y:S01]  /*1200*/  LEA.HI R4, R3, R6, RZ, 0x1 ;  /* 0x0000000603047211 */ /* 0x000fe200078f08ff */
[----:B------:R-:W-:Y:S01]  /*1210*/  IMAD.SHL.U32 R201, R10, 0x8, RZ ;  /* 0x000000080ac97824 */ /* 0x000fe200078e00ff */
[----:B------:R-:W-:Y:S02]  /*1220*/  LOP3.LUT R3, R2, 0xfffffff8, RZ, 0xc0, !PT ;  /* 0xfffffff802037812 */ /* 0x000fe400078ec0ff */
[----:B------:R-:W-:-:S02]  /*1230*/  SHF.R.S32.HI R7, RZ, 0x1f, R0 ;  /* 0x0000001fff077819 */ /* 0x000fc40000011400 */
[----:B------:R-:W-:Y:S01]  /*1240*/  LOP3.LUT R2, R5, 0x1c0, RZ, 0xc0, !PT ;  /* 0x000001c005027812 */ /* 0x000fe200078ec0ff */
[----:B------:R-:W-:Y:S01]  /*1250*/  IMAD.IADD R11, R11, 0x1, -R3 ;  /* 0x000000010b0b7824 */ /* 0x000fe200078e0a03 */
[----:B------:R-:W-:Y:S02]  /*1260*/  LEA.HI R15, R7, R0, RZ, 0x3 ;  /* 0x00000000070f7211 */ /* 0x000fe400078f18ff */
[----:B------:R-:W-:Y:S02]  /*1270*/  LOP3.LUT R7, R2, 0x38, R201, 0xf8, !PT ;  /* 0x0000003802077812 */ /* 0x000fe400078ef8c9 */
[----:B------:R-:W-:Y:S02]  /*1280*/  SHF.R.U32.HI R3, RZ, 0x3, R2 ;  /* 0x00000003ff037819 */ /* 0x000fe40000011602 */
[----:B------:R-:W-:Y:S02]  /*1290*/  LOP3.LUT R5, R15, 0xfffffff8, RZ, 0xc0, !PT ;  /* 0xfffffff80f057812 */ /* 0x000fe400078ec0ff */
[----:B------:R-:W-:-:S02]  /*12a0*/  LOP3.LUT R2, R11, 0x1, RZ, 0xc0, !PT ;  /* 0x000000010b027812 */ /* 0x000fc400078ec0ff */
[----:B------:R-:W-:Y:S01]  /*12b0*/  LOP3.LUT R17, R7, R3, RZ, 0x3c, !PT ;  /* 0x0000000307117212 */ /* 0x000fe200078e3cff */
[----:B------:R-:W-:Y:S01]  /*12c0*/  IMAD.IADD R8, R0, 0x1, -R5 ;  /* 0x0000000100087824 */ /* 0x000fe200078e0a05 */
[----:B------:R-:W-:Y:S02]  /*12d0*/  LEA.HI R3, R12, R18, RZ, 0x5 ;  /* 0x000000120c037211 */ /* 0x000fe400078f28ff */
[----:B------:R-:W-:Y:S02]  /*12e0*/  ISETP.NE.U32.AND P0, PT, R2, 0x1, PT ;  /* 0x000000010200780c */ /* 0x000fe40003f05070 */
[----:B------:R-:W-:Y:S02]  /*12f0*/  LOP3.LUT R4, R4, 0xfffffffe, RZ, 0xc0, !PT ;  /* 0xfffffffe04047812 */ /* 0x000fe400078ec0ff */
[----:B------:R-:W-:Y:S02]  /*1300*/  LOP3.LUT R2, R9, 0xfffffffc, RZ, 0xc0, !PT ;  /* 0xfffffffc09027812 */ /* 0x000fe400078ec0ff */
[--C-:B------:R-:W-:Y:S01]  /*1310*/  SHF.R.S32.HI R7, RZ, 0x5, R3.reuse ;  /* 0x00000005ff077819 */ /* 0x100fe20000011403 */
[----:B------:R-:W-:Y:S01]  /*1320*/  IMAD.IADD R16, R6, 0x1, -R4 ;  /* 0x0000000106107824 */ /* 0x000fe200078e0a04 */
[----:B------:R-:W-:Y:S01]  /*1330*/  SHF.R.S32.HI R0, RZ, 0x1f, R3 ;  /* 0x0000001fff007819 */ /* 0x000fe20000011403 */
[----:B------:R-:W-:Y:S01]  /*1340*/  IMAD.IADD R9, R18, 0x1, -R2 ;  /* 0x0000000112097824 */ /* 0x000fe200078e0a02 */
[----:B------:R-:W-:-:S02]  /*1350*/  LOP3.LUT R3, R3, 0xffffffe0, RZ, 0xc0, !PT ;  /* 0xffffffe003037812 */ /* 0x000fc400078ec0ff */
[----:B------:R-:W-:Y:S02]  /*1360*/  LEA.HI R4, R12, R18, RZ, 0x6 ;  /* 0x000000120c047211 */ /* 0x000fe400078f30ff */
[----:B------:R-:W-:Y:S01]  /*1370*/  LEA.HI R2, R0, R7, RZ, 0x2 ;  /* 0x0000000700027211 */ /* 0x000fe200078f10ff */
[----:B------:R-:W-:Y:S01]  /*1380*/  IMAD.IADD R19, R18, 0x1, -R3 ;  /* 0x0000000112137824 */ /* 0x000fe200078e0a03 */
[----:B------:R-:W-:Y:S01]  /*1390*/  LEA.HI R0, R9, R9, RZ, 0x1 ;  /* 0x0000000909007211 */ /* 0x000fe200078f08ff */
[----:B------:R-:W-:Y:S01]  /*13a0*/  IMAD.SHL.U32 R3, R10, 0x40, RZ ;  /* 0x000000400a037824 */ /* 0x000fe200078e00ff */
[----:B------:R-:W-:Y:S01]  /*13b0*/  R2P PR, R11, 0x6 ;  /* 0x000000060b007804 */ /* 0x000fe20000000000 */
[----:B------:R-:W-:Y:S01]  /*13c0*/  IMAD.SHL.U32 R13, R4, 0x8, RZ ;  /* 0x00000008040d7824 */ /* 0x000fe200078e00ff */
[----:B------:R-:W-:Y:S02]  /*13d0*/  LOP3.LUT R4, R2, 0xffffffc, RZ, 0xc0, !PT ;  /* 0x0ffffffc02047812 */ /* 0x000fe400078ec0ff */
[----:B------:R-:W-:-:S02]  /*13e0*/  LOP3.LUT R2, R3, 0x1c0, RZ, 0xc0, !PT ;  /* 0x000001c003027812 */ /* 0x000fc400078ec0ff */
[C---:B------:R-:W-:Y:S01]  /*13f0*/  LOP3.LUT R3, R0.reuse, 0x1ffffffe, RZ, 0xc0, !PT ;  /* 0x1ffffffe00037812 */ /* 0x040fe200078ec0ff */
[----:B------:R-:W-:Y:S01]  /*1400*/  IMAD.SHL.U32 R0, R0, 0x20, RZ ;  /* 0x0000002000007824 */ /* 0x000fe200078e00ff */
[----:B------:R-:W-:Y:S01]  /*1410*/  SHF.R.S32.HI R12, RZ, 0x1f, R19 ;  /* 0x0000001fff0c7819 */ /* 0x000fe20000011413 */
[----:B------:R-:W-:Y:S01]  /*1420*/  IMAD.IADD R5, R7, 0x1, -R4 ;  /* 0x0000000107057824 */ /* 0x000fe200078e0a04 */
[----:B------:R-:W-:Y:S01]  /*1430*/  LOP3.LUT R6, R2, 0x8, R14, 0xf8, !PT ;  /* 0x0000000802067812 */ /* 0x000fe200078ef80e */
[----:B------:R-:W-:Y:S01]  /*1440*/  IMAD.IADD R3, R9, 0x1, -R3 ;  /* 0x0000000109037824 */ /* 0x000fe200078e0a03 */
[----:B------:R-:W-:Y:S02]  /*1450*/  LEA.HI R12, R12, R19, RZ, 0x2 ;  /* 0x000000130c0c7211 */ /* 0x000fe400078f10ff */
[----:B------:R-:W-:Y:S02]  /*1460*/  LOP3.LUT R0, R0, 0xffffffc0, RZ, 0xc0, !PT ;  /* 0xffffffc000007812 */ /* 0x000fe400078ec0ff */
[----:B------:R-:W-:-:S02]  /*1470*/  SHF.R.U32.HI R4, RZ, 0x3, R2 ;  /* 0x00000003ff047819 */ /* 0x000fc40000011602 */
[----:B------:R-:W-:Y:S02]  /*1480*/  SHF.R.S32.HI R2, RZ, 0x2, R12 ;  /* 0x00000002ff027819 */ /* 0x000fe4000001140c */
[----:B------:R-:W-:Y:S01]  /*1490*/  LOP3.LUT R17, R17, 0x7ffffe00, R13, 0xf8, !PT ;  /* 0x7ffffe0011117812 */ /* 0x000fe200078ef80d */
[----:B------:R-:W-:Y:S01]  /*14a0*/  IMAD R13, R3, 0x8, R0 ;  /* 0x00000008030d7824 */ /* 0x000fe200078e0200 */
[----:B------:R-:W-:Y:S01]  /*14b0*/  LOP3.LUT R14, R6, R4, RZ, 0x3c, !PT ;  /* 0x00000004060e7212 */ /* 0x000fe200078e3cff */
[C---:B------:R-:W-:Y:S01]  /*14c0*/  IMAD.SHL.U32 R0, R8.reuse, 0x40, RZ ;  /* 0x0000004008007824 */ /* 0x040fe200078e00ff */
[C---:B------:R-:W-:Y:S01]  /*14d0*/  LOP3.LUT P6, RZ, R8.reuse, 0x2, RZ, 0xc0, !PT ;  /* 0x0000000208ff7812 */ /* 0x040fe200078cc0ff */
        /* <DEDUP_REMOVED lines=8> */
[----:B------:R-:W-:Y:S01]  /*1560*/  STL [R1+0xc8], R18 ;  /* 0x0000c81201007387 */ /* 0x000fe20000100800 */
[----:B------:R-:W-:Y:S01]  /*1570*/  LOP3.LUT R2, R0, 0x8, R3, 0xf8, !PT ;  /* 0x0000000800027812 */ /* 0x000fe200078ef803 */
[----:B------:R-:W-:Y:S01]  /*1580*/  IMAD.SHL.U32 R3, R15, 0x40, RZ ;  /* 0x000000400f037824 */ /* 0x000fe200078e00ff */
[----:B------:R-:W-:Y:S01]  /*1590*/  SHF.R.U32.HI R0, RZ, 0x3, R0 ;  /* 0x00000003ff007819 */ /* 0x000fe20000011600 */
[--C-:B------:R-:W-:Y:S01]  /*15a0*/  IMAD R6, R9, 0x2, R5.reuse ;  /* 0x0000000209067824 */ /* 0x100fe200078e0205 */
[----:B------:R-:W-:Y:S01]  /*15b0*/  LEA.HI R4, R4, R4, RZ, 0x1d ;  /* 0x0000000404047211 */ /* 0x000fe200078fe8ff */
[----:B------:R-:W-:Y:S01]  /*15c0*/  IMAD.MOV.U32 R9, RZ, RZ, 0x20 ;  /* 0x00000020ff097424 */ /* 0x000fe200078e00ff */
[----:B------:R-:W-:Y:S01]  /*15d0*/  LOP3.LUT R2, R2, R0, RZ, 0x3c, !PT ;  /* 0x0000000002027212 */ /* 0x000fe200078e3cff */
[----:B------:R-:W-:Y:S01]  /*15e0*/  IMAD R0, R16, 0x200, R14 ;  /* 0x0000020010007824 */ /* 0x000fe200078e020e */
[----:B------:R-:W-:Y:S01]  /*15f0*/  LOP3.LUT R3, R3, 0xfffffe00, RZ, 0xc0, !PT ;  /* 0xfffffe0003037812 */ /* 0x000fe200078ec0ff */
[----:B------:R-:W-:Y:S01]  /*1600*/  IMAD.IADD R8, R6, 0x1, R4 ;  /* 0x0000000106087824 */ /* 0x000fe200078e0204 */
[C---:B------:R-:W-:Y:S01]  /*1610*/  LOP3.LUT P4, RZ, R10.reuse, 0x2, RZ, 0xc0, !PT ;  /* 0x000000020aff7812 */ /* 0x040fe2000788c0ff */
[----:B------:R-:W-:Y:S01]  /*1620*/  IMAD R6, R10, 0x10, R20 ;  /* 0x000000100a067824 */ /* 0x000fe200078e0214 */
[CC--:B------:R-:W-:Y:S01]  /*1630*/  IADD3 R4, R2.reuse, R3.reuse, R5 ;  /* 0x0000000302047210 */ /* 0x0c0fe20007ffe005 */
[----:B------:R-:W-:Y:S01]  /*1640*/  IMAD.MOV.U32 R11, RZ, RZ, 0x40 ;  /* 0x00000040ff0b7424 */ /* 0x000fe200078e00ff */
[----:B------:R-:W-:Y:S01]  /*1650*/  LOP3.LUT R5, R2, R3, RZ, 0xfc, !PT ;  /* 0x0000000302057212 */ /* 0x000fe200078efcff */
[----:B------:R-:W-:Y:S01]  /*1660*/  IMAD.MOV.U32 R7, RZ, RZ, -0x10 ;  /* 0xfffffff0ff077424 */ /* 0x000fe200078e00ff */
[----:B------:R-:W-:Y:S01]  /*1670*/  LOP3.LUT R3, R12, 0x7ffffffc, RZ, 0xc0, !PT ;  /* 0x7ffffffc0c037812 */ /* 0x000fe200078ec0ff */
[----:B------:R1:W-:Y:S01]  /*1680*/  STL [R1+0x18], R6 ;  /* 0x0000180601007387 */ /* 0x0003e20000100800 */
[----:B------:R-:W-:Y:S01]  /*1690*/  SHF.R.S32.HI R10, RZ, 0x1f, R201 ;  /* 0x0000001fff0a7819 */ /* 0x000fe200000114c9 */
[----:B------:R-:W-:Y:S01]  /*16a0*/  IMAD.IADD R12, R18, 0x1, R13 ;  /* 0x00000001120c7824 */ /* 0x000fe200078e020d */
[----:B------:R-:W-:Y:S01]  /*16b0*/  LEA R184, R0, 0x2900, 0x1 ;  /* 0x0000290000b87811 */ /* 0x000fe200078e08ff */
[----:B------:R-:W-:Y:S01]  /*16c0*/  IMAD.IADD R3, R19, 0x1, -R3 ;  /* 0x0000000113037824 */ /* 0x000fe200078e0a03 */
[----:B------:R-:W-:Y:S01]  /*16d0*/  SEL R0, R9, 0xffffffe0, !P6 ;  /* 0xffffffe009007807 */ /* 0x000fe20007000000 */
[----:B------:R-:W-:Y:S01]  /*16e0*/  IMAD.SHL.U32 R203, R17, 0x2, RZ ;  /* 0x0000000211cb7824 */ /* 0x000fe200078e00ff */
[----:B------:R2:W-:Y:S01]  /*16f0*/  STL [R1+0x4c], R12 ;  /* 0x00004c0c01007387 */ /* 0x0005e20000100800 */
[----:B------:R-:W-:Y:S01]  /*1700*/  IMAD.SHL.U32 R10, R3, 0x2, RZ ;  /* 0x00000002030a7824 */ /* 0x000fe200078e00ff */
[----:B------:R-:W-:-:S02]  /*1710*/  SEL R2, R11, 0xffffffc0, !P3 ;  /* 0xffffffc00b027807 */ /* 0x000fc40005800000 */
[----:B------:R-:W-:Y:S02]  /*1720*/  SEL R3, R11, 0xffffffc0, !P5 ;  /* 0xffffffc00b037807 */ /* 0x000fe40006800000 */
[C---:B------:R-:W-:Y:S01]  /*1730*/  IADD3 R16, R10.reuse, 0x8, RZ ;  /* 0x000000080a107810 */ /* 0x040fe20007ffe0ff */
[----:B------:R-:W-:Y:S01]  /*1740*/  STL [R1], R10 ;  /* 0x0000000a01007387 */ /* 0x000fe20000100800 */
[----:B------:R-:W-:Y:S01]  /*1750*/  IADD3 R15, R10, 0x10, RZ ;  /* 0x000000100a0f7810 */ /* 0x000fe20007ffe0ff */
[----:B------:R-:W-:Y:S01]  /*1760*/  IMAD.IADD R190, R184, 0x1, R2 ;  /* 0x00000001b8be7824 */ /* 0x000fe200078e0202 */
[C---:B------:R-:W-:Y:S02]  /*1770*/  IADD3 R14, R10.reuse, 0x18, RZ ;  /* 0x000000180a0e7810 */ /* 0x040fe40007ffe0ff */
[C---:B------:R-:W-:Y:S02]  /*1780*/  IADD3 R13, R10.reuse, 0x20, RZ ;  /* 0x000000200a0d7810 */ /* 0x040fe40007ffe0ff */
[----:B------:R-:W-:-:S02]  /*1790*/  IADD3 R11, R10, 0x30, RZ ;  /* 0x000000300a0b7810 */ /* 0x000fc40007ffe0ff */
[----:B------:R-:W-:Y:S02]  /*17a0*/  SEL R7, R7, 0x10, !P0 ;  /* 0x0000001007077807 */ /* 0x000fe40004000000 */
[----:B-1----:R-:W-:Y:S02]  /*17b0*/  SEL R6, R9, 0xffffffe0, !P1 ;  /* 0xffffffe009067807 */ /* 0x002fe40004800000 */
[----:B------:R-:W-:Y:S02]  /*17c0*/  SHF.R.S32.HI R9, RZ, 0x1f, R10 ;  /* 0x0000001fff097819 */ /* 0x000fe4000001140a */
[C---:B------:R-:W-:Y:S02]  /*17d0*/  IADD3 R195, R184.reuse, 0x20, RZ ;  /* 0x00000020b8c37810 */ /* 0x040fe40007ffe0ff */
[----:B------:R-:W-:Y:S01]  /*17e0*/  @P4 IADD3 R195, R184, -0x20, RZ ;  /* 0xffffffe0b8c34810 */ /* 0x000fe20007ffe0ff */
[----:B------:R1:W-:Y:S01]  /*17f0*/  STL [R1+0xb8], R9 ;  /* 0x0000b80901007387 */ /* 0x0003e20000100800 */
[----:B--2---:R-:W-:-:S02]  /*1800*/  IADD3 R12, R10, 0x28, RZ ;  /* 0x000000280a0c7810 */ /* 0x004fc40007ffe0ff */
[----:B------:R-:W-:Y:S01]  /*1810*/  LEA R191, R4, 0x5100, 0x1 ;  /* 0x0000510004bf7811 */ /* 0x000fe200078e08ff */
[----:B------:R-:W-:Y:S01]  /*1820*/  STL [R1+0x78], R16 ;  /* 0x0000781001007387 */ /* 0x000fe20000100800 */
[----:B------:R-:W-:Y:S01]  /*1830*/  IMAD.IADD R187, R2, 0x1, R195 ;  /* 0x0000000102bb7824 */ /* 0x000fe200078e02c3 */
[----:B------:R-:W-:Y:S02]  /*1840*/  LEA R185, R5, 0x100, 0x1 ;  /* 0x0000010005b97811 */ /* 0x000fe400078e08ff */
[----:B------:R2:W-:Y:S01]  /*1850*/  STL [R1+0x74], R15 ;  /* 0x0000740f01007387 */ /* 0x0005e20000100800 */
[----:B------:R-:W-:Y:S01]  /*1860*/  IMAD.IADD R192, R191, 0x1, R3 ;  /* 0x00000001bfc07824 */ /* 0x000fe200078e0203 */
[----:B------:R-:W-:Y:S01]  /*1870*/  IADD3 R199, R195, 0x800, RZ ;  /* 0x00000800c3c77810 */ /* 0x000fe20007ffe0ff */
[--C-:B------:R-:W-:Y:S01]  /*1880*/  IMAD.IADD R186, R3, 0x1, R185.reuse ;  /* 0x0000000103ba7824 */ /* 0x100fe200078e02b9 */
[----:B------:R3:W-:Y:S01]  /*1890*/  STL [R1+0x70], R14 ;  /* 0x0000700e01007387 */ /* 0x0007e20000100800 */
[----:B------:R-:W-:Y:S01]  /*18a0*/  IADD3 R198, R195, 0x1000, RZ ;  /* 0x00001000c3c67810 */ /* 0x000fe20007ffe0ff */
[----:B------:R-:W-:Y:S01]  /*18b0*/  IMAD.IADD R194, R191, 0x1, R0 ;  /* 0x00000001bfc27824 */ /* 0x000fe200078e0200 */
[C---:B------:R-:W-:Y:S01]  /*18c0*/  IADD3 R197, R195.reuse, 0x1800, RZ ;  /* 0x00001800c3c57810 */ /* 0x040fe20007ffe0ff */
[----:B------:R-:W-:Y:S01]  /*18d0*/  STL [R1+0x6c], R13 ;  /* 0x00006c0d01007387 */ /* 0x000fe20000100800 */
[----:B------:R-:W-:Y:S01]  /*18e0*/  IADD3 R196, R195, 0x2000, RZ ;  /* 0x00002000c3c47810 */ /* 0x000fe20007ffe0ff */
[----:B------:R-:W-:-:S02]  /*18f0*/  IMAD.IADD R189, R0, 0x1, R185 ;  /* 0x0000000100bd7824 */ /* 0x000fc400078e02b9 */
[----:B------:R4:W-:Y:S01]  /*1900*/  STL [R1+0x68], R12 ;  /* 0x0000680c01007387 */ /* 0x0009e20000100800 */
[C---:B------:R-:W-:Y:S02]  /*1910*/  IMAD.IADD R193, R0.reuse, 0x1, R192 ;  /* 0x0000000100c17824 */ /* 0x040fe400078e02c0 */
[----:B------:R-:W-:Y:S01]  /*1920*/  IMAD.IADD R188, R0, 0x1, R186 ;  /* 0x0000000100bc7824 */ /* 0x000fe200078e02ba */
[----:B------:R5:W-:Y:S01]  /*1930*/  STL [R1+0x64], R11 ;  /* 0x0000640b01007387 */ /* 0x000be20000100800 */
[----:B-1----:R-:W-:Y:S02]  /*1940*/  IADD3 R9, R10, 0x38, RZ ;  /* 0x000000380a097810 */ /* 0x002fe40007ffe0ff */
[----:B------:R-:W-:Y:S02]  /*1950*/  LEA R10, R8, 0x80, 0x1 ;  /* 0x00000080080a7811 */ /* 0x000fe400078e08ff */
[----:B------:R-:W-:Y:S01]  /*1960*/  SHF.R.S32.HI R8, RZ, 0x1f, R16 ;  /* 0x0000001fff087819 */ /* 0x000fe20000011410 */
[----:B------:R-:W-:Y:S01]  /*1970*/  STL [R1+0x60], R9 ;  /* 0x0000600901007387 */ /* 0x000fe20000100800 */
[----:B--2---:R-:W-:-:S03]  /*1980*/  SHF.R.S32.HI R15, RZ, 0x1f, R15 ;  /* 0x0000001fff0f7819 */ /* 0x004fc6000001140f */
[----:B------:R-:W-:Y:S01]  /*1990*/  STL [R1+0x80], R10 ;  /* 0x0000800a01007387 */ /* 0x000fe20000100800 */
[----:B---3--:R-:W-:-:S03]  /*19a0*/  SHF.R.S32.HI R14, RZ, 0x1f, R14 ;  /* 0x0000001fff0e7819 */ /* 0x008fc6000001140e */
[----:B------:R1:W-:Y:S04]  /*19b0*/  STL [R1+0xb0], R8 ;  /* 0x0000b00801007387 */ /* 0x0003e80000100800 */
[----:B------:R-:W-:Y:S01]  /*19c0*/  STL [R1+0xac], R15 ;  /* 0x0000ac0f01007387 */ /* 0x000fe20000100800 */
[----:B----4-:R-:W-:-:S03]  /*19d0*/  SHF.R.S32.HI R12, RZ, 0x1f, R12 ;  /* 0x0000001fff0c7819 */ /* 0x010fc6000001140c */
[----:B------:R-:W-:Y:S01]  /*19e0*/  STL [R1+0xa8], R14 ;  /* 0x0000a80e01007387 */ /* 0x000fe20000100800 */
[----:B-----5:R-:W-:Y:S02]  /*19f0*/  SHF.R.S32.HI R11, RZ, 0x1f, R11 ;  /* 0x0000001fff0b7819 */ /* 0x020fe4000001140b */
[----:B-1----:R-:W-:-:S05]  /*1a00*/  SHF.R.S32.HI R8, RZ, 0x1f, R13 ;  /* 0x0000001fff087819 */ /* 0x002fca000001140d */
[----:B------:R1:W-:Y:S04]  /*1a10*/  STL [R1+0xa4], R8 ;  /* 0x0000a40801007387 */ /* 0x0003e80000100800 */
[----:B------:R-:W-:Y:S04]  /*1a20*/  STL [R1+0xa0], R12 ;  /* 0x0000a00c01007387 */ /* 0x000fe80000100800 */
[----:B------:R2:W-:Y:S01]  /*1a30*/  STL [R1+0x9c], R11 ;  /* 0x00009c0b01007387 */ /* 0x0005e20000100800 */
[----:B-1----:R-:W-:Y:S02]  /*1a40*/  SHF.R.S32.HI R8, RZ, 0x1f, R9 ;  /* 0x0000001fff087819 */ /* 0x002fe40000011409 */
[----:B------:R-:W-:-:S02]  /*1a50*/  IADD3 R9, R10, 0x40, RZ ;  /* 0x000000400a097810 */ /* 0x000fc40007ffe0ff */
[C---:B------:R-:W-:Y:S01]  /*1a60*/  @P2 IADD3 R9, R10.reuse, -0x40, RZ ;  /* 0xffffffc00a092810 */ /* 0x040fe20007ffe0ff */
[----:B------:R1:W-:Y:S01]  /*1a70*/  STL [R1+0x98], R8 ;  /* 0x0000980801007387 */ /* 0x0003e20000100800 */
[----:B--2---:R-:W-:-:S05]  /*1a80*/  IMAD.IADD R11, R10, 0x1, R6 ;  /* 0x000000010a0b7824 */ /* 0x004fca00078e0206 */
[----:B------:R-:W-:Y:S01]  /*1a90*/  STL [R1+0xb4], R11 ;  /* 0x0000b40b01007387 */ /* 0x000fe20000100800 */
[----:B-1----:R-:W-:-:S04]  /*1aa0*/  IMAD.IADD R8, R10, 0x1, R7 ;  /* 0x000000010a087824 */ /* 0x002fc800078e0207 */
[----:B------:R-:W-:Y:S01]  /*1ab0*/  IMAD.IADD R2, R8, 0x1, R6 ;  /* 0x0000000108027824 */ /* 0x000fe200078e0206 */
[----:B------:R1:W-:Y:S04]  /*1ac0*/  STL [R1+0x90], R8 ;  /* 0x0000900801007387 */ /* 0x0003e80000100800 */
[----:B------:R2:W-:Y:S04]  /*1ad0*/  STL [R1+0x94], R2 ;  /* 0x0000940201007387 */ /* 0x0005e80000100800 */
[----:B------:R-:W-:Y:S01]  /*1ae0*/  STL [R1+0x84], R9 ;  /* 0x0000840901007387 */ /* 0x000fe20000100800 */
[----:B-1----:R-:W-:-:S02]  /*1af0*/  IMAD.IADD R8, R6, 0x1, R9 ;  /* 0x0000000106087824 */ /* 0x002fc400078e0209 */
[----:B--2---:R-:W-:-:S03]  /*1b00*/  IMAD.IADD R2, R7, 0x1, R9 ;  /* 0x0000000107027824 */ /* 0x004fc600078e0209 */
[----:B------:R-:W-:Y:S01]  /*1b10*/  STL [R1+0x88], R8 ;  /* 0x0000880801007387 */ /* 0x000fe20000100800 */
[----:B------:R-:W-:-:S03]  /*1b20*/  IMAD.IADD R3, R7, 0x1, R8 ;  /* 0x0000000107037824 */ /* 0x000fc600078e0208 */
[----:B------:R1:W-:Y:S04]  /*1b30*/  STL [R1+0x8c], R2 ;  /* 0x00008c0201007387 */ /* 0x0003e80000100800 */
[----:B------:R2:W-:Y:S01]  /*1b40*/  STL [R1+0xc0], R3 ;  /* 0x0000c00301007387 */ /* 0x0005e20000100800 */
[----:B-1----:R-:W-:-:S05]  /*1b50*/  IMAD.IADD R2, R6, 0x1, R2 ;  /* 0x0000000106027824 */ /* 0x002fca00078e0202 */
[----:B------:R2:W-:Y:S02]  /*1b60*/  STL [R1+0xbc], R2 ;  /* 0x0000bc0201007387 */ /* 0x0005e40000100800 */
.L_x_804:
[----:B------:R-:W3:Y:S01]  /*1b70*/  LDL R14, [R1+0x5c] ;  /* 0x00005c00010e7983 */ /* 0x000ee20000100800 */
[----:B------:R-:W-:Y:S01]  /*1b80*/  ISETP.NE.U32.AND P0, PT, RZ, c[0x0][0x370], PT ;  /* 0x0000dc00ff007a0c */ /* 0x000fe20003f05070 */
[----:B------:R-:W-:Y:S01]  /*1b90*/  IMAD.MOV.U32 R13, RZ, RZ, 0x4 ;  /* 0x00000004ff0d7424 */ /* 0x000fe200078e00ff */
[----:B------:R-:W-:Y:S01]  /*1ba0*/  ISETP.NE.U32.AND P2, PT, RZ, c[0x0][0x360], PT ;  /* 0x0000d800ff007a0c */ /* 0x000fe20003f45070 */
[----:B------:R-:W-:Y:S01]  /*1bb0*/  IMAD.MOV.U32 R8, RZ, RZ, RZ ;  /* 0x000000ffff087224 */ /* 0x000fe200078e00ff */
[----:B------:R-:W-:Y:S01]  /*1bc0*/  ISETP.NE.AND.EX P1, PT, RZ, c[0x0][0x374], PT, P0 ;  /* 0x0000dd00ff007a0c */ /* 0x000fe20003f25300 */
[----:B------:R-:W-:Y:S01]  /*1bd0*/  IMAD.MOV.U32 R12, RZ, RZ, RZ ;  /* 0x000000ffff0c7224 */ /* 0x000fe200078e00ff */
[----:B------:R-:W-:Y:S02]  /*1be0*/  ISETP.NE.AND.EX P0, PT, RZ, c[0x0][0x364], PT, P2 ;  /* 0x0000d900ff007a0c */ /* 0x000fe40003f05320 */
[----:B------:R-:W-:-:S04]  /*1bf0*/  ISETP.NE.U32.AND P3, PT, RZ, c[0x0][0x348], PT ;  /* 0x0000d200ff007a0c */ /* 0x000fc80003f65070 */
[----:B------:R-:W-:-:S05]  /*1c00*/  ISETP.NE.AND.EX P3, PT, RZ, c[0x0][0x34c], PT, P3 ;  /* 0x0000d300ff007a0c */ /* 0x000fca0003f65330 */
[----:B---3--:R-:W-:-:S04]  /*1c10*/  @P1 IMAD.WIDE R6, R14, R13, c[0x0][0x370] ;  /* 0x0000dc000e061625 */ /* 0x008fc800078e020d */
[CC--:B--2---:R-:W-:Y:S01]  /*1c20*/  IMAD.WIDE R2, R14.reuse, R13.reuse, c[0x0][0x348] ;  /* 0x0000d2000e027625 */ /* 0x0c4fe200078e020d */
[----:B------:R-:W2:Y:S03]  /*1c30*/  @P1 LDG.E R8, [R6.64] ;  /* 0x0000000606081981 */ /* 0x000ea6000c1e1900 */
[----:B------:R-:W-:Y:S01]  /*1c40*/  @P0 IMAD.WIDE R4, R14, R13, c[0x0][0x360] ;  /* 0x0000d8000e040625 */ /* 0x000fe200078e020d */
[----:B------:R1:W5:Y:S04]  /*1c50*/  @P3 LDG.E R12, [R2.64] ;  /* 0x00000006020c3981 */ /* 0x000368000c1e1900 */
[----:B------:R1:W5:Y:S01]  /*1c60*/  @P0 LDG.E R246, [R4.64] ;  /* 0x0000000604f60981 */ /* 0x000362000c1e1900 */
        /* <DEDUP_REMOVED lines=8> */
.L_x_588:
[----:B------:R-:W-:-:S04]  /*1cf0*/  ISETP.NE.U32.AND P0, PT, RZ, c[0x0][0x368], PT ;  /* 0x0000da00ff007a0c */ /* 0x000fc80003f05070 */
[----:B------:R-:W-:-:S13]  /*1d00*/  ISETP.NE.AND.EX P0, PT, RZ, c[0x0][0x36c], PT, P0 ;  /* 0x0000db00ff007a0c */ /* 0x000fda0003f05300 */
[----:B------:R-:W-:Y:S05]  /*1d10*/  @!P0 BRA `(.L_x_589) ;  /* 0x0000003000008947 */ /* 0x000fea0003800000 */
[----:B-1----:R-:W-:-:S05]  /*1d20*/  IMAD.WIDE R2, R14, R13, c[0x0][0x368] ;  /* 0x0000da000e027625 */ /* 0x002fca00078e020d */
[----:B------:R1:W5:Y:S01]  /*1d30*/  LDG.E R0, [R2.64] ;  /* 0x0000000602007981 */ /* 0x000362000c1e1900 */
[----:B------:R-:W-:Y:S05]  /*1d40*/  BRA `(.L_x_590) ;  /* 0x0000008000007947 */ /* 0x000fea0003800000 */
.L_x_589:
[----:B------:R-:W-:Y:S01]  /*1d50*/  ISETP.NE.U32.AND P0, PT, RZ, c[0x0][0x350], PT ;  /* 0x0000d400ff007a0c */ /* 0x000fe20003f05070 */
[----:B------:R-:W-:-:S03]  /*1d60*/  IMAD.U32 R0, RZ, RZ, UR5 ;  /* 0x00000005ff007e24 */ /* 0x000fc6000f8e00ff */
[----:B------:R-:W-:-:S13]  /*1d70*/  ISETP.NE.AND.EX P0, PT, RZ, c[0x0][0x354], PT, P0 ;  /* 0x0000d500ff007a0c */ /* 0x000fda0003f05300 */
[----:B------:R-:W-:Y:S05]  /*1d80*/  @!P0 BRA `(.L_x_590) ;  /* 0x0000004000008947 */ /* 0x000fea0003800000 */
[----:B-1----:R-:W-:-:S05]  /*1d90*/  IMAD.WIDE R2, R14, R13, c[0x0][0x350] ;  /* 0x0000d4000e027625 */ /* 0x002fca00078e020d */
[----:B------:R-:W2:Y:S04]  /*1da0*/  LDG.E R4, [R2.64] ;  /* 0x0000000602047981 */ /* 0x000ea8000c1e1900 */
[----:B------:R-:W2:Y:S02]  /*1db0*/  LDG.E R0, [R2.64+0x4] ;  /* 0x0000040602007981 */ /* 0x000ea4000c1e1900 */
[----:B--2---:R-:W-:Y:S02]  /*1dc0*/  IADD3 R0, -R4, R0, RZ ;  /* 0x0000000004007210 */ /* 0x004fe40007ffe1ff */
.L_x_590:
[----:B-1----:R-:W2:Y:S01]  /*1dd0*/  LDL.LU R2, [R1+0x54] ;  /* 0x0000540001027983 */ /* 0x002ea20000300800 */
[----:B------:R-:W-:Y:S01]  /*1de0*/  IMAD.MOV.U32 R3, RZ, RZ, c[0x0][0x2c4] ;  /* 0x0000b100ff037624 */ /* 0x000fe200078e00ff */
[----:B------:R-:W-:Y:S01]  /*1df0*/  LOP3.LUT R200, R200, 0xfffbffff, RZ, 0xc0, !PT ;  /* 0xfffbffffc8c87812 */ /* 0x000fe200078ec0ff */
[----:B------:R-:W-:Y:S02]  /*1e00*/  IMAD.MOV.U32 R6, RZ, RZ, c[0x0][0x32c] ;  /* 0x0000cb00ff067624 */ /* 0x000fe400078e00ff */
[----:B-----5:R-:W-:Y:S01]  /*1e10*/  IMAD.IADD R248, R0, 0x1, -R8 ;  /* 0x0000000100f87824 */ /* 0x020fe200078e0a08 */
[----:B------:R-:W-:-:S02]  /*1e20*/  ISETP.NE.AND P4, PT, R3, 0x1, PT ;  /* 0x000000010300780c */ /* 0x000fc40003f85270 */
[----:B------:R-:W-:-:S11]  /*1e30*/  ISETP.GE.AND P1, PT, R6, 0x1, PT ;  /* 0x000000010600780c */ /* 0x000fd60003f26270 */
[----:B------:R-:W-:-:S04]  /*1e40*/  @P4 LOP3.LUT R200, R200, 0x40000, RZ, 0xfc, !PT ;  /* 0x00040000c8c84812 */ /* 0x000fc800078efcff */
[----:B------:R-:W-:-:S04]  /*1e50*/  LOP3.LUT R200, R200, 0xfffeffff, RZ, 0xc0, !PT ;  /* 0xfffeffffc8c87812 */ /* 0x000fc800078ec0ff */
[----:B------:R-:W-:Y:S01]  /*1e60*/  @P1 LOP3.LUT R200, R200, 0x10000, RZ, 0xfc, !PT ;  /* 0x00010000c8c81812 */ /* 0x000fe200078efcff */
[----:B--2---:R-:W-:-:S05]  /*1e70*/  IMAD.SHL.U32 R16, R2, 0x80, RZ ;  /* 0x0000008002107824 */ /* 0x004fca00078e00ff */
[----:B------:R1:W-:Y:S01]  /*1e80*/  STL [R1+0x48], R16 ;  /* 0x0000481001007387 */ /* 0x0003e20000100800 */
[----:B------:R-:W-:-:S05]  /*1e90*/  IADD3 R2, R16, 0x7f, RZ ;  /* 0x0000007f10027810 */ /* 0x000fca0007ffe0ff */
[----:B------:R-:W-:-:S04]  /*1ea0*/  @P4 IMAD.HI.U32 R3, R2, c[0x0][0x2c8], RZ ;  /* 0x0000b20002034a27 */ /* 0x000fc800078e00ff */
[----:B------:R-:W-:Y:S01]  /*1eb0*/  IMAD.MOV.U32 R0, RZ, RZ, R2 ;  /* 0x000000ffff007224 */ /* 0x000fe200078e0002 */
[----:B------:R-:W-:Y:S02]  /*1ec0*/  IADD3 R2, R248, 0x1, -R246 ;  /* 0x00000001f8027810 */ /* 0x000fe40007ffe8f6 */
[----:B------:R-:W-:-:S05]  /*1ed0*/  @P4 SHF.R.U32.HI R0, RZ, c[0x0][0x2cc], R3 ;  /* 0x0000b300ff004a19 */ /* 0x000fca0000011603 */
[----:B------:R-:W-:-:S05]  /*1ee0*/  IMAD.IADD R0, R2, 0x1, R0 ;  /* 0x0000000102007824 */ /* 0x000fca00078e0200 */
[----:B------:R-:W-:Y:S01]  /*1ef0*/  IADD3 R3, R0, c[0x0][0x328], RZ ;  /* 0x0000ca0000037a10 */ /* 0x000fe20007ffe0ff */
[----:B------:R-:W-:Y:S05]  /*1f00*/  @!P1 BRA `(.L_x_591) ;  /* 0x0000010000009947 */ /* 0x000fea0003800000 */
[C---:B------:R-:W-:Y:S01]  /*1f10*/  ISETP.GT.AND P0, PT, R0.reuse, RZ, PT ;  /* 0x000000ff0000720c */ /* 0x040fe20003f04270 */
[----:B------:R-:W-:Y:S01]  /*1f20*/  BSSY B0, `(.L_x_592) ;  /* 0x000000c000007945 */ /* 0x000fe20003800000 */
[----:B------:R-:W-:-:S11]  /*1f30*/  IADD3 R2, R0, -0x1, RZ ;  /* 0xffffffff00027810 */ /* 0x000fd60007ffe0ff */
[----:B------:R-:W-:Y:S05]  /*1f40*/  @P0 BRA `(.L_x_593) ;  /* 0x0000006000000947 */ /* 0x000fea0003800000 */
[----:B------:R-:W-:Y:S01]  /*1f50*/  ISETP.NE.AND P0, PT, R6, 0x1, PT ;  /* 0x000000010600780c */ /* 0x000fe20003f05270 */
[----:B------:R-:W-:-:S12]  /*1f60*/  IMAD.MOV R0, RZ, RZ, -R0 ;  /* 0x000000ffff007224 */ /* 0x000fd800078e0a00 */
[----:B------:R-:W-:-:S05]  /*1f70*/  @P0 IMAD.HI.U32 R2, R0, c[0x0][0x330], RZ ;  /* 0x0000cc0000020a27 */ /* 0x000fca00078e00ff */
[----:B------:R-:W-:-:S04]  /*1f80*/  @P0 SHF.R.U32.HI R0, RZ, c[0x0][0x334], R2 ;  /* 0x0000cd00ff000a19 */ /* 0x000fc80000011602 */
[----:B------:R-:W-:Y:S01]  /*1f90*/  LOP3.LUT R2, RZ, R0, RZ, 0x33, !PT ;  /* 0x00000000ff027212 */ /* 0x000fe200078e33ff */
[----:B------:R-:W-:Y:S05]  /*1fa0*/  BRA `(.L_x_594) ;  /* 0x0000003000007947 */ /* 0x000fea0003800000 */
.L_x_593:
[----:B------:R-:W-:-:S13]  /*1fb0*/  ISETP.NE.AND P0, PT, R6, 0x1, PT ;  /* 0x000000010600780c */ /* 0x000fda0003f05270 */
[----:B------:R-:W-:-:S05]  /*1fc0*/  @P0 IMAD.HI.U32 R0, R2, c[0x0][0x330], RZ ;  /* 0x0000cc0002000a27 */ /* 0x000fca00078e00ff */
[----:B------:R-:W-:Y:S02]  /*1fd0*/  @P0 SHF.R.U32.HI R2, RZ, c[0x0][0x334], R0 ;  /* 0x0000cd00ff020a19 */ /* 0x000fe40000011600 */
.L_x_594:
[----:B------:R-:W-:Y:S05]  /*1fe0*/  BSYNC B0 ;  /* 0x0000000000007941 */ /* 0x000fea0003800000 */
.L_x_592:
[----:B------:R-:W-:-:S05]  /*1ff0*/  IMAD R2, R2, R6, c[0x0][0x32c] ;  /* 0x0000cb0002027624 */ /* 0x000fca00078e0206 */
[----:B------:R-:W-:-:S04]  /*2000*/  IMNMX R3, R3, R2, PT ;  /* 0x0000000203037217 */ /* 0x000fc80003800200 */
.L_x_591:
[----:B------:R-:W-:Y:S01]  /*2010*/  IADD3 R3, R3, 0x4f, RZ ;  /* 0x0000004f03037810 */ /* 0x000fe20007ffe0ff */
[----:B------:R-:W-:Y:S01]  /*2020*/  @P4 IMAD.HI.U32 R4, R16, c[0x0][0x2c8], RZ ;  /* 0x0000b20010044a27 */ /* 0x000fe200078e00ff */
[----:B------:R-:W-:-:S03]  /*2030*/  IADD3 R2, R248, 0x4f, RZ ;  /* 0x0000004ff8027810 */ /* 0x000fc60007ffe0ff */
[----:B------:R-:W-:-:S04]  /*2040*/  IMAD.HI R5, R3, 0x66666667, RZ ;  /* 0x6666666703057827 */ /* 0x000fc800078e02ff */
[----:B------:R-:W-:-:S04]  /*2050*/  IMAD.HI R2, R2, 0x66666667, RZ ;  /* 0x6666666702027827 */ /* 0x000fc800078e02ff */
[----:B------:R-:W-:Y:S01]  /*2060*/  IMAD.MOV.U32 R0, RZ, RZ, R16 ;  /* 0x000000ffff007224 */ /* 0x000fe200078e0010 */
[----:B------:R-:W-:Y:S01]  /*2070*/  @P4 SHF.R.U32.HI R0, RZ, c[0x0][0x2cc], R4 ;  /* 0x0000b300ff004a19 */ /* 0x000fe20000011604 */
[----:B------:R-:W-:Y:S01]  /*2080*/  IMAD.IADD R252, R248, 0x1, -R246 ;  /* 0x00000001f8fc7824 */ /* 0x000fe200078e0af6 */
[----:B------:R-:W-:Y:S02]  /*2090*/  SHF.R.U32.HI R4, RZ, 0x1f, R5 ;  /* 0x0000001fff047819 */ /* 0x000fe40000011605 */
[----:B------:R-:W-:Y:S01]  /*20a0*/  SHF.R.U32.HI R3, RZ, 0x1f, R2 ;  /* 0x0000001fff037819 */ /* 0x000fe20000011602 */
[----:B------:R-:W-:Y:S01]  /*20b0*/  IMAD.IADD R0, R252, 0x1, R0 ;  /* 0x00000001fc007824 */ /* 0x000fe200078e0200 */
[----:B------:R-:W-:Y:S02]  /*20c0*/  LEA.HI.SX32 R4, R5, R4, 0x1b ;  /* 0x0000000405047211 */ /* 0x000fe400078fdaff */
[----:B------:R-:W-:Y:S02]  /*20d0*/  LEA.HI.SX32 R3, R2, R3, 0x1b ;  /* 0x0000000302037211 */ /* 0x000fe400078fdaff */
[----:B------:R-:W-:-:S02]  /*20e0*/  IADD3 R2, R0, -c[0x0][0x324], RZ ;  /* 0x8000c90000027a10 */ /* 0x000fc40007ffe0ff */
[----:B------:R-:W-:Y:S01]  /*20f0*/  IMNMX R9, R3, R4, PT ;  /* 0x0000000403097217 */ /* 0x000fe20003800200 */
[----:B------:R-:W-:Y:S05]  /*2100*/  @!P1 BRA `(.L_x_595) ;  /* 0x000000f000009947 */ /* 0x000fea0003800000 */
[----:B------:R-:W-:Y:S01]  /*2110*/  ISETP.GT.AND P0, PT, R0, -0x1, PT ;  /* 0xffffffff0000780c */ /* 0x000fe20003f04270 */
[----:B------:R-:W-:-:S12]  /*2120*/  BSSY B0, `(.L_x_596) ;  /* 0x000000b000007945 */ /* 0x000fd80003800000 */
[----:B------:R-:W-:Y:S05]  /*2130*/  @P0 BRA `(.L_x_597) ;  /* 0x0000006000000947 */ /* 0x000fea0003800000 */
[----:B------:R-:W-:Y:S02]  /*2140*/  ISETP.NE.AND P0, PT, R6, 0x1, PT ;  /* 0x000000010600780c */ /* 0x000fe40003f05270 */
[----:B------:R-:W-:-:S11]  /*2150*/  LOP3.LUT R0, RZ, R0, RZ, 0x33, !PT ;  /* 0x00000000ff007212 */ /* 0x000fd600078e33ff */
[----:B------:R-:W-:-:S05]  /*2160*/  @P0 IMAD.HI.U32 R3, R0, c[0x0][0x330], RZ ;  /* 0x0000cc0000030a27 */ /* 0x000fca00078e00ff */
[----:B------:R-:W-:-:S04]  /*2170*/  @P0 SHF.R.U32.HI R0, RZ, c[0x0][0x334], R3 ;  /* 0x0000cd00ff000a19 */ /* 0x000fc80000011603 */
[----:B------:R-:W-:Y:S01]  /*2180*/  LOP3.LUT R0, RZ, R0, RZ, 0x33, !PT ;  /* 0x00000000ff007212 */ /* 0x000fe200078e33ff */
[----:B------:R-:W-:Y:S05]  /*2190*/  BRA `(.L_x_598) ;  /* 0x0000003000007947 */ /* 0x000fea0003800000 */
.L_x_597:
[----:B------:R-:W-:-:S13]  /*21a0*/  ISETP.NE.AND P0, PT, R6, 0x1, PT ;  /* 0x000000010600780c */ /* 0x000fda0003f05270 */
[----:B------:R-:W-:-:S05]  /*21b0*/  @P0 IMAD.HI.U32 R3, R0, c[0x0][0x330], RZ ;  /* 0x0000cc0000030a27 */ /* 0x000fca00078e00ff */
[----:B------:R-:W-:Y:S02]  /*21c0*/  @P0 SHF.R.U32.HI R0, RZ, c[0x0][0x334], R3 ;  /* 0x0000cd00ff000a19 */ /* 0x000fe40000011603 */
.L_x_598:
[----:B------:R-:W-:Y:S05]  /*21d0*/  BSYNC B0 ;  /* 0x0000000000007941 */ /* 0x000fea0003800000 */
.L_x_596:
[----:B------:R-:W-:-:S05]  /*21e0*/  IMAD R0, R0, c[0x0][0x32c], RZ ;  /* 0x0000cb0000007a24 */ /* 0x000fca00078e02ff */
[----:B------:R-:W-:-:S04]  /*21f0*/  IMNMX R2, R2, R0, !PT ;  /* 0x0000000002027217 */ /* 0x000fc80007800200 */
.L_x_595:
[----:B------:R-:W2:Y:S01]  /*2200*/  LDL R15, [R1+0x58] ;  /* 0x00005800010f7983 */ /* 0x000ea20000100800 */
[----:B------:R-:W-:Y:S01]  /*2210*/  IMAD.HI R2, R2, 0x66666667, RZ ;  /* 0x6666666702027827 */ /* 0x000fe200078e02ff */
[----:B------:R-:W-:Y:S04]  /*2220*/  BSSY B0, `(.L_x_599) ;  /* 0x000002e000007945 */ /* 0x000fe80003800000 */
[----:B------:R-:W-:-:S04]  /*2230*/  SHF.R.U32.HI R0, RZ, 0x1f, R2 ;  /* 0x0000001fff007819 */ /* 0x000fc80000011602 */
[----:B------:R-:W-:-:S04]  /*2240*/  LEA.HI.SX32 R2, R2, R0, 0x1b ;  /* 0x0000000002027211 */ /* 0x000fc800078fdaff */
[----:B------:R-:W-:Y:S01]  /*2250*/  IMNMX R6, RZ, R2, !PT ;  /* 0x00000002ff067217 */ /* 0x000fe20007800200 */
[----:B------:R-:W-:-:S03]  /*2260*/  IMAD.MOV.U32 R2, RZ, RZ, RZ ;  /* 0x000000ffff027224 */ /* 0x000fc600078e00ff */
[----:B------:R-:W-:Y:S02]  /*2270*/  ISETP.GT.AND P0, PT, R9, R6, PT ;  /* 0x000000060900720c */ /* 0x000fe40003f04270 */
        /* <DEDUP_REMOVED lines=9> */
[----:B------:R-:W-:-:S04]  /*2310*/  ISETP.NE.AND P0, PT, R5, RZ, PT ;  /* 0x000000ff0500720c */ /* 0x000fc80003f05270 */
[----:B------:R-:W-:-:S04]  /*2320*/  SEL R0, R5, c[0x0][0x338], P0 ;  /* 0x0000ce0005007a07 */ /* 0x000fc80000000000 */
[----:B------:R-:W-:Y:S02]  /*2330*/  IABS R3, R0 ;  /* 0x0000000000037213 */ /* 0x000fe40000000000 */
[----:B------:R-:W-:Y:S02]  /*2340*/  IADD3 R7, R0, -0x1, R9 ;  /* 0xffffffff00077810 */ /* 0x000fe40007ffe009 */
[----:B------:R-:W3:Y:S03]  /*2350*/  I2F.RP R2, R3 ;  /* 0x0000000300027306 */ /* 0x000ee60000209400 */
[----:B------:R-:W-:-:S05]  /*2360*/  IMAD.IADD R7, R7, 0x1, -R6 ;  /* 0x0000000107077824 */ /* 0x000fca00078e0a06 */
[----:B------:R-:W-:Y:S01]  /*2370*/  IABS R11, R7 ;  /* 0x00000007000b7213 */ /* 0x000fe20000000000 */
[----:B---3--:R-:W3:Y:S02]  /*2380*/  MUFU.RCP R2, R2 ;  /* 0x0000000200027308 */ /* 0x008ee40000001000 */
[----:B---3--:R-:W-:-:S06]  /*2390*/  IADD3 R2, R2, 0xffffffe, RZ ;  /* 0x0ffffffe02027810 */ /* 0x008fcc0007ffe0ff */
[----:B--2---:R-:W2:Y:S02]  /*23a0*/  F2I.FTZ.U32.TRUNC.NTZ R5, R2 ;  /* 0x0000000200057305 */ /* 0x004ea4000021f000 */
[----:B--2---:R-:W-:-:S04]  /*23b0*/  IMAD.MOV R2, RZ, RZ, -R5 ;  /* 0x000000ffff027224 */ /* 0x004fc800078e0a05 */
        /* <DEDUP_REMOVED lines=20> */
.L_x_600:
[----:B------:R-:W-:Y:S05]  /*2500*/  BSYNC B0 ;  /* 0x0000000000007941 */ /* 0x000fea0003800000 */
.L_x_599:
[----:B------:R-:W-:Y:S01]  /*2510*/  IMAD R3, R17, R2, R6 ;  /* 0x0000000211037224 */ /* 0x000fe200078e0206 */
[----:B------:R-:W-:Y:S01]  /*2520*/  PRMT R0, RZ, 0x7610, R0 ;  /* 0x00007610ff007816 */ /* 0x000fe20000000000 */
[----:B------:R-:W-:Y:S01]  /*2530*/  CS2R R22, SRZ ;  /* 0x0000000000167805 */ /* 0x000fe2000001ff00 */
[----:B------:R-:W-:Y:S01]  /*2540*/  CS2R R24, SRZ ;  /* 0x0000000000187805 */ /* 0x000fe2000001ff00 */
        /* <DEDUP_REMOVED lines=37> */
[----:B---3--:R-:W3:Y:S01]  /*27a0*/  LDL R4, [R1+0x18] ;  /* 0x0000180001047983 */ /* 0x008ee20000100800 */
[----:B------:R-:W-:-:S04]  /*27b0*/  ISETP.NE.U32.AND P0, PT, RZ, c[0x0][0x340], PT ;  /* 0x0000d000ff007a0c */ /* 0x000fc80003f05070 */
[----:B------:R-:W-:-:S13]  /*27c0*/  ISETP.NE.AND.EX P1, PT, RZ, c[0x0][0x344], PT, P0 ;  /* 0x0000d100ff007a0c */ /* 0x000fda0003f25300 */
[----:B------:R-:W-:-:S05]  /*27d0*/  @P1 IMAD.WIDE R2, R14, R13, c[0x0][0x340] ;  /* 0x0000d0000e021625 */ /* 0x000fca00078e020d */
[----:B------:R4:W5:Y:S01]  /*27e0*/  @P1 LDG.E R8, [R2.64] ;  /* 0x0000000602081981 */ /* 0x000962000c1e1900 */
[----:B------:R-:W-:Y:S02]  /*27f0*/  SHF.R.S32.HI R0, RZ, 0x1f, R12 ;  /* 0x0000001fff007819 */ /* 0x000fe4000001140c */
[----:B------:R-:W-:Y:S02]  /*2800*/  LOP3.LUT R15, R15, 0xffff, RZ, 0xc0, !PT ;  /* 0x0000ffff0f0f7812 */ /* 0x000fe400078ec0ff */
[----:B--2---:R-:W-:Y:S01]  /*2810*/  SEL R5, R14, RZ, !P3 ;  /* 0x000000ff0e057207 */ /* 0x004fe20005800000 */
[----:B------:R-:W-:Y:S01]  /*2820*/  IMAD R0, R0, c[0x0][0x178], RZ ;  /* 0x00005e0000007a24 */ /* 0x000fe200078e02ff */
[----:B------:R-:W-:Y:S02]  /*2830*/  ISETP.GE.AND P2, PT, R201, c[0x0][0x198], PT ;  /* 0x00006600c9007a0c */ /* 0x000fe40003f46270 */
[----:B------:R-:W-:Y:S01]  /*2840*/  IADD3 R135, R202, -0x1, RZ ;  /* 0xffffffffca877810 */ /* 0x000fe20007ffe0ff */
[----:B------:R-:W-:-:S02]  /*2850*/  IMAD R0, R12, c[0x0][0x17c], R0 ;  /* 0x00005f000c007a24 */ /* 0x000fc400078e0200 */
[----:B----4-:R-:W-:-:S05]  /*2860*/  IMAD.WIDE.U32 R2, R12, c[0x0][0x178], RZ ;  /* 0x00005e000c027a25 */ /* 0x010fca00078e00ff */
[----:B------:R-:W-:Y:S02]  /*2870*/  IADD3 R3, R3, R0, RZ ;  /* 0x0000000003037210 */ /* 0x000fe40007ffe0ff */
[----:B------:R-:W-:-:S03]  /*2880*/  SHF.R.S32.HI R0, RZ, 0x1f, R14 ;  /* 0x0000001fff007819 */ /* 0x000fc6000001140e */
[----:B------:R-:W-:Y:S01]  /*2890*/  IMAD.WIDE.U32 R2, R15, c[0x0][0x1b8], R2 ;  /* 0x00006e000f027a25 */ /* 0x000fe200078e0002 */
[----:B------:R-:W-:-:S03]  /*28a0*/  SEL R6, R0, RZ, !P3 ;  /* 0x000000ff00067207 */ /* 0x000fc60005800000 */
[----:B------:R-:W-:Y:S02]  /*28b0*/  IMAD R3, R15, c[0x0][0x1bc], R3 ;  /* 0x00006f000f037a24 */ /* 0x000fe400078e0203 */
[----:B------:R-:W-:Y:S02]  /*28c0*/  IMAD R6, R6, c[0x0][0x1c0], RZ ;  /* 0x0000700006067a24 */ /* 0x000fe400078e02ff */
[----:B------:R-:W-:-:S04]  /*28d0*/  IMAD.WIDE.U32 R2, R5, c[0x0][0x1c0], R2 ;  /* 0x0000700005027a25 */ /* 0x000fc800078e0002 */
[----:B------:R-:W-:-:S05]  /*28e0*/  IMAD R6, R5, c[0x0][0x1c4], R6 ;  /* 0x0000710005067a24 */ /* 0x000fca00078e0206 */
[----:B------:R-:W-:Y:S02]  /*28f0*/  IADD3 R3, R3, R6, RZ ;  /* 0x0000000603037210 */ /* 0x000fe40007ffe0ff */
[----:B---3--:R-:W-:-:S04]  /*2900*/  IADD3 R4, R4, R16, RZ ;  /* 0x0000001004047210 */ /* 0x008fc80007ffe0ff */
[----:B------:R-:W-:Y:S01]  /*2910*/  MOV R0, R4 ;  /* 0x0000000400007202 */ /* 0x000fe20000000f00 */
[----:B------:R-:W-:-:S05]  /*2920*/  @P4 IMAD.HI.U32 R7, R4, c[0x0][0x2c8], RZ ;  /* 0x0000b20004074a27 */ /* 0x000fca00078e00ff */
[----:B------:R-:W-:-:S04]  /*2930*/  @P4 SHF.R.U32.HI R0, RZ, c[0x0][0x2cc], R7 ;  /* 0x0000b300ff004a19 */ /* 0x000fc80000011607 */
[--C-:B------:R-:W-:Y:S01]  /*2940*/  SHF.R.S32.HI R7, RZ, 0x1f, R0.reuse ;  /* 0x0000001fff077819 */ /* 0x100fe20000011400 */
[----:B------:R-:W-:Y:S02]  /*2950*/  IMAD.MOV R5, RZ, RZ, -R0 ;  /* 0x000000ffff057224 */ /* 0x000fe400078e0a00 */
[----:B------:R-:W-:-:S04]  /*2960*/  IMAD.WIDE.U32 R2, R0, c[0x0][0x1b0], R2 ;  /* 0x00006c0000027a25 */ /* 0x000fc800078e0002 */
[----:B------:R-:W-:Y:S02]  /*2970*/  IMAD R4, R5, c[0x0][0x2c4], R4 ;  /* 0x0000b10005047a24 */ /* 0x000fe400078e0204 */
[----:B------:R-:W-:Y:S01]  /*2980*/  IMAD R5, R7, c[0x0][0x1b0], RZ ;  /* 0x00006c0007057a24 */ /* 0x000fe200078e02ff */
[----:B------:R-:W-:-:S03]  /*2990*/  @!P1 MOV R8, R14 ;  /* 0x0000000e00089202 */ /* 0x000fc60000000f00 */
[----:B------:R-:W-:Y:S01]  /*29a0*/  IMAD R6, R0, c[0x0][0x1b4], R5 ;  /* 0x00006d0000067a24 */ /* 0x000fe200078e0205 */
[----:B------:R-:W-:-:S03]  /*29b0*/  SHF.R.S32.HI R5, RZ, 0x1f, R4 ;  /* 0x0000001fff057819 */ /* 0x000fc60000011404 */
        /* <DEDUP_REMOVED lines=8> */
[----:B------:R2:W3:Y:S02]  /*2a40*/  SHFL.IDX PT, R7, R5, RZ, 0x181f ;  /* 0x00181fff05077589 */ /* 0x0004e400000e0000 */
.L_x_809:
[----:B------:R-:W-:Y:S05]  /*2a50*/  BRA.DIV ~URZ, `(.L_x_603) ;  /* 0x0001a7427f007947 */ /* 0x000fea000b800000 */
[----:B------:R4:W1:Y:S02]  /*2a60*/  SHFL.IDX PT, R2, R6, RZ, 0x181f ;  /* 0x00181fff06027589 */ /* 0x00086400000e0000 */
.L_x_810:
[----:B--2---:R-:W2:Y:S04]  /*2a70*/  LDL R3, [R1+0x48] ;  /* 0x0000480001037983 */ /* 0x004ea80000100800 */
[----:B------:R-:W4:Y:S02]  /*2a80*/  S2R R4, SR_TID.X ;  /* 0x0000000000047919 */ /* 0x000f240000002100 */
[----:B----4-:R-:W-:-:S04]  /*2a90*/  SHF.R.S32.HI R0, RZ, 0x1f, R4 ;  /* 0x0000001fff007819 */ /* 0x010fc80000011404 */
[----:B------:R-:W-:-:S04]  /*2aa0*/  LEA.HI R0, R0, R4, RZ, 0x3 ;  /* 0x0000000400007211 */ /* 0x000fc800078f18ff */
[----:B------:R-:W-:Y:S01]  /*2ab0*/  SHF.R.S32.HI R0, RZ, 0x3, R0 ;  /* 0x00000003ff007819 */ /* 0x000fe20000011400 */
[----:B------:R-:W-:Y:S01]  /*2ac0*/  IMAD R4, R246, c[0x0][0x2c4], RZ ;  /* 0x0000b100f6047a24 */ /* 0x000fe200078e02ff */
[----:B------:R-:W-:Y:S03]  /*2ad0*/  BSSY B0, `(.L_x_604) ;  /* 0x000000b000007945 */ /* 0x000fe60003800000 */
[----:B--2---:R-:W-:-:S05]  /*2ae0*/  IMAD.IADD R0, R0, 0x1, R3 ;  /* 0x0000000100007824 */ /* 0x004fca00078e0203 */
        /* <DEDUP_REMOVED lines=9> */
.L_x_605:
[----:B------:R-:W-:Y:S05]  /*2b80*/  BSYNC B0 ;  /* 0x0000000000007941 */ /* 0x000fea0003800000 */
.L_x_604:
[----:B------:R-:W-:Y:S05]  /*2b90*/  BRA.DIV ~URZ, `(.L_x_606) ;  /* 0x0001a6727f007947 */ /* 0x000fea000b800000 */
[----:B---3--:R2:W3:Y:S04]  /*2ba0*/  SHFL.IDX PT, R7, R5, 0x1, 0x181f ;  /* 0x00381f0005077f89 */ /* 0x0084e800000e0000 */
[----:B-1----:R2:W1:Y:S02]  /*2bb0*/  SHFL.IDX PT, R2, R6, 0x1, 0x181f ;  /* 0x00381f0006027f89 */ /* 0x00246400000e0000 */
.L_x_811:
        /* <DEDUP_REMOVED lines=11> */
.L_x_608:
[----:B------:R-:W-:Y:S05]  /*2c70*/  BSYNC B0 ;  /* 0x0000000000007941 */ /* 0x000fea0003800000 */
.L_x_607:
[----:B------:R-:W-:Y:S05]  /*2c80*/  BRA.DIV ~URZ, `(.L_x_609) ;  /* 0x0001a6527f007947 */ /* 0x000fea000b800000 */
[----:B---3--:R3:W4:Y:S02]  /*2c90*/  SHFL.IDX PT, R7, R5, 0x2, 0x181f ;  /* 0x00581f0005077f89 */ /* 0x00872400000e0000 */
.L_x_812:
[----:B------:R-:W-:Y:S05]  /*2ca0*/  BRA.DIV ~URZ, `(.L_x_610) ;  /* 0x0001a6a27f007947 */ /* 0x000fea000b800000 */
[----:B-1----:R1:W2:Y:S02]  /*2cb0*/  SHFL.IDX PT, R2, R6, 0x2, 0x181f ;  /* 0x00581f0006027f89 */ /* 0x0022a400000e0000 */
.L_x_813:
        /* <DEDUP_REMOVED lines=11> */
.L_x_612:
[----:B------:R-:W-:Y:S05]  /*2d70*/  BSYNC B0 ;  /* 0x0000000000007941 */ /* 0x000fea0003800000 */
.L_x_611:
[----:B------:R-:W-:Y:S05]  /*2d80*/  BRA.DIV ~URZ, `(.L_x_613) ;  /* 0x0001a6327f007947 */ /* 0x000fea000b800000 */
[----:B----4-:R4:W1:Y:S04]  /*2d90*/  SHFL.IDX PT, R7, R5, 0x3, 0x181f ;  /* 0x00781f0005077f89 */ /* 0x01086800000e0000 */
[----:B--2---:R4:W2:Y:S02]  /*2da0*/  SHFL.IDX PT, R2, R6, 0x3, 0x181f ;  /* 0x00781f0006027f89 */ /* 0x0048a400000e0000 */
.L_x_814:
        /* <DEDUP_REMOVED lines=11> */
.L_x_615:
[----:B------:R-:W-:Y:S05]  /*2e60*/  BSYNC B0 ;  /* 0x0000000000007941 */ /* 0x000fea0003800000 */
.L_x_614:
[----:B------:R-:W-:Y:S05]  /*2e70*/  BRA.DIV ~URZ, `(.L_x_616) ;  /* 0x0001a6127f007947 */ /* 0x000fea000b800000 */
[----:B-1----:R1:W3:Y:S02]  /*2e80*/  SHFL.IDX PT, R7, R5, 0x4, 0x181f ;  /* 0x00981f0005077f89 */ /* 0x0022e400000e0000 */
.L_x_815:
[----:B------:R-:W-:Y:S05]  /*2e90*/  BRA.DIV ~URZ, `(.L_x_617) ;  /* 0x0001a6627f007947 */ /* 0x000fea000b800000 */
[----:B--2---:R2:W1:Y:S02]  /*2ea0*/  SHFL.IDX PT, R2, R6, 0x4, 0x181f ;  /* 0x00981f0006027f89 */ /* 0x00446400000e0000 */
.L_x_816:
        /* <DEDUP_REMOVED lines=11> */
.L_x_619:
[----:B------:R-:W-:Y:S05]  /*2f60*/  BSYNC B0 ;  /* 0x0000000000007941 */ /* 0x000fea0003800000 */
.L_x_618:
[----:B------:R-:W-:Y:S05]  /*2f70*/  BRA.DIV ~URZ, `(.L_x_620) ;  /* 0x0001a5f27f007947 */ /* 0x000fea000b800000 */
[----:B---3--:R3:W2:Y:S04]  /*2f80*/  SHFL.IDX PT, R7, R5, 0x5, 0x181f ;  /* 0x00b81f0005077f89 */ /* 0x0086a800000e0000 */
[----:B-1----:R3:W1:Y:S02]  /*2f90*/  SHFL.IDX PT, R2, R6, 0x5, 0x181f ;  /* 0x00b81f0006027f89 */ /* 0x00266400000e0000 */
.L_x_817:
        /* <DEDUP_REMOVED lines=11> */
.L_x_622:
[----:B------:R-:W-:Y:S05]  /*3050*/  BSYNC B0 ;  /* 0x0000000000007941 */ /* 0x000fea0003800000 */
.L_x_621:
[----:B------:R-:W-:Y:S05]  /*3060*/  BRA.DIV ~URZ, `(.L_x_623) ;  /* 0x0001a5d27f007947 */ /* 0x000fea000b800000 */
[----:B--2---:R2:W3:Y:S02]  /*3070*/  SHFL.IDX PT, R7, R5, 0x6, 0x181f ;  /* 0x00d81f0005077f89 */ /* 0x0044e400000e0000 */
.L_x_818:
[----:B------:R-:W-:Y:S05]  /*3080*/  BRA.DIV ~URZ, `(.L_x_624) ;  /* 0x0001a6227f007947 */ /* 0x000fea000b800000 */
[----:B-1----:R1:W2:Y:S02]  /*3090*/  SHFL.IDX PT, R2, R6, 0x6, 0x181f ;  /* 0x00d81f0006027f89 */ /* 0x0022a400000e0000 */
.L_x_819:
        /* <DEDUP_REMOVED lines=11> */
.L_x_626:
[----:B------:R-:W-:Y:S05]  /*3150*/  BSYNC B0 ;  /* 0x0000000000007941 */ /* 0x000fea0003800000 */
.L_x_625:
[----:B------:R-:W-:Y:S05]  /*3160*/  BRA.DIV ~URZ, `(.L_x_627) ;  /* 0x0001a5b27f007947 */ /* 0x000fea000b800000 */
[----:B--234-:R-:W2:Y:S04]  /*3170*/  SHFL.IDX PT, R5, R5, 0x7, 0x181f ;  /* 0x00f81f0005057f89 */ /* 0x01cea800000e0000 */
[----:B------:R3:W4:Y:S02]  /*3180*/  SHFL.IDX PT, R2, R6, 0x7, 0x181f ;  /* 0x00f81f0006027f89 */ /* 0x00072400000e0000 */
.L_x_820:
[----:B------:R-:W-:Y:S01]  /*3190*/  IADD3 R0, R0, 0x70, RZ ;  /* 0x0000007000007810 */ /* 0x000fe20007ffe0ff */
        /* <DEDUP_REMOVED lines=10> */
[----:B------:R1:W-:Y:S04]  /*3240*/  STL [R1+0x40], R146 ;  /* 0x0000409201007387 */ /* 0x0003e80000100800 */
[----:B------:R-:W-:Y:S01]  /*3250*/  @!PT LDS RZ, [RZ] ;  /* 0x00000000fffff984 */ /* 0x000fe20000000800 */
[----:B------:R-:W-:Y:S01]  /*3260*/  @!PT LDS RZ, [RZ] ;  /* 0x00000000fffff984 */ /* 0x000fe20000000800 */
[----:B------:R-:W-:Y:S01]  /*3270*/  @!PT LDS RZ, [RZ] ;  /* 0x00000000fffff984 */ /* 0x000fe20000000800 */
[----:B------:R1:W-:Y:S04]  /*3280*/  @!P0 LDGSTS.E.BYPASS.LTC128B.128 [R203+0x8900], [R2.64], !P2 ;  /* 0x0890000002cb8fae */ /* 0x0003e8000d101d46 */
[----:B------:R-:W0:Y:S01]  /*3290*/  LDGDEPBAR ;  /* 0x00000000000079af */ /* 0x000e220000000000 */
[----:B------:R-:W-:Y:S02]  /*32a0*/  WARPSYNC 0xffffffff ;  /* 0xffffffff00007948 */ /* 0x000fe40003800000 */
[----:B------:R-:W2:Y:S04]  /*32b0*/  LDL R147, [R1+0x18] ;  /* 0x0000180001937983 */ /* 0x000ea80000100800 */
[----:B------:R-:W4:Y:S01]  /*32c0*/  LDL R153, [R1+0x20] ;  /* 0x0000200001997983 */ /* 0x000f220000100800 */
[----:B-1-3--:R-:W-:-:S02]  /*32d0*/  MOV R6, 0x50 ;  /* 0x0000005000067802 */ /* 0x00afc40000000f00 */
[----:B------:R-:W-:-:S03]  /*32e0*/  MOV R0, c[0x0][0x2b8] ;  /* 0x0000ae0000007a02 */ /* 0x000fc60000000f00 */
[----:B------:R-:W-:Y:S01]  /*32f0*/  IMAD R105, R202, R6, -0x50 ;  /* 0xffffffb0ca697424 */ /* 0x000fe200078e0206 */
[----:B------:R-:W-:Y:S02]  /*3300*/  ISETP.NE.AND P6, PT, R0, 0x1, PT ;  /* 0x000000010000780c */ /* 0x000fe40003fc5270 */
[----:B------:R-:W-:Y:S01]  /*3310*/  MOV R212, RZ ;  /* 0x000000ff00d47202 */ /* 0x000fe20000000f00 */
[----:B------:R-:W-:Y:S01]  /*3320*/  BAR.SYNC.DEFER_BLOCKING 0x0 ;  /* 0x0000000000007b1d */ /* 0x000fe20000010000 */
[----:B--2---:R-:W-:-:S04]  /*3330*/  IADD3 R2, R147, R105, RZ ;  /* 0x0000006993027210 */ /* 0x004fc80007ffe0ff */
[C---:B------:R-:W-:Y:S02]  /*3340*/  ISETP.GE.AND P0, PT, R2.reuse, R248, PT ;  /* 0x000000f80200720c */ /* 0x040fe40003f06270 */
[----:B----4-:R-:W-:Y:S02]  /*3350*/  IADD3 R2, R2, R153, RZ ;  /* 0x0000009902027210 */ /* 0x010fe40007ffe0ff */
[----:B------:R-:W-:-:S03]  /*3360*/  ISETP.GT.OR P0, PT, R147, 0x4f, P0 ;  /* 0x0000004f9300780c */ /* 0x000fc60000704670 */
[----:B------:R-:W-:Y:S01]  /*3370*/  @P6 IMAD.HI.U32 R3, R2, c[0x0][0x2bc], RZ ;  /* 0x0000af0002036a27 */ /* 0x000fe200078e00ff */
[----:B------:R-:W-:-:S04]  /*3380*/  MOV R0, R2 ;  /* 0x0000000200007202 */ /* 0x000fc80000000f00 */
[----:B------:R-:W-:-:S05]  /*3390*/  @P6 SHF.R.U32.HI R0, RZ, c[0x0][0x2c0], R3 ;  /* 0x0000b000ff006a19 */ /* 0x000fca0000011603 */
[----:B------:R-:W-:-:S04]  /*33a0*/  @!P0 IADD3 R3, P1, R0, R150, RZ ;  /* 0x0000009600038210 */ /* 0x000fc80007f3e0ff */
[----:B------:R-:W-:Y:S02]  /*33b0*/  @!P0 LEA.HI.X.SX32 R5, R0, R146, 0x1, P1 ;  /* 0x0000009200058211 */ /* 0x000fe400008f0eff */
[----:B------:R-:W-:-:S04]  /*33c0*/  @!P0 LEA R4, P1, R3, c[0x0][0x2a0], 0x2 ;  /* 0x0000a80003048a11 */ /* 0x000fc800078210ff */
[----:B------:R-:W-:-:S05]  /*33d0*/  @!P0 LEA.HI.X R5, R3, c[0x0][0x2a4], R5, 0x2, P1 ;  /* 0x0000a90003058a11 */ /* 0x000fca00008f1405 */
[----:B------:R1:W2:Y:S01]  /*33e0*/  @!P0 LDG.E R212, [R4.64] ;  /* 0x0000000604d48981 */ /* 0x0002a2000c1e1900 */
[----:B------:R-:W-:-:S05]  /*33f0*/  IADD3 R0, -R0, RZ, RZ ;  /* 0x000000ff00007210 */ /* 0x000fca0007ffe1ff */
[----:B------:R-:W-:-:S05]  /*3400*/  IMAD R214, R0, c[0x0][0x2b8], R2 ;  /* 0x0000ae0000d67a24 */ /* 0x000fca00078e0202 */
[----:B------:R-:W-:Y:S01]  /*3410*/  SHF.R.S32.HI R8, RZ, 0x1f, R214 ;  /* 0x0000001fff087819 */ /* 0x000fe200000114d6 */
[----:B------:R-:W3:Y:S04]  /*3420*/  S2R R10, SR_TID.X ;  /* 0x00000000000a7919 */ /* 0x000ee80000002100 */
[----:B------:R-:W-:Y:S02]  /*3430*/  IMAD R0, R8, c[0x0][0x1e0], RZ ;  /* 0x0000780008007a24 */ /* 0x000fe400078e02ff */
[----:B------:R-:W-:-:S04]  /*3440*/  IMAD.WIDE.U32 R2, R214, c[0x0][0x1e0], RZ ;  /* 0x00007800d6027a25 */ /* 0x000fc800078e00ff */
[----:B------:R-:W-:-:S05]  /*3450*/  IMAD R0, R214, c[0x0][0x1e4], R0 ;  /* 0x00007900d6007a24 */ /* 0x000fca00078e0200 */
[----:B------:R-:W-:Y:S01]  /*3460*/  IADD3 R3, R3, R0, RZ ;  /* 0x0000000003037210 */ /* 0x000fe20007ffe0ff */
[----:B------:R-:W-:-:S04]  /*3470*/  IMAD.WIDE.U32 R144, R15, c[0x0][0x1e8], RZ ;  /* 0x00007a000f907a25 */ /* 0x000fc800078e00ff */
[----:B------:R-:W-:Y:S01]  /*3480*/  IMAD R139, R15, c[0x0][0x1ec], R145 ;  /* 0x00007b000f8b7a24 */ /* 0x000fe200078e0291 */
[----:B---3--:R-:W-:Y:S01]  /*3490*/  SHF.R.S32.HI R9, RZ, 0x1f, R10 ;  /* 0x0000001fff097819 */ /* 0x008fe2000001140a */
[----:B-1----:R-:W-:-:S03]  /*34a0*/  IMAD R4, R202, -0x50, R6 ;  /* 0xffffffb0ca047824 */ /* 0x002fc600078e0206 */
[----:B------:R-:W-:Y:S02]  /*34b0*/  LEA.HI R9, R9, R10, RZ, 0x3 ;  /* 0x0000000a09097211 */ /* 0x000fe400078f18ff */
[----:B------:R-:W-:Y:S02]  /*34c0*/  IADD3 R104, R248, R4, RZ ;  /* 0x00000004f8687210 */ /* 0x000fe40007ffe0ff */
[----:B------:R-:W-:-:S04]  /*34d0*/  SHF.R.S32.HI R9, RZ, 0x3, R9 ;  /* 0x00000003ff097819 */ /* 0x000fc80000011409 */
[----:B------:R-:W-:Y:S02]  /*34e0*/  IADD3 R5, -R9, R104, RZ ;  /* 0x0000006809057210 */ /* 0x000fe40007ffe1ff */
[----:B------:R-:W-:Y:S02]  /*34f0*/  ISETP.GE.AND P3, PT, R201, c[0x0][0x1d4], PT ;  /* 0x00007500c9007a0c */ /* 0x000fe40003f66270 */
[----:B------:R-:W-:Y:S01]  /*3500*/  ISETP.GE.AND P2, PT, R5, 0x11, PT ;  /* 0x000000110500780c */ /* 0x000fe20003f46270 */
[----:B------:R-:W-:Y:S01]  /*3510*/  IMAD.WIDE.U32 R18, R15, c[0x0][0x210], RZ ;  /* 0x000084000f127a25 */ /* 0x000fe200078e00ff */
[----:B------:R-:W-:Y:S04]  /*3520*/  STL.64 [R1+0x28], R144 ;  /* 0x0000289001007387 */ /* 0x000fe80000100a00 */
[----:B------:R-:W-:Y:S04]  /*3530*/  STL [R1+0x24], R139 ;  /* 0x0000248b01007387 */ /* 0x000fe80000100800 */
[----:B------:R-:W-:Y:S01]  /*3540*/  STL.64 [R1+0x38], R18 ;  /* 0x0000381201007387 */ /* 0x000fe20000100a00 */
[----:B------:R-:W-:-:S02]  /*3550*/  SHF.L.U32 R138, R201, 0x1, RZ ;  /* 0x00000001c98a7819 */ /* 0x000fc400000006ff */
[----:B--2---:R-:W-:Y:S01]  /*3560*/  SHF.R.S32.HI R13, RZ, 0x1f, R212 ;  /* 0x0000001fff0d7819 */ /* 0x004fe200000114d4 */
[----:B------:R-:W-:-:S04]  /*3570*/  IMAD.WIDE.U32 R2, R212, c[0x0][0x1f0], R2 ;  /* 0x00007c00d4027a25 */ /* 0x000fc800078e0002 */
[----:B------:R-:W-:Y:S01]  /*3580*/  IMAD R0, R13, c[0x0][0x1f0], RZ ;  /* 0x00007c000d007a24 */ /* 0x000fe200078e02ff */
[----:B------:R-:W-:-:S03]  /*3590*/  IADD3 R2, P0, R2, R144, RZ ;  /* 0x0000009002027210 */ /* 0x000fc60007f1e0ff */
[----:B------:R-:W-:-:S05]  /*35a0*/  IMAD R0, R212, c[0x0][0x1f4], R0 ;  /* 0x00007d00d4007a24 */ /* 0x000fca00078e0200 */
[----:B------:R-:W-:Y:S02]  /*35b0*/  IADD3.X R3, R139, R3, R0, P0, !PT ;  /* 0x000000038b037210 */ /* 0x000fe400007fe400 */
[----:B------:R-:W-:-:S04]  /*35c0*/  LEA R0, P0, R2, c[0x0][0x1c8], 0x1 ;  /* 0x0000720002007a11 */ /* 0x000fc800078008ff */
[----:B------:R-:W-:Y:S02]  /*35d0*/  LEA.HI.X R7, R2, c[0x0][0x1cc], R3, 0x1, P0 ;  /* 0x0000730002077a11 */ /* 0x000fe400000f0c03 */
[----:B------:R-:W1:Y:S04]  /*35e0*/  SHFL.IDX PT, R2, R0, RZ, 0x181f ;  /* 0x00181fff00027589 */ /* 0x000e6800000e0000 */
[----:B------:R-:W2:Y:S01]  /*35f0*/  SHFL.IDX PT, R3, R7, RZ, 0x181f ;  /* 0x00181fff07037589 */ /* 0x000ea200000e0000 */
[----:B------:R-:W-:-:S03]  /*3600*/  ISETP.GE.AND P0, PT, R5, 0x1, PT ;  /* 0x000000010500780c */ /* 0x000fc60003f06270 */
[----:B------:R-:W3:Y:S04]  /*3610*/  SHFL.IDX PT, R6, R0, 0x1, 0x181f ;  /* 0x00381f0000067f89 */ /* 0x000ee800000e0000 */
[----:B------:R-:W4:Y:S04]  /*3620*/  SHFL.IDX PT, R10, R7, 0x1, 0x181f ;  /* 0x00381f00070a7f89 */ /* 0x000f2800000e0000 */
[----:B------:R-:W5:Y:S04]  /*3630*/  SHFL.IDX PT, R9, R0, 0x2, 0x181f ;  /* 0x00581f0000097f89 */ /* 0x000f6800000e0000 */
[----:B------:R-:W3:Y:S01]  /*3640*/  SHFL.IDX PT, R11, R7, 0x2, 0x181f ;  /* 0x00581f00070b7f89 */ /* 0x000ee200000e0000 */
[----:B-1----:R-:W-:-:S04]  /*3650*/  @P0 LEA R2, P1, R201, R2, 0x1 ;  /* 0x00000002c9020211 */ /* 0x002fc800078208ff */
[----:B--2---:R-:W-:Y:S02]  /*3660*/  @P0 LEA.HI.X R3, R201, R3, R16, 0x1, P1 ;  /* 0x00000003c9030211 */ /* 0x004fe400008f0c10 */
[----:B------:R-:W-:Y:S01]  /*3670*/  ISETP.GE.AND P1, PT, R5, 0x21, PT ;  /* 0x000000210500780c */ /* 0x000fe20003f26270 */
[----:B------:R-:W1:Y:S04]  /*3680*/  SHFL.IDX PT, R12, R0, 0x3, 0x181f ;  /* 0x00781f00000c7f89 */ /* 0x000e6800000e0000 */
[----:B------:R3:W-:Y:S04]  /*3690*/  @P0 LDGSTS.E.BYPASS.LTC128B.128 [R203+0x2900], [R2.64], !P3 ;  /* 0x0290000002cb0fae */ /* 0x0007e8000d901d46 */
[----:B------:R-:W2:Y:S01]  /*36a0*/  SHFL.IDX PT, R14, R7, 0x3, 0x181f ;  /* 0x00781f00070e7f89 */ /* 0x000ea200000e0000 */
[----:B---3--:R-:W-:-:S04]  /*36b0*/  @P2 LEA R2, P0, R201, R6, 0x1 ;  /* 0x00000006c9022211 */ /* 0x008fc800078008ff */
[----:B----4-:R-:W-:Y:S02]  /*36c0*/  @P2 LEA.HI.X R3, R201, R10, R16, 0x1, P0 ;  /* 0x0000000ac9032211 */ /* 0x010fe400000f0c10 */
[----:B------:R3:W4:Y:S01]  /*36d0*/  SHFL.IDX PT, R10, R0, 0x4, 0x181f ;  /* 0x00981f00000a7f89 */ /* 0x00072200000e0000 */
[----:B------:R-:W-:-:S03]  /*36e0*/  ISETP.GE.AND P0, PT, R5, 0x31, PT ;  /* 0x000000310500780c */ /* 0x000fc60003f06270 */
[----:B------:R1:W-:Y:S01]  /*36f0*/  @P2 LDGSTS.E.BYPASS.LTC128B.128 [R203+0x3100], [R2.64], !P3 ;  /* 0x0310000002cb2fae */ /* 0x0003e2000d901d46 */
[C---:B-----5:R-:W-:Y:S01]  /*3700*/  @P1 LEA R6, P2, R201.reuse, R9, 0x1 ;  /* 0x00000009c9061211 */ /* 0x060fe200078408ff */
[----:B---3--:R-:W-:Y:S02]  /*3710*/  IMAD R0, R8, c[0x0][0x208], RZ ;  /* 0x0000820008007a24 */ /* 0x008fe400078e02ff */
[----:B------:R3:W5:Y:S02]  /*3720*/  SHFL.IDX PT, R8, R7, 0x4, 0x181f ;  /* 0x00981f0007087f89 */ /* 0x00076400000e0000 */
[----:B---3--:R-:W-:-:S05]  /*3730*/  @P1 LEA.HI.X R7, R201, R11, R16, 0x1, P2 ;  /* 0x0000000bc9071211 */ /* 0x008fca00010f0c10 */
[----:B------:R1:W-:Y:S01]  /*3740*/  @P1 LDGSTS.E.BYPASS.LTC128B.128 [R203+0x3900], [R6.64], !P3 ;  /* 0x0390000006cb1fae */ /* 0x0003e2000d901d46 */
[----:B------:R-:W-:Y:S02]  /*3750*/  ISETP.GE.AND P1, PT, R5, 0x41, PT ;  /* 0x000000410500780c */ /* 0x000fe40003f26270 */
[----:B-1----:R-:W-:-:S04]  /*3760*/  @P0 LEA R6, P2, R201, R12, 0x1 ;  /* 0x0000000cc9060211 */ /* 0x002fc800078408ff */
[----:B--2---:R-:W-:-:S05]  /*3770*/  @P0 LEA.HI.X R7, R201, R14, R16, 0x1, P2 ;  /* 0x0000000ec9070211 */ /* 0x004fca00010f0c10 */
[----:B------:R4:W-:Y:S01]  /*3780*/  @P0 LDGSTS.E.BYPASS.LTC128B.128 [R203+0x4100], [R6.64], !P3 ;  /* 0x0410000006cb0fae */ /* 0x0009e2000d901d46 */
[----:B------:R-:W-:-:S04]  /*3790*/  IMAD.WIDE.U32 R2, R214, c[0x0][0x208], RZ ;  /* 0x00008200d6027a25 */ /* 0x000fc800078e00ff */
[----:B------:R-:W-:Y:S01]  /*37a0*/  IMAD R0, R214, c[0x0][0x20c], R0 ;  /* 0x00008300d6007a24 */ /* 0x000fe200078e0200 */
[----:B----4-:R-:W-:-:S04]  /*37b0*/  @P1 LEA R6, P0, R201, R10, 0x1 ;  /* 0x0000000ac9061211 */ /* 0x010fc800078008ff */
[----:B-----5:R-:W-:-:S05]  /*37c0*/  @P1 LEA.HI.X R7, R201, R8, R16, 0x1, P0 ;  /* 0x00000008c9071211 */ /* 0x020fca00000f0c10 */
[----:B------:R1:W-:Y:S04]  /*37d0*/  @P1 LDGSTS.E.BYPASS.LTC128B.128 [R203+0x4900], [R6.64], !P3 ;  /* 0x0490000006cb1fae */ /* 0x0003e8000d901d46 */
[----:B------:R-:W0:Y:S01]  /*37e0*/  LDGDEPBAR ;  /* 0x00000000000079af */ /* 0x000e220000000000 */
[----:B------:R-:W-:Y:S01]  /*37f0*/  IADD3 R3, R3, R0, RZ ;  /* 0x0000000003037210 */ /* 0x000fe20007ffe0ff */
[----:B------:R-:W-:-:S04]  /*3800*/  IMAD R8, R13, c[0x0][0x218], RZ ;  /* 0x000086000d087a24 */ /* 0x000fc800078e02ff */
[----:B------:R-:W-:-:S04]  /*3810*/  IMAD.WIDE.U32 R2, R212, c[0x0][0x218], R2 ;  /* 0x00008600d4027a25 */ /* 0x000fc800078e0002 */
[----:B------:R-:W-:Y:S01]  /*3820*/  IMAD R10, R15, c[0x0][0x214], R19 ;  /* 0x000085000f0a7a24 */ /* 0x000fe200078e0213 */
[----:B------:R-:W-:Y:S01]  /*3830*/  IADD3 R2, P2, R2, R18, RZ ;  /* 0x0000001202027210 */ /* 0x000fe20007f5e0ff */
[----:B------:R-:W-:-:S03]  /*3840*/  IMAD R8, R212, c[0x0][0x21c], R8 ;  /* 0x00008700d4087a24 */ /* 0x000fc600078e0208 */
[----:B------:R-:W-:Y:S02]  /*3850*/  LEA R0, P0, R2, c[0x0][0x1f8], 0x1 ;  /* 0x00007e0002007a11 */ /* 0x000fe400078008ff */
[----:B------:R-:W-:Y:S01]  /*3860*/  IADD3.X R3, R10, R3, R8, P2, !PT ;  /* 0x000000030a037210 */ /* 0x000fe200017fe408 */
[----:B------:R-:W-:-:S04]  /*3870*/  DEPBAR.LE SB0, 0x1 ;  /* 0x000080400000791a */ /* 0x000fc80000000000 */
[----:B------:R-:W-:-:S04]  /*3880*/  DEPBAR.LE SB0, 0x0 ;  /* 0x000080000000791a */ /* 0x000fc80000000000 */
[----:B------:R-:W-:Y:S01]  /*3890*/  BAR.SYNC.DEFER_BLOCKING 0x0 ;  /* 0x0000000000007b1d */ /* 0x000fe20000010000 */
[----:B------:R-:W-:-:S05]  /*38a0*/  LEA.HI.X R2, R2, c[0x0][0x1fc], R3, 0x1, P0 ;  /* 0x00007f0002027a11 */ /* 0x000fca00000f0c03 */
[----:B------:R-:W2:Y:S04]  /*38b0*/  SHFL.IDX PT, R9, R0, RZ, 0x181f ;  /* 0x00181fff00097589 */ /* 0x000ea800000e0000 */
[----:B------:R-:W3:Y:S04]  /*38c0*/  SHFL.IDX PT, R3, R0, 0x1, 0x181f ;  /* 0x00381f0000037f89 */ /* 0x000ee800000e0000 */
[----:B------:R-:W4:Y:S04]  /*38d0*/  SHFL.IDX PT, R13, R2, RZ, 0x181f ;  /* 0x00181fff020d7589 */ /* 0x000f2800000e0000 */
[----:B-1----:R-:W-:Y:S04]  /*38e0*/  SHFL.IDX PT, R7, R0, 0x2, 0x181f ;  /* 0x00581f0000077f89 */ /* 0x002fe800000e0000 */
[----:B------:R-:W1:Y:S04]  /*38f0*/  SHFL.IDX PT, R11, R2, 0x1, 0x181f ;  /* 0x00381f00020b7f89 */ /* 0x000e6800000e0000 */
[----:B------:R-:W5:Y:S01]  /*3900*/  SHFL.IDX PT, R8, R0, 0x3, 0x181f ;  /* 0x00781f0000087f89 */ /* 0x000f6200000e0000 */
[----:B------:R-:W-:-:S03]  /*3910*/  SHF.L.U64.HI R6, R201, 0x1, R16 ;  /* 0x00000001c9067819 */ /* 0x000fc60000010210 */
[----:B------:R-:W-:Y:S04]  /*3920*/  SHFL.IDX PT, R0, R0, 0x4, 0x181f ;  /* 0x00981f0000007f89 */ /* 0x000fe800000e0000 */
[----:B------:R-:W5:Y:S04]  /*3930*/  SHFL.IDX PT, R18, R2, 0x3, 0x181f ;  /* 0x00781f0002127f89 */ /* 0x000f6800000e0000 */
[----:B------:R-:W5:Y:S04]  /*3940*/  SHFL.IDX PT, R16, R2, 0x4, 0x181f ;  /* 0x00981f0002107f89 */ /* 0x000f6800000e0000 */
[----:B------:R-:W-:Y:S04]  /*3950*/  LDSM.16.M88.4 R36, [R191] ;  /* 0x00000000bf24783b */ /* 0x000fe80000000200 */
[----:B------:R-:W-:Y:S01]  /*3960*/  LDSM.16.M88.4 R52, [R184] ;  /* 0x00000000b834783b */ /* 0x000fe20000000200 */
[----:B--2---:R-:W-:-:S02]  /*3970*/  IADD3 R14, P0, R9, R138, RZ ;  /* 0x0000008a090e7210 */ /* 0x004fc40007f1e0ff */
[----:B---3--:R-:W-:Y:S01]  /*3980*/  IADD3 R12, P1, R3, R138, RZ ;  /* 0x0000008a030c7210 */ /* 0x008fe20007f3e0ff */
[----:B------:R2:W-:Y:S01]  /*3990*/  SHFL.IDX PT, R17, R2, 0x2, 0x181f ;  /* 0x00581f0002117f89 */ /* 0x0005e200000e0000 */
[-C--:B----4-:R-:W-:Y:S02]  /*39a0*/  IADD3.X R15, R13, R6.reuse, RZ, P0, !PT ;  /* 0x000000060d0f7210 */ /* 0x090fe400007fe4ff */
[----:B-1----:R-:W-:Y:S01]  /*39b0*/  IADD3.X R13, R11, R6, RZ, P1, !PT ;  /* 0x000000060b0d7210 */ /* 0x002fe20000ffe4ff */
[----:B------:R-:W1:Y:S01]  /*39c0*/  LDSM.16.M88.4 R32, [R191+0x2000] ;  /* 0x00200000bf20783b */ /* 0x000e620000000200 */
[----:B-----5:R-:W-:Y:S02]  /*39d0*/  IADD3 R8, P2, R8, R138, RZ ;  /* 0x0000008a08087210 */ /* 0x020fe40007f5e0ff */
[----:B------:R-:W-:Y:S01]  /*39e0*/  ISETP.GE.AND P0, PT, R201, c[0x0][0x1d4], PT ;  /* 0x00007500c9007a0c */ /* 0x000fe20003f06270 */
[----:B------:R-:W-:Y:S01]  /*39f0*/  LDSM.16.M88.4 R28, [R194] ;  /* 0x00000000c21c783b */ /* 0x000fe20000000200 */
[----:B------:R-:W-:-:S02]  /*3a00*/  IADD3.X R9, R18, R6, RZ, P2, !PT ;  /* 0x0000000612097210 */ /* 0x000fc400017fe4ff */
[----:B------:R-:W-:Y:S01]  /*3a10*/  ISETP.LT.OR P2, PT, R5, 0x1, P0 ;  /* 0x000000010500780c */ /* 0x000fe20000741670 */
[----:B------:R-:W3:Y:S04]  /*3a20*/  LDSM.16.M88.4 R48, [R195] ;  /* 0x00000000c330783b */ /* 0x000ee80000000200 */
[----:B------:R-:W-:Y:S04]  /*3a30*/  LDSM.16.M88.4 R72, [R184+0x800] ;  /* 0x00080000b848783b */ /* 0x000fe80000000200 */
[----:B------:R-:W-:Y:S01]  /*3a40*/  LDSM.16.M88.4 R88, [R184+0x1000] ;  /* 0x00100000b858783b */ /* 0x000fe20000000200 */
[----:B--2---:R-:W-:-:S03]  /*3a50*/  IADD3 R2, P1, R0, R138, RZ ;  /* 0x0000008a00027210 */ /* 0x004fc60007f3e0ff */
[----:B------:R-:W-:Y:S01]  /*3a60*/  LDSM.16.M88.4 R96, [R184+0x1800] ;  /* 0x00180000b860783b */ /* 0x000fe20000000200 */
[----:B------:R-:W-:-:S03]  /*3a70*/  IADD3.X R3, R16, R6, RZ, P1, !PT ;  /* 0x0000000610037210 */ /* 0x000fc60000ffe4ff */
[----:B------:R-:W-:Y:S01]  /*3a80*/  LDSM.16.M88.4 R108, [R184+0x2000] ;  /* 0x00200000b86c783b */ /* 0x000fe20000000200 */
[----:B------:R-:W-:-:S03]  /*3a90*/  ISETP.LT.OR P1, PT, R5, 0x11, P0 ;  /* 0x000000110500780c */ /* 0x000fc60000721670 */
[----:B------:R-:W3:Y:S04]  /*3aa0*/  LDSM.16.M88.4 R24, [R194+0x2000] ;  /* 0x00200000c218783b */ /* 0x000ee80000000200 */
[----:B------:R-:W-:Y:S04]  /*3ab0*/  LDSM.16.M88.4 R84, [R199] ;  /* 0x00000000c754783b */ /* 0x000fe80000000200 */
[----:B------:R-:W-:Y:S04]  /*3ac0*/  LDSM.16.M88.4 R92, [R198] ;  /* 0x00000000c65c783b */ /* 0x000fe80000000200 */
[----:B------:R-:W-:Y:S04]  /*3ad0*/  LDSM.16.M88.4 R100, [R197] ;  /* 0x00000000c564783b */ /* 0x000fe80000000200 */
[----:B------:R-:W-:Y:S04]  /*3ae0*/  LDSM.16.M88.4 R112, [R196] ;  /* 0x00000000c470783b */ /* 0x000fe80000000200 */
[----:B------:R-:W-:Y:S01]  /*3af0*/  @!PT LDS RZ, [RZ] ;  /* 0x00000000fffff984 */ /* 0x000fe20000000800 */
[----:B------:R-:W-:Y:S01]  /*3b00*/  @!PT LDS RZ, [RZ] ;  /* 0x00000000fffff984 */ /* 0x000fe20000000800 */
[----:B------:R-:W-:Y:S01]  /*3b10*/  @!PT LDS RZ, [RZ] ;  /* 0x00000000fffff984 */ /* 0x000fe20000000800 */
[----:B------:R4:W-:Y:S01]  /*3b20*/  LDGSTS.E.BYPASS.LTC128B.128 [R203+0x100], [R14.64], !P2 ;  /* 0x001000000ecb7fae */ /* 0x0009e2000d101d46 */
[----:B------:R-:W-:-:S03]  /*3b30*/  ISETP.LT.OR P2, PT, R5, 0x21, P0 ;  /* 0x000000210500780c */ /* 0x000fc60000741670 */
[----:B------:R4:W-:Y:S01]  /*3b40*/  LDGSTS.E.BYPASS.LTC128B.128 [R203+0x900], [R12.64], !P1 ;  /* 0x009000000ccb7fae */ /* 0x0009e2000c901d46 */
[C---:B------:R-:W-:Y:S02]  /*3b50*/  ISETP.LT.OR P1, PT, R5.reuse, 0x31, P0 ;  /* 0x000000310500780c */ /* 0x040fe40000721670 */
[----:B------:R-:W-:Y:S01]  /*3b60*/  ISETP.LT.OR P0, PT, R5, 0x41, P0 ;  /* 0x000000410500780c */ /* 0x000fe20000701670 */
[----:B------:R5:W-:Y:S01]  /*3b70*/  STL [R1+0x44], R10 ;  /* 0x0000440a01007387 */ /* 0x000be20000100800 */
[----:B-1----:R-:W-:Y:S03]  /*3b80*/  HMMA.16816.F32.BF16 R56, R32, R52, RZ ;  /* 0x000000342038723c */ /* 0x002fe600000418ff */
[----:B------:R-:W2:Y:S01]  /*3b90*/  LDL R154, [R1+0x14] ;  /* 0x00001400019a7983 */ /* 0x000ea20000100800 */
[----:B-----5:R-:W-:-:S04]  /*3ba0*/  IADD3 R10, P4, R7, R138, RZ ;  /* 0x0000008a070a7210 */ /* 0x020fc80007f9e0ff */
[----:B----4-:R-:W-:Y:S01]  /*3bb0*/  HMMA.16816.F32.BF16 R12, R36, R52, RZ ;  /* 0x00000034240c723c */ /* 0x010fe200000418ff */
[----:B------:R-:W-:-:S05]  /*3bc0*/  IADD3.X R11, R17, R6, RZ, P4, !PT ;  /* 0x00000006110b7210 */ /* 0x000fca00027fe4ff */
[----:B------:R1:W-:Y:S04]  /*3bd0*/  LDGSTS.E.BYPASS.LTC128B.128 [R203+0x1100], [R10.64], !P2 ;  /* 0x011000000acb7fae */ /* 0x0003e8000d101d46 */
[----:B------:R1:W-:Y:S04]  /*3be0*/  LDGSTS.E.BYPASS.LTC128B.128 [R203+0x1900], [R8.64], !P1 ;  /* 0x0190000008cb7fae */ /* 0x0003e8000c901d46 */
[----:B------:R4:W-:Y:S04]  /*3bf0*/  LDGSTS.E.BYPASS.LTC128B.128 [R203+0x2100], [R2.64], !P0 ;  /* 0x0210000002cb7fae */ /* 0x0009e8000c101d46 */
[----:B------:R-:W-:Y:S04]  /*3c00*/  LDSM.16.M88.4 R40, [R190] ;  /* 0x00000000be28783b */ /* 0x000fe80000000200 */
[----:B------:R-:W5:Y:S02]  /*3c10*/  LDSM.16.M88.4 R20, [R192] ;  /* 0x00000000c014783b */ /* 0x000f640000000200 */
[-C--:B---3--:R-:W-:Y:S02]  /*3c20*/  HMMA.16816.F32.BF16 R60, R28, R48.reuse, R12 ;  /* 0x000000301c3c723c */ /* 0x088fe4000004180c */
[----:B------:R-:W3:Y:S04]  /*3c30*/  LDSM.16.M88.4 R16, [R192+0x2000] ;  /* 0x00200000c010783b */ /* 0x000ee80000000200 */
[----:B------:R-:W-:Y:S04]  /*3c40*/  LDSM.16.M88.4 R44, [R187] ;  /* 0x00000000bb2c783b */ /* 0x000fe80000000200 */
[----:B------:R-:W3:Y:S01]  /*3c50*/  LDSM.16.M88.4 R12, [R193] ;  /* 0x00000000c10c783b */ /* 0x000ee20000000200 */
[----:B------:R-:W-:Y:S03]  /*3c60*/  HMMA.16816.F32.BF16 R56, R24, R48, R56 ;  /* 0x000000301838723c */ /* 0x000fe60000041838 */
[----:B-1----:R-:W1:Y:S04]  /*3c70*/  LDSM.16.M88.4 R8, [R193+0x2000] ;  /* 0x00200000c108783b */ /* 0x002e680000000200 */
[----:B------:R-:W0:Y:S01]  /*3c80*/  LDGDEPBAR ;  /* 0x00000000000079af */ /* 0x000e220000000000 */
[----:B------:R-:W-:Y:S08]  /*3c90*/  HMMA.16816.F32.BF16 R68, R36, R54, RZ ;  /* 0x000000362444723c */ /* 0x000ff000000418ff */
[----:B-----5:R-:W-:Y:S08]  /*3ca0*/  HMMA.16816.F32.BF16 R64, R20, R40, R60 ;  /* 0x000000281440723c */ /* 0x020ff0000004183c */
[----:B------:R-:W-:Y:S08]  /*3cb0*/  HMMA.16816.F32.BF16 R60, R32, R54, RZ ;  /* 0x00000036203c723c */ /* 0x000ff000000418ff */
[----:B---3--:R-:W-:Y:S08]  /*3cc0*/  HMMA.16816.F32.BF16 R52, R16, R40, R56 ;  /* 0x000000281034723c */ /* 0x008ff00000041838 */
[----:B------:R-:W-:Y:S08]  /*3cd0*/  HMMA.16816.F32.BF16 R56, R28, R50, R68 ;  /* 0x000000321c38723c */ /* 0x000ff00000041844 */
[----:B------:R-:W-:Y:S08]  /*3ce0*/  HMMA.16816.F32.BF16 R68, R12, R44, R64 ;  /* 0x0000002c0c44723c */ /* 0x000ff00000041840 */
[----:B------:R-:W-:Y:S01]  /*3cf0*/  HMMA.16816.F32.BF16 R64, R24, R50, R60 ;  /* 0x000000321840723c */ /* 0x000fe2000004183c */
[----:B------:R-:W3:Y:S07]  /*3d00*/  LDSM.16.M88.4 R48, [R190+0x800] ;  /* 0x00080000be30783b */ /* 0x000eee0000000200 */
[----:B------:R-:W-:Y:S08]  /*3d10*/  HMMA.16816.F32.BF16 R60, R36, R72, RZ ;  /* 0x00000048243c723c */ /* 0x000ff000000418ff */
[----:B-1----:R-:W-:Y:S08]  /*3d20*/  HMMA.16816.F32.BF16 R80, R8, R44, R52 ;  /* 0x0000002c0850723c */ /* 0x002ff00000041834 */
[----:B------:R-:W-:Y:S01]  /*3d30*/  HMMA.16816.F32.BF16 R52, R20, R42, R56 ;  /* 0x0000002a1434723c */ /* 0x000fe20000041838 */
[----:B------:R-:W-:-:S07]  /*3d40*/  FMUL.FTZ R0, R68, c[0x0][0x320] ;  /* 0x0000c80044007a20 */ /* 0x000fce0000410000 */
[----:B------:R-:W-:Y:S01]  /*3d50*/  HMMA.16816.F32.BF16 R56, R32, R72, RZ ;  /* 0x000000482038723c */ /* 0x000fe200000418ff */
[----:B------:R1:W1:Y:S07]  /*3d60*/  MUFU.TANH R137, R0 ;  /* 0x0000000000897308 */ /* 0x00026e0000002400 */
[----:B------:R-:W-:Y:S01]  /*3d70*/  HMMA.16816.F32.BF16 R60, R28, R84, R60 ;  /* 0x000000541c3c723c */ /* 0x000fe2000004183c */
[----:B-1----:R-:W-:-:S07]  /*3d80*/  FMUL.FTZ R0, R69, c[0x0][0x320] ;  /* 0x0000c80045007a20 */ /* 0x002fce0000410000 */
[----:B------:R-:W-:Y:S01]  /*3d90*/  HMMA.16816.F32.BF16 R64, R16, R42, R64 ;  /* 0x0000002a1040723c */ /* 0x000fe20000041840 */
[----:B------:R-:W1:Y:S01]  /*3da0*/  LDSM.16.M88.4 R40, [R187+0x800] ;  /* 0x00080000bb28783b */ /* 0x000e620000000200 */
[----:B------:R5:W1:Y:S02]  /*3db0*/  MUFU.TANH R134, R0 ;  /* 0x0000000000867308 */ /* 0x000a640000002400 */
[----:B-----5:R-:W-:-:S06]  /*3dc0*/  FMUL.FTZ R0, R70, c[0x0][0x320] ;  /* 0x0000c80046007a20 */ /* 0x020fcc0000410000 */
[----:B------:R5:W1:Y:S02]  /*3dd0*/  MUFU.TANH R149, R0 ;  /* 0x0000000000957308 */ /* 0x000a640000002400 */
[----:B-----5:R-:W-:Y:S02]  /*3de0*/  FMUL.FTZ R0, R71, c[0x0][0x320] ;  /* 0x0000c80047007a20 */ /* 0x020fe40000410000 */
[----:B------:R-:W-:Y:S04]  /*3df0*/  HMMA.16816.F32.BF16 R68, R12, R46, R52 ;  /* 0x0000002e0c44723c */ /* 0x000fe80000041834 */
[----:B------:R5:W1:Y:S04]  /*3e00*/  MUFU.TANH R136, R0 ;  /* 0x0000000000887308 */ /* 0x000a680000002400 */
[----:B------:R-:W-:Y:S01]  /*3e10*/  HMMA.16816.F32.BF16 R52, R24, R84, R56 ;  /* 0x000000541834723c */ /* 0x000fe20000041838 */
[----:B-----5:R-:W-:-:S07]  /*3e20*/  FMUL.FTZ R0, R80, c[0x0][0x320] ;  /* 0x0000c80050007a20 */ /* 0x020fce0000410000 */
[----:B------:R-:W-:Y:S01]  /*3e30*/  HMMA.16816.F32.BF16 R56, R36, R74, RZ ;  /* 0x0000004a2438723c */ /* 0x000fe200000418ff */
[----:B------:R5:W1:Y:S07]  /*3e40*/  MUFU.TANH R152, R0 ;  /* 0x0000000000987308 */ /* 0x000a6e0000002400 */
[----:B---3--:R-:W-:Y:S01]  /*3e50*/  HMMA.16816.F32.BF16 R60, R20, R48, R60 ;  /* 0x00000030143c723c */ /* 0x008fe2000004183c */
[----:B-----5:R-:W-:-:S04]  /*3e60*/  FMUL.FTZ R0, R81, c[0x0][0x320] ;  /* 0x0000c80051007a20 */ /* 0x020fc80000410000 */
[----:B------:R3:W1:Y:S03]  /*3e70*/  MUFU.TANH R148, R0 ;  /* 0x0000000000947308 */ /* 0x0006660000002400 */
[----:B------:R-:W-:Y:S01]  /*3e80*/  HMMA.16816.F32.BF16 R76, R8, R46, R64 ;  /* 0x0000002e084c723c */ /* 0x000fe20000041840 */
[----:B---3--:R-:W-:-:S04]  /*3e90*/  FMUL.FTZ R0, R82, c[0x0][0x320] ;  /* 0x0000c80052007a20 */ /* 0x008fc80000410000 */
[----:B------:R3:W1:Y:S03]  /*3ea0*/  MUFU.TANH R168, R0 ;  /* 0x0000000000a87308 */ /* 0x0006660000002400 */
[----:B------:R-:W-:Y:S01]  /*3eb0*/  HMMA.16816.F32.BF16 R64, R32, R74, RZ ;  /* 0x0000004a2040723c */ /* 0x000fe200000418ff */
[----:B---3--:R-:W-:-:S04]  /*3ec0*/  FMUL.FTZ R0, R83, c[0x0][0x320] ;  /* 0x0000c80053007a20 */ /* 0x008fc80000410000 */
[----:B------:R3:W1:Y:S03]  /*3ed0*/  MUFU.TANH R158, R0 ;  /* 0x00000000009e7308 */ /* 0x0006660000002400 */
[----:B------:R-:W-:Y:S01]  /*3ee0*/  HMMA.16816.F32.BF16 R44, R16, R48, R52 ;  /* 0x00000030102c723c */ /* 0x000fe20000041834 */
[----:B---3--:R-:W-:-:S04]  /*3ef0*/  FMUL.FTZ R0, R68, c[0x0][0x320] ;  /* 0x0000c80044007a20 */ /* 0x008fc80000410000 */
[----:B------:R3:W1:Y:S03]  /*3f00*/  MUFU.TANH R127, R0 ;  /* 0x00000000007f7308 */ /* 0x0006660000002400 */
[----:B------:R-:W-:Y:S01]  /*3f10*/  HMMA.16816.F32.BF16 R52, R28, R86, R56 ;  /* 0x000000561c34723c */ /* 0x000fe20000041838 */
[----:B---3--:R-:W-:-:S04]  /*3f20*/  FMUL.FTZ R0, R69, c[0x0][0x320] ;  /* 0x0000c80045007a20 */ /* 0x008fc80000410000 */
[----:B------:R3:W1:Y:S03]  /*3f30*/  MUFU.TANH R126, R0 ;  /* 0x00000000007e7308 */ /* 0x0006660000002400 */
[----:B------:R-:W-:Y:S01]  /*3f40*/  HMMA.16816.F32.BF16 R64, R24, R86, R64 ;  /* 0x000000561840723c */ /* 0x000fe20000041840 */
[----:B---3--:R-:W-:-:S04]  /*3f50*/  FMUL.FTZ R0, R70, c[0x0][0x320] ;  /* 0x0000c80046007a20 */ /* 0x008fc80000410000 */
[----:B------:R3:W1:Y:S02]  /*3f60*/  MUFU.TANH R131, R0 ;  /* 0x0000000000837308 */ /* 0x0006640000002400 */
[----:B---3--:R-:W-:Y:S02]  /*3f70*/  FMUL.FTZ R0, R71, c[0x0][0x320] ;  /* 0x0000c80047007a20 */ /* 0x008fe40000410000 */
[----:B-1----:R-:W-:Y:S04]  /*3f80*/  HMMA.16816.F32.BF16 R68, R12, R40, R60 ;  /* 0x000000280c44723c */ /* 0x002fe8000004183c */
[----:B------:R1:W3:Y:S04]  /*3f90*/  MUFU.TANH R130, R0 ;  /* 0x0000000000827308 */ /* 0x0002e80000002400 */
        /* <DEDUP_REMOVED lines=29> */
[----:B------:R-:W-:Y:S01]  /*4170*/  HMMA.16816.F32.BF16 R72, R8, R42, R64 ;  /* 0x0000002a0848723c */ /* 0x000fe20000041840 */
[----:B-1----:R-:W-:-:S07]  /*4180*/  FMUL.FTZ R0, R81, c[0x0][0x320] ;  /* 0x0000c80051007a20 */ /* 0x002fce0000410000 */
[----:B-----5:R-:W-:Y:S01]  /*4190*/  HMMA.16816.F32.BF16 R60, R20, R44, R60 ;  /* 0x0000002c143c723c */ /* 0x020fe2000004183c */
[----:B------:R1:W1:Y:S07]  /*41a0*/  MUFU.TANH R118, R0 ;  /* 0x0000000000767308 */ /* 0x00026e0000002400 */
        /* <DEDUP_REMOVED lines=13> */
[----:B------:R1:W1:Y:S02]  /*4280*/  MUFU.TANH R90, R0 ;  /* 0x00000000005a7308 */ /* 0x0002640000002400 */
[----:B-1----:R-:W-:Y:S02]  /*4290*/  FMUL.FTZ R0, R71, c[0x0][0x320] ;  /* 0x0000c80047007a20 */ /* 0x002fe40000410000 */
[----:B--2---:R-:W-:Y:S04]  /*42a0*/  HMMA.16816.F32.BF16 R68, R12, R48, R60 ;  /* 0x000000300c44723c */ /* 0x004fe8000004183c */
[----:B------:R1:W2:Y:S04]  /*42b0*/  MUFU.TANH R89, R0 ;  /* 0x0000000000597308 */ /* 0x0002a80000002400 */
[----:B------:R-:W-:Y:S01]  /*42c0*/  HMMA.16816.F32.BF16 R60, R36, R96, RZ ;  /* 0x00000060243c723c */ /* 0x000fe200000418ff */
[----:B-1----:R-:W-:-:S04]  /*42d0*/  FMUL.FTZ R0, R72, c[0x0][0x320] ;  /* 0x0000c80048007a20 */ /* 0x002fc80000410000 */
[----:B------:R1:W1:Y:S03]  /*42e0*/  MUFU.TANH R92, R0 ;  /* 0x00000000005c7308 */ /* 0x0002660000002400 */
[----:B------:R-:W-:Y:S08]  /*42f0*/  HMMA.16816.F32.BF16 R76, R8, R48, R40 ;  /* 0x00000030084c723c */ /* 0x000ff00000041828 */
[----:B------:R-:W-:Y:S01]  /*4300*/  HMMA.16816.F32.BF16 R40, R20, R46, R52 ;  /* 0x0000002e1428723c */ /* 0x000fe20000041834 */
[----:B------:R-:W5:Y:S01]  /*4310*/  LDSM.16.M88.4 R52, [R190+0x1800] ;  /* 0x00180000be34783b */ /* 0x000f620000000200 */
[----:B-1----:R-:W-:-:S04]  /*4320*/  FMUL.FTZ R0, R73, c[0x0][0x320] ;  /* 0x0000c80049007a20 */ /* 0x002fc80000410000 */
[----:B------:R1:W1:Y:S02]  /*4330*/  MUFU.TANH R91, R0 ;  /* 0x00000000005b7308 */ /* 0x0002640000002400 */
[----:B------:R-:W-:Y:S01]  /*4340*/  HMMA.16816.F32.BF16 R64, R16, R46, R64 ;  /* 0x0000002e1040723c */ /* 0x000fe20000041840 */
[----:B-1----:R-:W-:-:S05]  /*4350*/  FMUL.FTZ R0, R74, c[0x0][0x320] ;  /* 0x0000c8004a007a20 */ /* 0x002fca0000410000 */
        /* <DEDUP_REMOVED lines=11> */
[----:B------:R1:W1:Y:S01]  /*4410*/  MUFU.TANH R128, R0 ;  /* 0x0000000000807308 */ /* 0x0002620000002400 */
[----:B------:R-:W-:Y:S01]  /*4420*/  HMMA.16816.F32.BF16 R44, R24, R100, R56 ;  /* 0x00000064182c723c */ /* 0x000fe20000041838 */
[----:B-1----:R-:W-:-:S07]  /*4430*/  FMUL.FTZ R0, R71, c[0x0][0x320] ;  /* 0x0000c80047007a20 */ /* 0x002fce0000410000 */
[----:B------:R-:W-:Y:S01]  /*4440*/  HMMA.16816.F32.BF16 R68, R12, R50, R40 ;  /* 0x000000320c44723c */ /* 0x000fe20000041828 */
[----:B------:R-:W1:Y:S01]  /*4450*/  LDSM.16.M88.4 R40, [R187+0x1800] ;  /* 0x00180000bb28783b */ /* 0x000e620000000200 */
[----:B------:R2:W1:Y:S06]  /*4460*/  MUFU.TANH R129, R0 ;  /* 0x0000000000817308 */ /* 0x00046c0000002400 */
[----:B------:R-:W-:Y:S01]  /*4470*/  HMMA.16816.F32.BF16 R48, R36, R98, RZ ;  /* 0x000000622430723c */ /* 0x000fe200000418ff */
[----:B--2---:R-:W-:-:S04]  /*4480*/  FMUL.FTZ R0, R76, c[0x0][0x320] ;  /* 0x0000c8004c007a20 */ /* 0x004fc80000410000 */
[----:B------:R2:W1:Y:S03]  /*4490*/  MUFU.TANH R124, R0 ;  /* 0x00000000007c7308 */ /* 0x0004660000002400 */
        /* <DEDUP_REMOVED lines=12> */
[----:B--2---:R-:W-:-:S06]  /*4560*/  FMUL.FTZ R0, R69, c[0x0][0x320] ;  /* 0x0000c80045007a20 */ /* 0x004fcc0000410000 */
[----:B------:R2:W1:Y:S01]  /*4570*/  MUFU.TANH R81, R0 ;  /* 0x0000000000517308 */ /* 0x0004620000002400 */
[----:B------:R-:W-:Y:S01]  /*4580*/  HMMA.16816.F32.BF16 R64, R24, R102, R60 ;  /* 0x000000661840723c */ /* 0x000fe2000004183c */
[----:B--2---:R-:W-:-:S06]  /*4590*/  FMUL.FTZ R0, R70, c[0x0][0x320] ;  /* 0x0000c80046007a20 */ /* 0x004fcc0000410000 */
[----:B------:R2:W1:Y:S01]  /*45a0*/  MUFU.TANH R84, R0 ;  /* 0x0000000000547308 */ /* 0x0004620000002400 */
[----:B------:R-:W-:Y:S01]  /*45b0*/  HMMA.16816.F32.BF16 R60, R36, R108, RZ ;  /* 0x0000006c243c723c */ /* 0x000fe200000418ff */
[----:B--2---:R-:W-:-:S07]  /*45c0*/  FMUL.FTZ R0, R71, c[0x0][0x320] ;  /* 0x0000c80047007a20 */ /* 0x004fce0000410000 */
[----:B-1----:R-:W-:Y:S01]  /*45d0*/  HMMA.16816.F32.BF16 R68, R12, R40, R56 ;  /* 0x000000280c44723c */ /* 0x002fe20000041838 */
        /* <DEDUP_REMOVED lines=91> */
[----:B------:R-:W-:Y:S01]  /*4b90*/  BAR.SYNC.DEFER_BLOCKING 0x0 ;  /* 0x0000000000007b1d */ /* 0x000fe20000010000 */
[----:B------:R-:W-:Y:S01]  /*4ba0*/  ISETP.GT.AND P5, PT, R147, 0x4f, PT ;  /* 0x0000004f9300780c */ /* 0x000fe20003fa4270 */
[----:B-1----:R-:W-:-:S05]  /*4bb0*/  FMUL.FTZ R0, R9, c[0x0][0x320] ;  /* 0x0000c80009007a20 */ /* 0x002fca0000410000 */
[----:B------:R1:W1:Y:S01]  /*4bc0*/  MUFU.TANH R25, R0 ;  /* 0x0000000000197308 */ /* 0x0002620000002400 */
[----:B------:R-:W-:Y:S01]  /*4bd0*/  LOP3.LUT R200, R200, 0xfffdffff, RZ, 0xc0, !PT ;  /* 0xfffdffffc8c87812 */ /* 0x000fe200078ec0ff */
[----:B-1----:R-:W-:-:S06]  /*4be0*/  FMUL.FTZ R0, R10, c[0x0][0x320] ;  /* 0x0000c8000a007a20 */ /* 0x002fcc0000410000 */
[----:B------:R1:W1:Y:S01]  /*4bf0*/  MUFU.TANH R28, R0 ;  /* 0x00000000001c7308 */ /* 0x0002620000002400 */
[----:B------:R-:W-:Y:S01]  /*4c00*/  @P6 LOP3.LUT R200, R200, 0x20000, RZ, 0xfc, !PT ;  /* 0x00020000c8c86812 */ /* 0x000fe200078efcff */
[----:B------:R-:W-:Y:S01]  /*4c10*/  BSSY B0, `(.L_x_628) ;  /* 0x000003e000007945 */ /* 0x000fe20003800000 */
[----:B-1----:R-:W-:-:S05]  /*4c20*/  FMUL.FTZ R0, R11, c[0x0][0x320] ;  /* 0x0000c8000b007a20 */ /* 0x002fca0000410000 */
[----:B------:R4:W1:Y:S01]  /*4c30*/  MUFU.TANH R27, R0 ;  /* 0x00000000001b7308 */ /* 0x0008620000002400 */
[----:B------:R-:W-:-:S04]  /*4c40*/  LOP3.LUT R200, R200, 0xffff7fff, RZ, 0xc0, !PT ;  /* 0xffff7fffc8c87812 */ /* 0x000fc800078ec0ff */
[----:B------:R-:W-:Y:S01]  /*4c50*/  @P5 LOP3.LUT R200, R200, 0x8000, RZ, 0xfc, !PT ;  /* 0x00008000c8c85812 */ /* 0x000fe200078efcff */
[----:B------:R-:W-:Y:S05]  /*4c60*/  @!P0 BRA `(.L_x_629) ;  /* 0x0000038000008947 */ /* 0x000fea0003800000 */
[----:B--234-:R-:W-:Y:S01]  /*4c70*/  IADD3 R2, R147, R105, R153 ;  /* 0x0000006993027210 */ /* 0x01cfe20007ffe099 */
[----:B------:R-:W-:-:S03]  /*4c80*/  IMAD.MOV.U32 R212, RZ, RZ, RZ ;  /* 0x000000ffffd47224 */ /* 0x000fc600078e00ff */
[----:B------:R-:W-:-:S05]  /*4c90*/  IADD3 R2, R2, -0x50, RZ ;  /* 0xffffffb002027810 */ /* 0x000fca0007ffe0ff */
[----:B------:R-:W-:-:S04]  /*4ca0*/  @P6 IMAD.HI.U32 R3, R2, c[0x0][0x2bc], RZ ;  /* 0x0000af0002036a27 */ /* 0x000fc800078e00ff */
[----:B------:R-:W-:Y:S01]  /*4cb0*/  IMAD.MOV.U32 R0, RZ, RZ, R2 ;  /* 0x000000ffff007224 */ /* 0x000fe200078e0002 */
        /* <DEDUP_REMOVED lines=22> */
[----:B------:R2:W3:Y:S02]  /*4e20*/  SHFL.IDX PT, R8, R5, RZ, 0x181f ;  /* 0x00181fff05087589 */ /* 0x0004e400000e0000 */
.L_x_821:
[----:B------:R-:W-:Y:S05]  /*4e30*/  BRA.DIV ~URZ, `(.L_x_631) ;  /* 0x00018a227f007947 */ /* 0x000fea000b800000 */
[----:B------:R-:W4:Y:S04]  /*4e40*/  SHFL.IDX PT, R2, R0, RZ, 0x181f ;  /* 0x00181fff00027589 */ /* 0x000f2800000e0000 */
[----:B------:R-:W5:Y:S04]  /*4e50*/  SHFL.IDX PT, R3, R0, 0x1, 0x181f ;  /* 0x00381f0000037f89 */ /* 0x000f6800000e0000 */
[----:B------:R-:W2:Y:S04]  /*4e60*/  SHFL.IDX PT, R7, R0, 0x2, 0x181f ;  /* 0x00581f0000077f89 */ /* 0x000ea800000e0000 */
[----:B------:R-:W3:Y:S04]  /*4e70*/  SHFL.IDX PT, R9, R0, 0x3, 0x181f ;  /* 0x00781f0000097f89 */ /* 0x000ee800000e0000 */
[----:B------:R-:W1:Y:S04]  /*4e80*/  SHFL.IDX PT, R11, R5, 0x1, 0x181f ;  /* 0x00381f00050b7f89 */ /* 0x000e6800000e0000 */
[----:B------:R-:W1:Y:S04]  /*4e90*/  SHFL.IDX PT, R15, R5, 0x2, 0x181f ;  /* 0x00581f00050f7f89 */ /* 0x000e6800000e0000 */
[----:B------:R-:W1:Y:S01]  /*4ea0*/  SHFL.IDX PT, R14, R5, 0x3, 0x181f ;  /* 0x00781f00050e7f89 */ /* 0x000e6200000e0000 */
[----:B----4-:R-:W-:-:S02]  /*4eb0*/  IADD3 R12, P0, R2, R138, RZ ;  /* 0x0000008a020c7210 */ /* 0x010fc40007f1e0ff */
[-C--:B-----5:R-:W-:Y:S01]  /*4ec0*/  IADD3 R10, P2, R3, R138.reuse, RZ ;  /* 0x0000008a030a7210 */ /* 0x0a0fe20007f5e0ff */
[----:B------:R-:W4:Y:S02]  /*4ed0*/  SHFL.IDX PT, R0, R0, 0x4, 0x181f ;  /* 0x00981f0000007f89 */ /* 0x000f2400000e0000 */
[----:B---3--:R-:W-:Y:S01]  /*4ee0*/  IMAD.X R13, R8, 0x1, R6, P0 ;  /* 0x00000001080d7824 */ /* 0x008fe200000e0606 */
[-C--:B--2---:R-:W-:Y:S01]  /*4ef0*/  IADD3 R8, P1, R7, R138.reuse, RZ ;  /* 0x0000008a07087210 */ /* 0x084fe20007f3e0ff */
[----:B------:R-:W2:Y:S01]  /*4f00*/  SHFL.IDX PT, R5, R5, 0x4, 0x181f ;  /* 0x00981f0005057f89 */ /* 0x000ea200000e0000 */
[----:B------:R-:W-:-:S03]  /*4f10*/  IADD3 R2, P0, R9, R138, RZ ;  /* 0x0000008a09027210 */ /* 0x000fc60007f1e0ff */
[----:B------:R3:W-:Y:S01]  /*4f20*/  LDGSTS.E.BYPASS.LTC128B.128 [R203+0x2900], [R12.64], !P3 ;  /* 0x029000000ccb7fae */ /* 0x0007e2000d901d46 */
[--C-:B-1----:R-:W-:Y:S02]  /*4f30*/  IMAD.X R11, R11, 0x1, R6.reuse, P2 ;  /* 0x000000010b0b7824 */ /* 0x102fe400010e0606 */
[----:B------:R-:W-:-:S03]  /*4f40*/  IMAD.X R9, R15, 0x1, R6, P1 ;  /* 0x000000010f097824 */ /* 0x000fc600008e0606 */
[----:B------:R3:W-:Y:S01]  /*4f50*/  LDGSTS.E.BYPASS.LTC128B.128 [R203+0x3100], [R10.64], !P3 ;  /* 0x031000000acb7fae */ /* 0x0007e2000d901d46 */
[----:B------:R-:W-:-:S03]  /*4f60*/  IMAD.X R3, R14, 0x1, R6, P0 ;  /* 0x000000010e037824 */ /* 0x000fc600000e0606 */
[----:B------:R3:W-:Y:S04]  /*4f70*/  LDGSTS.E.BYPASS.LTC128B.128 [R203+0x3900], [R8.64], !P3 ;  /* 0x0390000008cb7fae */ /* 0x0007e8000d901d46 */
[----:B------:R3:W-:Y:S02]  /*4f80*/  LDGSTS.E.BYPASS.LTC128B.128 [R203+0x4100], [R2.64], !P3 ;  /* 0x0410000002cb7fae */ /* 0x0007e4000d901d46 */
.L_x_822:
[----:B---34-:R-:W-:-:S04]  /*4f90*/  IADD3 R2, P0, R0, R138, RZ ;  /* 0x0000008a00027210 */ /* 0x018fc80007f1e0ff */
[----:B--2---:R-:W-:-:S05]  /*4fa0*/  IADD3.X R3, R5, R6, RZ, P0, !PT ;  /* 0x0000000605037210 */ /* 0x004fca00007fe4ff */
[----:B------:R-:W-:Y:S01]  /*4fb0*/  @!PT LDS RZ, [RZ] ;  /* 0x00000000fffff984 */ /* 0x000fe20000000800 */
[----:B------:R-:W-:Y:S01]  /*4fc0*/  @!PT LDS RZ, [RZ] ;  /* 0x00000000fffff984 */ /* 0x000fe20000000800 */
[----:B------:R-:W-:Y:S01]  /*4fd0*/  @!PT LDS RZ, [RZ] ;  /* 0x00000000fffff984 */ /* 0x000fe20000000800 */
[----:B------:R1:W-:Y:S04]  /*4fe0*/  LDGSTS.E.BYPASS.LTC128B.128 [R203+0x4900], [R2.64], !P3 ;  /* 0x0490000002cb7fae */ /* 0x0003e8000d901d46 */
.L_x_629:
[----:B--23--:R-:W-:Y:S05]  /*4ff0*/  BSYNC B0 ;  /* 0x0000000000007941 */ /* 0x00cfea0003800000 */
.L_x_628:
[----:B-1--4-:R-:W2:Y:S01]  /*5000*/  LDL R2, [R1+0x48] ;  /* 0x0000480001027983 */ /* 0x012ea20000100800 */
[----:B------:R-:W-:-:S03]  /*5010*/  IMAD.MOV.U32 R3, RZ, RZ, c[0x0][0x2c4] ;  /* 0x0000b100ff037624 */ /* 0x000fc600078e00ff */
[----:B------:R-:W2:Y:S04]  /*5020*/  LDL R0, [R1+0x4c] ;  /* 0x00004c0001007983 */ /* 0x000ea80000100800 */
[----:B------:R-:W3:Y:S01]  /*5030*/  LDL R6, [R1] ;  /* 0x0000000001067983 */ /* 0x000ee20000100800 */
[----:B------:R-:W-:Y:S01]  /*5040*/  ISETP.NE.AND P0, PT, R3, 0x1, PT ;  /* 0x000000010300780c */ /* 0x000fe20003f05270 */
[----:B------:R-:W-:Y:S02]  /*5050*/  ULDC UR4, c[0x0][0x324] ;  /* 0x0000c90000047ab9 */ /* 0x000fe40000000800 */
[----:B------:R-:W-:Y:S01]  /*5060*/  ULOP3.LUT UR4, URZ, UR4, URZ, 0x33, !UPT ;  /* 0x000000043f047292 */ /* 0x000fe2000f8e333f */
[----:B------:R-:W0:Y:S01]  /*5070*/  LDGDEPBAR ;  /* 0x00000000000079af */ /* 0x000e220000000000 */
[----:B--2---:R-:W-:Y:S01]  /*5080*/  IMAD.IADD R0, R0, 0x1, R2 ;  /* 0x0000000100007824 */ /* 0x004fe200078e0202 */
[----:B---3--:R-:W-:-:S07]  /*5090*/  IADD3 R2, -R6, 0x1, R104 ;  /* 0x0000000106027810 */ /* 0x008fce0007ffe168 */
[----:B------:R-:W-:Y:S01]  /*50a0*/  @P0 IMAD.HI.U32 R3, R0, c[0x0][0x2c8], RZ ;  /* 0x0000b20000030a27 */ /* 0x000fe200078e00ff */
[----:B------:R-:W-:-:S03]  /*50b0*/  IADD3 R9, -R6, R4, RZ ;  /* 0x0000000406097210 */ /* 0x000fc60007ffe1ff */
[----:B------:R-:W-:Y:S01]  /*50c0*/  IMAD.MOV.U32 R5, RZ, RZ, R0 ;  /* 0x000000ffff057224 */ /* 0x000fe200078e0000 */
[----:B------:R-:W-:Y:S01]  /*50d0*/  IADD3 R0, R2, -R246, RZ ;  /* 0x800000f602007210 */ /* 0x000fe20007ffe0ff */
[----:B------:R-:W-:Y:S01]  /*50e0*/  IMAD.IADD R8, R104, 0x1, -R6 ;  /* 0x0000000168087824 */ /* 0x000fe200078e0a06 */
[----:B------:R-:W-:Y:S02]  /*50f0*/  @P0 SHF.R.U32.HI R5, RZ, c[0x0][0x2cc], R3 ;  /* 0x0000b300ff050a19 */ /* 0x000fe40000011603 */
[C---:B------:R-:W-:Y:S02]  /*5100*/  IADD3 R7, R0.reuse, UR4, RZ ;  /* 0x0000000400077c10 */ /* 0x040fe4000fffe0ff */
[----:B------:R-:W-:Y:S01]  /*5110*/  IADD3 R6, R0, c[0x0][0x328], RZ ;  /* 0x0000ca0000067a10 */ /* 0x000fe20007ffe0ff */
[----:B------:R-:W-:Y:S05]  /*5120*/  BRA.DIV ~URZ, `(.L_x_632) ;  /* 0x00018be27f007947 */ /* 0x000fea000b800000 */
[----:B------:R1:W2:Y:S02]  /*5130*/  SHFL.IDX PT, R3, R5, RZ, 0x1c1f ;  /* 0x001c1fff05037589 */ /* 0x0002a400000e0000 */
.L_x_823:
[----:B------:R-:W-:Y:S01]  /*5140*/  IMAD.MOV.U32 R0, RZ, RZ, c[0x0][0x32c] ;  /* 0x0000cb00ff007624 */ /* 0x000fe200078e00ff */
[----:B--2---:R-:W-:-:S04]  /*5150*/  IADD3 R2, R6, R3, RZ ;  /* 0x0000000306027210 */ /* 0x004fc80007ffe0ff */
[----:B------:R-:W-:Y:S01]  /*5160*/  ISETP.GE.AND P0, PT, R0, 0x1, PT ;  /* 0x000000010000780c */ /* 0x000fe20003f06270 */
[----:B------:R-:W-:Y:S01]  /*5170*/  IMAD.IADD R0, R7, 0x1, R3 ;  /* 0x0000000107007824 */ /* 0x000fe200078e0203 */
[----:B------:R-:W-:-:S11]  /*5180*/  IMNMX R2, R8, R2, PT ;  /* 0x0000000208027217 */ /* 0x000fd60003800200 */
[----:B------:R-:W-:Y:S05]  /*5190*/  @!P0 BRA `(.L_x_633) ;  /* 0x0000014000008947 */ /* 0x000fea0003800000 */
[----:B------:R-:W-:Y:S01]  /*51a0*/  IADD3 R3, -R246, R248, R3 ;  /* 0x000000f8f6037210 */ /* 0x000fe20007ffe103 */
[----:B------:R-:W-:Y:S03]  /*51b0*/  BSSY B0, `(.L_x_634) ;  /* 0x000000e000007945 */ /* 0x000fe60003800000 */
        /* <DEDUP_REMOVED lines=9> */
.L_x_635:
[----:B------:R-:W-:-:S04]  /*5250*/  MOV R10, c[0x0][0x32c] ;  /* 0x0000cb00000a7a02 */ /* 0x000fc80000000f00 */
[----:B------:R-:W-:-:S13]  /*5260*/  ISETP.NE.AND P0, PT, R10, 0x1, PT ;  /* 0x000000010a00780c */ /* 0x000fda0003f05270 */
[----:B------:R-:W-:-:S05]  /*5270*/  @P0 IMAD.HI.U32 R10, R3, c[0x0][0x330], RZ ;  /* 0x0000cc00030a0a27 */ /* 0x000fca00078e00ff */
[----:B------:R-:W-:Y:S02]  /*5280*/  @P0 SHF.R.U32.HI R3, RZ, c[0x0][0x334], R10 ;  /* 0x0000cd00ff030a19 */ /* 0x000fe4000001160a */
.L_x_636:
[----:B------:R-:W-:Y:S05]  /*5290*/  BSYNC B0 ;  /* 0x0000000000007941 */ /* 0x000fea0003800000 */
.L_x_634:
[----:B------:R-:W-:-:S05]  /*52a0*/  IMAD R3, R3, c[0x0][0x32c], R9 ;  /* 0x0000cb0003037a24 */ /* 0x000fca00078e0209 */
[----:B------:R-:W-:Y:S02]  /*52b0*/  IADD3 R10, R3, c[0x0][0x32c], RZ ;  /* 0x0000cb00030a7a10 */ /* 0x000fe40007ffe0ff */
[----:B------:R-:W-:Y:S02]  /*52c0*/  IMNMX R0, R0, R3, !PT ;  /* 0x0000000300007217 */ /* 0x000fe40007800200 */
[----:B------:R-:W-:Y:S02]  /*52d0*/  IMNMX R2, R2, R10, PT ;  /* 0x0000000a02027217 */ /* 0x000fe40003800200 */
.L_x_633:
[----:B------:R-:W-:Y:S02]  /*52e0*/  ISETP.GE.AND P0, PT, R4, 0x2, PT ;  /* 0x000000020400780c */ /* 0x000fe40003f06270 */
[----:B------:R-:W-:Y:S02]  /*52f0*/  LOP3.LUT R200, R200, 0xffffefff, RZ, 0xc0, !PT ;  /* 0xffffefffc8c87812 */ /* 0x000fe400078ec0ff */
[C---:B------:R-:W-:Y:S02]  /*5300*/  ISETP.GE.AND P1, PT, R4.reuse, 0x9, PT ;  /* 0x000000090400780c */ /* 0x040fe40003f26270 */
[----:B------:R-:W-:-:S02]  /*5310*/  ISETP.GE.AND P6, PT, R4, 0x39, PT ;  /* 0x000000390400780c */ /* 0x000fc40003fc6270 */
[C---:B------:R-:W-:Y:S02]  /*5320*/  ISETP.GE.AND P5, PT, R4.reuse, 0x3a, PT ;  /* 0x0000003a0400780c */ /* 0x040fe40003fa6270 */
[C---:B------:R-:W-:Y:S02]  /*5330*/  ISETP.GE.AND P4, PT, R4.reuse, 0x41, PT ;  /* 0x000000410400780c */ /* 0x040fe40003f86270 */
[----:B------:R-:W-:Y:S02]  /*5340*/  ISETP.GE.AND P2, PT, R4, 0x42, PT ;  /* 0x000000420400780c */ /* 0x000fe40003f46270 */
[----:B------:R-:W-:Y:S02]  /*5350*/  @P0 LOP3.LUT R200, R200, 0x1000, RZ, 0xfc, !PT ;  /* 0x00001000c8c80812 */ /* 0x000fe400078efcff */
[----:B------:R-:W-:Y:S02]  /*5360*/  ISETP.GT.AND P0, PT, R0, 0x1, !P0 ;  /* 0x000000010000780c */ /* 0x000fe40004704270 */
[----:B------:R-:W-:-:S02]  /*5370*/  LOP3.LUT R200, R200, 0xfffff7ff, RZ, 0xc0, !PT ;  /* 0xfffff7ffc8c87812 */ /* 0x000fc400078ec0ff */
[----:B------:R-:W-:Y:S02]  /*5380*/  ISETP.LT.OR P0, PT, R2, 0x2, P0 ;  /* 0x000000020200780c */ /* 0x000fe40000701670 */
[----:B------:R-:W-:Y:S02]  /*5390*/  @P1 LOP3.LUT R200, R200, 0x800, RZ, 0xfc, !PT ;  /* 0x00000800c8c81812 */ /* 0x000fe400078efcff */
[----:B------:R-:W-:Y:S02]  /*53a0*/  FSEL R15, R134, -INF , !P0 ;  /* 0xff800000860f7808 */ /* 0x000fe40004000000 */
[----:B------:R-:W-:Y:S02]  /*53b0*/  ISETP.GT.AND P0, PT, R0, 0x8, !P1 ;  /* 0x000000080000780c */ /* 0x000fe40004f04270 */
[----:B------:R-:W-:Y:S02]  /*53c0*/  ISETP.GE.AND P1, PT, R4, 0xa, PT ;  /* 0x0000000a0400780c */ /* 0x000fe40003f26270 */
[----:B------:R-:W-:-:S02]  /*53d0*/  ISETP.LT.OR P0, PT, R2, 0x9, P0 ;  /* 0x000000090200780c */ /* 0x000fc40000701670 */
[----:B------:R-:W-:Y:S02]  /*53e0*/  LOP3.LUT R200, R200, 0xfffffbff, RZ, 0xc0, !PT ;  /* 0xfffffbffc8c87812 */ /* 0x000fe400078ec0ff */
[----:B------:R-:W-:Y:S02]  /*53f0*/  FSEL R18, R127, -INF , !P0 ;  /* 0xff8000007f127808 */ /* 0x000fe40004000000 */
[----:B------:R-:W-:-:S04]  /*5400*/  ISETP.GT.AND P0, PT, R0, 0x9, !P1 ;  /* 0x000000090000780c */ /* 0x000fc80004f04270 */
[----:B------:R-:W-:Y:S02]  /*5410*/  ISETP.LT.OR P0, PT, R2, 0xa, P0 ;  /* 0x0000000a0200780c */ /* 0x000fe40000701670 */
[----:B------:R-:W-:Y:S02]  /*5420*/  @P1 LOP3.LUT R200, R200, 0x400, RZ, 0xfc, !PT ;  /* 0x00000400c8c81812 */ /* 0x000fe400078efcff */
[----:B------:R-:W-:Y:S02]  /*5430*/  ISETP.GE.AND P1, PT, R4, 0x11, PT ;  /* 0x000000110400780c */ /* 0x000fe40003f26270 */
[----:B------:R-:W-:Y:S02]  /*5440*/  LOP3.LUT R200, R200, 0xfffffdff, RZ, 0xc0, !PT ;  /* 0xfffffdffc8c87812 */ /* 0x000fe400078ec0ff */
[----:B------:R-:W-:Y:S02]  /*5450*/  FSEL R19, R126, -INF , !P0 ;  /* 0xff8000007e137808 */ /* 0x000fe40004000000 */
[----:B------:R-:W-:-:S04]  /*5460*/  ISETP.GT.AND P0, PT, R0, 0x10, !P1 ;  /* 0x000000100000780c */ /* 0x000fc80004f04270 */
[----:B------:R-:W-:-:S03]  /*5470*/  ISETP.LT.OR P0, PT, R2, 0x11, P0 ;  /* 0x000000110200780c */ /* 0x000fc60000701670 */
        /* <DEDUP_REMOVED lines=44> */
[----:B------:R-:W-:Y:S02]  /*5740*/  FSEL R135, R81, -INF , !P0 ;  /* 0xff80000051877808 */ /* 0x000fe40004000000 */
[----:B------:R-:W-:Y:S02]  /*5750*/  LOP3.LUT R200, R200, 0xfffffffd, RZ, 0xc0, !PT ;  /* 0xfffffffdc8c87812 */ /* 0x000fe400078ec0ff */
[----:B------:R-:W-:-:S04]  /*5760*/  ISETP.GT.AND P0, PT, R0, 0x30, !P1 ;  /* 0x000000300000780c */ /* 0x000fc80004f04270 */
[----:B------:R-:W-:-:S03]  /*5770*/  ISETP.LT.OR P0, PT, R2, 0x31, P0 ;  /* 0x000000310200780c */ /* 0x000fc60000701670 */
[----:B------:R-:W-:Y:S02]  /*5780*/  @P1 LOP3.LUT R200, R200, 0x2, RZ, 0xfc, !PT ;  /* 0x00000002c8c81812 */ /* 0x000fe400078efcff */
[----:B------:R-:W-:Y:S02]  /*5790*/  ISETP.GE.AND P1, PT, R4, 0x32, PT ;  /* 0x000000320400780c */ /* 0x000fe40003f26270 */
[----:B------:R-:W-:Y:S02]  /*57a0*/  FSEL R147, R73, -INF , !P0 ;  /* 0xff80000049937808 */ /* 0x000fe40004000000 */
[----:B------:R-:W-:Y:S02]  /*57b0*/  ISETP.GT.AND P0, PT, R0, 0x31, !P1 ;  /* 0x000000310000780c */ /* 0x000fe40004f04270 */
[----:B------:R-:W-:Y:S02]  /*57c0*/  LOP3.LUT R200, R200, 0xfffffffe, RZ, 0xc0, !PT ;  /* 0xfffffffec8c87812 */ /* 0x000fe400078ec0ff */
[----:B------:R-:W-:-:S04]  /*57d0*/  ISETP.LT.OR P0, PT, R2, 0x32, P0 ;  /* 0x000000320200780c */ /* 0x000fc80000701670 */
[----:B------:R-:W-:Y:S02]  /*57e0*/  FSEL R146, R72, -INF , !P0 ;  /* 0xff80000048927808 */ /* 0x000fe40004000000 */
[----:B------:R-:W-:Y:S02]  /*57f0*/  ISETP.GT.AND P0, PT, R0, 0x38, !P6 ;  /* 0x000000380000780c */ /* 0x000fe40007704270 */
[----:B------:R-:W-:Y:S02]  /*5800*/  @P1 LOP3.LUT R200, R200, 0x1, RZ, 0xfc, !PT ;  /* 0x00000001c8c81812 */ /* 0x000fe400078efcff */
[----:B------:R-:W-:Y:S02]  /*5810*/  ISETP.LT.OR P0, PT, R2, 0x39, P0 ;  /* 0x000000390200780c */ /* 0x000fe40000701670 */
[----:B------:R-:W-:Y:S02]  /*5820*/  ISETP.GE.AND P1, PT, R4, 0x49, PT ;  /* 0x000000490400780c */ /* 0x000fe40003f26270 */
[----:B------:R-:W-:-:S02]  /*5830*/  FSEL R145, R61, -INF , !P0 ;  /* 0xff8000003d917808 */ /* 0x000fc40004000000 */
[----:B------:R-:W-:Y:S02]  /*5840*/  ISETP.GT.AND P0, PT, R0, 0x39, !P5 ;  /* 0x000000390000780c */ /* 0x000fe40006f04270 */
[----:B------:R-:W-:Y:S02]  /*5850*/  LOP3.LUT R200, R200, 0xffffdfff, RZ, 0xc0, !PT ;  /* 0xffffdfffc8c87812 */ /* 0x000fe400078ec0ff */
[----:B------:R-:W-:-:S04]  /*5860*/  ISETP.LT.OR P0, PT, R2, 0x3a, P0 ;  /* 0x0000003a0200780c */ /* 0x000fc80000701670 */
[----:B------:R-:W-:Y:S02]  /*5870*/  FSEL R144, R60, -INF , !P0 ;  /* 0xff8000003c907808 */ /* 0x000fe40004000000 */
[----:B------:R-:W-:Y:S02]  /*5880*/  ISETP.GT.AND P0, PT, R0, 0x40, !P4 ;  /* 0x000000400000780c */ /* 0x000fe40006704270 */
[----:B------:R-:W-:Y:S02]  /*5890*/  @P1 LOP3.LUT R200, R200, 0x2000, RZ, 0xfc, !PT ;  /* 0x00002000c8c81812 */ /* 0x000fe400078efcff */
[----:B------:R-:W-:Y:S02]  /*58a0*/  ISETP.LT.OR P0, PT, R2, 0x41, P0 ;  /* 0x000000410200780c */ /* 0x000fe40000701670 */
[----:B------:R-:W-:Y:S02]  /*58b0*/  LOP3.LUT R200, R200, 0xffffbfff, RZ, 0xc0, !PT ;  /* 0xffffbfffc8c87812 */ /* 0x000fe400078ec0ff */
[----:B------:R-:W-:-:S02]  /*58c0*/  FSEL R167, R31, -INF , !P0 ;  /* 0xff8000001fa77808 */ /* 0x000fc40004000000 */
[----:B------:R-:W-:-:S04]  /*58d0*/  ISETP.GT.AND P0, PT, R0, 0x41, !P2 ;  /* 0x000000410000780c */ /* 0x000fc80005704270 */
[----:B------:R-:W-:-:S04]  /*58e0*/  ISETP.LT.OR P0, PT, R2, 0x42, P0 ;  /* 0x000000420200780c */ /* 0x000fc80000701670 */
[----:B------:R-:W-:Y:S02]  /*58f0*/  FSEL R166, R30, -INF , !P0 ;  /* 0xff8000001ea67808 */ /* 0x000fe40004000000 */
[----:B------:R-:W-:Y:S02]  /*5900*/  ISETP.GT.AND P0, PT, R0, 0x48, !P1 ;  /* 0x000000480000780c */ /* 0x000fe40004f04270 */
[----:B------:R-:W-:Y:S02]  /*5910*/  ISETP.GE.AND P1, PT, R4, 0x1, PT ;  /* 0x000000010400780c */ /* 0x000fe40003f26270 */
[----:B------:R-:W-:-:S04]  /*5920*/  ISETP.LT.OR P0, PT, R2, 0x49, P0 ;  /* 0x000000490200780c */ /* 0x000fc80000701670 */
[----:B------:R-:W-:Y:S02]  /*5930*/  FSEL R165, R17, -INF , !P0 ;  /* 0xff80000011a57808 */ /* 0x000fe40004000000 */
[----:B------:R-:W-:-:S04]  /*5940*/  ISETP.GT.AND P0, PT, R0, RZ, !P1 ;  /* 0x000000ff0000720c */ /* 0x000fc80004f04270 */
[----:B------:R-:W-:-:S04]  /*5950*/  ISETP.LT.OR P0, PT, R2, 0x1, P0 ;  /* 0x000000010200780c */ /* 0x000fc80000701670 */
[----:B------:R-:W-:Y:S02]  /*5960*/  FSEL R13, R137, -INF , !P0 ;  /* 0xff800000890d7808 */ /* 0x000fe40004000000 */
[----:B------:R-:W-:-:S13]  /*5970*/  ISETP.GE.AND P0, PT, R4, 0x4a, PT ;  /* 0x0000004a0400780c */ /* 0x000fda0003f06270 */
[----:B------:R-:W-:Y:S02]  /*5980*/  @P0 LOP3.LUT R200, R200, 0x4000, RZ, 0xfc, !PT ;  /* 0x00004000c8c80812 */ /* 0x000fe400078efcff */
[----:B------:R-:W-:-:S04]  /*5990*/  ISETP.GT.AND P0, PT, R0, 0x49, !P0 ;  /* 0x000000490000780c */ /* 0x000fc80004704270 */
[----:B------:R-:W-:-:S04]  /*59a0*/  ISETP.LT.OR P0, PT, R2, 0x4a, P0 ;  /* 0x0000004a0200780c */ /* 0x000fc80000701670 */
[----:B------:R-:W-:Y:S01]  /*59b0*/  FSEL R164, R16, -INF , !P0 ;  /* 0xff80000010a47808 */ /* 0x000fe20004000000 */
[----:B------:R-:W-:Y:S06]  /*59c0*/  BRA.DIV ~URZ, `(.L_x_637) ;  /* 0x000183b27f007947 */ /* 0x000fec000b800000 */
[----:B------:R2:W3:Y:S02]  /*59d0*/  SHFL.IDX PT, R3, R5, 0x1, 0x1c1f ;  /* 0x003c1f0005037f89 */ /* 0x0004e400000e0000 */
.L_x_824:
[----:B------:R-:W-:Y:S01]  /*59e0*/  IMAD.MOV.U32 R0, RZ, RZ, c[0x0][0x32c] ;  /* 0x0000cb00ff007624 */ /* 0x000fe200078e00ff */
[----:B---3--:R-:W-:-:S04]  /*59f0*/  IADD3 R2, R6, R3, RZ ;  /* 0x0000000306027210 */ /* 0x008fc80007ffe0ff */
        /* <DEDUP_REMOVED lines=15> */
.L_x_640:
[----:B------:R-:W-:-:S04]  /*5af0*/  MOV R4, c[0x0][0x32c] ;  /* 0x0000cb0000047a02 */ /* 0x000fc80000000f00 */
[----:B------:R-:W-:-:S13]  /*5b00*/  ISETP.NE.AND P0, PT, R4, 0x1, PT ;  /* 0x000000010400780c */ /* 0x000fda0003f05270 */
[----:B------:R-:W-:-:S05]  /*5b10*/  @P0 IMAD.HI.U32 R4, R3, c[0x0][0x330], RZ ;  /* 0x0000cc0003040a27 */ /* 0x000fca00078e00ff */
[----:B------:R-:W-:Y:S02]  /*5b20*/  @P0 SHF.R.U32.HI R3, RZ, c[0x0][0x334], R4 ;  /* 0x0000cd00ff030a19 */ /* 0x000fe40000011604 */
.L_x_641:
[----:B------:R-:W-:Y:S05]  /*5b30*/  BSYNC B0 ;  /* 0x0000000000007941 */ /* 0x000fea0003800000 */
.L_x_639:
[----:B------:R-:W-:-:S05]  /*5b40*/  IMAD R3, R3, c[0x0][0x32c], R9 ;  /* 0x0000cb0003037a24 */ /* 0x000fca00078e0209 */
[----:B------:R-:W-:Y:S02]  /*5b50*/  IADD3 R4, R3, c[0x0][0x32c], RZ ;  /* 0x0000cb0003047a10 */ /* 0x000fe40007ffe0ff */
[----:B------:R-:W-:Y:S02]  /*5b60*/  IMNMX R0, R0, R3, !PT ;  /* 0x0000000300007217 */ /* 0x000fe40007800200 */
[----:B------:R-:W-:Y:S02]  /*5b70*/  IMNMX R2, R2, R4, PT ;  /* 0x0000000402027217 */ /* 0x000fe40003800200 */
.L_x_638:
[----:B------:R-:W-:-:S04]  /*5b80*/  LOP3.LUT P0, RZ, R200, 0x1000, RZ, 0xc0, !PT ;  /* 0x00001000c8ff7812 */ /* 0x000fc8000780c0ff */
[----:B------:R-:W-:-:S04]  /*5b90*/  ISETP.GT.AND P0, PT, R0, 0x1, !P0 ;  /* 0x000000010000780c */ /* 0x000fc80004704270 */
[----:B------:R-:W-:-:S04]  /*5ba0*/  ISETP.LT.OR P0, PT, R2, 0x2, P0 ;  /* 0x000000020200780c */ /* 0x000fc80000701670 */
[----:B------:R-:W-:Y:S02]  /*5bb0*/  FSEL R14, R136, -INF , !P0 ;  /* 0xff800000880e7808 */ /* 0x000fe40004000000 */
        /* <DEDUP_REMOVED lines=60> */
[----:B------:R-:W-:-:S04]  /*5f80*/  LOP3.LUT P0, RZ, R200, 0x2000, RZ, 0xc0, !PT ;  /* 0x00002000c8ff7812 */ /* 0x000fc8000780c0ff */
[----:B------:R-:W-:-:S04]  /*5f90*/  ISETP.GT.AND P0, PT, R0, 0x48, !P0 ;  /* 0x000000480000780c */ /* 0x000fc80004704270 */
[----:B------:R-:W-:-:S04]  /*5fa0*/  ISETP.LT.OR P0, PT, R2, 0x49, P0 ;  /* 0x000000490200780c */ /* 0x000fc80000701670 */
[----:B------:R-:W-:Y:S02]  /*5fb0*/  FSEL R161, R23, -INF , !P0 ;  /* 0xff80000017a17808 */ /* 0x000fe40004000000 */
[----:B------:R-:W-:-:S04]  /*5fc0*/  ISETP.GT.AND P0, PT, R0, RZ, !P1 ;  /* 0x000000ff0000720c */ /* 0x000fc80004f04270 */
[----:B------:R-:W-:-:S04]  /*5fd0*/  ISETP.LT.OR P0, PT, R2, 0x1, P0 ;  /* 0x000000010200780c */ /* 0x000fc80000701670 */
[----:B------:R-:W-:Y:S02]  /*5fe0*/  FSEL R12, R149, -INF , !P0 ;  /* 0xff800000950c7808 */ /* 0x000fe40004000000 */
[----:B------:R-:W-:-:S04]  /*5ff0*/  LOP3.LUT P0, RZ, R200, 0x4000, RZ, 0xc0, !PT ;  /* 0x00004000c8ff7812 */ /* 0x000fc8000780c0ff */
[----:B------:R-:W-:-:S04]  /*6000*/  ISETP.GT.AND P0, PT, R0, 0x49, !P0 ;  /* 0x000000490000780c */ /* 0x000fc80004704270 */
[----:B------:R-:W-:-:S04]  /*6010*/  ISETP.LT.OR P0, PT, R2, 0x4a, P0 ;  /* 0x0000004a0200780c */ /* 0x000fc80000701670 */
[----:B------:R-:W-:Y:S01]  /*6020*/  FSEL R160, R20, -INF , !P0 ;  /* 0xff80000014a07808 */ /* 0x000fe20004000000 */
[----:B------:R-:W-:Y:S06]  /*6030*/  BRA.DIV ~URZ, `(.L_x_642) ;  /* 0x00017db27f007947 */ /* 0x000fec000b800000 */
[----:B------:R3:W4:Y:S02]  /*6040*/  SHFL.IDX PT, R3, R5, 0x2, 0x1c1f ;  /* 0x005c1f0005037f89 */ /* 0x00072400000e0000 */
.L_x_825:
[----:B------:R-:W-:Y:S01]  /*6050*/  IMAD.MOV.U32 R0, RZ, RZ, c[0x0][0x32c] ;  /* 0x0000cb00ff007624 */ /* 0x000fe200078e00ff */
[----:B----4-:R-:W-:-:S04]  /*6060*/  IADD3 R2, R6, R3, RZ ;  /* 0x0000000306027210 */ /* 0x010fc80007ffe0ff */
        /* <DEDUP_REMOVED lines=15> */
.L_x_645:
[----:B------:R-:W-:-:S04]  /*6160*/  MOV R4, c[0x0][0x32c] ;  /* 0x0000cb0000047a02 */ /* 0x000fc80000000f00 */
[----:B------:R-:W-:-:S13]  /*6170*/  ISETP.NE.AND P0, PT, R4, 0x1, PT ;  /* 0x000000010400780c */ /* 0x000fda0003f05270 */
[----:B------:R-:W-:-:S05]  /*6180*/  @P0 IMAD.HI.U32 R4, R3, c[0x0][0x330], RZ ;  /* 0x0000cc0003040a27 */ /* 0x000fca00078e00ff */
[----:B------:R-:W-:Y:S02]  /*6190*/  @P0 SHF.R.U32.HI R3, RZ, c[0x0][0x334], R4 ;  /* 0x0000cd00ff030a19 */ /* 0x000fe40000011604 */
.L_x_646:
[----:B------:R-:W-:Y:S05]  /*61a0*/  BSYNC B0 ;  /* 0x0000000000007941 */ /* 0x000fea0003800000 */
.L_x_644:
[----:B------:R-:W-:-:S05]  /*61b0*/  IMAD R3, R3, c[0x0][0x32c], R9 ;  /* 0x0000cb0003037a24 */ /* 0x000fca00078e0209 */
[----:B------:R-:W-:Y:S02]  /*61c0*/  IADD3 R4, R3, c[0x0][0x32c], RZ ;  /* 0x0000cb0003047a10 */ /* 0x000fe40007ffe0ff */
[----:B------:R-:W-:Y:S02]  /*61d0*/  IMNMX R0, R0, R3, !PT ;  /* 0x0000000300007217 */ /* 0x000fe40007800200 */
[----:B------:R-:W-:Y:S02]  /*61e0*/  IMNMX R2, R2, R4, PT ;  /* 0x0000000402027217 */ /* 0x000fe40003800200 */
.L_x_643:
        /* <DEDUP_REMOVED lines=76> */
[----:B------:R4:W1:Y:S02]  /*66b0*/  SHFL.IDX PT, R3, R5, 0x3, 0x1c1f ;  /* 0x007c1f0005037f89 */ /* 0x00086400000e0000 */
.L_x_826:
[----:B------:R-:W-:Y:S01]  /*66c0*/  IMAD.MOV.U32 R0, RZ, RZ, c[0x0][0x32c] ;  /* 0x0000cb00ff007624 */ /* 0x000fe200078e00ff */
[----:B-1----:R-:W-:-:S04]  /*66d0*/  IADD3 R2, R6, R3, RZ ;  /* 0x0000000306027210 */ /* 0x002fc80007ffe0ff */
        /* <DEDUP_REMOVED lines=15> */
.L_x_650:
[----:B------:R-:W-:-:S04]  /*67d0*/  MOV R4, c[0x0][0x32c] ;  /* 0x0000cb0000047a02 */ /* 0x000fc80000000f00 */
[----:B------:R-:W-:-:S13]  /*67e0*/  ISETP.NE.AND P0, PT, R4, 0x1, PT ;  /* 0x000000010400780c */ /* 0x000fda0003f05270 */
[----:B------:R-:W-:-:S05]  /*67f0*/  @P0 IMAD.HI.U32 R4, R3, c[0x0][0x330], RZ ;  /* 0x0000cc0003040a27 */ /* 0x000fca00078e00ff */
[----:B------:R-:W-:Y:S02]  /*6800*/  @P0 SHF.R.U32.HI R3, RZ, c[0x0][0x334], R4 ;  /* 0x0000cd00ff030a19 */ /* 0x000fe40000011604 */
.L_x_651:
[----:B------:R-:W-:Y:S05]  /*6810*/  BSYNC B0 ;  /* 0x0000000000007941 */ /* 0x000fea0003800000 */
.L_x_649:
[----:B------:R-:W-:-:S05]  /*6820*/  IMAD R3, R3, c[0x0][0x32c], R9 ;  /* 0x0000cb0003037a24 */ /* 0x000fca00078e0209 */
[----:B------:R-:W-:Y:S02]  /*6830*/  IADD3 R4, R3, c[0x0][0x32c], RZ ;  /* 0x0000cb0003047a10 */ /* 0x000fe40007ffe0ff */
[----:B------:R-:W-:Y:S02]  /*6840*/  IMNMX R0, R0, R3, !PT ;  /* 0x0000000300007217 */ /* 0x000fe40007800200 */
[----:B------:R-:W-:Y:S02]  /*6850*/  IMNMX R2, R2, R4, PT ;  /* 0x0000000402027217 */ /* 0x000fe40003800200 */
.L_x_648:
[----:B------:R-:W-:Y:S02]  /*6860*/  LOP3.LUT P0, RZ, R200, 0x1000, RZ, 0xc0, !PT ;  /* 0x00001000c8ff7812 */ /* 0x000fe4000780c0ff */
[----:B------:R-:W-:Y:S02]  /*6870*/  FMNMX.FTZ R3, R34, R35, !PT ;  /* 0x0000002322037209 */ /* 0x000fe40007810000 */
        /* <DEDUP_REMOVED lines=51> */
[----:B------:R-:W-:Y:S02]  /*6bb0*/  ISETP.GT.AND P0, PT, R0, 0x38, !P6 ;  /* 0x000000380000780c */ /* 0x000fe40007704270 */
[----:B------:R-:W-:Y:S02]  /*6bc0*/  LOP3.LUT P6, RZ, R200, 0x4000, RZ, 0xc0, !PT ;  /* 0x00004000c8ff7812 */ /* 0x000fe400078cc0ff */
[----:B------:R-:W-:-:S04]  /*6bd0*/  ISETP.LT.OR P0, PT, R2, 0x39, P0 ;  /* 0x000000390200780c */ /* 0x000fc80000701670 */
[----:B------:R-:W-:Y:S02]  /*6be0*/  FSEL R141, R54, -INF , !P0 ;  /* 0xff800000368d7808 */ /* 0x000fe40004000000 */
[----:B------:R-:W-:Y:S02]  /*6bf0*/  ISETP.GT.AND P0, PT, R0, 0x39, !P5 ;  /* 0x000000390000780c */ /* 0x000fe40006f04270 */
[----:B------:R-:W-:Y:S02]  /*6c00*/  LOP3.LUT P5, RZ, R200, 0x2000, RZ, 0xc0, !PT ;  /* 0x00002000c8ff7812 */ /* 0x000fe400078ac0ff */
        /* <DEDUP_REMOVED lines=8> */
[C---:B------:R-:W-:Y:S02]  /*6c90*/  ISETP.GT.AND P0, PT, R0.reuse, RZ, !P1 ;  /* 0x000000ff0000720c */ /* 0x040fe40004f04270 */
[----:B------:R-:W-:Y:S02]  /*6ca0*/  ISETP.GT.AND P1, PT, R0, 0x48, !P5 ;  /* 0x000000480000780c */ /* 0x000fe40006f24270 */
[C---:B------:R-:W-:Y:S02]  /*6cb0*/  ISETP.LT.OR P0, PT, R2.reuse, 0x1, P0 ;  /* 0x000000010200780c */ /* 0x040fe40000701670 */
[----:B------:R-:W-:Y:S02]  /*6cc0*/  ISETP.LT.OR P1, PT, R2, 0x49, P1 ;  /* 0x000000490200780c */ /* 0x000fe40000f21670 */
[----:B------:R-:W-:-:S02]  /*6cd0*/  FSEL R10, R168, -INF , !P0 ;  /* 0xff800000a80a7808 */ /* 0x000fc40004000000 */
[----:B------:R-:W-:Y:S02]  /*6ce0*/  ISETP.GT.AND P0, PT, R0, 0x49, !P6 ;  /* 0x000000490000780c */ /* 0x000fe40007704270 */
[----:B------:R-:W-:Y:S02]  /*6cf0*/  FMNMX.FTZ R0, R12, R14, !PT ;  /* 0x0000000e0c007209 */ /* 0x000fe40007810000 */
[----:B------:R-:W-:Y:S02]  /*6d00*/  ISETP.LT.OR P0, PT, R2, 0x4a, P0 ;  /* 0x0000004a0200780c */ /* 0x000fe40000701670 */
[----:B------:R-:W-:Y:S02]  /*6d10*/  FMNMX.FTZ R2, R13, R15, !PT ;  /* 0x0000000f0d027209 */ /* 0x000fe40007810000 */
[----:B------:R-:W-:Y:S02]  /*6d20*/  FMNMX.FTZ R4, R16, R0, !PT ;  /* 0x0000000010047209 */ /* 0x000fe40007810000 */
[----:B------:R-:W-:-:S02]  /*6d30*/  FMNMX.FTZ R0, R10, R11, !PT ;  /* 0x0000000b0a007209 */ /* 0x000fc40007810000 */
[----:B--234-:R-:W-:Y:S02]  /*6d40*/  FMNMX.FTZ R5, R18, R2, !PT ;  /* 0x0000000212057209 */ /* 0x01cfe40007810000 */
        /* <DEDUP_REMOVED lines=60> */
[----:B------:R-:W-:Y:S02]  /*7110*/  FSEL R157, R28, -INF , !P1 ;  /* 0xff8000001c9d7808 */ /* 0x000fe40004800000 */
[----:B------:R-:W-:Y:S02]  /*7120*/  FMNMX.FTZ R4, R166, R4, !PT ;  /* 0x00000004a6047209 */ /* 0x000fe40007810000 */
[----:B------:R-:W-:Y:S02]  /*7130*/  FMNMX.FTZ R0, R158, R0, !PT ;  /* 0x000000009e007209 */ /* 0x000fe40007810000 */
[----:B------:R-:W-:Y:S02]  /*7140*/  FMNMX.FTZ R5, R161, R3, !PT ;  /* 0x00000003a1057209 */ /* 0x000fe40007810000 */
[----:B------:R-:W-:-:S02]  /*7150*/  FMNMX.FTZ R3, R153, R2, !PT ;  /* 0x0000000299037209 */ /* 0x000fc40007810000 */
[----:B------:R-:W-:Y:S02]  /*7160*/  FSEL R156, R27, -INF , !P0 ;  /* 0xff8000001b9c7808 */ /* 0x000fe40004000000 */
[----:B------:R-:W-:Y:S02]  /*7170*/  FMNMX.FTZ R4, R165, R4, !PT ;  /* 0x00000004a5047209 */ /* 0x000fe40007810000 */
[----:B------:R-:W-:Y:S02]  /*7180*/  FMNMX.FTZ R2, R157, R0, !PT ;  /* 0x000000009d027209 */ /* 0x000fe40007810000 */
[----:B------:R-:W-:Y:S02]  /*7190*/  FMNMX.FTZ R0, R164, R4, !PT ;  /* 0x00000004a4007209 */ /* 0x000fe40007810000 */
[----:B------:R-:W-:Y:S02]  /*71a0*/  FMNMX.FTZ R5, R160, R5, !PT ;  /* 0x00000005a0057209 */ /* 0x000fe40007810000 */
[----:B------:R-:W-:-:S02]  /*71b0*/  FMNMX.FTZ R6, R152, R3, !PT ;  /* 0x0000000398067209 */ /* 0x000fc40007810000 */
[----:B------:R-:W-:Y:S01]  /*71c0*/  FMNMX.FTZ R7, R156, R2, !PT ;  /* 0x000000029c077209 */ /* 0x000fe20007810000 */
[----:B------:R-:W-:Y:S05]  /*71d0*/  BRA.DIV ~URZ, `(.L_x_652) ;  /* 0x00016cf27f007947 */ /* 0x000fea000b800000 */
[----:B------:R1:W2:Y:S02]  /*71e0*/  SHFL.BFLY PT, R2, R0, 0x2, 0x1f ;  /* 0x0c401f0000027f89 */ /* 0x0002a400000e0000 */
.L_x_827:
[----:B--2---:R-:W-:Y:S01]  /*71f0*/  FMNMX.FTZ R4, R0, R2, !PT ;  /* 0x0000000200047209 */ /* 0x004fe20007810000 */
[----:B------:R-:W-:Y:S05]  /*7200*/  BRA.DIV ~URZ, `(.L_x_653) ;  /* 0x00016d227f007947 */ /* 0x000fea000b800000 */
[----:B-1----:R-:W1:Y:S04]  /*7210*/  SHFL.BFLY PT, R0, R5, 0x2, 0x1f ;  /* 0x0c401f0005007f89 */ /* 0x002e6800000e0000 */
        /* <DEDUP_REMOVED lines=12> */
.L_x_828:
[C---:B------:R-:W-:Y:S01]  /*72e0*/  FMUL.FTZ R0, R72.reuse, c[0x0][0x2d0] ;  /* 0x0000b40048007a20 */ /* 0x040fe20000410000 */
[----:B------:R-:W-:Y:S01]  /*72f0*/  FSETP.NEU.FTZ.AND P0, PT, R72, -INF , PT ;  /* 0xff8000004800780b */ /* 0x000fe20003f1d000 */
[----:B------:R-:W-:Y:S01]  /*7300*/  FMUL.FTZ R3, R71, c[0x0][0x2d0] ;  /* 0x0000b40047037a20 */ /* 0x000fe20000410000 */
[----:B----4-:R-:W-:Y:S01]  /*7310*/  FMNMX.FTZ R69, R9, R7, !PT ;  /* 0x0000000709457209 */ /* 0x010fe20007810000 */
[----:B------:R-:W-:Y:S01]  /*7320*/  FMUL.FTZ R2, R70, c[0x0][0x2d0] ;  /* 0x0000b40046027a20 */ /* 0x000fe20000410000 */
[----:B------:R-:W-:Y:S01]  /*7330*/  FSEL R4, R0, RZ, P0 ;  /* 0x000000ff00047208 */ /* 0x000fe20000000000 */
[----:B------:R-:W-:Y:S01]  /*7340*/  WARPSYNC 0xffffffff ;  /* 0xffffffff00007948 */ /* 0x000fe20003800000 */
[----:B------:R-:W-:Y:S01]  /*7350*/  FSETP.NEU.FTZ.AND P0, PT, R71, -INF , PT ;  /* 0xff8000004700780b */ /* 0x000fe20003f1d000 */
[----:B------:R-:W-:Y:S02]  /*7360*/  LDSM.16.MT88.4 R28, [R185] ;  /* 0x00000000b91c783b */ /* 0x000fe40000004200 */
[----:B------:R-:W-:Y:S01]  /*7370*/  FFMA.FTZ R0, R13, c[0x0][0x2d0], -R4 ;  /* 0x0000b4000d007a23 */ /* 0x000fe20000010804 */
[----:B------:R-:W-:-:S02]  /*7380*/  FSEL R3, R3, RZ, P0 ;  /* 0x000000ff03037208 */ /* 0x000fc40000000000 */
[----:B------:R-:W-:Y:S01]  /*7390*/  FSETP.NEU.FTZ.AND P0, PT, R70, -INF , PT ;  /* 0xff8000004600780b */ /* 0x000fe20003f1d000 */
[----:B------:R1:W-:Y:S03]  /*73a0*/  MUFU.EX2 R227, R0 ;  /* 0x0000000000e37308 */ /* 0x0003e60000000800 */
[----:B------:R-:W-:Y:S02]  /*73b0*/  FSEL R2, R2, RZ, P0 ;  /* 0x000000ff02027208 */ /* 0x000fe40000000000 */
[----:B------:R-:W-:-:S03]  /*73c0*/  FSETP.NEU.FTZ.AND P0, PT, R69, -INF , PT ;  /* 0xff8000004500780b */ /* 0x000fc60003f1d000 */
[----:B------:R-:W-:-:S04]  /*73d0*/  FFMA.FTZ R5, R36, c[0x0][0x2d0], -R2 ;  /* 0x0000b40024057a23 */ /* 0x000fc80000010802 */
[----:B------:R2:W-:Y:S01]  /*73e0*/  MUFU.EX2 R221, R5 ;  /* 0x0000000500dd7308 */ /* 0x0005e20000000800 */
[----:B-1----:R-:W-:-:S07]  /*73f0*/  FFMA.FTZ R0, R15, c[0x0][0x2d0], -R4 ;  /* 0x0000b4000f007a23 */ /* 0x002fce0000010804 */
[----:B------:R1:W4:Y:S01]  /*7400*/  MUFU.EX2 R226, R0 ;  /* 0x0000000000e27308 */ /* 0x0003220000000800 */
[----:B--2---:R-:W-:-:S07]  /*7410*/  FFMA.FTZ R5, R37, c[0x0][0x2d0], -R2 ;  /* 0x0000b40025057a23 */ /* 0x004fce0000010802 */
[----:B------:R-:W-:Y:S01]  /*7420*/  MUFU.EX2 R234, R5 ;  /* 0x0000000500ea7308 */ /* 0x000fe20000000800 */
[----:B-1----:R-:W-:-:S07]  /*7430*/  FFMA.FTZ R0, R18, c[0x0][0x2d0], -R4 ;  /* 0x0000b40012007a23 */ /* 0x002fce0000010804 */
[----:B------:R1:W-:Y:S02]  /*7440*/  MUFU.EX2 R229, R0 ;  /* 0x0000000000e57308 */ /* 0x0003e40000000800 */
[----:B-1----:R-:W-:-:S06]  /*7450*/  FFMA.FTZ R0, R19, c[0x0][0x2d0], -R4 ;  /* 0x0000b40013007a23 */ /* 0x002fcc0000010804 */
[----:B------:R1:W2:Y:S02]  /*7460*/  MUFU.EX2 R242, R0 ;  /* 0x0000000000f27308 */ /* 0x0002a40000000800 */
[----:B-1----:R-:W-:-:S06]  /*7470*/  FFMA.FTZ R0, R21, c[0x0][0x2d0], -R4 ;  /* 0x0000b40015007a23 */ /* 0x002fcc0000010804 */
[----:B------:R1:W-:Y:S02]  /*7480*/  MUFU.EX2 R245, R0 ;  /* 0x0000000000f57308 */ /* 0x0003e40000000800 */
[--C-:B-1----:R-:W-:Y:S02]  /*7490*/  FFMA.FTZ R0, R22, c[0x0][0x2d0], -R4.reuse ;  /* 0x0000b40016007a23 */ /* 0x102fe40000010804 */
[----:B------:R-:W1:Y:S04]  /*74a0*/  LDSM.16.MT88.4 R20, [R186] ;  /* 0x00000000ba14783b */ /* 0x000e680000004200 */
[----:B------:R5:W-:Y:S02]  /*74b0*/  MUFU.EX2 R250, R0 ;  /* 0x0000000000fa7308 */ /* 0x000be40000000800 */
[----:B-----5:R-:W-:-:S02]  /*74c0*/  FFMA.FTZ R0, R24, c[0x0][0x2d0], -R4 ;  /* 0x0000b40018007a23 */ /* 0x020fc40000010804 */
[----:B------:R-:W-:Y:S04]  /*74d0*/  LDSM.16.MT88.4 R24, [R189] ;  /* 0x00000000bd18783b */ /* 0x000fe80000004200 */
[----:B------:R5:W-:Y:S02]  /*74e0*/  MUFU.EX2 R251, R0 ;  /* 0x0000000000fb7308 */ /* 0x000be40000000800 */
[----:B-----5:R-:W-:Y:S01]  /*74f0*/  FFMA.FTZ R0, R12, c[0x0][0x2d0], -R3 ;  /* 0x0000b4000c007a23 */ /* 0x020fe20000010803 */
[----:B----4-:R-:W-:-:S05]  /*7500*/  F2FP.BF16.PACK_AB R12, R226, R227 ;  /* 0x000000e3e20c723e */ /* 0x010fca00000010ff */
[----:B------:R4:W-:Y:S02]  /*7510*/  MUFU.EX2 R224, R0 ;  /* 0x0000000000e07308 */ /* 0x0009e40000000800 */
[----:B----4-:R-:W-:Y:S01]  /*7520*/  FFMA.FTZ R0, R14, c[0x0][0x2d0], -R3 ;  /* 0x0000b4000e007a23 */ /* 0x010fe20000010803 */
[----:B--2---:R-:W-:-:S05]  /*7530*/  F2FP.BF16.PACK_AB R14, R242, R229 ;  /* 0x000000e5f20e723e */ /* 0x004fca00000010ff */
[----:B------:R2:W4:Y:S02]  /*7540*/  MUFU.EX2 R222, R0 ;  /* 0x0000000000de7308 */ /* 0x0005240000000800 */
[----:B--2---:R-:W-:Y:S01]  /*7550*/  FFMA.FTZ R0, R16, c[0x0][0x2d0], -R3 ;  /* 0x0000b40010007a23 */ /* 0x004fe20000010803 */
[----:B----4-:R-:W-:-:S05]  /*7560*/  F2FP.BF16.PACK_AB R13, R222, R224 ;  /* 0x000000e0de0d723e */ /* 0x010fca00000010ff */
[----:B------:R2:W-:Y:S02]  /*7570*/  MUFU.EX2 R225, R0 ;  /* 0x0000000000e17308 */ /* 0x0005e40000000800 */
[----:B--2---:R-:W-:Y:S02]  /*7580*/  FFMA.FTZ R0, R17, c[0x0][0x2d0], -R3 ;  /* 0x0000b40011007a23 */ /* 0x004fe40000010803 */
[----:B------:R-:W2:Y:S04]  /*7590*/  LDSM.16.MT88.4 R16, [R188] ;  /* 0x00000000bc10783b */ /* 0x000ea80000004200 */
[----:B------:R4:W5:Y:S02]  /*75a0*/  MUFU.EX2 R238, R0 ;  /* 0x0000000000ee7308 */ /* 0x0009640000000800 */
[----:B----4-:R-:W-:Y:S01]  /*75b0*/  FFMA.FTZ R0, R34, c[0x0][0x2d0], -R2 ;  /* 0x0000b40022007a23 */ /* 0x010fe20000010802 */
[----:B-----5:R-:W-:-:S05]  /*75c0*/  F2FP.BF16.PACK_AB R15, R238, R225 ;  /* 0x000000e1ee0f723e */ /* 0x020fca00000010ff */
[----:B------:R4:W-:Y:S02]  /*75d0*/  MUFU.EX2 R219, R0 ;  /* 0x0000000000db7308 */ /* 0x0009e40000000800 */
[C---:B-1----:R-:W-:Y:S08]  /*75e0*/  HMMA.16816.F32.BF16 R100, R12.reuse, R20, RZ ;  /* 0x000000140c64723c */ /* 0x042ff000000418ff */
[----:B------:R-:W-:Y:S01]  /*75f0*/  HMMA.16816.F32.BF16 R88, R12, R22, RZ ;  /* 0x000000160c58723c */ /* 0x000fe200000418ff */
[----:B----4-:R-:W-:-:S04]  /*7600*/  FFMA.FTZ R0, R35, c[0x0][0x2d0], -R2 ;  /* 0x0000b40023007a23 */ /* 0x010fc80000010802 */
[----:B------:R1:W4:Y:S03]  /*7610*/  MUFU.EX2 R218, R0 ;  /* 0x0000000000da7308 */ /* 0x0003260000000800 */
[C---:B--2---:R-:W-:Y:S08]  /*7620*/  HMMA.16816.F32.BF16 R92, R12.reuse, R16, RZ ;  /* 0x000000100c5c723c */ /* 0x044ff000000418ff */
[----:B------:R-:W-:Y:S01]  /*7630*/  HMMA.16816.F32.BF16 R64, R12, R18, RZ ;  /* 0x000000120c40723c */ /* 0x000fe200000418ff */
[----:B-1----:R-:W-:Y:S01]  /*7640*/  FMUL.FTZ R0, R69, c[0x0][0x2d0] ;  /* 0x0000b40045007a20 */ /* 0x002fe20000410000 */
[----:B----4-:R-:W-:-:S06]  /*7650*/  F2FP.BF16.PACK_AB R8, R218, R219 ;  /* 0x000000dbda08723e */ /* 0x010fcc00000010ff */
[----:B------:R-:W-:Y:S01]  /*7660*/  HMMA.16816.F32.BF16 R76, R12, R28, RZ ;  /* 0x0000001c0c4c723c */ /* 0x000fe200000418ff */
[----:B------:R-:W-:-:S05]  /*7670*/  FSEL R0, R0, RZ, P0 ;  /* 0x000000ff00007208 */ /* 0x000fca0000000000 */
[--C-:B------:R-:W-:Y:S01]  /*7680*/  FFMA.FTZ R5, R10, c[0x0][0x2d0], -R0.reuse ;  /* 0x0000b4000a057a23 */ /* 0x100fe20000010800 */
[----:B------:R-:W-:Y:S01]  /*7690*/  F2FP.BF16.PACK_AB R10, R234, R221 ;  /* 0x000000ddea0a723e */ /* 0x000fe200000010ff */
[--C-:B------:R-:W-:Y:S01]  /*76a0*/  FFMA.FTZ R6, R74, c[0x0][0x2d0], -R0.reuse ;  /* 0x0000b4004a067a23 */ /* 0x100fe20000010800 */
[C---:B------:R-:W-:Y:S01]  /*76b0*/  HMMA.16816.F32.BF16 R84, R12.reuse, R30, RZ ;  /* 0x0000001e0c54723c */ /* 0x040fe200000418ff */
[----:B------:R1:W-:Y:S07]  /*76c0*/  MUFU.EX2 R223, R5 ;  /* 0x0000000500df7308 */ /* 0x0003ee0000000800 */
[C---:B------:R-:W-:Y:S01]  /*76d0*/  HMMA.16816.F32.BF16 R80, R12.reuse, R24, RZ ;  /* 0x000000180c50723c */ /* 0x040fe200000418ff */
[----:B------:R2:W-:Y:S07]  /*76e0*/  MUFU.EX2 R236, R6 ;  /* 0x0000000600ec7308 */ /* 0x0005ee0000000800 */
[----:B------:R-:W-:Y:S01]  /*76f0*/  HMMA.16816.F32.BF16 R96, R12, R26, RZ ;  /* 0x0000001a0c60723c */ /* 0x000fe200000418ff */
[----:B-1----:R-:W-:-:S04]  /*7700*/  FFMA.FTZ R5, R11, c[0x0][0x2d0], -R0 ;  /* 0x0000b4000b057a23 */ /* 0x002fc80000010800 */
[----:B------:R1:W4:Y:S02]  /*7710*/  MUFU.EX2 R220, R5 ;  /* 0x0000000500dc7308 */ /* 0x0003240000000800 */
[----:B------:R-:W-:Y:S01]  /*7720*/  F2FP.BF16.PACK_AB R12, R250, R245 ;  /* 0x000000f5fa0c723e */ /* 0x000fe200000010ff */
[----:B--2---:R-:W-:-:S05]  /*7730*/  FFMA.FTZ R6, R127, c[0x0][0x2d0], -R2 ;  /* 0x0000b4007f067a23 */ /* 0x004fca0000010802 */
[----:B------:R2:W-:Y:S01]  /*7740*/  MUFU.EX2 R207, R6 ;  /* 0x0000000600cf7308 */ /* 0x0005e20000000800 */
[----:B-1----:R-:W-:Y:S01]  /*7750*/  FFMA.FTZ R5, R32, c[0x0][0x2d0], -R0 ;  /* 0x0000b40020057a23 */ /* 0x002fe20000010800 */
[----:B----4-:R-:W-:-:S06]  /*7760*/  F2FP.BF16.PACK_AB R9, R220, R223 ;  /* 0x000000dfdc09723e */ /* 0x010fcc00000010ff */
[----:B------:R1:W-:Y:S01]  /*7770*/  MUFU.EX2 R233, R5 ;  /* 0x0000000500e97308 */ /* 0x0003e20000000800 */
[----:B--2---:R-:W-:-:S07]  /*7780*/  FFMA.FTZ R6, R136, c[0x0][0x2d0], -R3 ;  /* 0x0000b40088067a23 */ /* 0x004fce0000010803 */
[----:B------:R-:W-:Y:S01]  /*7790*/  MUFU.EX2 R175, R6 ;  /* 0x0000000600af7308 */ /* 0x000fe20000000800 */
[----:B-1----:R-:W-:-:S07]  /*77a0*/  FFMA.FTZ R5, R33, c[0x0][0x2d0], -R0 ;  /* 0x0000b40021057a23 */ /* 0x002fce0000010800 */
[----:B------:R1:W2:Y:S02]  /*77b0*/  MUFU.EX2 R235, R5 ;  /* 0x0000000500eb7308 */ /* 0x0002a40000000800 */
[----:B-1----:R-:W-:Y:S01]  /*77c0*/  FFMA.FTZ R5, R40, c[0x0][0x2d0], -R4 ;  /* 0x0000b40028057a23 */ /* 0x002fe20000010804 */
[----:B--2---:R-:W-:-:S05]  /*77d0*/  F2FP.BF16.PACK_AB R11, R235, R233 ;  /* 0x000000e9eb0b723e */ /* 0x004fca00000010ff */
[----:B------:R1:W2:Y:S02]  /*77e0*/  MUFU.EX2 R249, R5 ;  /* 0x0000000500f97308 */ /* 0x0002a40000000800 */
[C---:B------:R-:W-:Y:S08]  /*77f0*/  HMMA.16816.F32.BF16 R32, R8.reuse, R18, RZ ;  /* 0x000000120820723c */ /* 0x040ff000000418ff */
[----:B------:R-:W-:Y:S01]  /*7800*/  HMMA.16816.F32.BF16 R52, R8, R28, RZ ;  /* 0x0000001c0834723c */ /* 0x000fe200000418ff */
[----:B-1----:R-:W-:Y:S01]  /*7810*/  FFMA.FTZ R5, R38, c[0x0][0x2d0], -R3 ;  /* 0x0000b40026057a23 */ /* 0x002fe20000010803 */
[----:B--2---:R-:W-:-:S03]  /*7820*/  F2FP.BF16.PACK_AB R14, R249, R251 ;  /* 0x000000fbf90e723e */ /* 0x004fc600000010ff */
[----:B------:R1:W-:Y:S03]  /*7830*/  MUFU.EX2 R230, R5 ;  /* 0x0000000500e67308 */ /* 0x0003e60000000800 */
[C---:B------:R-:W-:Y:S01]  /*7840*/  HMMA.16816.F32.BF16 R60, R8.reuse, R30, RZ ;  /* 0x0000001e083c723c */ /* 0x040fe200000418ff */
[----:B------:R-:W-:Y:S07]  /*7850*/  LDSM.16.MT88.4 R28, [R185+0x800] ;  /* 0x00080000b91c783b */ /* 0x000fee0000004200 */
[----:B------:R-:W-:Y:S01]  /*7860*/  HMMA.16816.F32.BF16 R56, R8, R26, RZ ;  /* 0x0000001a0838723c */ /* 0x000fe200000418ff */
[----:B-1----:R-:W-:-:S07]  /*7870*/  FFMA.FTZ R5, R39, c[0x0][0x2d0], -R3 ;  /* 0x0000b40027057a23 */ /* 0x002fce0000010803 */
[----:B------:R-:W-:Y:S01]  /*7880*/  HMMA.16816.F32.BF16 R36, R8, R16, RZ ;  /* 0x000000100824723c */ /* 0x000fe200000418ff */
[----:B------:R-:W1:Y:S01]  /*7890*/  LDSM.16.MT88.4 R16, [R188+0x800] ;  /* 0x00080000bc10783b */ /* 0x000e620000004200 */
[----:B------:R2:W4:Y:S02]  /*78a0*/  MUFU.EX2 R244, R5 ;  /* 0x0000000500f47308 */ /* 0x0005240000000800 */
[----:B--2---:R-:W-:Y:S01]  /*78b0*/  FFMA.FTZ R5, R41, c[0x0][0x2d0], -R3 ;  /* 0x0000b40029057a23 */ /* 0x004fe20000010803 */
[----:B----4-:R-:W-:-:S05]  /*78c0*/  F2FP.BF16.PACK_AB R13, R244, R230 ;  /* 0x000000e6f40d723e */ /* 0x010fca00000010ff */
[----:B------:R2:W-:Y:S02]  /*78d0*/  MUFU.EX2 R243, R5 ;  /* 0x0000000500f37308 */ /* 0x0005e40000000800 */
[----:B--2---:R-:W-:Y:S02]  /*78e0*/  FFMA.FTZ R5, R42, c[0x0][0x2d0], -R3 ;  /* 0x0000b4002a057a23 */ /* 0x004fe40000010803 */
[----:B------:R-:W-:Y:S01]  /*78f0*/  HMMA.16816.F32.BF16 R40, R8, R24, RZ ;  /* 0x000000180828723c */ /* 0x000fe200000418ff */
[----:B------:R-:W2:Y:S03]  /*7900*/  LDSM.16.MT88.4 R24, [R186+0x800] ;  /* 0x00080000ba18783b */ /* 0x000ea60000004200 */
[----:B------:R4:W5:Y:S02]  /*7910*/  MUFU.EX2 R247, R5 ;  /* 0x0000000500f77308 */ /* 0x0009640000000800 */
[----:B----4-:R-:W-:Y:S01]  /*7920*/  FFMA.FTZ R5, R44, c[0x0][0x2d0], -R2 ;  /* 0x0000b4002c057a23 */ /* 0x010fe20000010802 */
[----:B-----5:R-:W-:-:S05]  /*7930*/  F2FP.BF16.PACK_AB R15, R247, R243 ;  /* 0x000000f3f70f723e */ /* 0x020fca00000010ff */
[----:B------:R4:W-:Y:S02]  /*7940*/  MUFU.EX2 R228, R5 ;  /* 0x0000000500e47308 */ /* 0x0009e40000000800 */
[C---:B-1----:R-:W-:Y:S08]  /*7950*/  HMMA.16816.F32.BF16 R92, R12.reuse, R16, R92 ;  /* 0x000000100c5c723c */ /* 0x042ff0000004185c */
[----:B------:R-:W-:Y:S01]  /*7960*/  HMMA.16816.F32.BF16 R64, R12, R18, R64 ;  /* 0x000000120c40723c */ /* 0x000fe20000041840 */
[----:B----4-:R-:W-:-:S04]  /*7970*/  FFMA.FTZ R5, R45, c[0x0][0x2d0], -R2 ;  /* 0x0000b4002d057a23 */ /* 0x010fc80000010802 */
[----:B------:R1:W4:Y:S03]  /*7980*/  MUFU.EX2 R240, R5 ;  /* 0x0000000500f07308 */ /* 0x0003260000000800 */
[----:B------:R-:W-:Y:S08]  /*7990*/  HMMA.16816.F32.BF16 R44, R8, R20, RZ ;  /* 0x00000014082c723c */ /* 0x000ff000000418ff */
[----:B------:R-:W-:Y:S01]  /*79a0*/  HMMA.16816.F32.BF16 R76, R12, R28, R76 ;  /* 0x0000001c0c4c723c */ /* 0x000fe2000004184c */
[----:B-1----:R-:W-:-:S07]  /*79b0*/  FFMA.FTZ R5, R48, c[0x0][0x2d0], -R2 ;  /* 0x0000b40030057a23 */ /* 0x002fce0000010802 */
[----:B--2---:R-:W-:Y:S01]  /*79c0*/  HMMA.16816.F32.BF16 R108, R12, R24, R100 ;  /* 0x000000180c6c723c */ /* 0x004fe20000041864 */
[----:B------:R1:W-:Y:S07]  /*79d0*/  MUFU.EX2 R239, R5 ;  /* 0x0000000500ef7308 */ /* 0x0003ee0000000800 */
[----:B------:R-:W-:Y:S01]  /*79e0*/  HMMA.16816.F32.BF16 R48, R8, R22, RZ ;  /* 0x000000160830723c */ /* 0x000fe200000418ff */
[----:B------:R-:W2:Y:S06]  /*79f0*/  LDSM.16.MT88.4 R20, [R189+0x800] ;  /* 0x00080000bd14783b */ /* 0x000eac0000004200 */
[----:B----4-:R-:W-:Y:S01]  /*7a00*/  F2FP.BF16.PACK_AB R8, R240, R228 ;  /* 0x000000e4f008723e */ /* 0x010fe200000010ff */
[----:B-1----:R-:W-:-:S04]  /*7a10*/  FFMA.FTZ R5, R104, c[0x0][0x2d0], -R2 ;  /* 0x0000b40068057a23 */ /* 0x002fc80000010802 */
[----:B------:R1:W4:Y:S02]  /*7a20*/  MUFU.EX2 R241, R5 ;  /* 0x0000000500f17308 */ /* 0x0003240000000800 */
[----:B-1----:R-:W-:Y:S01]  /*7a30*/  FFMA.FTZ R5, R68, c[0x0][0x2d0], -R0 ;  /* 0x0000b40044057a23 */ /* 0x002fe20000010800 */
[----:B----4-:R-:W-:-:S05]  /*7a40*/  F2FP.BF16.PACK_AB R10, R241, R239 ;  /* 0x000000eff10a723e */ /* 0x010fca00000010ff */
[----:B------:R1:W-:Y:S01]  /*7a50*/  MUFU.EX2 R231, R5 ;  /* 0x0000000500e77308 */ /* 0x0003e20000000800 */
[C---:B--2---:R-:W-:Y:S08]  /*7a60*/  HMMA.16816.F32.BF16 R112, R12.reuse, R20, R80 ;  /* 0x000000140c70723c */ /* 0x044ff00000041850 */
[----:B------:R-:W-:Y:S01]  /*7a70*/  HMMA.16816.F32.BF16 R96, R12, R22, R96 ;  /* 0x000000160c60723c */ /* 0x000fe20000041860 */
[----:B-1----:R-:W-:-:S04]  /*7a80*/  FFMA.FTZ R5, R73, c[0x0][0x2d0], -R0 ;  /* 0x0000b40049057a23 */ /* 0x002fc80000010800 */
[----:B------:R1:W2:Y:S03]  /*7a90*/  MUFU.EX2 R232, R5 ;  /* 0x0000000500e87308 */ /* 0x0002a60000000800 */
[----:B------:R-:W-:Y:S01]  /*7aa0*/  HMMA.16816.F32.BF16 R80, R12, R26, R88 ;  /* 0x0000001a0c50723c */ /* 0x000fe20000041858 */
[----:B-1----:R-:W-:Y:S01]  /*7ab0*/  FFMA.FTZ R5, R75, c[0x0][0x2d0], -R0 ;  /* 0x0000b4004b057a23 */ /* 0x002fe20000010800 */
[----:B--2---:R-:W-:-:S03]  /*7ac0*/  F2FP.BF16.PACK_AB R9, R232, R231 ;  /* 0x000000e7e809723e */ /* 0x004fc600000010ff */
[----:B------:R1:W2:Y:S02]  /*7ad0*/  MUFU.EX2 R237, R5 ;  /* 0x0000000500ed7308 */ /* 0x0002a40000000800 */
[----:B-1----:R-:W-:Y:S01]  /*7ae0*/  FFMA.FTZ R5, R132, c[0x0][0x2d0], -R4 ;  /* 0x0000b40084057a23 */ /* 0x002fe20000010804 */
[----:B--2---:R-:W-:-:S05]  /*7af0*/  F2FP.BF16.PACK_AB R11, R237, R236 ;  /* 0x000000eced0b723e */ /* 0x004fca00000010ff */
[----:B------:R1:W-:Y:S02]  /*7b00*/  MUFU.EX2 R213, R5 ;  /* 0x0000000500d57308 */ /* 0x0003e40000000800 */
[C---:B------:R-:W-:Y:S08]  /*7b10*/  HMMA.16816.F32.BF16 R104, R8.reuse, R16, R36 ;  /* 0x000000100868723c */ /* 0x040ff00000041824 */
[----:B------:R-:W-:Y:S01]  /*7b20*/  HMMA.16816.F32.BF16 R32, R8, R18, R32 ;  /* 0x000000120820723c */ /* 0x000fe20000041820 */
[----:B------:R-:W2:Y:S01]  /*7b30*/  LDSM.16.MT88.4 R16, [R185+0x1000] ;  /* 0x00100000b910783b */ /* 0x000ea20000004200 */
[----:B-1----:R-:W-:-:S04]  /*7b40*/  FFMA.FTZ R5, R133, c[0x0][0x2d0], -R4 ;  /* 0x0000b40085057a23 */ /* 0x002fc80000010804 */
[----:B------:R1:W4:Y:S02]  /*7b50*/  MUFU.EX2 R215, R5 ;  /* 0x0000000500d77308 */ /* 0x0003240000000800 */
[C---:B------:R-:W-:Y:S08]  /*7b60*/  HMMA.16816.F32.BF16 R116, R8.reuse, R20, R40 ;  /* 0x000000140874723c */ /* 0x040ff00000041828 */
[----:B------:R-:W-:Y:S01]  /*7b70*/  HMMA.16816.F32.BF16 R52, R8, R28, R52 ;  /* 0x0000001c0834723c */ /* 0x000fe20000041834 */
[----:B-1----:R-:W-:-:S07]  /*7b80*/  FFMA.FTZ R5, R134, c[0x0][0x2d0], -R4 ;  /* 0x0000b40086057a23 */ /* 0x002fce0000010804 */
[-C--:B------:R-:W-:Y:S01]  /*7b90*/  HMMA.16816.F32.BF16 R40, R12, R30.reuse, R84 ;  /* 0x0000001e0c28723c */ /* 0x080fe20000041854 */
[----:B------:R1:W-:Y:S06]  /*7ba0*/  MUFU.EX2 R216, R5 ;  /* 0x0000000500d87308 */ /* 0x0003ec0000000800 */
[----:B----4-:R-:W-:Y:S01]  /*7bb0*/  F2FP.BF16.PACK_AB R12, R215, R213 ;  /* 0x000000d5d70c723e */ /* 0x010fe200000010ff */
[C---:B------:R-:W-:Y:S08]  /*7bc0*/  HMMA.16816.F32.BF16 R28, R8.reuse, R30, R60 ;  /* 0x0000001e081c723c */ /* 0x040ff0000004183c */
[----:B------:R-:W-:Y:S01]  /*7bd0*/  HMMA.16816.F32.BF16 R100, R8, R24, R44 ;  /* 0x000000180864723c */ /* 0x000fe2000004182c */
[----:B-1----:R-:W-:-:S04]  /*7be0*/  FFMA.FTZ R5, R135, c[0x0][0x2d0], -R4 ;  /* 0x0000b40087057a23 */ /* 0x002fc80000010804 */
[----:B------:R1:W4:Y:S03]  /*7bf0*/  MUFU.EX2 R217, R5 ;  /* 0x0000000500d97308 */ /* 0x0003260000000800 */
[C---:B------:R-:W-:Y:S01]  /*7c00*/  HMMA.16816.F32.BF16 R60, R8.reuse, R22, R56 ;  /* 0x00000016083c723c */ /* 0x040fe20000041838 */
[----:B------:R-:W5:Y:S07]  /*7c10*/  LDSM.16.MT88.4 R20, [R186+0x1000] ;  /* 0x00100000ba14783b */ /* 0x000f6e0000004200 */
[----:B------:R-:W-:Y:S01]  /*7c20*/  HMMA.16816.F32.BF16 R36, R8, R26, R48 ;  /* 0x0000001a0824723c */ /* 0x000fe20000041830 */
[----:B------:R-:W3:Y:S01]  /*7c30*/  LDSM.16.MT88.4 R24, [R189+0x1000] ;  /* 0x00100000bd18783b */ /* 0x000ee20000004200 */
[----:B-1----:R-:W-:Y:S01]  /*7c40*/  FFMA.FTZ R5, R128, c[0x0][0x2d0], -R3 ;  /* 0x0000b40080057a23 */ /* 0x002fe20000010803 */
[----:B----4-:R-:W-:-:S03]  /*7c50*/  F2FP.BF16.PACK_AB R14, R217, R216 ;  /* 0x000000d8d90e723e */ /* 0x010fc600000010ff */
[----:B------:R1:W-:Y:S02]  /*7c60*/  MUFU.EX2 R208, R5 ;  /* 0x0000000500d07308 */ /* 0x0003e40000000800 */
[----:B-1----:R-:W-:-:S06]  /*7c70*/  FFMA.FTZ R5, R129, c[0x0][0x2d0], -R3 ;  /* 0x0000b40081057a23 */ /* 0x002fcc0000010803 */
[----:B------:R1:W4:Y:S02]  /*7c80*/  MUFU.EX2 R209, R5 ;  /* 0x0000000500d17308 */ /* 0x0003240000000800 */
[----:B-1----:R-:W-:Y:S01]  /*7c90*/  FFMA.FTZ R5, R130, c[0x0][0x2d0], -R3 ;  /* 0x0000b40082057a23 */ /* 0x002fe20000010803 */
[----:B----4-:R-:W-:-:S05]  /*7ca0*/  F2FP.BF16.PACK_AB R13, R209, R208 ;  /* 0x000000d0d10d723e */ /* 0x010fca00000010ff */
[----:B------:R1:W-:Y:S02]  /*7cb0*/  MUFU.EX2 R210, R5 ;  /* 0x0000000500d27308 */ /* 0x0003e40000000800 */
[----:B-1----:R-:W-:-:S06]  /*7cc0*/  FFMA.FTZ R5, R131, c[0x0][0x2d0], -R3 ;  /* 0x0000b40083057a23 */ /* 0x002fcc0000010803 */
[----:B------:R1:W4:Y:S02]  /*7cd0*/  MUFU.EX2 R211, R5 ;  /* 0x0000000500d37308 */ /* 0x0003240000000800 */
[----:B-1----:R-:W-:Y:S01]  /*7ce0*/  FFMA.FTZ R5, R124, c[0x0][0x2d0], -R2 ;  /* 0x0000b4007c057a23 */ /* 0x002fe20000010802 */
[----:B----4-:R-:W-:-:S05]  /*7cf0*/  F2FP.BF16.PACK_AB R15, R211, R210 ;  /* 0x000000d2d30f723e */ /* 0x010fca00000010ff */
[----:B------:R1:W-:Y:S02]  /*7d00*/  MUFU.EX2 R204, R5 ;  /* 0x0000000500cc7308 */ /* 0x0003e40000000800 */
[C---:B--2---:R-:W-:Y:S08]  /*7d10*/  HMMA.16816.F32.BF16 R88, R12.reuse, R16, R76 ;  /* 0x000000100c58723c */ /* 0x044ff0000004184c */
[----:B------:R-:W-:Y:S01]  /*7d20*/  HMMA.16816.F32.BF16 R76, R12, R18, R40 ;  /* 0x000000120c4c723c */ /* 0x000fe20000041828 */
[----:B-1----:R-:W-:-:S04]  /*7d30*/  FFMA.FTZ R5, R125, c[0x0][0x2d0], -R2 ;  /* 0x0000b4007d057a23 */ /* 0x002fc80000010802 */
[----:B------:R1:W2:Y:S03]  /*7d40*/  MUFU.EX2 R205, R5 ;  /* 0x0000000500cd7308 */ /* 0x0002a60000000800 */
[C---:B-----5:R-:W-:Y:S08]  /*7d50*/  HMMA.16816.F32.BF16 R44, R12.reuse, R22, R80 ;  /* 0x000000160c2c723c */ /* 0x060ff00000041850 */
[----:B---3--:R-:W-:Y:S01]  /*7d60*/  HMMA.16816.F32.BF16 R56, R12, R24, R112 ;  /* 0x000000180c38723c */ /* 0x008fe20000041870 */
[----:B------:R-:W-:Y:S01]  /*7d70*/  LDSM.16.MT88.4 R112, [R189+0x2000] ;  /* 0x00200000bd70783b */ /* 0x000fe20000004200 */
[----:B-1----:R-:W-:Y:S01]  /*7d80*/  FFMA.FTZ R5, R126, c[0x0][0x2d0], -R2 ;  /* 0x0000b4007e057a23 */ /* 0x002fe20000010802 */
[----:B--2---:R-:W-:-:S05]  /*7d90*/  F2FP.BF16.PACK_AB R8, R205, R204 ;  /* 0x000000cccd08723e */ /* 0x004fca00000010ff */
[----:B------:R-:W-:Y:S01]  /*7da0*/  HMMA.16816.F32.BF16 R48, R12, R20, R108 ;  /* 0x000000140c30723c */ /* 0x000fe2000004186c */
        /* <DEDUP_REMOVED lines=18> */
[----:B------:R1:W3:Y:S02]  /*7ed0*/  MUFU.EX2 R177, R5 ;  /* 0x0000000500b17308 */ /* 0x0002e40000000800 */
[-C--:B------:R-:W-:Y:S08]  /*7ee0*/  HMMA.16816.F32.BF16 R84, R8, R26.reuse, R60 ;  /* 0x0000001a0854723c */ /* 0x080ff0000004183c */
[----:B------:R-:W-:Y:S01]  /*7ef0*/  HMMA.16816.F32.BF16 R52, R12, R26, R96 ;  /* 0x0000001a0c34723c */ /* 0x000fe20000041860 */
[----:B------:R-:W-:Y:S01]  /*7f00*/  LDSM.16.MT88.4 R96, [R185+0x2000] ;  /* 0x00200000b960783b */ /* 0x000fe20000004200 */
[----:B-1----:R-:W-:-:S06]  /*7f10*/  FFMA.FTZ R5, R145, c[0x0][0x2d0], -R4 ;  /* 0x0000b40091057a23 */ /* 0x002fcc0000010804 */
[----:B------:R-:W-:Y:S01]  /*7f20*/  HMMA.16816.F32.BF16 R80, R8, R20, R100 ;  /* 0x000000140850723c */ /* 0x000fe20000041864 */
[----:B------:R1:W-:Y:S07]  /*7f30*/  MUFU.EX2 R178, R5 ;  /* 0x0000000500b27308 */ /* 0x0003ee0000000800 */
[----:B--2---:R-:W-:Y:S01]  /*7f40*/  HMMA.16816.F32.BF16 R28, R12, R18, R64 ;  /* 0x000000120c1c723c */ /* 0x004fe20000041840 */
[----:B-1----:R-:W-:-:S04]  /*7f50*/  FFMA.FTZ R5, R144, c[0x0][0x2d0], -R4 ;  /* 0x0000b40090057a23 */ /* 0x002fc80000010804 */
[----:B------:R1:W2:Y:S03]  /*7f60*/  MUFU.EX2 R179, R5 ;  /* 0x0000000500b37308 */ /* 0x0002a60000000800 */
[----:B------:R-:W-:Y:S01]  /*7f70*/  HMMA.16816.F32.BF16 R40, R12, R16, R92 ;  /* 0x000000100c28723c */ /* 0x000fe2000004185c */
[----:B------:R-:W-:Y:S07]  /*7f80*/  LDSM.16.MT88.4 R12, [R188+0x1800] ;  /* 0x00180000bc0c783b */ /* 0x000fee0000004200 */
[----:B------:R-:W-:Y:S01]  /*7f90*/  HMMA.16816.F32.BF16 R64, R8, R22, R36 ;  /* 0x000000160840723c */ /* 0x000fe20000041824 */
[----:B------:R-:W-:Y:S01]  /*7fa0*/  LDSM.16.MT88.4 R20, [R189+0x1800] ;  /* 0x00180000bd14783b */ /* 0x000fe20000004200 */
[----:B-1----:R-:W-:-:S06]  /*7fb0*/  FFMA.FTZ R5, R139, c[0x0][0x2d0], -R3 ;  /* 0x0000b4008b057a23 */ /* 0x002fcc0000010803 */
[C---:B------:R-:W-:Y:S01]  /*7fc0*/  HMMA.16816.F32.BF16 R92, R8.reuse, R24, R116 ;  /* 0x00000018085c723c */ /* 0x040fe20000041874 */
[----:B------:R-:W1:Y:S01]  /*7fd0*/  LDSM.16.MT88.4 R24, [R185+0x1800] ;  /* 0x00180000b918783b */ /* 0x000e620000004200 */
[----:B------:R4:W-:Y:S06]  /*7fe0*/  MUFU.EX2 R172, R5 ;  /* 0x0000000500ac7308 */ /* 0x0009ec0000000800 */
[C---:B------:R-:W-:Y:S08]  /*7ff0*/  HMMA.16816.F32.BF16 R60, R8.reuse, R16, R104 ;  /* 0x00000010083c723c */ /* 0x040ff00000041868 */
[----:B------:R-:W-:Y:S01]  /*8000*/  HMMA.16816.F32.BF16 R36, R8, R18, R32 ;  /* 0x000000120824723c */ /* 0x000fe20000041820 */
[----:B------:R-:W5:Y:S01]  /*8010*/  LDSM.16.MT88.4 R16, [R186+0x1800] ;  /* 0x00180000ba10783b */ /* 0x000f620000004200 */
[----:B----4-:R-:W-:-:S04]  /*8020*/  FFMA.FTZ R5, R138, c[0x0][0x2d0], -R3 ;  /* 0x0000b4008a057a23 */ /* 0x010fc80000010803 */
[----:B------:R4:W4:Y:S01]  /*8030*/  MUFU.EX2 R173, R5 ;  /* 0x0000000500ad7308 */ /* 0x0009220000000800 */
[----:B---3--:R-:W-:Y:S02]  /*8040*/  F2FP.BF16.PACK_AB R8, R177, R176 ;  /* 0x000000b0b108723e */ /* 0x008fe400000010ff */
[----:B--2---:R-:W-:Y:S01]  /*8050*/  F2FP.BF16.PACK_AB R10, R179, R178 ;  /* 0x000000b2b30a723e */ /* 0x004fe200000010ff */
[----:B----4-:R-:W-:Y:S01]  /*8060*/  FFMA.FTZ R5, R137, c[0x0][0x2d0], -R3 ;  /* 0x0000b40089057a23 */ /* 0x010fe20000010803 */
[----:B------:R-:W-:-:S03]  /*8070*/  F2FP.BF16.PACK_AB R9, R173, R172 ;  /* 0x000000acad09723e */ /* 0x000fc600000010ff */
[----:B------:R2:W3:Y:S02]  /*8080*/  MUFU.EX2 R174, R5 ;  /* 0x0000000500ae7308 */ /* 0x0004e40000000800 */
[----:B--2---:R-:W-:Y:S01]  /*8090*/  FFMA.FTZ R5, R151, c[0x0][0x2d0], -R2 ;  /* 0x0000b40097057a23 */ /* 0x004fe20000010802 */
[----:B---3--:R-:W-:-:S05]  /*80a0*/  F2FP.BF16.PACK_AB R11, R175, R174 ;  /* 0x000000aeaf0b723e */ /* 0x008fca00000010ff */
[----:B------:R2:W-:Y:S02]  /*80b0*/  MUFU.EX2 R168, R5 ;  /* 0x0000000500a87308 */ /* 0x0005e40000000800 */
[----:B-1----:R-:W-:Y:S01]  /*80c0*/  HMMA.16816.F32.BF16 R88, R8, R24, R88 ;  /* 0x000000180858723c */ /* 0x002fe20000041858 */
[----:B------:R-:W-:-:S07]  /*80d0*/  FFMA.FTZ R32, R155, c[0x0][0x2d0], -R2 ;  /* 0x0000b4009b207a23 */ /* 0x000fce0000010802 */
[----:B------:R-:W-:Y:S01]  /*80e0*/  HMMA.16816.F32.BF16 R76, R8, R26, R76 ;  /* 0x0000001a084c723c */ /* 0x000fe2000004184c */
[----:B--2---:R-:W-:-:S04]  /*80f0*/  FFMA.FTZ R5, R150, c[0x0][0x2d0], -R2 ;  /* 0x0000b40096057a23 */ /* 0x004fc80000010802 */
[----:B------:R1:W-:Y:S03]  /*8100*/  MUFU.EX2 R169, R5 ;  /* 0x0000000500a97308 */ /* 0x0003e60000000800 */
[----:B------:R-:W-:Y:S01]  /*8110*/  HMMA.16816.F32.BF16 R56, R8, R20, R56 ;  /* 0x000000140838723c */ /* 0x000fe20000041838 */
[----:B------:R-:W-:-:S07]  /*8120*/  FFMA.FTZ R33, R154, c[0x0][0x2d0], -R2 ;  /* 0x0000b4009a217a23 */ /* 0x000fce0000010802 */
[----:B------:R-:W-:Y:S01]  /*8130*/  HMMA.16816.F32.BF16 R52, R8, R22, R52 ;  /* 0x000000160834723c */ /* 0x000fe20000041834 */
[----:B-1----:R-:W-:-:S07]  /*8140*/  FFMA.FTZ R5, R149, c[0x0][0x2d0], -R2 ;  /* 0x0000b40095057a23 */ /* 0x002fce0000010802 */
[C---:B-----5:R-:W-:Y:S01]  /*8150*/  HMMA.16816.F32.BF16 R48, R8.reuse, R16, R48 ;  /* 0x000000100830723c */ /* 0x060fe20000041830 */
[----:B------:R1:W-:Y:S07]  /*8160*/  MUFU.EX2 R170, R5 ;  /* 0x0000000500aa7308 */ /* 0x0003ee0000000800 */
[----:B------:R-:W-:Y:S01]  /*8170*/  HMMA.16816.F32.BF16 R44, R8, R18, R44 ;  /* 0x00000012082c723c */ /* 0x000fe2000004182c */
[----:B------:R-:W-:-:S07]  /*8180*/  FFMA.FTZ R34, R153, c[0x0][0x2d0], -R2 ;  /* 0x0000b40099227a23 */ /* 0x000fce0000010802 */
[----:B------:R-:W-:Y:S01]  /*8190*/  HMMA.16816.F32.BF16 R136, R8, R12, R40 ;  /* 0x0000000c0888723c */ /* 0x000fe20000041828 */
[----:B-1----:R-:W-:-:S04]  /*81a0*/  FFMA.FTZ R5, R148, c[0x0][0x2d0], -R2 ;  /* 0x0000b40094057a23 */ /* 0x002fc80000010802 */
[----:B------:R1:W2:Y:S03]  /*81b0*/  MUFU.EX2 R171, R5 ;  /* 0x0000000500ab7308 */ /* 0x0002a60000000800 */
[----:B------:R-:W-:Y:S01]  /*81c0*/  HMMA.16816.F32.BF16 R124, R8, R14, R28 ;  /* 0x0000000e087c723c */ /* 0x000fe2000004181c */
[----:B-1----:R-:W-:Y:S02]  /*81d0*/  FFMA.FTZ R5, R143, c[0x0][0x2d0], -R0 ;  /* 0x0000b4008f057a23 */ /* 0x002fe40000010800 */
[----:B------:R-:W3:Y:S04]  /*81e0*/  LDL R143, [R1+0x48] ;  /* 0x00004800018f7983 */ /* 0x000ee80000100800 */
[--C-:B------:R-:W-:Y:S01]  /*81f0*/  FFMA.FTZ R30, R167, c[0x0][0x2d0], -R4.reuse ;  /* 0x0000b400a71e7a23 */ /* 0x100fe20000010804 */
[----:B------:R1:W-:Y:S01]  /*8200*/  MUFU.EX2 R68, R5 ;  /* 0x0000000500447308 */ /* 0x0003e20000000800 */
[--C-:B------:R-:W-:Y:S01]  /*8210*/  FFMA.FTZ R29, R166, c[0x0][0x2d0], -R4.reuse ;  /* 0x0000b400a61d7a23 */ /* 0x100fe20000010804 */
[----:B--2---:R-:W-:Y:S01]  /*8220*/  F2FP.BF16.PACK_AB R6, R171, R170 ;  /* 0x000000aaab06723e */ /* 0x004fe200000010ff */
[--C-:B------:R-:W-:Y:S01]  /*8230*/  FFMA.FTZ R28, R165, c[0x0][0x2d0], -R4.reuse ;  /* 0x0000b400a51c7a23 */ /* 0x100fe20000010804 */
[----:B------:R-:W-:Y:S01]  /*8240*/  IADD3 R202, R202, -0x2, RZ ;  /* 0xfffffffecaca7810 */ /* 0x000fe20007ffe0ff */
[----:B------:R-:W-:Y:S01]  /*8250*/  FFMA.FTZ R10, R164, c[0x0][0x2d0], -R4 ;  /* 0x0000b400a40a7a23 */ /* 0x000fe20000010804 */
[----:B------:R-:W-:Y:S01]  /*8260*/  F2FP.BF16.PACK_AB R4, R169, R168 ;  /* 0x000000a8a904723e */ /* 0x000fe200000010ff */
[----:B------:R-:W-:Y:S01]  /*8270*/  FFMA.FTZ R35, R152, c[0x0][0x2d0], -R2 ;  /* 0x0000b40098237a23 */ /* 0x000fe20000010802 */
[----:B------:R-:W-:Y:S01]  /*8280*/  MUFU.EX2 R30, R30 ;  /* 0x0000001e001e7308 */ /* 0x000fe20000000800 */
[----:B------:R-:W-:-:S02]  /*8290*/  FADD.FTZ R2, R224, R222 ;  /* 0x000000dee0027221 */ /* 0x000fc40000010000 */
[--C-:B------:R-:W-:Y:S02]  /*82a0*/  FFMA.FTZ R9, R163, c[0x0][0x2d0], -R3.reuse ;  /* 0x0000b400a3097a23 */ /* 0x100fe40000010803 */
[--C-:B------:R-:W-:Y:S02]  /*82b0*/  FFMA.FTZ R8, R162, c[0x0][0x2d0], -R3.reuse ;  /* 0x0000b400a2087a23 */ /* 0x100fe40000010803 */
[--C-:B------:R-:W-:Y:S01]  /*82c0*/  FFMA.FTZ R11, R161, c[0x0][0x2d0], -R3.reuse ;  /* 0x0000b400a10b7a23 */ /* 0x100fe20000010803 */
[----:B------:R-:W-:Y:S01]  /*82d0*/  MUFU.EX2 R32, R32 ;  /* 0x0000002000207308 */ /* 0x000fe20000000800 */
[----:B-1----:R-:W-:Y:S01]  /*82e0*/  FFMA.FTZ R5, R142, c[0x0][0x2d0], -R0 ;  /* 0x0000b4008e057a23 */ /* 0x002fe20000010800 */
[----:B------:R-:W-:Y:S01]  /*82f0*/  MOV R142, c[0x0][0x2c4] ;  /* 0x0000b100008e7a02 */ /* 0x000fe20000000f00 */
[----:B------:R-:W-:Y:S02]  /*8300*/  FFMA.FTZ R31, R160, c[0x0][0x2d0], -R3 ;  /* 0x0000b400a01f7a23 */ /* 0x000fe40000010803 */
[----:B------:R-:W-:Y:S01]  /*8310*/  FADD.FTZ R3, R227, R226 ;  /* 0x000000e2e3037221 */ /* 0x000fe20000010000 */
[----:B------:R-:W-:Y:S01]  /*8320*/  ISETP.NE.AND P1, PT, R142, 0x1, PT ;  /* 0x000000018e00780c */ /* 0x000fe20003f25270 */
[----:B------:R-:W-:Y:S01]  /*8330*/  FADD.FTZ R2, R225, R2 ;  /* 0x00000002e1027221 */ /* 0x000fe20000010000 */
[----:B------:R1:W-:Y:S01]  /*8340*/  MUFU.EX2 R73, R5 ;  /* 0x0000000500497308 */ /* 0x0003e20000000800 */
[----:B------:R-:W-:-:S02]  /*8350*/  FADD.FTZ R3, R229, R3 ;  /* 0x00000003e5037221 */ /* 0x000fc40000010000 */
[----:B------:R-:W-:Y:S02]  /*8360*/  FADD.FTZ R2, R238, R2 ;  /* 0x00000002ee027221 */ /* 0x000fe40000010000 */
[----:B------:R-:W-:-:S03]  /*8370*/  FADD.FTZ R3, R242, R3 ;  /* 0x00000003f2037221 */ /* 0x000fc60000010000 */
[----:B------:R-:W2:Y:S01]  /*8380*/  MUFU.EX2 R29, R29 ;  /* 0x0000001d001d7308 */ /* 0x000ea20000000800 */
[----:B------:R-:W-:Y:S02]  /*8390*/  FADD.FTZ R3, R245, R3 ;  /* 0x00000003f5037221 */ /* 0x000fe40000010000 */
[----:B-1----:R-:W-:-:S05]  /*83a0*/  FFMA.FTZ R5, R141, c[0x0][0x2d0], -R0 ;  /* 0x0000b4008d057a23 */ /* 0x002fca0000010800 */
[----:B------:R-:W1:Y:S01]  /*83b0*/  MUFU.EX2 R33, R33 ;  /* 0x0000002100217308 */ /* 0x000e620000000800 */
[----:B--2---:R-:W-:-:S07]  /*83c0*/  F2FP.BF16.PACK_AB R144, R29, R30 ;  /* 0x0000001e1d90723e */ /* 0x004fce00000010ff */
[----:B------:R2:W-:Y:S08]  /*83d0*/  MUFU.EX2 R74, R5 ;  /* 0x00000005004a7308 */ /* 0x0005f00000000800 */
[----:B------:R-:W-:Y:S01]  /*83e0*/  MUFU.EX2 R28, R28 ;  /* 0x0000001c001c7308 */ /* 0x000fe20000000800 */
[----:B-1----:R-:W-:Y:S01]  /*83f0*/  F2FP.BF16.PACK_AB R148, R33, R32 ;  /* 0x000000202194723e */ /* 0x002fe200000010ff */
[----:B--2---:R-:W-:-:S06]  /*8400*/  FFMA.FTZ R5, R140, c[0x0][0x2d0], -R0 ;  /* 0x0000b4008c057a23 */ /* 0x004fcc0000010800 */
[----:B------:R-:W-:Y:S08]  /*8410*/  MUFU.EX2 R34, R34 ;  /* 0x0000002200227308 */ /* 0x000ff00000000800 */
[----:B------:R1:W2:Y:S08]  /*8420*/  MUFU.EX2 R75, R5 ;  /* 0x00000005004b7308 */ /* 0x0002b00000000800 */
[----:B------:R-:W-:Y:S01]  /*8430*/  MUFU.EX2 R31, R31 ;  /* 0x0000001f001f7308 */ /* 0x000fe20000000800 */
[----:B-1----:R-:W-:-:S07]  /*8440*/  F2FP.BF16.PACK_AB R5, R73, R68 ;  /* 0x000000444905723e */ /* 0x002fce00000010ff */
[----:B------:R-:W1:Y:S01]  /*8450*/  MUFU.EX2 R35, R35 ;  /* 0x0000002300237308 */ /* 0x000e620000000800 */
[----:B--2---:R-:W-:-:S07]  /*8460*/  F2FP.BF16.PACK_AB R7, R75, R74 ;  /* 0x0000004a4b07723e */ /* 0x004fce00000010ff */
[C---:B------:R-:W-:Y:S01]  /*8470*/  HMMA.16816.F32.BF16 R40, R4.reuse, R24, R128 ;  /* 0x000000180428723c */ /* 0x040fe20000041880 */
[----:B------:R-:W2:Y:S07]  /*8480*/  LDSM.16.MT88.4 R128, [R186+0x2000] ;  /* 0x00200000ba80783b */ /* 0x000eae0000004200 */
[----:B------:R-:W-:Y:S01]  /*8490*/  HMMA.16816.F32.BF16 R24, R4, R26, R120 ;  /* 0x0000001a0418723c */ /* 0x000fe20000041878 */
[----:B-1----:R-:W-:-:S07]  /*84a0*/  F2FP.BF16.PACK_AB R150, R35, R34 ;  /* 0x000000222396723e */ /* 0x002fce00000010ff */
[C---:B------:R-:W-:Y:S01]  /*84b0*/  HMMA.16816.F32.BF16 R108, R4.reuse, R20, R92 ;  /* 0x00000014046c723c */ /* 0x040fe2000004185c */
[----:B------:R-:W1:Y:S07]  /*84c0*/  MUFU.EX2 R20, R10 ;  /* 0x0000000a00147308 */ /* 0x000e6e0000000800 */
[C---:B------:R-:W-:Y:S08]  /*84d0*/  HMMA.16816.F32.BF16 R84, R4.reuse, R22, R84 ;  /* 0x000000160454723c */ /* 0x040ff00000041854 */
[----:B------:R-:W-:Y:S01]  /*84e0*/  HMMA.16816.F32.BF16 R80, R4, R16, R80 ;  /* 0x000000100450723c */ /* 0x000fe20000041850 */
[----:B------:R-:W4:Y:S01]  /*84f0*/  MUFU.EX2 R17, R11 ;  /* 0x0000000b00117308 */ /* 0x000f220000000800 */
[----:B-1----:R-:W-:-:S06]  /*8500*/  F2FP.BF16.PACK_AB R146, R20, R28 ;  /* 0x0000001c1492723e */ /* 0x002fcc00000010ff */
[C---:B------:R-:W-:Y:S01]  /*8510*/  HMMA.16816.F32.BF16 R64, R4.reuse, R18, R64 ;  /* 0x000000120440723c */ /* 0x040fe20000041840 */
[----:B------:R-:W-:Y:S07]  /*8520*/  MUFU.EX2 R19, R9 ;  /* 0x0000000900137308 */ /* 0x000fee0000000800 */
[----:B------:R-:W-:Y:S01]  /*8530*/  HMMA.16816.F32.BF16 R60, R4, R12, R60 ;  /* 0x0000000c043c723c */ /* 0x000fe2000004183c */
[----:B------:R1:W5:Y:S01]  /*8540*/  MUFU.EX2 R18, R8 ;  /* 0x0000000800127308 */ /* 0x0003620000000800 */
[----:B----4-:R-:W-:-:S05]  /*8550*/  F2FP.BF16.PACK_AB R147, R31, R17 ;  /* 0x000000111f93723e */ /* 0x010fca00000010ff */
[----:B------:R-:W-:Y:S01]  /*8560*/  FADD.FTZ R12, R223, R220 ;  /* 0x000000dcdf0c7221 */ /* 0x000fe20000010000 */
[----:B------:R-:W-:Y:S07]  /*8570*/  HMMA.16816.F32.BF16 R36, R4, R14, R36 ;  /* 0x0000000e0424723c */ /* 0x000fee0000041824 */
[--C-:B------:R-:W-:Y:S02]  /*8580*/  FFMA.FTZ R4, R159, c[0x0][0x2d0], -R0.reuse ;  /* 0x0000b4009f047a23 */ /* 0x100fe40000010800 */
[--C-:B------:R-:W-:Y:S01]  /*8590*/  FFMA.FTZ R5, R158, c[0x0][0x2d0], -R0.reuse ;  /* 0x0000b4009e057a23 */ /* 0x100fe20000010800 */
[----:B-1----:R-:W1:Y:S01]  /*85a0*/  LDSM.16.MT88.4 R8, [R188+0x2000] ;  /* 0x00200000bc08783b */ /* 0x002e620000004200 */
[--C-:B------:R-:W-:Y:S01]  /*85b0*/  FFMA.FTZ R6, R157, c[0x0][0x2d0], -R0.reuse ;  /* 0x0000b4009d067a23 */ /* 0x100fe20000010800 */
[----:B------:R4:W-:Y:S01]  /*85c0*/  MUFU.EX2 R16, R4 ;  /* 0x0000000400107308 */ /* 0x0009e20000000800 */
[----:B------:R-:W-:Y:S01]  /*85d0*/  FFMA.FTZ R7, R156, c[0x0][0x2d0], -R0 ;  /* 0x0000b4009c077a23 */ /* 0x000fe20000010800 */
[----:B-----5:R-:W-:Y:S01]  /*85e0*/  F2FP.BF16.PACK_AB R145, R18, R19 ;  /* 0x000000131291723e */ /* 0x020fe200000010ff */
[----:B------:R-:W-:-:S04]  /*85f0*/  FADD.FTZ R0, R219, R218 ;  /* 0x000000dadb007221 */ /* 0x000fc80000010000 */
[----:B------:R-:W-:Y:S01]  /*8600*/  FADD.FTZ R0, R221, R0 ;  /* 0x00000000dd007221 */ /* 0x000fe20000010000 */
[----:B------:R5:W-:Y:S01]  /*8610*/  MUFU.EX2 R13, R7 ;  /* 0x00000007000d7308 */ /* 0x000be20000000800 */
[----:B------:R-:W-:Y:S02]  /*8620*/  HMMA.16816.F32.BF16 R88, R144, R96, R88 ;  /* 0x000000609058723c */ /* 0x000fe40000041858 */
[----:B------:R-:W-:Y:S02]  /*8630*/  FADD.FTZ R0, R234, R0 ;  /* 0x00000000ea007221 */ /* 0x000fe40000010000 */
[----:B----4-:R-:W-:-:S03]  /*8640*/  FADD.FTZ R4, R233, R12 ;  /* 0x0000000ce9047221 */ /* 0x010fc60000010000 */
[----:B------:R4:W2:Y:S01]  /*8650*/  MUFU.EX2 R15, R5 ;  /* 0x00000005000f7308 */ /* 0x0008a20000000800 */
[----:B------:R-:W-:Y:S01]  /*8660*/  MOV R12, c[0x0][0x32c] ;  /* 0x0000cb00000c7a02 */ /* 0x000fe20000000f00 */
[C---:B------:R-:W-:Y:S03]  /*8670*/  HMMA.16816.F32.BF16 R100, R144.reuse, R98, R76 ;  /* 0x000000629064723c */ /* 0x040fe6000004184c */
[----:B------:R-:W-:Y:S01]  /*8680*/  ISETP.GE.AND P0, PT, R12, 0x1, PT ;  /* 0x000000010c00780c */ /* 0x000fe20003f06270 */
[----:B-----5:R-:W-:Y:S02]  /*8690*/  FADD.FTZ R7, R230, R2 ;  /* 0x00000002e6077221 */ /* 0x020fe40000010000 */
[----:B------:R5:W1:Y:S02]  /*86a0*/  MUFU.EX2 R14, R6 ;  /* 0x00000006000e7308 */ /* 0x000a640000000800 */
[----:B------:R-:W-:Y:S01]  /*86b0*/  HMMA.16816.F32.BF16 R104, R144, R112, R56 ;  /* 0x000000709068723c */ /* 0x000fe20000041838 */
[----:B----4-:R-:W-:Y:S01]  /*86c0*/  FADD.FTZ R5, R235, R4 ;  /* 0x00000004eb057221 */ /* 0x010fe20000010000 */
[----:B--2---:R-:W-:Y:S01]  /*86d0*/  F2FP.BF16.PACK_AB R149, R15, R16 ;  /* 0x000000100f95723e */ /* 0x004fe200000010ff */
[----:B------:R-:W-:-:S05]  /*86e0*/  FADD.FTZ R4, R250, R3 ;  /* 0x00000003fa047221 */ /* 0x000fca0000010000 */
[C---:B------:R-:W-:Y:S01]  /*86f0*/  HMMA.16816.F32.BF16 R116, R144.reuse, R114, R52 ;  /* 0x000000729074723c */ /* 0x040fe20000041834 */
[----:B------:R-:W-:Y:S02]  /*8700*/  FADD.FTZ R5, R231, R5 ;  /* 0x00000005e7057221 */ /* 0x000fe40000010000 */
[----:B------:R-:W-:Y:S02]  /*8710*/  FADD.FTZ R3, R244, R7 ;  /* 0x00000007f4037221 */ /* 0x000fe40000010000 */
[----:B-----5:R-:W-:Y:S01]  /*8720*/  FADD.FTZ R6, R228, R0 ;  /* 0x00000000e4067221 */ /* 0x020fe20000010000 */
[----:B-1----:R-:W-:Y:S01]  /*8730*/  F2FP.BF16.PACK_AB R151, R13, R14 ;  /* 0x0000000e0d97723e */ /* 0x002fe200000010ff */
        /* <DEDUP_REMOVED lines=26> */
[----:B------:R-:W-:Y:S03]  /*88e0*/  HMMA.16816.F32.BF16 R108, R148, R112, R108 ;  /* 0x00000070946c723c */ /* 0x000fe6000004186c */
[----:B------:R-:W-:-:S04]  /*88f0*/  FADD.FTZ R5, R19, R5 ;  /* 0x0000000513057221 */ /* 0x000fc80000010000 */
[----:B------:R-:W-:Y:S01]  /*8900*/  FADD.FTZ R5, R18, R5 ;  /* 0x0000000512057221 */ /* 0x000fe20000010000 */
[C---:B------:R-:W-:Y:S08]  /*8910*/  HMMA.16816.F32.BF16 R124, R148.reuse, R128, R80 ;  /* 0x00000080947c723c */ /* 0x040ff00000041850 */
[C---:B------:R-:W-:Y:S08]  /*8920*/  HMMA.16816.F32.BF16 R96, R148.reuse, R98, R24 ;  /* 0x000000629460723c */ /* 0x040ff00000041818 */
[C---:B------:R-:W-:Y:S08]  /*8930*/  HMMA.16816.F32.BF16 R112, R148.reuse, R114, R84 ;  /* 0x000000729470723c */ /* 0x040ff00000041854 */
[----:B------:R-:W-:Y:S01]  /*8940*/  HMMA.16816.F32.BF16 R128, R148, R130, R64 ;  /* 0x000000829480723c */ /* 0x000fe20000041840 */
[----:B---3--:R-:W-:Y:S01]  /*8950*/  @P1 IMAD.HI.U32 R2, R143, c[0x0][0x2c8], RZ ;  /* 0x0000b2008f021a27 */ /* 0x008fe200078e00ff */
[----:B------:R-:W-:-:S06]  /*8960*/  MOV R0, R143 ;  /* 0x0000008f00007202 */ /* 0x000fcc0000000f00 */
[----:B------:R-:W-:Y:S01]  /*8970*/  HMMA.16816.F32.BF16 R140, R148, R8, R60 ;  /* 0x00000008948c723c */ /* 0x000fe2000004183c */
[----:B------:R-:W-:-:S04]  /*8980*/  @P1 SHF.R.U32.HI R0, RZ, c[0x0][0x2cc], R2 ;  /* 0x0000b300ff001a19 */ /* 0x000fc80000011602 */
[----:B------:R-:W-:Y:S01]  /*8990*/  IADD3 R2, R252, R0, RZ ;  /* 0x00000000fc027210 */ /* 0x000fe20007ffe0ff */
[----:B------:R-:W-:Y:S02]  /*89a0*/  FADD.FTZ R0, R240, R6 ;  /* 0x00000006f0007221 */ /* 0x000fe40000010000 */
[----:B------:R-:W-:Y:S02]  /*89b0*/  HMMA.16816.F32.BF16 R148, R148, R10, R36 ;  /* 0x0000000a9494723c */ /* 0x000fe40000041824 */
        /* <DEDUP_REMOVED lines=31> */
[----:B------:R-:W-:Y:S01]  /*8bb0*/  FADD.FTZ R4, R14, R4 ;  /* 0x000000040e047221 */ /* 0x000fe20000010000 */
[----:B------:R-:W-:Y:S01]  /*8bc0*/  STL [R1+0x4], R6 ;  /* 0x0000040601007387 */ /* 0x000fe20000100800 */
[----:B------:R-:W-:-:S03]  /*8bd0*/  FADD.FTZ R3, R35, R5 ;  /* 0x0000000523037221 */ /* 0x000fc60000010000 */
[----:B------:R1:W-:Y:S04]  /*8be0*/  STL [R1+0x8], R0 ;  /* 0x0000080001007387 */ /* 0x0003e80000100800 */
[----:B------:R2:W-:Y:S01]  /*8bf0*/  STL [R1+0xc], R3 ;  /* 0x00000c0301007387 */ /* 0x0005e20000100800 */
[----:B-1----:R-:W-:Y:S01]  /*8c00*/  FADD.FTZ R0, R13, R4 ;  /* 0x000000040d007221 */ /* 0x002fe20000010000 */
[----:B--2---:R-:W-:-:S04]  /*8c10*/  IADD3 R3, R2, c[0x0][0x328], RZ ;  /* 0x0000ca0002037a10 */ /* 0x004fc80007ffe0ff */
[----:B------:R1:W-:Y:S01]  /*8c20*/  STL [R1+0x10], R0 ;  /* 0x0000100001007387 */ /* 0x0003e20000100800 */
[----:B------:R-:W-:Y:S05]  /*8c30*/  @!P0 BRA `(.L_x_654) ;  /* 0x0000013000008947 */ /* 0x000fea0003800000 */
[C---:B------:R-:W-:Y:S01]  /*8c40*/  ISETP.GT.AND P0, PT, R2.reuse, RZ, PT ;  /* 0x000000ff0200720c */ /* 0x040fe20003f04270 */
[----:B------:R-:W-:Y:S01]  /*8c50*/  BSSY B0, `(.L_x_655) ;  /* 0x000000e000007945 */ /* 0x000fe20003800000 */
[----:B-1----:R-:W-:-:S11]  /*8c60*/  IADD3 R0, R2, -0x1, RZ ;  /* 0xffffffff02007810 */ /* 0x002fd60007ffe0ff */
[----:B------:R-:W-:Y:S05]  /*8c70*/  @P0 BRA `(.L_x_656) ;  /* 0x0000007000000947 */ /* 0x000fea0003800000 */
[----:B------:R-:W-:-:S05]  /*8c80*/  IMAD.MOV.U32 R0, RZ, RZ, 0x1 ;  /* 0x00000001ff007424 */ /* 0x000fca00078e00ff */
[----:B------:R-:W-:Y:S01]  /*8c90*/  ISETP.NE.AND P0, PT, R0, c[0x0][0x32c], PT ;  /* 0x0000cb0000007a0c */ /* 0x000fe20003f05270 */
[----:B------:R-:W-:-:S12]  /*8ca0*/  IMAD.MOV R0, RZ, RZ, -R2 ;  /* 0x000000ffff007224 */ /* 0x000fd800078e0a02 */
[----:B------:R-:W-:-:S05]  /*8cb0*/  @P0 IMAD.HI.U32 R2, R0, c[0x0][0x330], RZ ;  /* 0x0000cc0000020a27 */ /* 0x000fca00078e00ff */
[----:B------:R-:W-:-:S04]  /*8cc0*/  @P0 SHF.R.U32.HI R0, RZ, c[0x0][0x334], R2 ;  /* 0x0000cd00ff000a19 */ /* 0x000fc80000011602 */
[----:B------:R-:W-:Y:S01]  /*8cd0*/  LOP3.LUT R0, RZ, R0, RZ, 0x33, !PT ;  /* 0x00000000ff007212 */ /* 0x000fe200078e33ff */
[----:B------:R-:W-:Y:S05]  /*8ce0*/  BRA `(.L_x_657) ;  /* 0x0000004000007947 */ /* 0x000fea0003800000 */
.L_x_656:
[----:B------:R-:W-:-:S04]  /*8cf0*/  MOV R2, 0x1 ;  /* 0x0000000100027802 */ /* 0x000fc80000000f00 */
[----:B------:R-:W-:-:S13]  /*8d00*/  ISETP.NE.AND P0, PT, R2, c[0x0][0x32c], PT ;  /* 0x0000cb0002007a0c */ /* 0x000fda0003f05270 */
[----:B------:R-:W-:-:S05]  /*8d10*/  @P0 IMAD.HI.U32 R2, R0, c[0x0][0x330], RZ ;  /* 0x0000cc0000020a27 */ /* 0x000fca00078e00ff */
[----:B------:R-:W-:Y:S02]  /*8d20*/  @P0 SHF.R.U32.HI R0, RZ, c[0x0][0x334], R2 ;  /* 0x0000cd00ff000a19 */ /* 0x000fe40000011602 */
.L_x_657:
[----:B------:R-:W-:Y:S05]  /*8d30*/  BSYNC B0 ;  /* 0x0000000000007941 */ /* 0x000fea0003800000 */
.L_x_655:
[----:B------:R-:W-:-:S05]  /*8d40*/  MOV R2, c[0x0][0x32c] ;  /* 0x0000cb0000027a02 */ /* 0x000fca0000000f00 */
[----:B------:R-:W-:-:S05]  /*8d50*/  IMAD R0, R0, R2, c[0x0][0x32c] ;  /* 0x0000cb0000007624 */ /* 0x000fca00078e0202 */
[----:B------:R-:W-:-:S04]  /*8d60*/  IMNMX R3, R3, R0, PT ;  /* 0x0000000003037217 */ /* 0x000fc80003800200 */
.L_x_654:
[----:B------:R-:W2:Y:S01]  /*8d70*/  LDL R2, [R1+0x14] ;  /* 0x0000140001027983 */ /* 0x000ea20000100800 */
[----:B------:R-:W-:-:S05]  /*8d80*/  IMAD.HI R3, R3, 0x66666667, RZ ;  /* 0x6666666703037827 */ /* 0x000fca00078e02ff */
[----:B-1----:R-:W-:-:S04]  /*8d90*/  SHF.R.U32.HI R0, RZ, 0x1f, R3 ;  /* 0x0000001fff007819 */ /* 0x002fc80000011603 */
        /* <DEDUP_REMOVED lines=9> */
.L_x_689:
[----:B------:R-:W2:Y:S01]  /*8e30*/  LDL R0, [R1+0x14] ;  /* 0x0000140001007983 */ /* 0x000ea20000100800 */
[----:B------:R-:W-:Y:S04]  /*8e40*/  DEPBAR.LE SB0, 0x0 ;  /* 0x000080000000791a */ /* 0x000fe80000000000 */
[----:B------:R-:W-:Y:S01]  /*8e50*/  WARPSYNC 0xffffffff ;  /* 0xffffffff00007948 */ /* 0x000fe20003800000 */
[----:B------:R-:W-:Y:S06]  /*8e60*/  BAR.SYNC.DEFER_BLOCKING 0x0 ;  /* 0x0000000000007b1d */ /* 0x000fec0000010000 */
[----:B------:R3:W4:Y:S01]  /*8e70*/  LDSM.16.M88.4 R80, [R191] ;  /* 0x00000000bf50783b */ /* 0x0007220000000200 */
[----:B------:R-:W-:Y:S03]  /*8e80*/  BSSY B0, `(.L_x_659) ;  /* 0x0000040000007945 */ /* 0x000fe60003800000 */
        /* <DEDUP_REMOVED lines=13> */
[----:B--2---:R-:W-:-:S13]  /*8f60*/  ISETP.GT.AND P0, PT, R0, R202, PT ;  /* 0x000000ca0000720c */ /* 0x004fda0003f04270 */
[----:B------:R-:W-:-:S05]  /*8f70*/  @P0 BRA `(.L_x_660) ;  /* 0x0000030000000947 */ /* 0x000fca0003800000 */
[----:B-1-34-:R-:W-:Y:S01]  /*8f80*/  IMAD.WIDE.U32 R2, R214, c[0x0][0x208], RZ ;  /* 0x00008200d6027a25 */ /* 0x01afe200078e00ff */
[----:B------:R-:W-:Y:S01]  /*8f90*/  SHF.R.S32.HI R0, RZ, 0x1f, R214 ;  /* 0x0000001fff007819 */ /* 0x000fe200000114d6 */
[----:B------:R-:W2:Y:S02]  /*8fa0*/  LDL.64 R4, [R1+0x38] ;  /* 0x0000380001047983 */ /* 0x000ea40000100a00 */
[----:B------:R-:W-:Y:S02]  /*8fb0*/  IMAD.SHL.U32 R15, R201, 0x2, RZ ;  /* 0x00000002c90f7824 */ /* 0x000fe400078e00ff */
[----:B------:R-:W-:Y:S02]  /*8fc0*/  IMAD R0, R0, c[0x0][0x208], RZ ;  /* 0x0000820000007a24 */ /* 0x000fe400078e02ff */
[----:B------:R-:W3:Y:S02]  /*8fd0*/  LDL R6, [R1+0x44] ;  /* 0x0000440001067983 */ /* 0x000ee40000100800 */
[----:B------:R-:W-:Y:S04]  /*8fe0*/  IMAD R0, R214, c[0x0][0x20c], R0 ;  /* 0x00008300d6007a24 */ /* 0x000fe800078e0200 */
[----:B------:R-:W-:Y:S01]  /*8ff0*/  IMAD.IADD R3, R3, 0x1, R0 ;  /* 0x0000000103037824 */ /* 0x000fe200078e0200 */
[----:B------:R-:W-:Y:S03]  /*9000*/  SHF.R.S32.HI R0, RZ, 0x1f, R212 ;  /* 0x0000001fff007819 */ /* 0x000fe600000114d4 */
[----:B------:R-:W-:Y:S04]  /*9010*/  IMAD.WIDE.U32 R2, R212, c[0x0][0x218], R2 ;  /* 0x00008600d4027a25 */ /* 0x000fe800078e0002 */
[----:B------:R-:W-:Y:S01]  /*9020*/  IMAD R0, R0, c[0x0][0x218], RZ ;  /* 0x0000860000007a24 */ /* 0x000fe200078e02ff */
[----:B--2---:R-:W-:Y:S03]  /*9030*/  IADD3 R2, P1, R4, R2, RZ ;  /* 0x0000000204027210 */ /* 0x004fe60007f3e0ff */
[----:B------:R-:W-:Y:S01]  /*9040*/  IMAD R4, R212, c[0x0][0x21c], R0 ;  /* 0x00008700d4047a24 */ /* 0x000fe200078e0200 */
[----:B------:R-:W-:Y:S02]  /*9050*/  SHF.R.S32.HI R5, RZ, 0x1f, R201 ;  /* 0x0000001fff057819 */ /* 0x000fe400000114c9 */
[----:B------:R-:W-:Y:S02]  /*9060*/  LEA R0, P0, R2, c[0x0][0x1f8], 0x1 ;  /* 0x00007e0002007a11 */ /* 0x000fe400078008ff */
[----:B---3--:R-:W-:Y:S02]  /*9070*/  IADD3.X R3, R6, R3, R4, P1, !PT ;  /* 0x0000000306037210 */ /* 0x008fe40000ffe404 */
[----:B------:R-:W-:Y:S02]  /*9080*/  SHF.L.U64.HI R5, R201, 0x1, R5 ;  /* 0x00000001c9057819 */ /* 0x000fe40000010205 */
[----:B------:R-:W-:Y:S01]  /*9090*/  LEA.HI.X R4, R2, c[0x0][0x1fc], R3, 0x1, P0 ;  /* 0x00007f0002047a11 */ /* 0x000fe200000f0c03 */
[----:B------:R-:W-:-:S05]  /*90a0*/  BRA.DIV ~URZ, `(.L_x_661) ;  /* 0x000150a27f007947 */ /* 0x000fca000b800000 */
[----:B------:R1:W2:Y:S02]  /*90b0*/  SHFL.IDX PT, R7, R4, RZ, 0x181f ;  /* 0x00181fff04077589 */ /* 0x0002a400000e0000 */
.L_x_829:
[----:B------:R-:W-:-:S05]  /*90c0*/  BRA.DIV ~URZ, `(.L_x_662) ;  /* 0x000150f27f007947 */ /* 0x000fca000b800000 */
[----:B------:R-:W3:Y:S04]  /*90d0*/  SHFL.IDX PT, R2, R0, RZ, 0x181f ;  /* 0x00181fff00027589 */ /* 0x000ee800000e0000 */
[----:B------:R-:W4:Y:S04]  /*90e0*/  SHFL.IDX PT, R3, R0, 0x1, 0x181f ;  /* 0x00381f0000037f89 */ /* 0x000f2800000e0000 */
[----:B------:R-:W5:Y:S04]  /*90f0*/  SHFL.IDX PT, R6, R0, 0x2, 0x181f ;  /* 0x00581f0000067f89 */ /* 0x000f6800000e0000 */
[----:B------:R-:W1:Y:S04]  /*9100*/  SHFL.IDX PT, R9, R4, 0x1, 0x181f ;  /* 0x00381f0004097f89 */ /* 0x000e6800000e0000 */
[----:B------:R-:W2:Y:S04]  /*9110*/  SHFL.IDX PT, R12, R0, 0x3, 0x181f ;  /* 0x00781f00000c7f89 */ /* 0x000ea800000e0000 */
[----:B------:R-:W2:Y:S04]  /*9120*/  SHFL.IDX PT, R14, R4, 0x2, 0x181f ;  /* 0x00581f00040e7f89 */ /* 0x000ea800000e0000 */
[----:B------:R-:W2:Y:S04]  /*9130*/  SHFL.IDX PT, R13, R4, 0x3, 0x181f ;  /* 0x00781f00040d7f89 */ /* 0x000ea800000e0000 */
[----:B------:R-:W2:Y:S04]  /*9140*/  SHFL.IDX PT, R0, R0, 0x4, 0x181f ;  /* 0x00981f0000007f89 */ /* 0x000ea800000e0000 */
[----:B-1----:R-:W1:Y:S01]  /*9150*/  SHFL.IDX PT, R4, R4, 0x4, 0x181f ;  /* 0x00981f0004047f89 */ /* 0x002e6200000e0000 */
[-C--:B---3--:R-:W-:Y:S02]  /*9160*/  IADD3 R10, P0, R2, R15.reuse, RZ ;  /* 0x0000000f020a7210 */ /* 0x088fe40007f1e0ff */
[-C--:B----4-:R-:W-:Y:S02]  /*9170*/  IADD3 R8, P2, R3, R15.reuse, RZ ;  /* 0x0000000f03087210 */ /* 0x090fe40007f5e0ff */
[-C--:B-----5:R-:W-:Y:S01]  /*9180*/  IADD3 R6, P1, R6, R15.reuse, RZ ;  /* 0x0000000f06067210 */ /* 0x0a0fe20007f3e0ff */
[--C-:B--2---:R-:W-:Y:S02]  /*9190*/  IMAD.X R11, R7, 0x1, R5.reuse, P0 ;  /* 0x00000001070b7824 */ /* 0x104fe400000e0605 */
[--C-:B------:R-:W-:Y:S01]  /*91a0*/  IMAD.X R9, R9, 0x1, R5.reuse, P2 ;  /* 0x0000000109097824 */ /* 0x100fe200010e0605 */
[----:B------:R-:W-:Y:S02]  /*91b0*/  IADD3 R2, P0, R12, R15, RZ ;  /* 0x0000000f0c027210 */ /* 0x000fe40007f1e0ff */
[----:B------:R2:W-:Y:S01]  /*91c0*/  LDGSTS.E.BYPASS.LTC128B.128 [R203+0x100], [R10.64], !P3 ;  /* 0x001000000acb7fae */ /* 0x0005e2000d901d46 */
[--C-:B------:R-:W-:Y:S03]  /*91d0*/  IMAD.X R7, R14, 0x1, R5.reuse, P1 ;  /* 0x000000010e077824 */ /* 0x100fe600008e0605 */
[----:B------:R2:W-:Y:S01]  /*91e0*/  LDGSTS.E.BYPASS.LTC128B.128 [R203+0x900], [R8.64], !P3 ;  /* 0x0090000008cb7fae */ /* 0x0005e2000d901d46 */
[----:B------:R-:W-:Y:S03]  /*91f0*/  IMAD.X R3, R13, 0x1, R5, P0 ;  /* 0x000000010d037824 */ /* 0x000fe600000e0605 */
[----:B------:R2:W-:Y:S04]  /*9200*/  LDGSTS.E.BYPASS.LTC128B.128 [R203+0x1100], [R6.64], !P3 ;  /* 0x0110000006cb7fae */ /* 0x0005e8000d901d46 */
[----:B------:R2:W-:Y:S02]  /*9210*/  LDGSTS.E.BYPASS.LTC128B.128 [R203+0x1900], [R2.64], !P3 ;  /* 0x0190000002cb7fae */ /* 0x0005e4000d901d46 */
.L_x_830:
[----:B--2---:R-:W-:Y:S04]  /*9220*/  IADD3 R2, P0, R0, R15, RZ ;  /* 0x0000000f00027210 */ /* 0x004fe80007f1e0ff */
[----:B-1----:R-:W-:Y:S05]  /*9230*/  IADD3.X R3, R4, R5, RZ, P0, !PT ;  /* 0x0000000504037210 */ /* 0x002fea00007fe4ff */
[----:B------:R-:W-:Y:S01]  /*9240*/  @!PT LDS RZ, [RZ] ;  /* 0x00000000fffff984 */ /* 0x000fe20000000800 */
[----:B------:R-:W-:Y:S01]  /*9250*/  @!PT LDS RZ, [RZ] ;  /* 0x00000000fffff984 */ /* 0x000fe20000000800 */
[----:B------:R-:W-:Y:S01]  /*9260*/  @!PT LDS RZ, [RZ] ;  /* 0x00000000fffff984 */ /* 0x000fe20000000800 */
[----:B------:R1:W-:Y:S04]  /*9270*/  LDGSTS.E.BYPASS.LTC128B.128 [R203+0x2100], [R2.64], !P3 ;  /* 0x0210000002cb7fae */ /* 0x0003e8000d901d46 */
.L_x_660:
[----:B-1-34-:R-:W-:Y:S05]  /*9280*/  BSYNC B0 ;  /* 0x0000000000007941 */ /* 0x01afea0003800000 */
.L_x_659:
[----:B------:R-:W0:Y:S01]  /*9290*/  LDGDEPBAR ;  /* 0x00000000000079af */ /* 0x000e220000000000 */
[----:B------:R-:W-:Y:S01]  /*92a0*/  WARPSYNC 0xffffffff ;  /* 0xffffffff00007948 */ /* 0x000fe20003800000 */
[-C--:B------:R-:W-:Y:S01]  /*92b0*/  HMMA.16816.F32.BF16 R4, R80, R16.reuse, RZ ;  /* 0x000000105004723c */ /* 0x080fe200000418ff */
[----:B------:R-:W-:Y:S05]  /*92c0*/  BSSY B0, `(.L_x_663) ;  /* 0x0000147000007945 */ /* 0x000fea0003800000 */
[----:B------:R-:W2:Y:S02]  /*92d0*/  LDL R233, [R1+0x14] ;  /* 0x0000140001e97983 */ /* 0x000ea40000100800 */
        /* <DEDUP_REMOVED lines=19> */
[----:B------:R-:W-:Y:S07]  /*9410*/  LDSM.16.M88.4 R152, [R192] ;  /* 0x00000000c098783b */ /* 0x000fee0000000200 */
[-C--:B------:R-:W-:Y:S08]  /*9420*/  HMMA.16816.F32.BF16 R4, R156, R160.reuse, R4 ;  /* 0x000000a09c04723c */ /* 0x080ff00000041804 */
[C---:B------:R-:W-:Y:S08]  /*9430*/  HMMA.16816.F32.BF16 R8, R164.reuse, R160, R8 ;  /* 0x000000a0a408723c */ /* 0x040ff00000041808 */
[-C--:B------:R-:W-:Y:S08]  /*9440*/  HMMA.16816.F32.BF16 R12, R164, R162.reuse, R12 ;  /* 0x000000a2a40c723c */ /* 0x080ff0000004180c */
[C---:B------:R-:W-:Y:S01]  /*9450*/  HMMA.16816.F32.BF16 R16, R156.reuse, R162, R16 ;  /* 0x000000a29c10723c */ /* 0x040fe20000041810 */
[----:B------:R-:W1:Y:S07]  /*9460*/  LDSM.16.M88.4 R160, [R190] ;  /* 0x00000000bea0783b */ /* 0x000e6e0000000200 */
        /* <DEDUP_REMOVED lines=20> */
[----:B------:R-:W5:Y:S03]  /*95b0*/  LDSM.16.M88.4 R156, [R190+0x1800] ;  /* 0x00180000be9c783b */ /* 0x000f660000000200 */
[----:B--2---:R-:W-:Y:S04]  /*95c0*/  ISETP.GT.AND P0, PT, R202, R233, PT ;  /* 0x000000e9ca00720c */ /* 0x004fe80003f04270 */
[-C--:B-1----:R-:W-:Y:S08]  /*95d0*/  HMMA.16816.F32.BF16 R4, R152, R160.reuse, R4 ;  /* 0x000000a09804723c */ /* 0x082ff00000041804 */
[C---:B---3--:R-:W-:Y:S08]  /*95e0*/  HMMA.16816.F32.BF16 R8, R168.reuse, R160, R8 ;  /* 0x000000a0a808723c */ /* 0x048ff00000041808 */
[-C--:B------:R-:W-:Y:S08]  /*95f0*/  HMMA.16816.F32.BF16 R12, R168, R162.reuse, R12 ;  /* 0x000000a2a80c723c */ /* 0x080ff0000004180c */
[C---:B------:R-:W-:Y:S01]  /*9600*/  HMMA.16816.F32.BF16 R16, R152.reuse, R162, R16 ;  /* 0x000000a29810723c */ /* 0x040fe20000041810 */
[----:B------:R-:W1:Y:S07]  /*9610*/  LDSM.16.M88.4 R160, [R190+0x2000] ;  /* 0x00200000bea0783b */ /* 0x000e6e0000000200 */
[-C--:B----4-:R-:W-:Y:S08]  /*9620*/  HMMA.16816.F32.BF16 R20, R152, R172.reuse, R20 ;  /* 0x000000ac9814723c */ /* 0x090ff00000041814 */
[C---:B------:R-:W-:Y:S08]  /*9630*/  HMMA.16816.F32.BF16 R24, R168.reuse, R172, R24 ;  /* 0x000000aca818723c */ /* 0x040ff00000041818 */
[-C--:B------:R-:W-:Y:S08]  /*9640*/  HMMA.16816.F32.BF16 R28, R168, R174.reuse, R28 ;  /* 0x000000aea81c723c */ /* 0x080ff0000004181c */
[C---:B------:R-:W-:Y:S01]  /*9650*/  HMMA.16816.F32.BF16 R32, R152.reuse, R174, R32 ;  /* 0x000000ae9820723c */ /* 0x040fe20000041820 */
[----:B------:R-:W2:Y:S07]  /*9660*/  LDSM.16.M88.4 R172, [R193] ;  /* 0x00000000c1ac783b */ /* 0x000eae0000000200 */
[-C--:B-----5:R-:W-:Y:S08]  /*9670*/  HMMA.16816.F32.BF16 R36, R152, R164.reuse, R36 ;  /* 0x000000a49824723c */ /* 0x0a0ff00000041824 */
[C---:B------:R-:W-:Y:S08]  /*9680*/  HMMA.16816.F32.BF16 R40, R168.reuse, R164, R40 ;  /* 0x000000a4a828723c */ /* 0x040ff00000041828 */
[-C--:B------:R-:W-:Y:S08]  /*9690*/  HMMA.16816.F32.BF16 R44, R168, R166.reuse, R44 ;  /* 0x000000a6a82c723c */ /* 0x080ff0000004182c */
[C---:B------:R-:W-:Y:S01]  /*96a0*/  HMMA.16816.F32.BF16 R48, R152.reuse, R166, R48 ;  /* 0x000000a69830723c */ /* 0x040fe20000041830 */
[----:B------:R-:W3:Y:S07]  /*96b0*/  LDSM.16.M88.4 R164, [R193+0x2000] ;  /* 0x00200000c1a4783b */ /* 0x000eee0000000200 */
[-C--:B------:R-:W-:Y:S08]  /*96c0*/  HMMA.16816.F32.BF16 R52, R152, R156.reuse, R52 ;  /* 0x0000009c9834723c */ /* 0x080ff00000041834 */
[C---:B------:R-:W-:Y:S08]  /*96d0*/  HMMA.16816.F32.BF16 R56, R168.reuse, R156, R56 ;  /* 0x0000009ca838723c */ /* 0x040ff00000041838 */
[-C--:B------:R-:W-:Y:S08]  /*96e0*/  HMMA.16816.F32.BF16 R60, R168, R158.reuse, R60 ;  /* 0x0000009ea83c723c */ /* 0x080ff0000004183c */
[C---:B------:R-:W-:Y:S08]  /*96f0*/  HMMA.16816.F32.BF16 R64, R152.reuse, R158, R64 ;  /* 0x0000009e9840723c */ /* 0x040ff00000041840 */
[-C--:B-1----:R-:W-:Y:S08]  /*9700*/  HMMA.16816.F32.BF16 R68, R152, R160.reuse, R68 ;  /* 0x000000a09844723c */ /* 0x082ff00000041844 */
[C---:B------:R-:W-:Y:S08]  /*9710*/  HMMA.16816.F32.BF16 R72, R168.reuse, R160, R72 ;  /* 0x000000a0a848723c */ /* 0x040ff00000041848 */
[-C--:B------:R-:W-:Y:S08]  /*9720*/  HMMA.16816.F32.BF16 R76, R168, R162.reuse, R76 ;  /* 0x000000a2a84c723c */ /* 0x080ff0000004184c */
[----:B------:R-:W-:Y:S08]  /*9730*/  HMMA.16816.F32.BF16 R80, R152, R162, R80 ;  /* 0x000000a29850723c */ /* 0x000ff00000041850 */
[-C--:B--2---:R-:W-:Y:S08]  /*9740*/  HMMA.16816.F32.BF16 R4, R172, R176.reuse, R4 ;  /* 0x000000b0ac04723c */ /* 0x084ff00000041804 */
[C---:B---3--:R-:W-:Y:S08]  /*9750*/  HMMA.16816.F32.BF16 R8, R164.reuse, R176, R8 ;  /* 0x000000b0a408723c */ /* 0x048ff00000041808 */
        /* <DEDUP_REMOVED lines=39> */
[-C--:B--2---:R-:W-:Y:S01]  /*99d0*/  HMMA.16816.F32.BF16 R52, R172, R4.reuse, R52 ;  /* 0x00000004ac34723c */ /* 0x084fe20000041834 */
[----:B------:R-:W-:Y:S04]  /*99e0*/  BAR.SYNC.DEFER_BLOCKING 0x0 ;  /* 0x0000000000007b1d */ /* 0x000fe80000010000 */
[----:B------:R-:W-:Y:S02]  /*99f0*/  FMUL.FTZ R2, R43, c[0x0][0x320] ;  /* 0x0000c8002b027a20 */ /* 0x000fe40000410000 */
[----:B------:R-:W-:Y:S01]  /*9a00*/  FMUL.FTZ R3, R42, c[0x0][0x320] ;  /* 0x0000c8002a037a20 */ /* 0x000fe20000410000 */
[C---:B------:R-:W-:Y:S01]  /*9a10*/  HMMA.16816.F32.BF16 R56, R164.reuse, R4, R56 ;  /* 0x00000004a438723c */ /* 0x040fe20000041838 */
[----:B------:R2:W2:Y:S03]  /*9a20*/  MUFU.TANH R207, R2 ;  /* 0x0000000200cf7308 */ /* 0x0004a60000002400 */
[----:B-1----:R-:W-:Y:S04]  /*9a30*/  FMUL.FTZ R0, R14, c[0x0][0x320] ;  /* 0x0000c8000e007a20 */ /* 0x002fe80000410000 */
[-C--:B------:R-:W-:Y:S03]  /*9a40*/  HMMA.16816.F32.BF16 R60, R164, R6.reuse, R60 ;  /* 0x00000006a43c723c */ /* 0x080fe6000004183c */
[----:B------:R1:W1:Y:S05]  /*9a50*/  MUFU.TANH R229, R0 ;  /* 0x0000000000e57308 */ /* 0x00026a0000002400 */
[C---:B------:R-:W-:Y:S05]  /*9a60*/  HMMA.16816.F32.BF16 R64, R172.reuse, R6, R64 ;  /* 0x00000006ac40723c */ /* 0x040fea0000041840 */
[----:B------:R3:W3:Y:S03]  /*9a70*/  MUFU.TANH R208, R3 ;  /* 0x0000000300d07308 */ /* 0x0006e60000002400 */
[-C--:B-----5:R-:W-:Y:S04]  /*9a80*/  HMMA.16816.F32.BF16 R68, R172, R8.reuse, R68 ;  /* 0x00000008ac44723c */ /* 0x0a0fe80000041844 */
[----:B--2---:R-:W-:Y:S04]  /*9a90*/  FMUL.FTZ R2, R59, c[0x0][0x320] ;  /* 0x0000c8003b027a20 */ /* 0x004fe80000410000 */
[----:B------:R-:W2:Y:S01]  /*9aa0*/  MUFU.TANH R204, R2 ;  /* 0x0000000200cc7308 */ /* 0x000ea20000002400 */
[C---:B------:R-:W-:Y:S04]  /*9ab0*/  HMMA.16816.F32.BF16 R72, R164.reuse, R8, R72 ;  /* 0x00000008a448723c */ /* 0x040fe80000041848 */
[----:B-1----:R-:W-:Y:S04]  /*9ac0*/  FMUL.FTZ R0, R15, c[0x0][0x320] ;  /* 0x0000c8000f007a20 */ /* 0x002fe80000410000 */
[-C--:B------:R-:W-:Y:S01]  /*9ad0*/  HMMA.16816.F32.BF16 R76, R164, R10.reuse, R76 ;  /* 0x0000000aa44c723c */ /* 0x080fe2000004184c */
[----:B------:R1:W1:Y:S03]  /*9ae0*/  MUFU.TANH R228, R0 ;  /* 0x0000000000e47308 */ /* 0x0002660000002400 */
[----:B---3--:R-:W-:Y:S04]  /*9af0*/  FMUL.FTZ R3, R58, c[0x0][0x320] ;  /* 0x0000c8003a037a20 */ /* 0x008fe80000410000 */
[----:B------:R-:W-:Y:S03]  /*9b00*/  HMMA.16816.F32.BF16 R80, R172, R10, R80 ;  /* 0x0000000aac50723c */ /* 0x000fe60000041850 */
[----:B------:R-:W3:Y:S01]  /*9b10*/  MUFU.TANH R183, R3 ;  /* 0x0000000300b77308 */ /* 0x000ee20000002400 */
[----:B-1----:R-:W-:Y:S09]  /*9b20*/  FMUL.FTZ R0, R16, c[0x0][0x320] ;  /* 0x0000c80010007a20 */ /* 0x002ff20000410000 */
        /* <DEDUP_REMOVED lines=124> */
[----:B--234-:R-:W-:Y:S01]  /*a2f0*/  IMAD.MOV.U32 R240, RZ, RZ, c[0x0][0x2b8] ;  /* 0x0000ae00fff07624 */ /* 0x01cfe200078e00ff */
[----:B------:R-:W2:Y:S01]  /*a300*/  LDL R239, [R1+0x20] ;  /* 0x0000200001ef7983 */ /* 0x000ea20000100800 */
[----:B------:R-:W-:Y:S01]  /*a310*/  IMAD.MOV.U32 R212, RZ, RZ, RZ ;  /* 0x000000ffffd47224 */ /* 0x000fe200078e00ff */
[----:B------:R-:W-:Y:S01]  /*a320*/  SHF.R.S32.HI R6, RZ, 0x1f, R201 ;  /* 0x0000001fff067819 */ /* 0x000fe200000114c9 */
[----:B------:R-:W-:Y:S01]  /*a330*/  IMAD.SHL.U32 R18, R201, 0x2, RZ ;  /* 0x00000002c9127824 */ /* 0x000fe200078e00ff */
[----:B------:R-:W-:Y:S01]  /*a340*/  ISETP.NE.AND P2, PT, R240, 0x1, PT ;  /* 0x00000001f000780c */ /* 0x000fe20003f45270 */
[----:B------:R-:W3:Y:S04]  /*a350*/  LDL R238, [R1+0x18] ;  /* 0x0000180001ee7983 */ /* 0x000ee80000100800 */
[----:B------:R-:W4:Y:S04]  /*a360*/  LDL.64 R236, [R1+0x30] ;  /* 0x0000300001ec7983 */ /* 0x000f280000100a00 */
[----:B------:R-:W5:Y:S04]  /*a370*/  LDL R233, [R1+0x40] ;  /* 0x0000400001e97983 */ /* 0x000f680000100800 */
[----:B------:R-:W4:Y:S04]  /*a380*/  LDL.64 R234, [R1+0x28] ;  /* 0x0000280001ea7983 */ /* 0x000f280000100a00 */
[----:B------:R-:W5:Y:S01]  /*a390*/  LDL R7, [R1+0x24] ;  /* 0x0000240001077983 */ /* 0x000f620000100800 */
[----:B--2---:R-:W-:Y:S05]  /*a3a0*/  IMAD R2, R202, 0x50, R239 ;  /* 0x00000050ca027824 */ /* 0x004fea00078e02ef */
[----:B---3--:R-:W-:Y:S02]  /*a3b0*/  IADD3 R2, R2, -0x50, R238 ;  /* 0xffffffb002027810 */ /* 0x008fe40007ffe0ee */
[----:B------:R-:W-:Y:S03]  /*a3c0*/  ISETP.GT.AND P1, PT, R238, 0x4f, PT ;  /* 0x0000004fee00780c */ /* 0x000fe60003f24270 */
[----:B------:R-:W-:Y:S04]  /*a3d0*/  @P2 IMAD.HI.U32 R3, R2, c[0x0][0x2bc], RZ ;  /* 0x0000af0002032a27 */ /* 0x000fe800078e00ff */
[----:B-1----:R-:W-:Y:S01]  /*a3e0*/  IMAD.MOV.U32 R0, RZ, RZ, R2 ;  /* 0x000000ffff007224 */ /* 0x002fe200078e0002 */
[----:B------:R-:W-:Y:S05]  /*a3f0*/  @P2 SHF.R.U32.HI R0, RZ, c[0x0][0x2c0], R3 ;  /* 0x0000b000ff002a19 */ /* 0x000fea0000011603 */
[C---:B----4-:R-:W-:Y:S04]  /*a400*/  @!P1 IADD3 R3, P0, R0.reuse, R236, RZ ;  /* 0x000000ec00039210 */ /* 0x050fe80007f1e0ff */
[----:B-----5:R-:W-:Y:S01]  /*a410*/  @!P1 LEA.HI.X.SX32 R5, R0, R233, 0x1, P0 ;  /* 0x000000e900059211 */ /* 0x020fe200000f0eff */
[----:B------:R-:W-:Y:S01]  /*a420*/  IMAD.MOV R0, RZ, RZ, -R0 ;  /* 0x000000ffff007224 */ /* 0x000fe200078e0a00 */
[C---:B------:R-:W-:Y:S03]  /*a430*/  @!P1 LEA R4, P0, R3.reuse, c[0x0][0x2a0], 0x2 ;  /* 0x0000a80003049a11 */ /* 0x040fe600078010ff */
[----:B------:R-:W-:Y:S01]  /*a440*/  IMAD R214, R0, c[0x0][0x2b8], R2 ;  /* 0x0000ae0000d67a24 */ /* 0x000fe200078e0202 */
[----:B------:R-:W-:Y:S03]  /*a450*/  @!P1 LEA.HI.X R5, R3, c[0x0][0x2a4], R5, 0x2, P0 ;  /* 0x0000a90003059a11 */ /* 0x000fe600000f1405 */
[----:B------:R-:W-:Y:S01]  /*a460*/  IMAD.WIDE.U32 R2, R214, c[0x0][0x1e0], RZ ;  /* 0x00007800d6027a25 */ /* 0x000fe200078e00ff */
[----:B------:R-:W-:Y:S01]  /*a470*/  SHF.R.S32.HI R0, RZ, 0x1f, R214 ;  /* 0x0000001fff007819 */ /* 0x000fe200000114d6 */
[----:B------:R1:W2:Y:S04]  /*a480*/  @!P1 LDG.E R212, [R4.64] ;  /* 0x0000000604d49981 */ /* 0x0002a8000c1e1900 */
[----:B------:R-:W-:Y:S04]  /*a490*/  IMAD R0, R0, c[0x0][0x1e0], RZ ;  /* 0x0000780000007a24 */ /* 0x000fe800078e02ff */
[----:B------:R-:W-:Y:S04]  /*a4a0*/  IMAD R0, R214, c[0x0][0x1e4], R0 ;  /* 0x00007900d6007a24 */ /* 0x000fe800078e0200 */
[----:B------:R-:W-:Y:S01]  /*a4b0*/  IMAD.IADD R3, R3, 0x1, R0 ;  /* 0x0000000103037824 */ /* 0x000fe200078e0200 */
[----:B-1----:R-:W-:Y:S02]  /*a4c0*/  SHF.L.U64.HI R5, R201, 0x1, R6 ;  /* 0x00000001c9057819 */ /* 0x002fe40000010206 */
[----:B--2---:R-:W-:Y:S01]  /*a4d0*/  SHF.R.S32.HI R0, RZ, 0x1f, R212 ;  /* 0x0000001fff007819 */ /* 0x004fe200000114d4 */
[----:B------:R-:W-:Y:S04]  /*a4e0*/  IMAD.WIDE.U32 R2, R212, c[0x0][0x1f0], R2 ;  /* 0x00007c00d4027a25 */ /* 0x000fe800078e0002 */
[----:B------:R-:W-:Y:S01]  /*a4f0*/  IMAD R0, R0, c[0x0][0x1f0], RZ ;  /* 0x00007c0000007a24 */ /* 0x000fe200078e02ff */
[----:B------:R-:W-:Y:S03]  /*a500*/  IADD3 R2, P1, R234, R2, RZ ;  /* 0x00000002ea027210 */ /* 0x000fe60007f3e0ff */
[----:B------:R-:W-:Y:S01]  /*a510*/  IMAD R4, R212, c[0x0][0x1f4], R0 ;  /* 0x00007d00d4047a24 */ /* 0x000fe200078e0200 */
[C---:B------:R-:W-:Y:S04]  /*a520*/  LEA R0, P0, R2.reuse, c[0x0][0x1c8], 0x1 ;  /* 0x0000720002007a11 */ /* 0x040fe800078008ff */
[----:B------:R-:W-:Y:S04]  /*a530*/  IADD3.X R3, R7, R3, R4, P1, !PT ;  /* 0x0000000307037210 */ /* 0x000fe80000ffe404 */
[----:B------:R-:W-:Y:S01]  /*a540*/  LEA.HI.X R4, R2, c[0x0][0x1cc], R3, 0x1, P0 ;  /* 0x0000730002047a11 */ /* 0x000fe200000f0c03 */
[----:B------:R-:W-:-:S05]  /*a550*/  BRA.DIV ~URZ, `(.L_x_665) ;  /* 0x000141127f007947 */ /* 0x000fca000b800000 */
[----:B------:R1:W2:Y:S02]  /*a560*/  SHFL.IDX PT, R7, R4, RZ, 0x181f ;  /* 0x00181fff04077589 */ /* 0x0002a400000e0000 */
.L_x_831:
        /* <DEDUP_REMOVED lines=22> */
.L_x_832:
[----:B--2---:R-:W-:Y:S04]  /*a6d0*/  IADD3 R2, P0, R0, R18, RZ ;  /* 0x0000001200027210 */ /* 0x004fe80007f1e0ff */
[----:B-1----:R-:W-:Y:S05]  /*a6e0*/  IADD3.X R3, R4, R5, RZ, P0, !PT ;  /* 0x0000000504037210 */ /* 0x002fea00007fe4ff */
[----:B------:R-:W-:Y:S01]  /*a6f0*/  @!PT LDS RZ, [RZ] ;  /* 0x00000000fffff984 */ /* 0x000fe20000000800 */
[----:B------:R-:W-:Y:S01]  /*a700*/  @!PT LDS RZ, [RZ] ;  /* 0x00000000fffff984 */ /* 0x000fe20000000800 */
[----:B------:R-:W-:Y:S01]  /*a710*/  @!PT LDS RZ, [RZ] ;  /* 0x00000000fffff984 */ /* 0x000fe20000000800 */
[----:B------:R1:W-:Y:S04]  /*a720*/  LDGSTS.E.BYPASS.LTC128B.128 [R203+0x4900], [R2.64], !P3 ;  /* 0x0490000002cb7fae */ /* 0x0003e8000d901d46 */
.L_x_664:
[----:B--234-:R-:W-:Y:S05]  /*a730*/  BSYNC B0 ;  /* 0x0000000000007941 */ /* 0x01cfea0003800000 */
.L_x_663:
[----:B------:R-:W2:Y:S01]  /*a740*/  LDL R4, [R1+0x48] ;  /* 0x0000480001047983 */ /* 0x000ea20000100800 */
[----:B-1----:R-:W-:Y:S01]  /*a750*/  IMAD.MOV.U32 R0, RZ, RZ, c[0x0][0x2c4] ;  /* 0x0000b100ff007624 */ /* 0x002fe200078e00ff */
[----:B------:R-:W-:Y:S02]  /*a760*/  LOP3.LUT R8, RZ, c[0x0][0x324], RZ, 0x33, !PT ;  /* 0x0000c900ff087a12 */ /* 0x000fe400078e33ff */
[----:B------:R-:W2:Y:S02]  /*a770*/  LDL R3, [R1+0x4c] ;  /* 0x00004c0001037983 */ /* 0x000ea40000100800 */
[----:B------:R-:W-:Y:S01]  /*a780*/  ISETP.NE.AND P0, PT, R0, 0x1, PT ;  /* 0x000000010000780c */ /* 0x000fe20003f05270 */
[----:B------:R-:W-:Y:S01]  /*a790*/  IMAD R0, R202, -0x50, RZ ;  /* 0xffffffb0ca007824 */ /* 0x000fe200078e02ff */
[----:B------:R-:W3:Y:S04]  /*a7a0*/  LDL R2, [R1] ;  /* 0x0000000001027983 */ /* 0x000ee80000100800 */
[----:B------:R-:W0:Y:S01]  /*a7b0*/  LDGDEPBAR ;  /* 0x00000000000079af */ /* 0x000e220000000000 */
[----:B---3--:R-:W-:Y:S01]  /*a7c0*/  IADD3 R2, -R2, 0x1, R0 ;  /* 0x0000000102027810 */ /* 0x008fe20007ffe100 */
[----:B--2---:R-:W-:Y:S03]  /*a7d0*/  IMAD.IADD R5, R3, 0x1, R4 ;  /* 0x0000000103057824 */ /* 0x004fe600078e0204 */
[----:B------:R-:W-:Y:S02]  /*a7e0*/  IADD3 R7, -R246, R2, R248 ;  /* 0x00000002f6077210 */ /* 0x000fe40007ffe1f8 */
[----:B------:R-:W-:Y:S02]  /*a7f0*/  @P0 IMAD.HI.U32 R3, R5, c[0x0][0x2c8], RZ ;  /* 0x0000b20005030a27 */ /* 0x000fe400078e00ff */
[----:B------:R-:W-:Y:S03]  /*a800*/  IADD3 R6, R7, c[0x0][0x328], RZ ;  /* 0x0000ca0007067a10 */ /* 0x000fe60007ffe0ff */
[----:B------:R-:W-:Y:S01]  /*a810*/  @P0 SHF.R.U32.HI R5, RZ, c[0x0][0x2cc], R3 ;  /* 0x0000b300ff050a19 */ /* 0x000fe20000011603 */
[----:B------:R-:W-:-:S05]  /*a820*/  BRA.DIV ~URZ, `(.L_x_667) ;  /* 0x000143627f007947 */ /* 0x000fca000b800000 */
[----:B------:R1:W2:Y:S02]  /*a830*/  SHFL.IDX PT, R4, R5, RZ, 0x1c1f ;  /* 0x001c1fff05047589 */ /* 0x0002a400000e0000 */
.L_x_833:
[-C--:B--2---:R-:W-:Y:S01]  /*a840*/  IADD3 R3, R6, R4.reuse, RZ ;  /* 0x0000000406037210 */ /* 0x084fe20007ffe0ff */
[----:B------:R-:W-:Y:S02]  /*a850*/  IMAD.MOV.U32 R2, RZ, RZ, c[0x0][0x32c] ;  /* 0x0000cb00ff027624 */ /* 0x000fe400078e00ff */
[----:B------:R-:W-:Y:S03]  /*a860*/  IMAD.IADD R7, R8, 0x1, R7 ;  /* 0x0000000108077824 */ /* 0x000fe600078e0207 */
[----:B------:R-:W-:Y:S02]  /*a870*/  ISETP.GE.AND P0, PT, R2, 0x1, PT ;  /* 0x000000010200780c */ /* 0x000fe40003f06270 */
[----:B------:R-:W-:Y:S11]  /*a880*/  IADD3 R2, R7, R4, RZ ;  /* 0x0000000407027210 */ /* 0x000ff60007ffe0ff */
[----:B------:R-:W-:-:S05]  /*a890*/  @!P0 BRA `(.L_x_668) ;  /* 0x0000016000008947 */ /* 0x000fca0003800000 */
[----:B------:R-:W-:Y:S01]  /*a8a0*/  IADD3 R4, -R246, R248, R4 ;  /* 0x000000f8f6047210 */ /* 0x000fe20007ffe104 */
[----:B------:R-:W-:Y:S03]  /*a8b0*/  BSSY B0, `(.L_x_669) ;  /* 0x000000e000007945 */ /* 0x000fe60003800000 */
[----:B------:R-:W-:-:S13]  /*a8c0*/  ISETP.GT.AND P0, PT, R4, -0x1, PT ;  /* 0xffffffff0400780c */ /* 0x000fda0003f04270 */
[----:B------:R-:W-:-:S05]  /*a8d0*/  @P0 BRA `(.L_x_670) ;  /* 0x0000007000000947 */ /* 0x000fca0003800000 */
[----:B------:R-:W-:Y:S01]  /*a8e0*/  LOP3.LUT R4, RZ, R4, RZ, 0x33, !PT ;  /* 0x00000004ff047212 */ /* 0x000fe200078e33ff */
[----:B------:R-:W-:Y:S05]  /*a8f0*/  IMAD.MOV.U32 R8, RZ, RZ, c[0x0][0x32c] ;  /* 0x0000cb00ff087624 */ /* 0x000fea00078e00ff */
[----:B------:R-:W-:-:S13]  /*a900*/  ISETP.NE.AND P0, PT, R8, 0x1, PT ;  /* 0x000000010800780c */ /* 0x000fda0003f05270 */
[----:B------:R-:W-:Y:S05]  /*a910*/  @P0 IMAD.HI.U32 R8, R4, c[0x0][0x330], RZ ;  /* 0x0000cc0004080a27 */ /* 0x000fea00078e00ff */
[----:B------:R-:W-:Y:S04]  /*a920*/  @P0 SHF.R.U32.HI R4, RZ, c[0x0][0x334], R8 ;  /* 0x0000cd00ff040a19 */ /* 0x000fe80000011608 */
[----:B------:R-:W-:Y:S01]  /*a930*/  LOP3.LUT R4, RZ, R4, RZ, 0x33, !PT ;  /* 0x00000004ff047212 */ /* 0x000fe200078e33ff */
[----:B------:R-:W-:-:S05]  /*a940*/  BRA `(.L_x_671) ;  /* 0x0000004000007947 */ /* 0x000fca0003800000 */
.L_x_670:
[----:B------:R-:W-:Y:S04]  /*a950*/  MOV R8, c[0x0][0x32c] ;  /* 0x0000cb0000087a02 */ /* 0x000fe80000000f00 */
[----:B------:R-:W-:-:S13]  /*a960*/  ISETP.NE.AND P0, PT, R8, 0x1, PT ;  /* 0x000000010800780c */ /* 0x000fda0003f05270 */
[----:B------:R-:W-:Y:S05]  /*a970*/  @P0 IMAD.HI.U32 R8, R4, c[0x0][0x330], RZ ;  /* 0x0000cc0004080a27 */ /* 0x000fea00078e00ff */
[----:B------:R-:W-:Y:S02]  /*a980*/  @P0 SHF.R.U32.HI R4, RZ, c[0x0][0x334], R8 ;  /* 0x0000cd00ff040a19 */ /* 0x000fe40000011608 */
.L_x_671:
[----:B------:R-:W-:Y:S05]  /*a990*/  BSYNC B0 ;  /* 0x0000000000007941 */ /* 0x000fea0003800000 */
.L_x_669:
[----:B------:R-:W2:Y:S02]  /*a9a0*/  LDL R8, [R1] ;  /* 0x0000000001087983 */ /* 0x000ea40000100800 */
[----:B--2---:R-:W-:Y:S04]  /*a9b0*/  IMAD.IADD R8, R0, 0x1, -R8 ;  /* 0x0000000100087824 */ /* 0x004fe800078e0a08 */
[----:B------:R-:W-:Y:S05]  /*a9c0*/  IMAD R4, R4, c[0x0][0x32c], R8 ;  /* 0x0000cb0004047a24 */ /* 0x000fea00078e0208 */
[----:B------:R-:W-:Y:S02]  /*a9d0*/  IADD3 R8, R4, c[0x0][0x32c], RZ ;  /* 0x0000cb0004087a10 */ /* 0x000fe40007ffe0ff */
[----:B------:R-:W-:Y:S02]  /*a9e0*/  IMNMX R2, R2, R4, !PT ;  /* 0x0000000402027217 */ /* 0x000fe40007800200 */
[----:B------:R-:W-:Y:S02]  /*a9f0*/  IMNMX R3, R3, R8, PT ;  /* 0x0000000803037217 */ /* 0x000fe40003800200 */
.L_x_668:
[C---:B------:R-:W-:Y:S02]  /*aa00*/  ISETP.GE.AND P0, PT, R0.reuse, 0x1, PT ;  /* 0x000000010000780c */ /* 0x040fe40003f06270 */
[----:B------:R-:W-:Y:S02]  /*aa10*/  ISETP.GE.AND P1, PT, R0, 0x2, PT ;  /* 0x000000020000780c */ /* 0x000fe40003f26270 */
[----:B------:R-:W-:Y:S02]  /*aa20*/  LOP3.LUT R200, R200, 0xffffdfff, RZ, 0xc0, !PT ;  /* 0xffffdfffc8c87812 */ /* 0x000fe400078ec0ff */
[C---:B------:R-:W-:Y:S02]  /*aa30*/  ISETP.GE.AND P6, PT, R0.reuse, 0x39, PT ;  /* 0x000000390000780c */ /* 0x040fe40003fc6270 */
[C---:B------:R-:W-:Y:S02]  /*aa40*/  ISETP.GE.AND P5, PT, R0.reuse, 0x3a, PT ;  /* 0x0000003a0000780c */ /* 0x040fe40003fa6270 */
[C---:B------:R-:W-:Y:S02]  /*aa50*/  ISETP.GE.AND P4, PT, R0.reuse, 0x41, PT ;  /* 0x000000410000780c */ /* 0x040fe40003f86270 */
[----:B------:R-:W-:Y:S02]  /*aa60*/  ISETP.GE.AND P2, PT, R0, 0x42, PT ;  /* 0x000000420000780c */ /* 0x000fe40003f46270 */
[----:B------:R-:W-:Y:S02]  /*aa70*/  @P0 LOP3.LUT R200, R200, 0x2000, RZ, 0xfc, !PT ;  /* 0x00002000c8c80812 */ /* 0x000fe400078efcff */
[----:B------:R-:W-:Y:S02]  /*aa80*/  ISETP.GT.AND P0, PT, R2, RZ, !P0 ;  /* 0x000000ff0200720c */ /* 0x000fe40004704270 */
[----:B------:R-:W-:Y:S02]  /*aa90*/  LOP3.LUT R200, R200, 0xffffefff, RZ, 0xc0, !PT ;  /* 0xffffefffc8c87812 */ /* 0x000fe400078ec0ff */
[----:B------:R-:W-:Y:S02]  /*aaa0*/  ISETP.LT.OR P0, PT, R3, 0x1, P0 ;  /* 0x000000010300780c */ /* 0x000fe40000701670 */
[----:B------:R-:W-:Y:S02]  /*aab0*/  @P1 LOP3.LUT R200, R200, 0x1000, RZ, 0xfc, !PT ;  /* 0x00001000c8c81812 */ /* 0x000fe400078efcff */
[----:B------:R-:W-:Y:S02]  /*aac0*/  FSEL R19, R217, -INF , !P0 ;  /* 0xff800000d9137808 */ /* 0x000fe40004000000 */
[----:B------:R-:W-:Y:S02]  /*aad0*/  ISETP.GT.AND P0, PT, R2, 0x1, !P1 ;  /* 0x000000010200780c */ /* 0x000fe40004f04270 */
[----:B------:R-:W-:Y:S02]  /*aae0*/  ISETP.GE.AND P1, PT, R0, 0x9, PT ;  /* 0x000000090000780c */ /* 0x000fe40003f26270 */
[----:B------:R-:W-:Y:S02]  /*aaf0*/  ISETP.LT.OR P0, PT, R3, 0x2, P0 ;  /* 0x000000020300780c */ /* 0x000fe40000701670 */
[----:B------:R-:W-:Y:S02]  /*ab00*/  LOP3.LUT R200, R200, 0xfffff7ff, RZ, 0xc0, !PT ;  /* 0xfffff7ffc8c87812 */ /* 0x000fe400078ec0ff */
[----:B------:R-:W-:Y:S02]  /*ab10*/  FSEL R22, R215, -INF , !P0 ;  /* 0xff800000d7167808 */ /* 0x000fe40004000000 */
[----:B------:R-:W-:Y:S04]  /*ab20*/  ISETP.GT.AND P0, PT, R2, 0x8, !P1 ;  /* 0x000000080200780c */ /* 0x000fe80004f04270 */
[C---:B------:R-:W-:Y:S02]  /*ab30*/  ISETP.LT.OR P0, PT, R3.reuse, 0x9, P0 ;  /* 0x000000090300780c */ /* 0x040fe40000701670 */
[----:B------:R-:W-:Y:S02]  /*ab40*/  @P1 LOP3.LUT R200, R200, 0x800, RZ, 0xfc, !PT ;  /* 0x00000800c8c81812 */ /* 0x000fe400078efcff */
[----:B------:R-:W-:Y:S02]  /*ab50*/  ISETP.GE.AND P1, PT, R0, 0xa, PT ;  /* 0x0000000a0000780c */ /* 0x000fe40003f26270 */
[----:B------:R-:W-:Y:S02]  /*ab60*/  LOP3.LUT R200, R200, 0xfffffbff, RZ, 0xc0, !PT ;  /* 0xfffffbffc8c87812 */ /* 0x000fe400078ec0ff */
[----:B------:R-:W-:Y:S02]  /*ab70*/  FSEL R23, R180, -INF , !P0 ;  /* 0xff800000b4177808 */ /* 0x000fe40004000000 */
[----:B------:R-:W-:Y:S04]  /*ab80*/  ISETP.GT.AND P0, PT, R2, 0x9, !P1 ;  /* 0x000000090200780c */ /* 0x000fe80004f04270 */
[----:B------:R-:W-:Y:S03]  /*ab90*/  ISETP.LT.OR P0, PT, R3, 0xa, P0 ;  /* 0x0000000a0300780c */ /* 0x000fe60000701670 */
        /* <DEDUP_REMOVED lines=17> */
[C---:B------:R-:W-:Y:S03]  /*acb0*/  ISETP.LT.OR P0, PT, R3.reuse, 0x19, P0 ;  /* 0x000000190300780c */ /* 0x040fe60000701670 */
        /* <DEDUP_REMOVED lines=32> */
[----:B------:R-:W-:Y:S02]  /*aec0*/  FSEL R42, R37, -INF , !P0 ;  /* 0xff800000252a7808 */ /* 0x000fe40004000000 */
[----:B------:R-:W-:Y:S02]  /*aed0*/  LOP3.LUT R200, R200, 0xfffffffd, RZ, 0xc0, !PT ;  /* 0xfffffffdc8c87812 */ /* 0x000fe400078ec0ff */
[----:B------:R-:W-:Y:S04]  /*aee0*/  ISETP.GT.AND P0, PT, R2, 0x30, !P1 ;  /* 0x000000300200780c */ /* 0x000fe80004f04270 */
[C---:B------:R-:W-:Y:S03]  /*aef0*/  ISETP.LT.OR P0, PT, R3.reuse, 0x31, P0 ;  /* 0x000000310300780c */ /* 0x040fe60000701670 */
[----:B------:R-:W-:Y:S02]  /*af00*/  @P1 LOP3.LUT R200, R200, 0x2, RZ, 0xfc, !PT ;  /* 0x00000002c8c81812 */ /* 0x000fe400078efcff */
[----:B------:R-:W-:Y:S02]  /*af10*/  ISETP.GE.AND P1, PT, R0, 0x32, PT ;  /* 0x000000320000780c */ /* 0x000fe40003f26270 */
[----:B------:R-:W-:Y:S02]  /*af20*/  FSEL R41, R36, -INF , !P0 ;  /* 0xff80000024297808 */ /* 0x000fe40004000000 */
[----:B------:R-:W-:Y:S02]  /*af30*/  ISETP.GT.AND P0, PT, R2, 0x31, !P1 ;  /* 0x000000310200780c */ /* 0x000fe40004f04270 */
[----:B------:R-:W-:Y:S02]  /*af40*/  LOP3.LUT R200, R200, 0xfffffffe, RZ, 0xc0, !PT ;  /* 0xfffffffec8c87812 */ /* 0x000fe400078ec0ff */
[----:B------:R-:W-:Y:S04]  /*af50*/  ISETP.LT.OR P0, PT, R3, 0x32, P0 ;  /* 0x000000320300780c */ /* 0x000fe80000701670 */
[----:B------:R-:W-:Y:S02]  /*af60*/  FSEL R39, R35, -INF , !P0 ;  /* 0xff80000023277808 */ /* 0x000fe40004000000 */
[----:B------:R-:W-:Y:S02]  /*af70*/  ISETP.GT.AND P0, PT, R2, 0x38, !P6 ;  /* 0x000000380200780c */ /* 0x000fe40007704270 */
[----:B------:R-:W-:Y:S02]  /*af80*/  @P1 LOP3.LUT R200, R200, 0x1, RZ, 0xfc, !PT ;  /* 0x00000001c8c81812 */ /* 0x000fe400078efcff */
[----:B------:R-:W-:Y:S02]  /*af90*/  ISETP.LT.OR P0, PT, R3, 0x39, P0 ;  /* 0x000000390300780c */ /* 0x000fe40000701670 */
[----:B------:R-:W-:Y:S02]  /*afa0*/  ISETP.GE.AND P1, PT, R0, 0x49, PT ;  /* 0x000000490000780c */ /* 0x000fe40003f26270 */
[----:B------:R-:W-:Y:S02]  /*afb0*/  FSEL R38, R31, -INF , !P0 ;  /* 0xff8000001f267808 */ /* 0x000fe40004000000 */
[----:B------:R-:W-:Y:S02]  /*afc0*/  ISETP.GT.AND P0, PT, R2, 0x39, !P5 ;  /* 0x000000390200780c */ /* 0x000fe40006f04270 */
[----:B------:R-:W-:Y:S02]  /*afd0*/  LOP3.LUT R200, R200, 0xffffbfff, RZ, 0xc0, !PT ;  /* 0xffffbfffc8c87812 */ /* 0x000fe400078ec0ff */
[C---:B------:R-:W-:Y:S04]  /*afe0*/  ISETP.LT.OR P0, PT, R3.reuse, 0x3a, P0 ;  /* 0x0000003a0300780c */ /* 0x040fe80000701670 */
[----:B------:R-:W-:Y:S02]  /*aff0*/  FSEL R37, R26, -INF , !P0 ;  /* 0xff8000001a257808 */ /* 0x000fe40004000000 */
[C---:B------:R-:W-:Y:S04]  /*b000*/  ISETP.GT.AND P0, PT, R2.reuse, 0x40, !P4 ;  /* 0x000000400200780c */ /* 0x040fe80006704270 */
[----:B------:R-:W-:Y:S04]  /*b010*/  ISETP.LT.OR P0, PT, R3, 0x41, P0 ;  /* 0x000000410300780c */ /* 0x000fe80000701670 */
[----:B------:R-:W-:Y:S02]  /*b020*/  FSEL R36, R21, -INF , !P0 ;  /* 0xff80000015247808 */ /* 0x000fe40004000000 */
[----:B------:R-:W-:Y:S04]  /*b030*/  ISETP.GT.AND P0, PT, R2, 0x41, !P2 ;  /* 0x000000410200780c */ /* 0x000fe80005704270 */
[C---:B------:R-:W-:Y:S04]  /*b040*/  ISETP.LT.OR P0, PT, R3.reuse, 0x42, P0 ;  /* 0x000000420300780c */ /* 0x040fe80000701670 */
[----:B------:R-:W-:Y:S02]  /*b050*/  FSEL R35, R20, -INF , !P0 ;  /* 0xff80000014237808 */ /* 0x000fe40004000000 */
[----:B------:R-:W-:Y:S04]  /*b060*/  ISETP.GT.AND P0, PT, R2, 0x48, !P1 ;  /* 0x000000480200780c */ /* 0x000fe80004f04270 */
[----:B------:R-:W-:Y:S04]  /*b070*/  ISETP.LT.OR P0, PT, R3, 0x49, P0 ;  /* 0x000000490300780c */ /* 0x000fe80000701670 */
[----:B------:R-:W-:Y:S02]  /*b080*/  FSEL R31, R16, -INF , !P0 ;  /* 0xff800000101f7808 */ /* 0x000fe40004000000 */
[----:B------:R-:W-:-:S13]  /*b090*/  ISETP.GE.AND P0, PT, R0, 0x4a, PT ;  /* 0x0000004a0000780c */ /* 0x000fda0003f06270 */
[----:B------:R-:W-:Y:S02]  /*b0a0*/  @P0 LOP3.LUT R200, R200, 0x4000, RZ, 0xfc, !PT ;  /* 0x00004000c8c80812 */ /* 0x000fe400078efcff */
[----:B------:R-:W-:Y:S04]  /*b0b0*/  ISETP.GT.AND P0, PT, R2, 0x49, !P0 ;  /* 0x000000490200780c */ /* 0x000fe80004704270 */
[----:B------:R-:W-:Y:S04]  /*b0c0*/  ISETP.LT.OR P0, PT, R3, 0x4a, P0 ;  /* 0x0000004a0300780c */ /* 0x000fe80000701670 */
[----:B------:R-:W-:Y:S01]  /*b0d0*/  FSEL R26, R15, -INF , !P0 ;  /* 0xff8000000f1a7808 */ /* 0x000fe20004000000 */
[----:B------:R-:W-:-:S06]  /*b0e0*/  BRA.DIV ~URZ, `(.L_x_672) ;  /* 0x00013b127f007947 */ /* 0x000fcc000b800000 */
[----:B------:R2:W3:Y:S02]  /*b0f0*/  SHFL.IDX PT, R4, R5, 0x1, 0x1c1f ;  /* 0x003c1f0005047f89 */ /* 0x0004e400000e0000 */
.L_x_834:
[----:B---3--:R-:W-:Y:S01]  /*b100*/  IADD3 R3, R7, R4, RZ ;  /* 0x0000000407037210 */ /* 0x008fe20007ffe0ff */
[----:B------:R-:W-:Y:S05]  /*b110*/  IMAD.MOV.U32 R2, RZ, RZ, c[0x0][0x32c] ;  /* 0x0000cb00ff027624 */ /* 0x000fea00078e00ff */
[----:B------:R-:W-:Y:S01]  /*b120*/  ISETP.GE.AND P0, PT, R2, 0x1, PT ;  /* 0x000000010200780c */ /* 0x000fe20003f06270 */
[----:B------:R-:W-:-:S12]  /*b130*/  IMAD.IADD R2, R6, 0x1, R4 ;  /* 0x0000000106027824 */ /* 0x000fd800078e0204 */
        /* <DEDUP_REMOVED lines=12> */
.L_x_675:
[----:B------:R-:W-:Y:S04]  /*b200*/  MOV R8, c[0x0][0x32c] ;  /* 0x0000cb0000087a02 */ /* 0x000fe80000000f00 */
[----:B------:R-:W-:-:S13]  /*b210*/  ISETP.NE.AND P0, PT, R8, 0x1, PT ;  /* 0x000000010800780c */ /* 0x000fda0003f05270 */
[----:B------:R-:W-:Y:S05]  /*b220*/  @P0 IMAD.HI.U32 R8, R4, c[0x0][0x330], RZ ;  /* 0x0000cc0004080a27 */ /* 0x000fea00078e00ff */
[----:B------:R-:W-:Y:S02]  /*b230*/  @P0 SHF.R.U32.HI R4, RZ, c[0x0][0x334], R8 ;  /* 0x0000cd00ff040a19 */ /* 0x000fe40000011608 */
.L_x_676:
[----:B------:R-:W-:Y:S05]  /*b240*/  BSYNC B0 ;  /* 0x0000000000007941 */ /* 0x000fea0003800000 */
.L_x_674:
[----:B------:R-:W3:Y:S02]  /*b250*/  LDL R8, [R1] ;  /* 0x0000000001087983 */ /* 0x000ee40000100800 */
[----:B---3--:R-:W-:Y:S04]  /*b260*/  IMAD.IADD R8, R0, 0x1, -R8 ;  /* 0x0000000100087824 */ /* 0x008fe800078e0a08 */
[----:B------:R-:W-:Y:S05]  /*b270*/  IMAD R4, R4, c[0x0][0x32c], R8 ;  /* 0x0000cb0004047a24 */ /* 0x000fea00078e0208 */
[----:B------:R-:W-:Y:S02]  /*b280*/  IADD3 R8, R4, c[0x0][0x32c], RZ ;  /* 0x0000cb0004087a10 */ /* 0x000fe40007ffe0ff */
[----:B------:R-:W-:Y:S02]  /*b290*/  IMNMX R3, R3, R4, !PT ;  /* 0x0000000403037217 */ /* 0x000fe40007800200 */
[----:B------:R-:W-:Y:S02]  /*b2a0*/  IMNMX R2, R2, R8, PT ;  /* 0x0000000802027217 */ /* 0x000fe40003800200 */
.L_x_673:
[----:B------:R-:W-:Y:S04]  /*b2b0*/  LOP3.LUT P0, RZ, R200, 0x1000, RZ, 0xc0, !PT ;  /* 0x00001000c8ff7812 */ /* 0x000fe8000780c0ff */
[----:B------:R-:W-:Y:S04]  /*b2c0*/  ISETP.GT.AND P0, PT, R3, 0x1, !P0 ;  /* 0x000000010300780c */ /* 0x000fe80004704270 */
[----:B------:R-:W-:Y:S04]  /*b2d0*/  ISETP.LT.OR P0, PT, R2, 0x2, P0 ;  /* 0x000000020200780c */ /* 0x000fe80000701670 */
[----:B------:R-:W-:Y:S02]  /*b2e0*/  FSEL R18, R221, -INF , !P0 ;  /* 0xff800000dd127808 */ /* 0x000fe40004000000 */
        /* <DEDUP_REMOVED lines=9> */
[C---:B------:R-:W-:Y:S04]  /*b380*/  ISETP.GT.AND P0, PT, R3.reuse, 0x10, !P0 ;  /* 0x000000100300780c */ /* 0x040fe80004704270 */
        /* <DEDUP_REMOVED lines=45> */
[C---:B------:R-:W-:Y:S04]  /*b660*/  ISETP.LT.OR P0, PT, R2.reuse, 0x41, P0 ;  /* 0x000000410200780c */ /* 0x040fe80000701670 */
[----:B------:R-:W-:Y:S02]  /*b670*/  FSEL R75, R53, -INF , !P0 ;  /* 0xff800000354b7808 */ /* 0x000fe40004000000 */
[C---:B------:R-:W-:Y:S04]  /*b680*/  ISETP.GT.AND P0, PT, R3.reuse, 0x41, !P2 ;  /* 0x000000410300780c */ /* 0x040fe80005704270 */
[----:B------:R-:W-:Y:S04]  /*b690*/  ISETP.LT.OR P0, PT, R2, 0x42, P0 ;  /* 0x000000420200780c */ /* 0x000fe80000701670 */
[----:B------:R-:W-:Y:S02]  /*b6a0*/  FSEL R74, R48, -INF , !P0 ;  /* 0xff800000304a7808 */ /* 0x000fe40004000000 */
[C---:B------:R-:W-:Y:S04]  /*b6b0*/  ISETP.GT.AND P0, PT, R3.reuse, 0x48, !P1 ;  /* 0x000000480300780c */ /* 0x040fe80004f04270 */
[----:B------:R-:W-:Y:S04]  /*b6c0*/  ISETP.LT.OR P0, PT, R2, 0x49, P0 ;  /* 0x000000490200780c */ /* 0x000fe80000701670 */
[----:B------:R-:W-:Y:S02]  /*b6d0*/  FSEL R67, R24, -INF , !P0 ;  /* 0xff80000018437808 */ /* 0x000fe40004000000 */
[----:B------:R-:W-:Y:S04]  /*b6e0*/  LOP3.LUT P0, RZ, R200, 0x2000, RZ, 0xc0, !PT ;  /* 0x00002000c8ff7812 */ /* 0x000fe8000780c0ff */
[C---:B------:R-:W-:Y:S04]  /*b6f0*/  ISETP.GT.AND P0, PT, R3.reuse, RZ, !P0 ;  /* 0x000000ff0300720c */ /* 0x040fe80004704270 */
[----:B------:R-:W-:Y:S04]  /*b700*/  ISETP.LT.OR P0, PT, R2, 0x1, P0 ;  /* 0x000000010200780c */ /* 0x000fe80000701670 */
[----:B------:R-:W-:Y:S02]  /*b710*/  FSEL R12, R226, -INF , !P0 ;  /* 0xff800000e20c7808 */ /* 0x000fe40004000000 */
[----:B------:R-:W-:Y:S04]  /*b720*/  LOP3.LUT P0, RZ, R200, 0x4000, RZ, 0xc0, !PT ;  /* 0x00004000c8ff7812 */ /* 0x000fe8000780c0ff */
[----:B------:R-:W-:Y:S04]  /*b730*/  ISETP.GT.AND P0, PT, R3, 0x49, !P0 ;  /* 0x000000490300780c */ /* 0x000fe80004704270 */
[----:B------:R-:W-:Y:S04]  /*b740*/  ISETP.LT.OR P0, PT, R2, 0x4a, P0 ;  /* 0x0000004a0200780c */ /* 0x000fe80000701670 */
[----:B------:R-:W-:Y:S01]  /*b750*/  FSEL R53, R17, -INF , !P0 ;  /* 0xff80000011357808 */ /* 0x000fe20004000000 */
[----:B------:R-:W-:-:S06]  /*b760*/  BRA.DIV ~URZ, `(.L_x_677) ;  /* 0x000135027f007947 */ /* 0x000fcc000b800000 */
[----:B------:R3:W4:Y:S02]  /*b770*/  SHFL.IDX PT, R4, R5, 0x2, 0x1c1f ;  /* 0x005c1f0005047f89 */ /* 0x00072400000e0000 */
.L_x_835:
[----:B----4-:R-:W-:Y:S01]  /*b780*/  IADD3 R3, R7, R4, RZ ;  /* 0x0000000407037210 */ /* 0x010fe20007ffe0ff */
        /* <DEDUP_REMOVED lines=15> */
.L_x_680:
[----:B------:R-:W-:Y:S04]  /*b880*/  MOV R8, c[0x0][0x32c] ;  /* 0x0000cb0000087a02 */ /* 0x000fe80000000f00 */
[----:B------:R-:W-:-:S13]  /*b890*/  ISETP.NE.AND P0, PT, R8, 0x1, PT ;  /* 0x000000010800780c */ /* 0x000fda0003f05270 */
[----:B------:R-:W-:Y:S05]  /*b8a0*/  @P0 IMAD.HI.U32 R8, R4, c[0x0][0x330], RZ ;  /* 0x0000cc0004080a27 */ /* 0x000fea00078e00ff */
[----:B------:R-:W-:Y:S02]  /*b8b0*/  @P0 SHF.R.U32.HI R4, RZ, c[0x0][0x334], R8 ;  /* 0x0000cd00ff040a19 */ /* 0x000fe40000011608 */
.L_x_681:
[----:B------:R-:W-:Y:S05]  /*b8c0*/  BSYNC B0 ;  /* 0x0000000000007941 */ /* 0x000fea0003800000 */
.L_x_679:
[----:B------:R-:W4:Y:S02]  /*b8d0*/  LDL R8, [R1] ;  /* 0x0000000001087983 */ /* 0x000f240000100800 */
[----:B----4-:R-:W-:Y:S04]  /*b8e0*/  IMAD.IADD R8, R0, 0x1, -R8 ;  /* 0x0000000100087824 */ /* 0x010fe800078e0a08 */
[----:B------:R-:W-:Y:S05]  /*b8f0*/  IMAD R4, R4, c[0x0][0x32c], R8 ;  /* 0x0000cb0004047a24 */ /* 0x000fea00078e0208 */
[----:B------:R-:W-:Y:S02]  /*b900*/  IADD3 R8, R4, c[0x0][0x32c], RZ ;  /* 0x0000cb0004087a10 */ /* 0x000fe40007ffe0ff */
[----:B------:R-:W-:Y:S02]  /*b910*/  IMNMX R3, R3, R4, !PT ;  /* 0x0000000403037217 */ /* 0x000fe40007800200 */
[----:B------:R-:W-:Y:S02]  /*b920*/  IMNMX R2, R2, R8, PT ;  /* 0x0000000802027217 */ /* 0x000fe40003800200 */
.L_x_678:
        /* <DEDUP_REMOVED lines=76> */
[----:B------:R4:W1:Y:S02]  /*bdf0*/  SHFL.IDX PT, R4, R5, 0x3, 0x1c1f ;  /* 0x007c1f0005047f89 */ /* 0x00086400000e0000 */
.L_x_836:
[----:B-1----:R-:W-:Y:S01]  /*be00*/  IADD3 R3, R6, R4, RZ ;  /* 0x0000000406037210 */ /* 0x002fe20007ffe0ff */
        /* <DEDUP_REMOVED lines=9> */
[----:B--234-:R-:W-:Y:S05]  /*bea0*/  IMAD.MOV.U32 R5, RZ, RZ, c[0x0][0x32c] ;  /* 0x0000cb00ff057624 */ /* 0x01cfea00078e00ff */
[----:B------:R-:W-:-:S13]  /*beb0*/  ISETP.NE.AND P0, PT, R5, 0x1, PT ;  /* 0x000000010500780c */ /* 0x000fda0003f05270 */
[----:B------:R-:W-:Y:S05]  /*bec0*/  @P0 IMAD.HI.U32 R5, R4, c[0x0][0x330], RZ ;  /* 0x0000cc0004050a27 */ /* 0x000fea00078e00ff */
[----:B------:R-:W-:Y:S04]  /*bed0*/  @P0 SHF.R.U32.HI R4, RZ, c[0x0][0x334], R5 ;  /* 0x0000cd00ff040a19 */ /* 0x000fe80000011605 */
[----:B------:R-:W-:Y:S01]  /*bee0*/  LOP3.LUT R4, RZ, R4, RZ, 0x33, !PT ;  /* 0x00000004ff047212 */ /* 0x000fe200078e33ff */
[----:B------:R-:W-:-:S05]  /*bef0*/  BRA `(.L_x_686) ;  /* 0x0000004000007947 */ /* 0x000fca0003800000 */
.L_x_685:
[----:B--234-:R-:W-:Y:S04]  /*bf00*/  MOV R5, c[0x0][0x32c] ;  /* 0x0000cb0000057a02 */ /* 0x01cfe80000000f00 */
[----:B------:R-:W-:-:S13]  /*bf10*/  ISETP.NE.AND P0, PT, R5, 0x1, PT ;  /* 0x000000010500780c */ /* 0x000fda0003f05270 */
[----:B------:R-:W-:Y:S05]  /*bf20*/  @P0 IMAD.HI.U32 R5, R4, c[0x0][0x330], RZ ;  /* 0x0000cc0004050a27 */ /* 0x000fea00078e00ff */
[----:B------:R-:W-:Y:S02]  /*bf30*/  @P0 SHF.R.U32.HI R4, RZ, c[0x0][0x334], R5 ;  /* 0x0000cd00ff040a19 */ /* 0x000fe40000011605 */
.L_x_686:
[----:B------:R-:W-:Y:S05]  /*bf40*/  BSYNC B0 ;  /* 0x0000000000007941 */ /* 0x000fea0003800000 */
.L_x_684:
[----:B------:R-:W2:Y:S02]  /*bf50*/  LDL R5, [R1] ;  /* 0x0000000001057983 */ /* 0x000ea40000100800 */
[----:B--2---:R-:W-:Y:S04]  /*bf60*/  IMAD.IADD R0, R0, 0x1, -R5 ;  /* 0x0000000100007824 */ /* 0x004fe800078e0a05 */
[----:B------:R-:W-:Y:S05]  /*bf70*/  IMAD R0, R4, c[0x0][0x32c], R0 ;  /* 0x0000cb0004007a24 */ /* 0x000fea00078e0200 */
[----:B------:R-:W-:Y:S02]  /*bf80*/  IADD3 R4, R0, c[0x0][0x32c], RZ ;  /* 0x0000cb0000047a10 */ /* 0x000fe40007ffe0ff */
[----:B------:R-:W-:Y:S02]  /*bf90*/  IMNMX R2, R2, R0, !PT ;  /* 0x0000000002027217 */ /* 0x000fe40007800200 */
[----:B------:R-:W-:Y:S02]  /*bfa0*/  IMNMX R3, R3, R4, PT ;  /* 0x0000000403037217 */ /* 0x000fe40003800200 */
.L_x_683:
[----:B------:R-:W-:Y:S02]  /*bfb0*/  LOP3.LUT P0, RZ, R200, 0x2000, RZ, 0xc0, !PT ;  /* 0x00002000c8ff7812 */ /* 0x000fe4000780c0ff */
[C---:B------:R-:W-:Y:S02]  /*bfc0*/  ISETP.GT.AND P1, PT, R2.reuse, 0x48, !P1 ;  /* 0x000000480200780c */ /* 0x040fe40004f24270 */
[----:B------:R-:W-:Y:S02]  /*bfd0*/  ISETP.GT.AND P0, PT, R2, RZ, !P0 ;  /* 0x000000ff0200720c */ /* 0x000fe40004704270 */
[----:B------:R-:W-:Y:S02]  /*bfe0*/  FMNMX.FTZ R0, R12, R85, !PT ;  /* 0x000000550c007209 */ /* 0x000fe40007810000 */
[C---:B------:R-:W-:Y:S02]  /*bff0*/  ISETP.LT.OR P0, PT, R3.reuse, 0x1, P0 ;  /* 0x000000010300780c */ /* 0x040fe40000701670 */
[C---:B------:R-:W-:Y:S02]  /*c000*/  ISETP.LT.OR P1, PT, R3.reuse, 0x49, P1 ;  /* 0x000000490300780c */ /* 0x040fe40000f21670 */
[----:B------:R-:W-:Y:S02]  /*c010*/  FSEL R11, R232, -INF , !P0 ;  /* 0xff800000e80b7808 */ /* 0x000fe40004000000 */
[----:B------:R-:W-:Y:S02]  /*c020*/  LOP3.LUT P0, RZ, R200, 0x1000, RZ, 0xc0, !PT ;  /* 0x00001000c8ff7812 */ /* 0x000fe4000780c0ff */
[----:B------:R-:W-:Y:S02]  /*c030*/  FMNMX.FTZ R0, R18, R0, !PT ;  /* 0x0000000012007209 */ /* 0x000fe40007810000 */
[----:B------:R-:W-:Y:S02]  /*c040*/  ISETP.GT.AND P0, PT, R2, 0x1, !P0 ;  /* 0x000000010200780c */ /* 0x000fe40004704270 */
[----:B--234-:R-:W-:Y:S02]  /*c050*/  FMNMX.FTZ R5, R20, R0, !PT ;  /* 0x0000000014057209 */ /* 0x01cfe40007810000 */
[----:B------:R-:W-:Y:S02]  /*c060*/  ISETP.LT.OR P0, PT, R3, 0x2, P0 ;  /* 0x000000020300780c */ /* 0x000fe40000701670 */
[----:B------:R-:W-:Y:S02]  /*c070*/  FMNMX.FTZ R5, R21, R5, !PT ;  /* 0x0000000515057209 */ /* 0x000fe40007810000 */
[----:B------:R-:W-:Y:S02]  /*c080*/  FSEL R14, R231, -INF , !P0 ;  /* 0xff800000e70e7808 */ /* 0x000fe40004000000 */
[----:B------:R-:W-:Y:S02]  /*c090*/  LOP3.LUT P0, RZ, R200, 0x800, RZ, 0xc0, !PT ;  /* 0x00000800c8ff7812 */ /* 0x000fe4000780c0ff */
[----:B------:R-:W-:Y:S02]  /*c0a0*/  FMNMX.FTZ R5, R44, R5, !PT ;  /* 0x000000052c057209 */ /* 0x000fe40007810000 */
[----:B------:R-:W-:Y:S02]  /*c0b0*/  ISETP.GT.AND P0, PT, R2, 0x8, !P0 ;  /* 0x000000080200780c */ /* 0x000fe40004704270 */
[----:B------:R-:W-:Y:S02]  /*c0c0*/  FMNMX.FTZ R5, R45, R5, !PT ;  /* 0x000000052d057209 */ /* 0x000fe40007810000 */
        /* <DEDUP_REMOVED lines=31> */
[----:B------:R-:W-:Y:S04]  /*c2c0*/  LOP3.LUT P0, RZ, R200, 0x40, RZ, 0xc0, !PT ;  /* 0x00000040c8ff7812 */ /* 0x000fe8000780c0ff */
[----:B------:R-:W-:Y:S04]  /*c2d0*/  ISETP.GT.AND P0, PT, R2, 0x19, !P0 ;  /* 0x000000190200780c */ /* 0x000fe80004704270 */
[----:B------:R-:W-:Y:S04]  /*c2e0*/  ISETP.LT.OR P0, PT, R3, 0x1a, P0 ;  /* 0x0000001a0300780c */ /* 0x000fe80000701670 */
[----:B------:R-:W-:Y:S02]  /*c2f0*/  FSEL R176, R219, -INF , !P0 ;  /* 0xff800000dbb07808 */ /* 0x000fe40004000000 */
[----:B------:R-:W-:Y:S04]  /*c300*/  LOP3.LUT P0, RZ, R200, 0x20, RZ, 0xc0, !PT ;  /* 0x00000020c8ff7812 */ /* 0x000fe8000780c0ff */
[----:B------:R-:W-:Y:S04]  /*c310*/  ISETP.GT.AND P0, PT, R2, 0x20, !P0 ;  /* 0x000000200200780c */ /* 0x000fe80004704270 */
[C---:B------:R-:W-:Y:S04]  /*c320*/  ISETP.LT.OR P0, PT, R3.reuse, 0x21, P0 ;  /* 0x000000210300780c */ /* 0x040fe80000701670 */
        /* <DEDUP_REMOVED lines=21> */
[----:B------:R-:W-:Y:S02]  /*c480*/  ISETP.GT.AND P0, PT, R2, 0x38, !P6 ;  /* 0x000000380200780c */ /* 0x000fe40007704270 */
[----:B------:R-:W-:Y:S02]  /*c490*/  LOP3.LUT P6, RZ, R200, 0x4000, RZ, 0xc0, !PT ;  /* 0x00004000c8ff7812 */ /* 0x000fe400078cc0ff */
[C---:B------:R-:W-:Y:S04]  /*c4a0*/  ISETP.LT.OR P0, PT, R3.reuse, 0x39, P0 ;  /* 0x000000390300780c */ /* 0x040fe80000701670 */
[----:B------:R-:W-:Y:S02]  /*c4b0*/  FSEL R206, R178, -INF , !P0 ;  /* 0xff800000b2ce7808 */ /* 0x000fe40004000000 */
[----:B------:R-:W-:Y:S02]  /*c4c0*/  ISETP.GT.AND P0, PT, R2, 0x39, !P5 ;  /* 0x000000390200780c */ /* 0x000fe40006f04270 */
[----:B------:R-:W-:Y:S02]  /*c4d0*/  FSEL R178, R60, -INF , !P1 ;  /* 0xff8000003cb27808 */ /* 0x000fe40004800000 */
[----:B------:R-:W-:Y:S04]  /*c4e0*/  ISETP.LT.OR P0, PT, R3, 0x3a, P0 ;  /* 0x0000003a0300780c */ /* 0x000fe80000701670 */
[----:B------:R-:W-:Y:S02]  /*c4f0*/  FSEL R208, R177, -INF , !P0 ;  /* 0xff800000b1d07808 */ /* 0x000fe40004000000 */
[C---:B------:R-:W-:Y:S04]  /*c500*/  ISETP.GT.AND P0, PT, R2.reuse, 0x40, !P4 ;  /* 0x000000400200780c */ /* 0x040fe80006704270 */
[----:B------:R-:W-:Y:S04]  /*c510*/  ISETP.LT.OR P0, PT, R3, 0x41, P0 ;  /* 0x000000410300780c */ /* 0x000fe80000701670 */
[----:B------:R-:W-:Y:S02]  /*c520*/  FSEL R207, R65, -INF , !P0 ;  /* 0xff80000041cf7808 */ /* 0x000fe40004000000 */
[----:B------:R-:W-:Y:S04]  /*c530*/  ISETP.GT.AND P0, PT, R2, 0x41, !P2 ;  /* 0x000000410200780c */ /* 0x000fe80005704270 */
[----:B------:R-:W-:Y:S04]  /*c540*/  ISETP.LT.OR P0, PT, R3, 0x42, P0 ;  /* 0x000000420300780c */ /* 0x000fe80000701670 */
[----:B------:R-:W-:Y:S02]  /*c550*/  FSEL R205, R64, -INF , !P0 ;  /* 0xff80000040cd7808 */ /* 0x000fe40004000000 */
[----:B------:R-:W-:Y:S02]  /*c560*/  ISETP.GT.AND P0, PT, R2, 0x49, !P6 ;  /* 0x000000490200780c */ /* 0x000fe40007704270 */
[----:B------:R-:W-:Y:S02]  /*c570*/  FMNMX.FTZ R2, R19, R84, !PT ;  /* 0x0000005413027209 */ /* 0x000fe40007810000 */
[----:B------:R-:W-:Y:S02]  /*c580*/  ISETP.LT.OR P0, PT, R3, 0x4a, P0 ;  /* 0x0000004a0300780c */ /* 0x000fe40000701670 */
        /* <DEDUP_REMOVED lines=53> */
[----:B------:R-:W-:Y:S02]  /*c8e0*/  FSEL R177, R59, -INF , !P0 ;  /* 0xff8000003bb17808 */ /* 0x000fe40004000000 */
        /* <DEDUP_REMOVED lines=8> */
[----:B------:R1:W2:Y:S02]  /*c970*/  SHFL.BFLY PT, R2, R4, 0x2, 0x1f ;  /* 0x0c401f0004027f89 */ /* 0x0002a400000e0000 */
.L_x_837:
[----:B--2---:R-:W-:Y:S01]  /*c980*/  FMNMX.FTZ R5, R4, R2, !PT ;  /* 0x0000000204057209 */ /* 0x004fe20007810000 */
[----:B------:R-:W-:-:S05]  /*c990*/  BRA.DIV ~URZ, `(.L_x_688) ;  /* 0x000124027f007947 */ /* 0x000fca000b800000 */
[----:B------:R-:W-:Y:S04]  /*c9a0*/  SHFL.BFLY PT, R2, R0, 0x2, 0x1f ;  /* 0x0c401f0000027f89 */ /* 0x000fe800000e0000 */
[----:B------:R-:W-:Y:S04]  /*c9b0*/  SHFL.BFLY PT, R3, R6, 0x2, 0x1f ;  /* 0x0c401f0006037f89 */ /* 0x000fe800000e0000 */
[----:B-1----:R-:W1:Y:S02]  /*c9c0*/  SHFL.BFLY PT, R4, R7, 0x2, 0x1f ;  /* 0x0c401f0007047f89 */ /* 0x002e6400000e0000 */
[----:B-1----:R-:W-:Y:S02]  /*c9d0*/  FMNMX.FTZ R4, R7, R4, !PT ;  /* 0x0000000407047209 */ /* 0x002fe40007810000 */
[----:B------:R-:W-:Y:S02]  /*c9e0*/  FMNMX.FTZ R0, R0, R2, !PT ;  /* 0x0000000200007209 */ /* 0x000fe40007810000 */
[----:B------:R-:W-:Y:S02]  /*c9f0*/  FMNMX.FTZ R2, R6, R3, !PT ;  /* 0x0000000306027209 */ /* 0x000fe40007810000 */
[----:B------:R-:W1:Y:S04]  /*ca00*/  SHFL.BFLY PT, R6, R5, 0x1, 0x1f ;  /* 0x0c201f0005067f89 */ /* 0x000e6800000e0000 */
[----:B------:R-:W2:Y:S04]  /*ca10*/  SHFL.BFLY PT, R8, R0, 0x1, 0x1f ;  /* 0x0c201f0000087f89 */ /* 0x000ea800000e0000 */
[----:B------:R-:W3:Y:S04]  /*ca20*/  SHFL.BFLY PT, R9, R2, 0x1, 0x1f ;  /* 0x0c201f0002097f89 */ /* 0x000ee800000e0000 */
[----:B------:R4:W4:Y:S01]  /*ca30*/  SHFL.BFLY PT, R3, R4, 0x1, 0x1f ;  /* 0x0c201f0004037f89 */ /* 0x00092200000e0000 */
[----:B-1----:R-:W-:Y:S02]  /*ca40*/  FMNMX.FTZ R72, R5, R6, !PT ;  /* 0x0000000605487209 */ /* 0x002fe40007810000 */
[----:B--2---:R-:W-:Y:S02]  /*ca50*/  FMNMX.FTZ R71, R0, R8, !PT ;  /* 0x0000000800477209 */ /* 0x004fe40007810000 */
[----:B---3--:R-:W-:Y:S02]  /*ca60*/  FMNMX.FTZ R70, R2, R9, !PT ;  /* 0x0000000902467209 */ /* 0x008fe40007810000 */
.L_x_838:
[C---:B------:R-:W-:Y:S01]  /*ca70*/  FMUL.FTZ R0, R72.reuse, c[0x0][0x2d0] ;  /* 0x0000b40048007a20 */ /* 0x040fe20000410000 */
[----:B------:R-:W-:Y:S01]  /*ca80*/  FSETP.NEU.FTZ.AND P0, PT, R72, -INF , PT ;  /* 0xff8000004800780b */ /* 0x000fe20003f1d000 */
[----:B------:R-:W2:Y:S01]  /*ca90*/  LDL.LU R237, [R1+0x4] ;  /* 0x0000040001ed7983 */ /* 0x000ea20000300800 */
[----:B------:R-:W-:Y:S01]  /*caa0*/  FSETP.NEU.FTZ.AND P1, PT, R71, -INF , PT ;  /* 0xff8000004700780b */ /* 0x000fe20003f3d000 */
[----:B------:R-:W-:Y:S01]  /*cab0*/  WARPSYNC 0xffffffff ;  /* 0xffffffff00007948 */ /* 0x000fe20003800000 */
[----:B------:R-:W-:Y:S02]  /*cac0*/  FSEL R5, R0, RZ, P0 ;  /* 0x000000ff00057208 */ /* 0x000fe40000000000 */
[----:B----4-:R-:W-:Y:S03]  /*cad0*/  FMNMX.FTZ R69, R3, R4, !PT ;  /* 0x0000000403457209 */ /* 0x010fe60007810000 */
[--C-:B------:R-:W-:Y:S02]  /*cae0*/  FFMA.FTZ R0, R19, c[0x0][0x2d0], -R5.reuse ;  /* 0x0000b40013007a23 */ /* 0x100fe40000010805 */
[--C-:B------:R-:W-:Y:S02]  /*caf0*/  FFMA.FTZ R2, R22, c[0x0][0x2d0], -R5.reuse ;  /* 0x0000b40016027a23 */ /* 0x100fe40000010805 */
[----:B------:R1:W-:Y:S01]  /*cb00*/  MUFU.EX2 R220, R0 ;  /* 0x0000000000dc7308 */ /* 0x0003e20000000800 */
[--C-:B------:R-:W-:Y:S02]  /*cb10*/  FFMA.FTZ R216, R39, c[0x0][0x2d0], -R5.reuse ;  /* 0x0000b40027d87a23 */ /* 0x100fe40000010805 */
[--C-:B------:R-:W-:Y:S02]  /*cb20*/  FFMA.FTZ R215, R38, c[0x0][0x2d0], -R5.reuse ;  /* 0x0000b40026d77a23 */ /* 0x100fe40000010805 */
[--C-:B------:R-:W-:Y:S02]  /*cb30*/  FFMA.FTZ R213, R37, c[0x0][0x2d0], -R5.reuse ;  /* 0x0000b40025d57a23 */ /* 0x100fe40000010805 */
[--C-:B------:R-:W-:Y:S02]  /*cb40*/  FFMA.FTZ R211, R36, c[0x0][0x2d0], -R5.reuse ;  /* 0x0000b40024d37a23 */ /* 0x100fe40000010805 */
[----:B------:R-:W-:Y:S01]  /*cb50*/  LDSM.16.MT88.4 R36, [R189] ;  /* 0x00000000bd24783b */ /* 0x000fe20000004200 */
[----:B------:R3:W-:Y:S01]  /*cb60*/  MUFU.EX2 R232, R2 ;  /* 0x0000000200e87308 */ /* 0x0007e20000000800 */
[----:B------:R-:W-:Y:S02]  /*cb70*/  FMUL.FTZ R4, R69, c[0x0][0x2d0] ;  /* 0x0000b40045047a20 */ /* 0x000fe40000410000 */
[--C-:B------:R-:W-:Y:S02]  /*cb80*/  FFMA.FTZ R48, R30, c[0x0][0x2d0], -R5.reuse ;  /* 0x0000b4001e307a23 */ /* 0x100fe40000010805 */
[--C-:B------:R-:W-:Y:S02]  /*cb90*/  FFMA.FTZ R156, R28, c[0x0][0x2d0], -R5.reuse ;  /* 0x0000b4001c9c7a23 */ /* 0x100fe40000010805 */
[--C-:B------:R-:W-:Y:S02]  /*cba0*/  FFMA.FTZ R155, R27, c[0x0][0x2d0], -R5.reuse ;  /* 0x0000b4001b9b7a23 */ /* 0x100fe40000010805 */
[--C-:B------:R-:W-:Y:S01]  /*cbb0*/  FFMA.FTZ R154, R34, c[0x0][0x2d0], -R5.reuse ;  /* 0x0000b400229a7a23 */ /* 0x100fe20000010805 */
[----:B------:R-:W-:Y:S01]  /*cbc0*/  MUFU.EX2 R236, R156 ;  /* 0x0000009c00ec7308 */ /* 0x000fe20000000800 */
[--C-:B------:R-:W-:Y:S02]  /*cbd0*/  FFMA.FTZ R73, R33, c[0x0][0x2d0], -R5.reuse ;  /* 0x0000b40021497a23 */ /* 0x100fe40000010805 */
[--C-:B------:R-:W-:Y:S02]  /*cbe0*/  FFMA.FTZ R66, R32, c[0x0][0x2d0], -R5.reuse ;  /* 0x0000b40020427a23 */ /* 0x100fe40000010805 */
[----:B-1----:R-:W-:Y:S02]  /*cbf0*/  FMUL.FTZ R0, R71, c[0x0][0x2d0] ;  /* 0x0000b40047007a20 */ /* 0x002fe40000410000 */
[--C-:B------:R-:W-:Y:S02]  /*cc00*/  FFMA.FTZ R209, R42, c[0x0][0x2d0], -R5.reuse ;  /* 0x0000b4002ad17a23 */ /* 0x100fe40000010805 */
[--C-:B------:R-:W-:Y:S01]  /*cc10*/  FFMA.FTZ R217, R41, c[0x0][0x2d0], -R5.reuse ;  /* 0x0000b40029d97a23 */ /* 0x100fe20000010805 */
[----:B------:R-:W-:Y:S01]  /*cc20*/  MUFU.EX2 R249, R66 ;  /* 0x0000004200f97308 */ /* 0x000fe20000000800 */
[----:B------:R-:W-:Y:S01]  /*cc30*/  FSEL R40, R0, RZ, P1 ;  /* 0x000000ff00287208 */ /* 0x000fe20000800000 */
[--C-:B------:R-:W-:Y:S02]  /*cc40*/  FFMA.FTZ R210, R35, c[0x0][0x2d0], -R5.reuse ;  /* 0x0000b40023d27a23 */ /* 0x100fe40000010805 */
[--C-:B---3--:R-:W-:Y:S02]  /*cc50*/  FFMA.FTZ R2, R23, c[0x0][0x2d0], -R5.reuse ;  /* 0x0000b40017027a23 */ /* 0x108fe40000010805 */
[--C-:B------:R-:W-:Y:S02]  /*cc60*/  FFMA.FTZ R0, R12, c[0x0][0x2d0], -R40.reuse ;  /* 0x0000b4000c007a23 */ /* 0x100fe40000010828 */
[--C-:B------:R-:W-:Y:S02]  /*cc70*/  FFMA.FTZ R6, R21, c[0x0][0x2d0], -R40.reuse ;  /* 0x0000b40015067a23 */ /* 0x100fe40000010828 */
[----:B------:R1:W-:Y:S01]  /*cc80*/  MUFU.EX2 R222, R0 ;  /* 0x0000000000de7308 */ /* 0x0003e20000000800 */
[--C-:B------:R-:W-:Y:S02]  /*cc90*/  FFMA.FTZ R218, R31, c[0x0][0x2d0], -R5.reuse ;  /* 0x0000b4001fda7a23 */ /* 0x100fe40000010805 */
[--C-:B------:R-:W-:Y:S02]  /*cca0*/  FFMA.FTZ R219, R26, c[0x0][0x2d0], -R5.reuse ;  /* 0x0000b4001adb7a23 */ /* 0x100fe40000010805 */
[--C-:B------:R-:W-:Y:S02]  /*ccb0*/  FFMA.FTZ R65, R44, c[0x0][0x2d0], -R40.reuse ;  /* 0x0000b4002c417a23 */ /* 0x100fe40000010828 */
[--C-:B------:R-:W-:Y:S02]  /*ccc0*/  FFMA.FTZ R61, R49, c[0x0][0x2d0], -R40.reuse ;  /* 0x0000b400313d7a23 */ /* 0x100fe40000010828 */
[--C-:B------:R-:W-:Y:S01]  /*ccd0*/  FFMA.FTZ R59, R50, c[0x0][0x2d0], -R40.reuse ;  /* 0x0000b400323b7a23 */ /* 0x100fe20000010828 */
[----:B------:R3:W-:Y:S01]  /*cce0*/  MUFU.EX2 R228, R2 ;  /* 0x0000000200e47308 */ /* 0x0007e20000000800 */
[--C-:B------:R-:W-:Y:S02]  /*ccf0*/  FFMA.FTZ R64, R45, c[0x0][0x2d0], -R40.reuse ;  /* 0x0000b4002d407a23 */ /* 0x100fe40000010828 */
[--C-:B------:R-:W-:Y:S02]  /*cd00*/  FFMA.FTZ R63, R46, c[0x0][0x2d0], -R40.reuse ;  /* 0x0000b4002e3f7a23 */ /* 0x100fe40000010828 */
[--C-:B------:R-:W-:Y:S05]  /*cd10*/  FFMA.FTZ R62, R47, c[0x0][0x2d0], -R40.reuse ;  /* 0x0000b4002f3e7a23 */ /* 0x100fea0000010828 */
[----:B------:R-:W-:Y:S01]  /*cd20*/  MUFU.EX2 R251, R6 ;  /* 0x0000000600fb7308 */ /* 0x000fe20000000800 */
[--C-:B-1----:R-:W-:Y:S09]  /*cd30*/  FFMA.FTZ R0, R18, c[0x0][0x2d0], -R40.reuse ;  /* 0x0000b40012007a23 */ /* 0x102ff20000010828 */
[----:B------:R1:W-:Y:S01]  /*cd40*/  MUFU.EX2 R227, R0 ;  /* 0x0000000000e37308 */ /* 0x0003e20000000800 */
[----:B---3--:R-:W-:Y:S09]  /*cd50*/  FMUL.FTZ R2, R70, c[0x0][0x2d0] ;  /* 0x0000b40046027a20 */ /* 0x008ff20000410000 */
[----:B------:R-:W-:Y:S10]  /*cd60*/  MUFU.EX2 R240, R61 ;  /* 0x0000003d00f07308 */ /* 0x000ff40000000800 */
[----:B------:R-:W-:Y:S01]  /*cd70*/  MUFU.EX2 R245, R59 ;  /* 0x0000003b00f57308 */ /* 0x000fe20000000800 */
[--C-:B-1----:R-:W-:Y:S09]  /*cd80*/  FFMA.FTZ R0, R25, c[0x0][0x2d0], -R5.reuse ;  /* 0x0000b40019007a23 */ /* 0x102ff20000010805 */
[----:B------:R1:W-:Y:S10]  /*cd90*/  MUFU.EX2 R252, R0 ;  /* 0x0000000000fc7308 */ /* 0x0003f40000000800 */
[----:B------:R-:W-:Y:S10]  /*cda0*/  MUFU.EX2 R230, R64 ;  /* 0x0000004000e67308 */ /* 0x000ff40000000800 */
[----:B------:R-:W-:Y:S01]  /*cdb0*/  MUFU.EX2 R235, R63 ;  /* 0x0000003f00eb7308 */ /* 0x000fe20000000800 */
[----:B-1----:R-:W-:Y:S02]  /*cdc0*/  FFMA.FTZ R0, R20, c[0x0][0x2d0], -R40 ;  /* 0x0000b40014007a23 */ /* 0x002fe40000010828 */
[----:B------:R-:W1:Y:S07]  /*cdd0*/  LDSM.16.MT88.4 R20, [R185] ;  /* 0x00000000b914783b */ /* 0x000e6e0000004200 */
[----:B------:R3:W-:Y:S10]  /*cde0*/  MUFU.EX2 R234, R0 ;  /* 0x0000000000ea7308 */ /* 0x0007f40000000800 */
[----:B------:R-:W-:Y:S10]  /*cdf0*/  MUFU.EX2 R244, R62 ;  /* 0x0000003e00f47308 */ /* 0x000ff40000000800 */
[----:B------:R-:W-:Y:S01]  /*ce00*/  MUFU.EX2 R241, R155 ;  /* 0x0000009b00f17308 */ /* 0x000fe20000000800 */
[----:B---3--:R-:W-:Y:S02]  /*ce10*/  FSEL R0, R72, RZ, P0 ;  /* 0x000000ff48007208 */ /* 0x008fe40000000000 */
[----:B------:R-:W-:Y:S03]  /*ce20*/  FSETP.NEU.FTZ.AND P0, PT, R70, -INF , PT ;  /* 0xff8000004600780b */ /* 0x000fe60003f1d000 */
[----:B------:R-:W-:Y:S04]  /*ce30*/  FADD.FTZ R0, -R0, R84 ;  /* 0x0000005400007221 */ /* 0x000fe80000010100 */
[----:B------:R-:W-:Y:S01]  /*ce40*/  MUFU.EX2 R247, R73 ;  /* 0x0000004900f77308 */ /* 0x000fe20000000800 */
[----:B------:R-:W-:Y:S01]  /*ce50*/  FSEL R56, R2, RZ, P0 ;  /* 0x000000ff02387208 */ /* 0x000fe20000000000 */
[----:B------:R-:W-:Y:S02]  /*ce60*/  FFMA.FTZ R84, R29, c[0x0][0x2d0], -R5 ;  /* 0x0000b4001d547a23 */ /* 0x000fe40000010805 */
[----:B------:R-:W-:Y:S02]  /*ce70*/  FMUL.FTZ R0, R0, c[0x0][0x2d0] ;  /* 0x0000b40000007a20 */ /* 0x000fe40000410000 */
[--C-:B------:R-:W-:Y:S02]  /*ce80*/  FFMA.FTZ R2, R10, c[0x0][0x2d0], -R56.reuse ;  /* 0x0000b4000a027a23 */ /* 0x100fe40000010838 */
[--C-:B------:R-:W-:Y:S02]  /*ce90*/  FFMA.FTZ R57, R158, c[0x0][0x2d0], -R56.reuse ;  /* 0x0000b4009e397a23 */ /* 0x100fe40000010838 */
[----:B------:R3:W-:Y:S10]  /*cea0*/  MUFU.EX2 R221, R2 ;  /* 0x0000000200dd7308 */ /* 0x0007f40000000800 */
[----:B------:R-:W4:Y:S10]  /*ceb0*/  MUFU.EX2 R60, R0 ;  /* 0x00000000003c7308 */ /* 0x000f340000000800 */
[----:B------:R-:W-:Y:S01]  /*cec0*/  MUFU.EX2 R231, R84 ;  /* 0x0000005400e77308 */ /* 0x000fe20000000800 */
[--C-:B---3--:R-:W-:Y:S09]  /*ced0*/  FFMA.FTZ R2, R13, c[0x0][0x2d0], -R56.reuse ;  /* 0x0000b4000d027a23 */ /* 0x108ff20000010838 */
[----:B------:R3:W5:Y:S10]  /*cee0*/  MUFU.EX2 R225, R2 ;  /* 0x0000000200e17308 */ /* 0x0007740000000800 */
[----:B------:R-:W-:Y:S10]  /*cef0*/  MUFU.EX2 R226, R57 ;  /* 0x0000003900e27308 */ /* 0x000ff40000000800 */
[----:B------:R-:W-:Y:S01]  /*cf00*/  MUFU.EX2 R242, R154 ;  /* 0x0000009a00f27308 */ /* 0x000fe20000000800 */
[--C-:B---3--:R-:W-:Y:S09]  /*cf10*/  FFMA.FTZ R2, R15, c[0x0][0x2d0], -R56.reuse ;  /* 0x0000b4000f027a23 */ /* 0x108ff20000010838 */
[----:B------:R3:W-:Y:S02]  /*cf20*/  MUFU.EX2 R229, R2 ;  /* 0x0000000200e57308 */ /* 0x0007e40000000800 */
[----:B---3--:R-:W-:Y:S08]  /*cf30*/  FFMA.FTZ R2, R17, c[0x0][0x2d0], -R56 ;  /* 0x0000b40011027a23 */ /* 0x008ff00000010838 */
[----:B------:R3:W1:Y:S02]  /*cf40*/  MUFU.EX2 R250, R2 ;  /* 0x0000000200fa7308 */ /* 0x0006640000000800 */
[----:B---3--:R-:W-:Y:S05]  /*cf50*/  FSEL R2, R71, RZ, P1 ;  /* 0x000000ff47027208 */ /* 0x008fea0000800000 */
[----:B------:R-:W-:Y:S01]  /*cf60*/  FADD.FTZ R0, -R2, R85 ;  /* 0x0000005502007221 */ /* 0x000fe20000010100 */
[----:B------:R-:W-:Y:S01]  /*cf70*/  FSEL R2, R70, RZ, P0 ;  /* 0x000000ff46027208 */ /* 0x000fe20000000000 */
[----:B----4-:R-:W-:Y:S01]  /*cf80*/  FMUL.FTZ R5, R60, R89 ;  /* 0x000000593c057220 */ /* 0x010fe20000410000 */
[----:B------:R-:W-:Y:S01]  /*cf90*/  FSETP.NEU.FTZ.AND P0, PT, R69, -INF , PT ;  /* 0xff8000004500780b */ /* 0x000fe20003f1d000 */
[----:B------:R-:W-:Y:S01]  /*cfa0*/  FMUL.FTZ R0, R0, c[0x0][0x2d0] ;  /* 0x0000b40000007a20 */ /* 0x000fe20000410000 */
[----:B------:R-:W-:Y:S01]  /*cfb0*/  F2FP.BF16.PACK_AB R76, R232, R220 ;  /* 0x000000dce84c723e */ /* 0x000fe200000010ff */
[----:B------:R-:W-:Y:S01]  /*cfc0*/  FMUL.FTZ R17, R60, R101 ;  /* 0x000000653c117220 */ /* 0x000fe20000410000 */
[----:B------:R-:W-:Y:S01]  /*cfd0*/  FSEL R68, R4, RZ, P0 ;  /* 0x000000ff04447208 */ /* 0x000fe20000000000 */
[----:B------:R3:W4:Y:S01]  /*cfe0*/  MUFU.EX2 R3, R0 ;  /* 0x0000000000037308 */ /* 0x0007220000000800 */
[----:B------:R-:W-:Y:S01]  /*cff0*/  F2FP.BF16.PACK_AB R77, R227, R222 ;  /* 0x000000dee34d723e */ /* 0x000fe200000010ff */
[----:B------:R-:W-:Y:S01]  /*d000*/  FMUL.FTZ R32, R60, R116 ;  /* 0x000000743c207220 */ /* 0x000fe20000410000 */
[----:B------:R-:W-:Y:S01]  /*d010*/  F2FP.BF16.PACK_AB R78, R252, R228 ;  /* 0x000000e4fc4e723e */ /* 0x000fe200000010ff */
[----:B------:R-:W-:Y:S01]  /*d020*/  FFMA.FTZ R4, R11, c[0x0][0x2d0], -R68 ;  /* 0x0000b4000b047a23 */ /* 0x000fe20000010844 */
[----:B------:R-:W-:Y:S01]  /*d030*/  F2FP.BF16.PACK_AB R79, R251, R234 ;  /* 0x000000eafb4f723e */ /* 0x000fe200000010ff */
[----:B------:R-:W-:Y:S01]  /*d040*/  FMUL.FTZ R33, R60, R117 ;  /* 0x000000753c217220 */ /* 0x000fe20000410000 */
[----:B-----5:R-:W-:Y:S01]  /*d050*/  F2FP.BF16.PACK_AB R80, R225, R221 ;  /* 0x000000dde150723e */ /* 0x020fe200000010ff */
[----:B------:R-:W-:Y:S01]  /*d060*/  FFMA.FTZ R117, R75, c[0x0][0x2d0], -R40 ;  /* 0x0000b4004b757a23 */ /* 0x000fe20000010828 */
[----:B-1----:R-:W-:Y:S01]  /*d070*/  F2FP.BF16.PACK_AB R82, R250, R229 ;  /* 0x000000e5fa52723e */ /* 0x002fe200000010ff */
[----:B------:R1:W-:Y:S01]  /*d080*/  MUFU.EX2 R223, R4 ;  /* 0x0000000400df7308 */ /* 0x0003e20000000800 */
[----:B------:R-:W-:Y:S02]  /*d090*/  FFMA.FTZ R101, R168, c[0x0][0x2d0], -R56 ;  /* 0x0000b400a8657a23 */ /* 0x000fe40000010838 */
[----:B------:R-:W-:Y:S02]  /*d0a0*/  FMUL.FTZ R49, R60, R133 ;  /* 0x000000853c317220 */ /* 0x000fe40000410000 */
[--C-:B------:R-:W-:Y:S02]  /*d0b0*/  FFMA.FTZ R116, R208, c[0x0][0x2d0], -R68.reuse ;  /* 0x0000b400d0747a23 */ /* 0x100fe40000010844 */
[----:B------:R-:W-:Y:S02]  /*d0c0*/  FMUL.FTZ R64, R60, R144 ;  /* 0x000000903c407220 */ /* 0x000fe40000410000 */
[--C-:B------:R-:W-:Y:S01]  /*d0d0*/  FFMA.FTZ R73, R179, c[0x0][0x2d0], -R68.reuse ;  /* 0x0000b400b3497a23 */ /* 0x100fe20000010844 */
[----:B------:R-:W-:Y:S01]  /*d0e0*/  MUFU.EX2 R156, R116 ;  /* 0x00000074009c7308 */ /* 0x000fe20000000800 */
[--C-:B------:R-:W-:Y:S02]  /*d0f0*/  FFMA.FTZ R61, R175, c[0x0][0x2d0], -R68.reuse ;  /* 0x0000b400af3d7a23 */ /* 0x100fe40000010844 */
[----:B------:R-:W-:Y:S02]  /*d100*/  FFMA.FTZ R66, R176, c[0x0][0x2d0], -R68 ;  /* 0x0000b400b0427a23 */ /* 0x000fe40000010844 */
[----:B---3--:R-:W-:Y:S02]  /*d110*/  FADD.FTZ R0, -R2, R86 ;  /* 0x0000005602007221 */ /* 0x008fe40000010100 */
[C---:B----4-:R-:W-:Y:S02]  /*d120*/  FMUL.FTZ R6, R3.reuse, R90 ;  /* 0x0000005a03067220 */ /* 0x050fe40000410000 */
[----:B------:R-:W-:Y:S01]  /*d130*/  FMUL.FTZ R0, R0, c[0x0][0x2d0] ;  /* 0x0000b40000007a20 */ /* 0x000fe20000410000 */
[----:B------:R-:W-:Y:S01]  /*d140*/  MUFU.EX2 R176, R213 ;  /* 0x000000d500b07308 */ /* 0x000fe20000000800 */
[C---:B------:R-:W-:Y:S02]  /*d150*/  FMUL.FTZ R7, R3.reuse, R91 ;  /* 0x0000005b03077220 */ /* 0x040fe40000410000 */
[C---:B------:R-:W-:Y:S02]  /*d160*/  FMUL.FTZ R18, R3.reuse, R102 ;  /* 0x0000006603127220 */ /* 0x040fe40000410000 */
[----:B-1----:R-:W-:Y:S02]  /*d170*/  FFMA.FTZ R4, R24, c[0x0][0x2d0], -R68 ;  /* 0x0000b40018047a23 */ /* 0x002fe40000010844 */
[C---:B------:R-:W-:Y:S02]  /*d180*/  FMUL.FTZ R19, R3.reuse, R103 ;  /* 0x0000006703137220 */ /* 0x040fe40000410000 */
[C---:B------:R-:W-:Y:S01]  /*d190*/  FMUL.FTZ R34, R3.reuse, R118 ;  /* 0x0000007603227220 */ /* 0x040fe20000410000 */
[----:B------:R1:W3:Y:S01]  /*d1a0*/  MUFU.EX2 R2, R0 ;  /* 0x0000000000027308 */ /* 0x0002e20000000800 */
[C---:B------:R-:W-:Y:S02]  /*d1b0*/  FMUL.FTZ R35, R3.reuse, R119 ;  /* 0x0000007703237220 */ /* 0x040fe40000410000 */
[----:B------:R-:W-:Y:S02]  /*d1c0*/  FFMA.FTZ R118, R74, c[0x0][0x2d0], -R40 ;  /* 0x0000b4004a767a23 */ /* 0x000fe40000010828 */
[--C-:B------:R-:W-:Y:S02]  /*d1d0*/  FFMA.FTZ R103, R162, c[0x0][0x2d0], -R56.reuse ;  /* 0x0000b400a2677a23 */ /* 0x100fe40000010838 */
[----:B------:R-:W-:Y:S02]  /*d1e0*/  FFMA.FTZ R102, R166, c[0x0][0x2d0], -R56 ;  /* 0x0000b400a6667a23 */ /* 0x000fe40000010838 */
[----:B------:R-:W-:Y:S01]  /*d1f0*/  FMUL.FTZ R50, R3, R134 ;  /* 0x0000008603327220 */ /* 0x000fe20000410000 */
[----:B------:R4:W-:Y:S01]  /*d200*/  MUFU.EX2 R243, R4 ;  /* 0x0000000400f37308 */ /* 0x0009e20000000800 */
[--C-:B------:R-:W-:Y:S02]  /*d210*/  FFMA.FTZ R119, R207, c[0x0][0x2d0], -R68.reuse ;  /* 0x0000b400cf777a23 */ /* 0x100fe40000010844 */
[--C-:B------:R-:W-:Y:S02]  /*d220*/  FFMA.FTZ R74, R180, c[0x0][0x2d0], -R68.reuse ;  /* 0x0000b400b44a7a23 */ /* 0x100fe40000010844 */
[--C-:B------:R-:W-:Y:S05]  /*d230*/  FFMA.FTZ R75, R181, c[0x0][0x2d0], -R68.reuse ;  /* 0x0000b400b54b7a23 */ /* 0x100fea0000010844 */
[----:B------:R-:W-:Y:S01]  /*d240*/  MUFU.EX2 R162, R118 ;  /* 0x0000007600a27308 */ /* 0x000fe20000000800 */
[--C-:B-1----:R-:W-:Y:S02]  /*d250*/  FFMA.FTZ R0, R14, c[0x0][0x2d0], -R68.reuse ;  /* 0x0000b4000e007a23 */ /* 0x102fe40000010844 */
[C---:B---3--:R-:W-:Y:S02]  /*d260*/  FMUL.FTZ R44, R2.reuse, R128 ;  /* 0x00000080022c7220 */ /* 0x048fe40000410000 */
[C---:B------:R-:W-:Y:S05]  /*d270*/  FMUL.FTZ R8, R2.reuse, R92 ;  /* 0x0000005c02087220 */ /* 0x040fea0000410000 */
[----:B------:R1:W3:Y:S01]  /*d280*/  MUFU.EX2 R224, R0 ;  /* 0x0000000000e07308 */ /* 0x0002e20000000800 */
[C---:B------:R-:W-:Y:S02]  /*d290*/  FMUL.FTZ R9, R2.reuse, R93 ;  /* 0x0000005d02097220 */ /* 0x040fe40000410000 */
[----:B------:R-:W-:Y:S02]  /*d2a0*/  FMUL.FTZ R12, R2, R96 ;  /* 0x00000060020c7220 */ /* 0x000fe40000410000 */
[----:B----4-:R-:W-:Y:S02]  /*d2b0*/  FMUL.FTZ R4, R60, R88 ;  /* 0x000000583c047220 */ /* 0x010fe40000410000 */
[----:B------:R-:W-:Y:S01]  /*d2c0*/  LDSM.16.MT88.4 R88, [R185+0x800] ;  /* 0x00080000b958783b */ /* 0x000fe20000004200 */
[----:B------:R-:W-:Y:S02]  /*d2d0*/  FFMA.FTZ R96, R182, c[0x0][0x2d0], -R68 ;  /* 0x0000b400b6607a23 */ /* 0x000fe40000010844 */
[C---:B------:R-:W-:Y:S01]  /*d2e0*/  FMUL.FTZ R13, R2.reuse, R97 ;  /* 0x00000061020d7220 */ /* 0x040fe20000410000 */
[----:B------:R-:W-:Y:S01]  /*d2f0*/  MUFU.EX2 R181, R209 ;  /* 0x000000d100b57308 */ /* 0x000fe20000000800 */
[-C--:B------:R-:W-:Y:S05]  /*d300*/  HMMA.16816.F32.BF16 R4, R76, R20.reuse, R4 ;  /* 0x000000144c04723c */ /* 0x080fea0000041804 */
[----:B------:R-:W-:Y:S02]  /*d310*/  FMUL.FTZ R24, R2, R108 ;  /* 0x0000006c02187220 */ /* 0x000fe40000410000 */
[----:B------:R-:W-:Y:S02]  /*d320*/  FFMA.FTZ R108, R54, c[0x0][0x2d0], -R40 ;  /* 0x0000b400366c7a23 */ /* 0x000fe40000010828 */
[----:B------:R-:W-:Y:S01]  /*d330*/  FMUL.FTZ R29, R2, R113 ;  /* 0x00000071021d7220 */ /* 0x000fe20000410000 */
[----:B------:R-:W-:Y:S02]  /*d340*/  MUFU.EX2 R166, R217 ;  /* 0x000000d900a67308 */ /* 0x000fe40000000800 */
[----:B-1----:R-:W-:Y:S01]  /*d350*/  FFMA.FTZ R0, R16, c[0x0][0x2d0], -R68 ;  /* 0x0000b40010007a23 */ /* 0x002fe20000010844 */
[----:B---3--:R-:W-:Y:S01]  /*d360*/  F2FP.BF16.PACK_AB R81, R224, R223 ;  /* 0x000000dfe051723e */ /* 0x008fe200000010ff */
[----:B------:R-:W-:Y:S02]  /*d370*/  FMUL.FTZ R16, R60, R100 ;  /* 0x000000643c107220 */ /* 0x000fe40000410000 */
[----:B------:R-:W3:Y:S01]  /*d380*/  LDL.LU R100, [R1+0x8] ;  /* 0x0000080001647983 */ /* 0x000ee20000300800 */
[--C-:B------:R-:W-:Y:S02]  /*d390*/  FFMA.FTZ R113, R55, c[0x0][0x2d0], -R40.reuse ;  /* 0x0000b40037717a23 */ /* 0x100fe40000010828 */
[C---:B------:R-:W-:Y:S01]  /*d3a0*/  FMUL.FTZ R25, R2.reuse, R109 ;  /* 0x0000006d02197220 */ /* 0x040fe20000410000 */
[----:B------:R1:W4:Y:S01]  /*d3b0*/  MUFU.EX2 R238, R0 ;  /* 0x0000000000ee7308 */ /* 0x0003220000000800 */
[----:B------:R-:W5:Y:S01]  /*d3c0*/  LDL.LU R128, [R1+0xc] ;  /* 0x00000c0001807983 */ /* 0x000f620000300800 */
[C---:B------:R-:W-:Y:S02]  /*d3d0*/  FMUL.FTZ R28, R2.reuse, R112 ;  /* 0x00000070021c7220 */ /* 0x040fe40000410000 */
[----:B------:R-:W-:Y:S02]  /*d3e0*/  FMUL.FTZ R41, R2, R125 ;  /* 0x0000007d02297220 */ /* 0x000fe40000410000 */
[--C-:B------:R-:W-:Y:S02]  /*d3f0*/  FFMA.FTZ R109, R152, c[0x0][0x2d0], -R40.reuse ;  /* 0x0000b400986d7a23 */ /* 0x100fe40000010828 */
[----:B------:R-:W-:Y:S02]  /*d400*/  FFMA.FTZ R152, R67, c[0x0][0x2d0], -R40 ;  /* 0x0000b40043987a23 */ /* 0x000fe40000010828 */
[----:B------:R-:W-:Y:S01]  /*d410*/  FMUL.FTZ R45, R2, R129 ;  /* 0x00000081022d7220 */ /* 0x000fe20000410000 */
[----:B------:R-:W-:Y:S01]  /*d420*/  MUFU.EX2 R179, R108 ;  /* 0x0000006c00b37308 */ /* 0x000fe20000000800 */
[--C-:B------:R-:W-:Y:S02]  /*d430*/  FFMA.FTZ R97, R174, c[0x0][0x2d0], -R56.reuse ;  /* 0x0000b400ae617a23 */ /* 0x100fe40000010838 */
[----:B------:R-:W-:Y:S02]  /*d440*/  FMUL.FTZ R57, R2, R141 ;  /* 0x0000008d02397220 */ /* 0x000fe40000410000 */
[----:B------:R-:W-:Y:S02]  /*d450*/  FMUL.FTZ R67, R3, R147 ;  /* 0x0000009303437220 */ /* 0x000fe40000410000 */
[----:B------:R-:W-:Y:S02]  /*d460*/  FFMA.FTZ R125, R169, c[0x0][0x2d0], -R56 ;  /* 0x0000b400a97d7a23 */ /* 0x000fe40000010838 */
[----:B------:R-:W-:Y:S01]  /*d470*/  FFMA.FTZ R112, R204, c[0x0][0x2d0], -R68 ;  /* 0x0000b400cc707a23 */ /* 0x000fe20000010844 */
[----:B------:R2:W-:Y:S01]  /*d480*/  MUFU.EX2 R129, R48 ;  /* 0x0000003000817308 */ /* 0x0005e20000000800 */
[----:B-1----:R-:W-:Y:S02]  /*d490*/  FSEL R0, R69, RZ, P0 ;  /* 0x000000ff45007208 */ /* 0x002fe40000000000 */
[----:B----4-:R-:W-:Y:S03]  /*d4a0*/  F2FP.BF16.PACK_AB R83, R243, R238 ;  /* 0x000000eef353723e */ /* 0x010fe600000010ff */
[----:B------:R-:W-:Y:S02]  /*d4b0*/  FADD.FTZ R0, -R0, R87 ;  /* 0x0000005700007221 */ /* 0x000fe40000010100 */
[----:B------:R-:W-:Y:S02]  /*d4c0*/  LDSM.16.MT88.4 R84, [R188] ;  /* 0x00000000bc54783b */ /* 0x000fe40000004200 */
[----:B------:R-:W-:Y:S01]  /*d4d0*/  MUFU.EX2 R169, R216 ;  /* 0x000000d800a97308 */ /* 0x000fe20000000800 */
[----:B------:R-:W-:Y:S09]  /*d4e0*/  FMUL.FTZ R0, R0, c[0x0][0x2d0] ;  /* 0x0000b40000007a20 */ /* 0x000ff20000410000 */
[----:B------:R-:W1:Y:S01]  /*d4f0*/  MUFU.EX2 R0, R0 ;  /* 0x0000000000007308 */ /* 0x000e620000000800 */
[----:B--2---:R-:W-:Y:S02]  /*d500*/  FMUL.FTZ R48, R60, R132 ;  /* 0x000000843c307220 */ /* 0x004fe40000410000 */
[----:B------:R-:W2:Y:S04]  /*d510*/  LDL.LU R132, [R1+0x10] ;  /* 0x0000100001847983 */ /* 0x000ea80000300800 */
[----:B------:R-:W4:Y:S03]  /*d520*/  LDL R182, [R1+0x1c] ;  /* 0x00001c0001b67983 */ /* 0x000f260000100800 */
[----:B------:R-:W-:Y:S10]  /*d530*/  MUFU.EX2 R168, R113 ;  /* 0x0000007100a87308 */ /* 0x000ff40000000800 */
[----:B------:R-:W-:Y:S01]  /*d540*/  MUFU.EX2 R175, R109 ;  /* 0x0000006d00af7308 */ /* 0x000fe20000000800 */
[C---:B-1----:R-:W-:Y:S02]  /*d550*/  FMUL.FTZ R10, R0.reuse, R94 ;  /* 0x0000005e000a7220 */ /* 0x042fe40000410000 */
[C---:B------:R-:W-:Y:S02]  /*d560*/  FMUL.FTZ R11, R0.reuse, R95 ;  /* 0x0000005f000b7220 */ /* 0x040fe40000410000 */
[----:B------:R-:W-:Y:S01]  /*d570*/  LDSM.16.MT88.4 R92, [R189+0x800] ;  /* 0x00080000bd5c783b */ /* 0x000fe20000004200 */
[----:B------:R-:W-:Y:S02]  /*d580*/  FMUL.FTZ R14, R0, R98 ;  /* 0x00000062000e7220 */ /* 0x000fe40000410000 */
[--C-:B------:R-:W-:Y:S02]  /*d590*/  FFMA.FTZ R98, R172, c[0x0][0x2d0], -R56.reuse ;  /* 0x0000b400ac627a23 */ /* 0x100fe40000010838 */
[C---:B------:R-:W-:Y:S01]  /*d5a0*/  HMMA.16816.F32.BF16 R8, R80.reuse, R20, R8 ;  /* 0x000000145008723c */ /* 0x040fe20000041808 */
[----:B------:R-:W-:Y:S03]  /*d5b0*/  MUFU.EX2 R172, R97 ;  /* 0x0000006100ac7308 */ /* 0x000fe60000000800 */
[C---:B------:R-:W-:Y:S02]  /*d5c0*/  FMUL.FTZ R15, R0.reuse, R99 ;  /* 0x00000063000f7220 */ /* 0x040fe40000410000 */
[----:B------:R-:W-:Y:S02]  /*d5d0*/  FFMA.FTZ R99, R161, c[0x0][0x2d0], -R56 ;  /* 0x0000b400a1637a23 */ /* 0x000fe40000010838 */
[C---:B------:R-:W-:Y:S03]  /*d5e0*/  FMUL.FTZ R46, R0.reuse, R130 ;  /* 0x00000082002e7220 */ /* 0x040fe60000410000 */
[-C--:B------:R-:W-:Y:S01]  /*d5f0*/  HMMA.16816.F32.BF16 R12, R80, R22.reuse, R12 ;  /* 0x00000016500c723c */ /* 0x080fe2000004180c */
[----:B------:R-:W-:Y:S02]  /*d600*/  MUFU.EX2 R130, R99 ;  /* 0x0000006300827308 */ /* 0x000fe40000000800 */
[C---:B------:R-:W-:Y:S02]  /*d610*/  FMUL.FTZ R59, R0.reuse, R143 ;  /* 0x0000008f003b7220 */ /* 0x040fe40000410000 */
[C---:B------:R-:W-:Y:S02]  /*d620*/  FMUL.FTZ R62, R0.reuse, R150 ;  /* 0x00000096003e7220 */ /* 0x040fe40000410000 */
[----:B------:R-:W-:Y:S01]  /*d630*/  FMUL.FTZ R63, R0, R151 ;  /* 0x00000097003f7220 */ /* 0x000fe20000410000 */
[C---:B------:R-:W-:Y:S03]  /*d640*/  HMMA.16816.F32.BF16 R16, R76.reuse, R22, R16 ;  /* 0x000000164c10723c */ /* 0x040fe60000041810 */
[----:B------:R-:W-:Y:S01]  /*d650*/  MUFU.EX2 R143, R102 ;  /* 0x00000066008f7308 */ /* 0x000fe20000000800 */
[C---:B------:R-:W-:Y:S02]  /*d660*/  FMUL.FTZ R20, R60.reuse, R104 ;  /* 0x000000683c147220 */ /* 0x040fe40000410000 */
[----:B------:R-:W-:Y:S02]  /*d670*/  FMUL.FTZ R21, R60, R105 ;  /* 0x000000693c157220 */ /* 0x000fe40000410000 */
[C---:B------:R-:W-:Y:S04]  /*d680*/  FMUL.FTZ R22, R3.reuse, R106 ;  /* 0x0000006a03167220 */ /* 0x040fe80000410000 */
[----:B------:R-:W-:Y:S01]  /*d690*/  FMUL.FTZ R23, R3, R107 ;  /* 0x0000006b03177220 */ /* 0x000fe20000410000 */
[----:B------:R-:W-:Y:S01]  /*d6a0*/  MUFU.EX2 R161, R218 ;  /* 0x000000da00a17308 */ /* 0x000fe20000000800 */
[C---:B------:R-:W-:Y:S02]  /*d6b0*/  FMUL.FTZ R26, R0.reuse, R110 ;  /* 0x0000006e001a7220 */ /* 0x040fe40000410000 */
[--C-:B------:R-:W-:Y:S02]  /*d6c0*/  FFMA.FTZ R110, R153, c[0x0][0x2d0], -R40.reuse ;  /* 0x0000b400996e7a23 */ /* 0x100fe40000010828 */
[--C-:B------:R-:W-:Y:S01]  /*d6d0*/  FFMA.FTZ R153, R53, c[0x0][0x2d0], -R40.reuse ;  /* 0x0000b40035997a23 */ /* 0x100fe20000010828 */
[-C--:B------:R-:W-:Y:S01]  /*d6e0*/  HMMA.16816.F32.BF16 R20, R76, R36.reuse, R20 ;  /* 0x000000244c14723c */ /* 0x080fe20000041814 */
[----:B------:R-:W1:Y:S02]  /*d6f0*/  LDSM.16.MT88.4 R52, [R186] ;  /* 0x00000000ba34783b */ /* 0x000e640000004200 */
[C---:B------:R-:W-:Y:S01]  /*d700*/  FMUL.FTZ R27, R0.reuse, R111 ;  /* 0x0000006f001b7220 */ /* 0x040fe20000410000 */
[----:B------:R-:W-:Y:S01]  /*d710*/  MUFU.EX2 R158, R153 ;  /* 0x00000099009e7308 */ /* 0x000fe20000000800 */
[----:B------:R-:W-:Y:S02]  /*d720*/  FFMA.FTZ R106, R51, c[0x0][0x2d0], -R40 ;  /* 0x0000b400336a7a23 */ /* 0x000fe40000010828 */
[----:B------:R-:W-:Y:S02]  /*d730*/  FMUL.FTZ R51, R3, R135 ;  /* 0x0000008703337220 */ /* 0x000fe40000410000 */
[----:B------:R-:W-:Y:S01]  /*d740*/  FFMA.FTZ R105, R163, c[0x0][0x2d0], -R56 ;  /* 0x0000b400a3697a23 */ /* 0x000fe20000010838 */
[C---:B------:R-:W-:Y:S04]  /*d750*/  HMMA.16816.F32.BF16 R24, R80.reuse, R36, R24 ;  /* 0x000000245018723c */ /* 0x040fe80000041818 */
[C---:B------:R-:W-:Y:S01]  /*d760*/  FMUL.FTZ R30, R0.reuse, R114 ;  /* 0x00000072001e7220 */ /* 0x040fe20000410000 */
[----:B------:R-:W1:Y:S01]  /*d770*/  MUFU.EX2 R163, R117 ;  /* 0x0000007500a37308 */ /* 0x000e620000000800 */
[----:B------:R-:W-:Y:S02]  /*d780*/  FMUL.FTZ R31, R0, R115 ;  /* 0x00000073001f7220 */ /* 0x000fe40000410000 */
[C---:B------:R-:W-:Y:S04]  /*d790*/  FMUL.FTZ R36, R60.reuse, R120 ;  /* 0x000000783c247220 */ /* 0x040fe80000410000 */
[----:B------:R-:W-:Y:S01]  /*d7a0*/  FMUL.FTZ R37, R60, R121 ;  /* 0x000000793c257220 */ /* 0x000fe20000410000 */
[-C--:B------:R-:W-:Y:S02]  /*d7b0*/  HMMA.16816.F32.BF16 R28, R80, R38.reuse, R28 ;  /* 0x00000026501c723c */ /* 0x080fe4000004181c */
[----:B------:R-:W-:Y:S01]  /*d7c0*/  MUFU.EX2 R180, R106 ;  /* 0x0000006a00b47308 */ /* 0x000fe20000000800 */
[----:B------:R-:W-:Y:S02]  /*d7d0*/  FFMA.FTZ R115, R58, c[0x0][0x2d0], -R40 ;  /* 0x0000b4003a737a23 */ /* 0x000fe40000010828 */
[----:B------:R-:W-:Y:S02]  /*d7e0*/  FMUL.FTZ R40, R2, R124 ;  /* 0x0000007c02287220 */ /* 0x000fe40000410000 */
[--C-:B------:R-:W-:Y:S01]  /*d7f0*/  FFMA.FTZ R124, R170, c[0x0][0x2d0], -R56.reuse ;  /* 0x0000b400aa7c7a23 */ /* 0x100fe20000010838 */
[C---:B------:R-:W-:Y:S04]  /*d800*/  HMMA.16816.F32.BF16 R32, R76.reuse, R38, R32 ;  /* 0x000000264c20723c */ /* 0x040fe80000041820 */
[C---:B------:R-:W-:Y:S01]  /*d810*/  FMUL.FTZ R42, R0.reuse, R126 ;  /* 0x0000007e002a7220 */ /* 0x040fe20000410000 */
[----:B------:R-:W-:Y:S01]  /*d820*/  MUFU.EX2 R170, R98 ;  /* 0x0000006200aa7308 */ /* 0x000fe20000000800 */
[C---:B------:R-:W-:Y:S02]  /*d830*/  FMUL.FTZ R43, R0.reuse, R127 ;  /* 0x0000007f002b7220 */ /* 0x040fe40000410000 */
[C---:B------:R-:W-:Y:S04]  /*d840*/  FMUL.FTZ R38, R3.reuse, R122 ;  /* 0x0000007a03267220 */ /* 0x040fe80000410000 */
[----:B------:R-:W-:Y:S02]  /*d850*/  FMUL.FTZ R39, R3, R123 ;  /* 0x0000007b03277220 */ /* 0x000fe40000410000 */
[----:B------:R-:W-:Y:S01]  /*d860*/  FMUL.FTZ R47, R0, R131 ;  /* 0x00000083002f7220 */ /* 0x000fe20000410000 */
[----:B------:R-:W-:Y:S01]  /*d870*/  MUFU.EX2 R127, R65 ;  /* 0x00000041007f7308 */ /* 0x000fe20000000800 */
[--C-:B------:R-:W-:Y:S02]  /*d880*/  FFMA.FTZ R58, R157, c[0x0][0x2d0], -R56.reuse ;  /* 0x0000b4009d3a7a23 */ /* 0x100fe40000010838 */
[--C-:B------:R-:W-:Y:S01]  /*d890*/  FFMA.FTZ R104, R164, c[0x0][0x2d0], -R56.reuse ;  /* 0x0000b400a4687a23 */ /* 0x100fe20000010838 */
[-C--:B-1----:R-:W-:Y:S03]  /*d8a0*/  HMMA.16816.F32.BF16 R36, R76, R52.reuse, R36 ;  /* 0x000000344c24723c */ /* 0x082fe60000041824 */
[--C-:B------:R-:W-:Y:S02]  /*d8b0*/  FFMA.FTZ R122, R173, c[0x0][0x2d0], -R56.reuse ;  /* 0x0000b400ad7a7a23 */ /* 0x100fe40000010838 */
[----:B------:R-:W-:Y:S01]  /*d8c0*/  FFMA.FTZ R123, R171, c[0x0][0x2d0], -R56 ;  /* 0x0000b400ab7b7a23 */ /* 0x000fe20000010838 */
[----:B------:R1:W1:Y:S01]  /*d8d0*/  MUFU.EX2 R126, R58 ;  /* 0x0000003a007e7308 */ /* 0x0002620000000800 */
[----:B------:R-:W-:Y:S01]  /*d8e0*/  FFMA.FTZ R107, R60, R237, R220 ;  /* 0x000000ed3c6b7223 */ /* 0x000fe200000100dc */
[C---:B------:R-:W-:Y:S04]  /*d8f0*/  HMMA.16816.F32.BF16 R40, R80.reuse, R52, R40 ;  /* 0x000000345028723c */ /* 0x040fe80000041828 */
[--C-:B------:R-:W-:Y:S02]  /*d900*/  FFMA.FTZ R111, R183, c[0x0][0x2d0], -R68.reuse ;  /* 0x0000b400b76f7a23 */ /* 0x100fe40000010844 */
[----:B------:R-:W-:Y:S02]  /*d910*/  FFMA.FTZ R114, R206, c[0x0][0x2d0], -R68 ;  /* 0x0000b400ce727a23 */ /* 0x000fe40000010844 */
[-C--:B------:R-:W-:Y:S01]  /*d920*/  HMMA.16816.F32.BF16 R44, R80, R54.reuse, R44 ;  /* 0x00000036502c723c */ /* 0x080fe2000004182c */
[----:B------:R1:W-:Y:S03]  /*d930*/  MUFU.EX2 R220, R61 ;  /* 0x0000003d00dc7308 */ /* 0x0003e60000000800 */
[--C-:B------:R-:W-:Y:S02]  /*d940*/  FFMA.FTZ R52, R160, c[0x0][0x2d0], -R56.reuse ;  /* 0x0000b400a0347a23 */ /* 0x100fe40000010838 */
[----:B------:R-:W-:Y:S02]  /*d950*/  FFMA.FTZ R53, R159, c[0x0][0x2d0], -R56 ;  /* 0x0000b4009f357a23 */ /* 0x000fe40000010838 */
[C---:B------:R-:W-:Y:S03]  /*d960*/  HMMA.16816.F32.BF16 R48, R76.reuse, R54, R48 ;  /* 0x000000364c30723c */ /* 0x040fe60000041830 */
[----:B------:R1:W-:Y:S01]  /*d970*/  MUFU.EX2 R239, R52 ;  /* 0x0000003400ef7308 */ /* 0x0003e20000000800 */
[--C-:B------:R-:W-:Y:S02]  /*d980*/  FFMA.FTZ R56, R167, c[0x0][0x2d0], -R68.reuse ;  /* 0x0000b400a7387a23 */ /* 0x100fe40000010844 */
[----:B-1----:R-:W-:Y:S02]  /*d990*/  FMUL.FTZ R58, R0, R142 ;  /* 0x0000008e003a7220 */ /* 0x002fe40000410000 */
[C---:B------:R-:W-:Y:S04]  /*d9a0*/  FMUL.FTZ R54, R3.reuse, R138 ;  /* 0x0000008a03367220 */ /* 0x040fe80000410000 */
[----:B------:R-:W-:Y:S01]  /*d9b0*/  FMUL.FTZ R55, R3, R139 ;  /* 0x0000008b03377220 */ /* 0x000fe20000410000 */
[----:B------:R1:W1:Y:S01]  /*d9c0*/  MUFU.EX2 R233, R53 ;  /* 0x0000003500e97308 */ /* 0x0002620000000800 */
[----:B------:R-:W-:Y:S01]  /*d9d0*/  FMUL.FTZ R65, R60, R145 ;  /* 0x000000913c417220 */ /* 0x000fe20000410000 */
[----:B------:R-:W-:Y:S01]  /*d9e0*/  F2FP.BF16.PACK_AB R145, R162, R163 ;  /* 0x000000a3a291723e */ /* 0x000fe200000010ff */
[--C-:B------:R-:W-:Y:S02]  /*d9f0*/  FFMA.FTZ R120, R205, c[0x0][0x2d0], -R68.reuse ;  /* 0x0000b400cd787a23 */ /* 0x100fe40000010844 */
[----:B------:R-:W-:Y:S02]  /*da00*/  FMUL.FTZ R61, R2, R149 ;  /* 0x00000095023d7220 */ /* 0x000fe40000410000 */
[--C-:B------:R-:W-:Y:S03]  /*da10*/  FFMA.FTZ R121, R178, c[0x0][0x2d0], -R68.reuse ;  /* 0x0000b400b2797a23 */ /* 0x100fe60000010844 */
[----:B------:R1:W-:Y:S01]  /*da20*/  MUFU.EX2 R131, R56 ;  /* 0x0000003800837308 */ /* 0x0003e20000000800 */
[--C-:B------:R-:W-:Y:S02]  /*da30*/  FFMA.FTZ R52, R165, c[0x0][0x2d0], -R68.reuse ;  /* 0x0000b400a5347a23 */ /* 0x100fe40000010844 */
[----:B------:R-:W-:Y:S07]  /*da40*/  FFMA.FTZ R68, R177, c[0x0][0x2d0], -R68 ;  /* 0x0000b400b1447a23 */ /* 0x000fee0000010844 */
[----:B------:R1:W1:Y:S02]  /*da50*/  MUFU.EX2 R174, R52 ;  /* 0x0000003400ae7308 */ /* 0x0002640000000800 */
[----:B-1----:R-:W-:Y:S08]  /*da60*/  FMUL.FTZ R53, R60, R137 ;  /* 0x000000893c357220 */ /* 0x002ff00000410000 */
[----:B------:R1:W1:Y:S01]  /*da70*/  MUFU.EX2 R237, R66 ;  /* 0x0000004200ed7308 */ /* 0x0002620000000800 */
[----:B------:R-:W-:Y:S09]  /*da80*/  FMUL.FTZ R56, R2, R140 ;  /* 0x0000008c02387220 */ /* 0x000ff20000410000 */
[----:B------:R-:W-:Y:S01]  /*da90*/  MUFU.EX2 R139, R103 ;  /* 0x00000067008b7308 */ /* 0x000fe20000000800 */
[----:B------:R-:W-:Y:S02]  /*daa0*/  FMUL.FTZ R52, R60, R136 ;  /* 0x000000883c347220 */ /* 0x000fe40000410000 */
[----:B------:R-:W-:Y:S07]  /*dab0*/  FMUL.FTZ R60, R2, R148 ;  /* 0x00000094023c7220 */ /* 0x000fee0000410000 */
[----:B------:R1:W-:Y:S01]  /*dac0*/  MUFU.EX2 R136, R96 ;  /* 0x0000006000887308 */ /* 0x0003e20000000800 */
[-C--:B------:R-:W-:Y:S03]  /*dad0*/  HMMA.16816.F32.BF16 R52, R76, R84.reuse, R52 ;  /* 0x000000544c34723c */ /* 0x080fe60000041834 */
[----:B-1----:R-:W-:Y:S05]  /*dae0*/  FMUL.FTZ R66, R3, R146 ;  /* 0x0000009203427220 */ /* 0x002fea0000410000 */
[C---:B------:R-:W-:Y:S01]  /*daf0*/  HMMA.16816.F32.BF16 R56, R80.reuse, R84, R56 ;  /* 0x000000545038723c */ /* 0x040fe20000041838 */
[----:B------:R-:W-:Y:S07]  /*db00*/  MUFU.EX2 R167, R101 ;  /* 0x0000006500a77308 */ /* 0x000fee0000000800 */
[-C--:B------:R-:W-:Y:S03]  /*db10*/  HMMA.16816.F32.BF16 R60, R80, R86.reuse, R60 ;  /* 0x00000056503c723c */ /* 0x080fe6000004183c */
[----:B------:R-:W1:Y:S01]  /*db20*/  MUFU.EX2 R160, R219 ;  /* 0x000000db00a07308 */ /* 0x000e620000000800 */
[----:B------:R-:W-:Y:S04]  /*db30*/  LDSM.16.MT88.4 R96, [R186+0x1000] ;  /* 0x00100000ba60783b */ /* 0x000fe80000004200 */
[----:B------:R-:W-:Y:S04]  /*db40*/  HMMA.16816.F32.BF16 R64, R76, R86, R64 ;  /* 0x000000564c40723c */ /* 0x000fe80000041840 */
[----:B------:R-:W-:Y:S01]  /*db50*/  F2FP.BF16.PACK_AB R80, R226, R126 ;  /* 0x0000007ee250723e */ /* 0x000fe200000010ff */
[----:B------:R-:W-:Y:S01]  /*db60*/  MUFU.EX2 R142, R105 ;  /* 0x00000069008e7308 */ /* 0x000fe20000000800 */
[----:B------:R-:W-:Y:S01]  /*db70*/  F2FP.BF16.PACK_AB R82, R239, R233 ;  /* 0x000000e9ef52723e */ /* 0x000fe200000010ff */
[----:B------:R-:W2:Y:S01]  /*db80*/  LDSM.16.MT88.4 R84, [R186+0x800] ;  /* 0x00080000ba54783b */ /* 0x000ea20000004200 */
[----:B------:R-:W-:Y:S04]  /*db90*/  F2FP.BF16.PACK_AB R76, R231, R129 ;  /* 0x00000081e74c723e */ /* 0x000fe800000010ff */
[----:B------:R-:W-:Y:S02]  /*dba0*/  F2FP.BF16.PACK_AB R77, R230, R127 ;  /* 0x0000007fe64d723e */ /* 0x000fe400000010ff */
[----:B------:R-:W-:Y:S01]  /*dbb0*/  F2FP.BF16.PACK_AB R78, R241, R236 ;  /* 0x000000ecf14e723e */ /* 0x000fe200000010ff */
[----:B------:R-:W-:Y:S01]  /*dbc0*/  MUFU.EX2 R164, R104 ;  /* 0x0000006800a47308 */ /* 0x000fe20000000800 */
[----:B------:R-:W-:Y:S02]  /*dbd0*/  F2FP.BF16.PACK_AB R79, R244, R235 ;  /* 0x000000ebf44f723e */ /* 0x000fe400000010ff */
[----:B------:R-:W-:Y:S02]  /*dbe0*/  F2FP.BF16.PACK_AB R81, R131, R174 ;  /* 0x000000ae8351723e */ /* 0x000fe400000010ff */
[----:B------:R-:W-:Y:S01]  /*dbf0*/  F2FP.BF16.PACK_AB R83, R237, R220 ;  /* 0x000000dced53723e */ /* 0x000fe200000010ff */
[----:B---3--:R-:W-:Y:S01]  /*dc00*/  FFMA.FTZ R100, R3, R100, R222 ;  /* 0x0000006403647223 */ /* 0x008fe200000100de */
[----:B-1----:R-:W-:Y:S01]  /*dc10*/  F2FP.BF16.PACK_AB R146, R160, R161 ;  /* 0x000000a1a092723e */ /* 0x002fe200000010ff */
[-C--:B------:R-:W-:Y:S02]  /*dc20*/  HMMA.16816.F32.BF16 R4, R76, R88.reuse, R4 ;  /* 0x000000584c04723c */ /* 0x080fe40000041804 */
[----:B------:R-:W-:Y:S01]  /*dc30*/  MUFU.EX2 R138, R74 ;  /* 0x0000004a008a7308 */ /* 0x000fe20000000800 */
[----:B-----5:R-:W-:Y:S04]  /*dc40*/  FFMA.FTZ R3, R2, R128, R221 ;  /* 0x0000008002037223 */ /* 0x020fe800000100dd */
[----:B------:R-:W-:Y:S01]  /*dc50*/  FADD.FTZ R3, R225, R3 ;  /* 0x00000003e1037221 */ /* 0x000fe20000010000 */
[C---:B------:R-:W-:Y:S04]  /*dc60*/  HMMA.16816.F32.BF16 R8, R80.reuse, R88, R8 ;  /* 0x000000585008723c */ /* 0x040fe80000041808 */
[----:B------:R1:W-:Y:S01]  /*dc70*/  MUFU.EX2 R128, R73 ;  /* 0x0000004900807308 */ /* 0x0003e20000000800 */
[----:B------:R-:W-:Y:S03]  /*dc80*/  FADD.FTZ R3, R229, R3 ;  /* 0x00000003e5037221 */ /* 0x000fe60000010000 */
[-C--:B------:R-:W-:Y:S04]  /*dc90*/  HMMA.16816.F32.BF16 R12, R80, R90.reuse, R12 ;  /* 0x0000005a500c723c */ /* 0x080fe8000004180c */
[----:B------:R-:W-:Y:S02]  /*dca0*/  FADD.FTZ R3, R250, R3 ;  /* 0x00000003fa037221 */ /* 0x000fe40000010000 */
[----:B------:R3:W-:Y:S02]  /*dcb0*/  MUFU.EX2 R137, R75 ;  /* 0x0000004b00897308 */ /* 0x0007e40000000800 */
[C---:B------:R-:W-:Y:S01]  /*dcc0*/  HMMA.16816.F32.BF16 R16, R76.reuse, R90, R16 ;  /* 0x0000005a4c10723c */ /* 0x040fe20000041810 */
[----:B------:R-:W5:Y:S07]  /*dcd0*/  LDSM.16.MT88.4 R88, [R188+0x800] ;  /* 0x00080000bc58783b */ /* 0x000f6e0000004200 */
[-C--:B------:R-:W-:Y:S01]  /*dce0*/  HMMA.16816.F32.BF16 R20, R76, R92.reuse, R20 ;  /* 0x0000005c4c14723c */ /* 0x080fe20000041814 */
[----:B------:R-:W-:Y:S03]  /*dcf0*/  MUFU.EX2 R165, R115 ;  /* 0x0000007300a57308 */ /* 0x000fe60000000800 */
[----:B-1----:R-:W-:Y:S02]  /*dd00*/  FADD.FTZ R73, R227, R100 ;  /* 0x00000064e3497221 */ /* 0x002fe40000010000 */
[----:B------:R-:W-:Y:S02]  /*dd10*/  LDSM.16.MT88.4 R100, [R185+0x2000] ;  /* 0x00200000b964783b */ /* 0x000fe40000004200 */
[C---:B------:R-:W-:Y:S03]  /*dd20*/  HMMA.16816.F32.BF16 R24, R80.reuse, R92, R24 ;  /* 0x0000005c5018723c */ /* 0x040fe60000041818 */
[----:B------:R-:W-:Y:S01]  /*dd30*/  MUFU.EX2 R171, R215 ;  /* 0x000000d700ab7308 */ /* 0x000fe20000000800 */
[----:B------:R-:W-:Y:S04]  /*dd40*/  FADD.FTZ R73, R234, R73 ;  /* 0x00000049ea497221 */ /* 0x000fe80000010000 */
[-C--:B------:R-:W-:Y:S04]  /*dd50*/  HMMA.16816.F32.BF16 R28, R80, R94.reuse, R28 ;  /* 0x0000005e501c723c */ /* 0x080fe8000004181c */
[----:B--2---:R-:W-:Y:S01]  /*dd60*/  FFMA.FTZ R2, R0, R132, R223 ;  /* 0x0000008400027223 */ /* 0x004fe200000100df */
[----:B------:R-:W-:Y:S01]  /*dd70*/  MUFU.EX2 R173, R110 ;  /* 0x0000006e00ad7308 */ /* 0x000fe20000000800 */
[----:B------:R-:W-:Y:S01]  /*dd80*/  LDSM.16.MT88.4 R132, [R186+0x2000] ;  /* 0x00200000ba84783b */ /* 0x000fe20000004200 */
[----:B------:R-:W-:Y:S01]  /*dd90*/  FADD.FTZ R73, R251, R73 ;  /* 0x00000049fb497221 */ /* 0x000fe20000010000 */
[C---:B------:R-:W-:Y:S04]  /*dda0*/  HMMA.16816.F32.BF16 R32, R76.reuse, R94, R32 ;  /* 0x0000005e4c20723c */ /* 0x040fe80000041820 */
[----:B------:R-:W-:Y:S01]  /*ddb0*/  FADD.FTZ R73, R127, R73 ;  /* 0x000000497f497221 */ /* 0x000fe20000010000 */
[----:B----4-:R-:W-:Y:S01]  /*ddc0*/  ISETP.GT.AND P0, PT, R202, R182, PT ;  /* 0x000000b6ca00720c */ /* 0x010fe20003f04270 */
[----:B------:R-:W1:Y:S01]  /*ddd0*/  LDSM.16.MT88.4 R92, [R185+0x1000] ;  /* 0x00100000b95c783b */ /* 0x000e620000004200 */
[----:B------:R-:W-:Y:S01]  /*dde0*/  MUFU.EX2 R177, R211 ;  /* 0x000000d300b17308 */ /* 0x000fe20000000800 */
[-C--:B------:R-:W-:Y:S04]  /*ddf0*/  HMMA.16816.F32.BF16 R36, R76, R84.reuse, R36 ;  /* 0x000000544c24723c */ /* 0x080fe80000041824 */
[----:B------:R-:W-:Y:S01]  /*de00*/  FADD.FTZ R0, R232, R107 ;  /* 0x0000006be8007221 */ /* 0x000fe20000010000 */
[----:B------:R-:W-:Y:S01]  /*de10*/  IADD3 R202, R202, -0x1, RZ ;  /* 0xffffffffcaca7810 */ /* 0x000fe20007ffe0ff */
[----:B------:R-:W-:Y:S02]  /*de20*/  FADD.FTZ R2, R224, R2 ;  /* 0x00000002e0027221 */ /* 0x000fe40000010000 */
[C---:B------:R-:W-:Y:S01]  /*de30*/  HMMA.16816.F32.BF16 R40, R80.reuse, R84, R40 ;  /* 0x000000545028723c */ /* 0x040fe20000041828 */
[----:B------:R-:W2:Y:S03]  /*de40*/  MUFU.EX2 R178, R210 ;  /* 0x000000d200b27308 */ /* 0x000ea60000000800 */
[----:B------:R-:W-:Y:S02]  /*de50*/  FADD.FTZ R2, R238, R2 ;  /* 0x00000002ee027221 */ /* 0x000fe40000010000 */
[----:B------:R-:W-:Y:S02]  /*de60*/  FADD.FTZ R0, R228, R0 ;  /* 0x00000000e4007221 */ /* 0x000fe40000010000 */
[-C--:B------:R-:W-:Y:S03]  /*de70*/  HMMA.16816.F32.BF16 R44, R80, R86.reuse, R44 ;  /* 0x00000056502c723c */ /* 0x080fe6000004182c */
[----:B------:R-:W4:Y:S01]  /*de80*/  MUFU.EX2 R159, R152 ;  /* 0x00000098009f7308 */ /* 0x000f220000000800 */
[----:B------:R-:W-:Y:S02]  /*de90*/  FADD.FTZ R0, R252, R0 ;  /* 0x00000000fc007221 */ /* 0x000fe40000010000 */
[----:B---3--:R-:W-:Y:S02]  /*dea0*/  FADD.FTZ R75, R243, R2 ;  /* 0x00000002f34b7221 */ /* 0x008fe40000010000 */
[C---:B------:R-:W-:Y:S01]  /*deb0*/  HMMA.16816.F32.BF16 R48, R76.reuse, R86, R48 ;  /* 0x000000564c30723c */ /* 0x040fe20000041830 */
[----:B------:R-:W3:Y:S03]  /*dec0*/  LDSM.16.MT88.4 R84, [R189+0x1000] ;  /* 0x00100000bd54783b */ /* 0x000ee60000004200 */
[----:B------:R-:W-:Y:S01]  /*ded0*/  FADD.FTZ R74, R129, R0 ;  /* 0x00000000814a7221 */ /* 0x000fe20000010000 */
[----:B------:R-:W-:Y:S01]  /*dee0*/  MUFU.EX2 R152, R125 ;  /* 0x0000007d00987308 */ /* 0x000fe20000000800 */
[----:B------:R-:W-:Y:S02]  /*def0*/  FADD.FTZ R2, R126, R3 ;  /* 0x000000037e027221 */ /* 0x000fe40000010000 */
[-C--:B-----5:R-:W-:Y:S04]  /*df00*/  HMMA.16816.F32.BF16 R52, R76, R88.reuse, R52 ;  /* 0x000000584c34723c */ /* 0x0a0fe80000041834 */
[----:B--2---:R-:W-:Y:S01]  /*df10*/  F2FP.BF16.PACK_AB R144, R178, R177 ;  /* 0x000000b1b290723e */ /* 0x004fe200000010ff */
[----:B------:R-:W-:Y:S02]  /*df20*/  FADD.FTZ R0, R174, R75 ;  /* 0x0000004bae007221 */ /* 0x000fe40000010000 */
[----:B------:R-:W2:Y:S01]  /*df30*/  MUFU.EX2 R153, R124 ;  /* 0x0000007c00997308 */ /* 0x000ea20000000800 */
[C---:B------:R-:W-:Y:S04]  /*df40*/  HMMA.16816.F32.BF16 R56, R80.reuse, R88, R56 ;  /* 0x000000585038723c */ /* 0x040fe80000041838 */
[----:B----4-:R-:W-:Y:S01]  /*df50*/  F2FP.BF16.PACK_AB R147, R158, R159 ;  /* 0x0000009f9e93723e */ /* 0x010fe200000010ff */
[----:B------:R-:W-:Y:S02]  /*df60*/  FADD.FTZ R0, R131, R0 ;  /* 0x0000000083007221 */ /* 0x000fe40000010000 */
[----:B------:R-:W-:Y:S01]  /*df70*/  FADD.FTZ R2, R226, R2 ;  /* 0x00000002e2027221 */ /* 0x000fe20000010000 */
[-C--:B------:R-:W-:Y:S01]  /*df80*/  HMMA.16816.F32.BF16 R60, R80, R90.reuse, R60 ;  /* 0x0000005a503c723c */ /* 0x080fe2000004183c */
[----:B------:R-:W-:Y:S03]  /*df90*/  MUFU.EX2 R141, R111 ;  /* 0x0000006f008d7308 */ /* 0x000fe60000000800 */
[----:B------:R-:W-:Y:S02]  /*dfa0*/  FADD.FTZ R0, R220, R0 ;  /* 0x00000000dc007221 */ /* 0x000fe40000010000 */
[----:B------:R-:W-:Y:S01]  /*dfb0*/  FADD.FTZ R2, R233, R2 ;  /* 0x00000002e9027221 */ /* 0x000fe20000010000 */
[----:B------:R-:W-:Y:S01]  /*dfc0*/  F2FP.BF16.PACK_AB R80, R139, R130 ;  /* 0x000000828b50723e */ /* 0x000fe200000010ff */
[----:B------:R-:W-:Y:S01]  /*dfd0*/  HMMA.16816.F32.BF16 R64, R76, R90, R64 ;  /* 0x0000005a4c40723c */ /* 0x000fe20000041840 */
[----:B------:R-:W4:Y:S02]  /*dfe0*/  LDSM.16.MT88.4 R88, [R188+0x1000] ;  /* 0x00100000bc58783b */ /* 0x000f240000004200 */
[----:B------:R-:W-:Y:S01]  /*dff0*/  MUFU.EX2 R140, R112 ;  /* 0x00000070008c7308 */ /* 0x000fe20000000800 */
[----:B------:R-:W-:Y:S01]  /*e000*/  F2FP.BF16.PACK_AB R82, R164, R142 ;  /* 0x0000008ea452723e */ /* 0x000fe200000010ff */
[----:B------:R-:W-:Y:S01]  /*e010*/  FADD.FTZ R0, R237, R0 ;  /* 0x00000000ed007221 */ /* 0x000fe20000010000 */
[----:B------:R-:W-:Y:S01]  /*e020*/  F2FP.BF16.PACK_AB R81, R138, R128 ;  /* 0x000000808a51723e */ /* 0x000fe200000010ff */
[----:B------:R-:W-:Y:S01]  /*e030*/  FADD.FTZ R2, R239, R2 ;  /* 0x00000002ef027221 */ /* 0x000fe20000010000 */
[----:B------:R-:W-:Y:S01]  /*e040*/  F2FP.BF16.PACK_AB R76, R247, R242 ;  /* 0x000000f2f74c723e */ /* 0x000fe200000010ff */
[----:B------:R-:W-:Y:S03]  /*e050*/  FADD.FTZ R3, R230, R73 ;  /* 0x00000049e6037221 */ /* 0x000fe60000010000 */
[----:B------:R-:W-:Y:S01]  /*e060*/  F2FP.BF16.PACK_AB R77, R245, R240 ;  /* 0x000000f0f54d723e */ /* 0x000fe200000010ff */
[----:B------:R-:W-:Y:S01]  /*e070*/  MUFU.EX2 R157, R114 ;  /* 0x00000072009d7308 */ /* 0x000fe20000000800 */
[----:B------:R-:W-:Y:S01]  /*e080*/  F2FP.BF16.PACK_AB R78, R181, R249 ;  /* 0x000000f9b54e723e */ /* 0x000fe200000010ff */
[----:B------:R-:W-:Y:S01]  /*e090*/  FADD.FTZ R3, R235, R3 ;  /* 0x00000003eb037221 */ /* 0x000fe20000010000 */
[----:B------:R-:W-:Y:S02]  /*e0a0*/  F2FP.BF16.PACK_AB R79, R179, R180 ;  /* 0x000000b4b34f723e */ /* 0x000fe400000010ff */
[----:B------:R-:W-:Y:S01]  /*e0b0*/  F2FP.BF16.PACK_AB R83, R136, R137 ;  /* 0x000000898853723e */ /* 0x000fe200000010ff */
[----:B------:R-:W-:Y:S01]  /*e0c0*/  FADD.FTZ R3, R244, R3 ;  /* 0x00000003f4037221 */ /* 0x000fe20000010000 */
[----:B--2---:R-:W-:Y:S03]  /*e0d0*/  F2FP.BF16.PACK_AB R150, R152, R153 ;  /* 0x000000999896723e */ /* 0x004fe600000010ff */
[-C--:B-1----:R-:W-:Y:S01]  /*e0e0*/  HMMA.16816.F32.BF16 R4, R76, R92.reuse, R4 ;  /* 0x0000005c4c04723c */ /* 0x082fe20000041804 */
[----:B------:R-:W-:Y:S07]  /*e0f0*/  MUFU.EX2 R154, R123 ;  /* 0x0000007b009a7308 */ /* 0x000fee0000000800 */
[C---:B------:R-:W-:Y:S03]  /*e100*/  HMMA.16816.F32.BF16 R8, R80.reuse, R92, R8 ;  /* 0x0000005c5008723c */ /* 0x040fe60000041808 */
[----:B------:R-:W1:Y:S05]  /*e110*/  MUFU.EX2 R155, R122 ;  /* 0x0000007a009b7308 */ /* 0x000e6a0000000800 */
[-C--:B------:R-:W-:Y:S08]  /*e120*/  HMMA.16816.F32.BF16 R12, R80, R94.reuse, R12 ;  /* 0x0000005e500c723c */ /* 0x080ff0000004180c */
[C---:B------:R-:W-:Y:S01]  /*e130*/  HMMA.16816.F32.BF16 R16, R76.reuse, R94, R16 ;  /* 0x0000005e4c10723c */ /* 0x040fe20000041810 */
[----:B------:R-:W-:Y:S07]  /*e140*/  LDSM.16.MT88.4 R92, [R189+0x1800] ;  /* 0x00180000bd5c783b */ /* 0x000fee0000004200 */
[-C--:B---3--:R-:W-:Y:S04]  /*e150*/  HMMA.16816.F32.BF16 R20, R76, R84.reuse, R20 ;  /* 0x000000544c14723c */ /* 0x088fe80000041814 */
[----:B-1----:R-:W-:Y:S04]  /*e160*/  F2FP.BF16.PACK_AB R148, R154, R155 ;  /* 0x0000009b9a94723e */ /* 0x002fe800000010ff */
        /* <DEDUP_REMOVED lines=8> */
[----:B------:R-:W2:Y:S07]  /*e1f0*/  LDSM.16.MT88.4 R96, [R186+0x1800] ;  /* 0x00180000ba60783b */ /* 0x000eae0000004200 */
[-C--:B----4-:R-:W-:Y:S08]  /*e200*/  HMMA.16816.F32.BF16 R52, R76, R88.reuse, R52 ;  /* 0x000000584c34723c */ /* 0x090ff00000041834 */
[C---:B------:R-:W-:Y:S08]  /*e210*/  HMMA.16816.F32.BF16 R56, R80.reuse, R88, R56 ;  /* 0x000000585038723c */ /* 0x040ff00000041838 */
[-C--:B------:R-:W-:Y:S07]  /*e220*/  HMMA.16816.F32.BF16 R60, R80, R90.reuse, R60 ;  /* 0x0000005a503c723c */ /* 0x080fee000004183c */
[----:B------:R-:W-:Y:S01]  /*e230*/  F2FP.BF16.PACK_AB R80, R167, R143 ;  /* 0x0000008fa750723e */ /* 0x000fe200000010ff */
[----:B------:R-:W-:Y:S01]  /*e240*/  HMMA.16816.F32.BF16 R64, R76, R90, R64 ;  /* 0x0000005a4c40723c */ /* 0x000fe20000041840 */
[----:B------:R-:W3:Y:S03]  /*e250*/  LDSM.16.MT88.4 R88, [R188+0x1800] ;  /* 0x00180000bc58783b */ /* 0x000ee60000004200 */
[----:B------:R-:W-:Y:S02]  /*e260*/  F2FP.BF16.PACK_AB R82, R172, R170 ;  /* 0x000000aaac52723e */ /* 0x000fe400000010ff */
[----:B------:R-:W-:Y:S02]  /*e270*/  F2FP.BF16.PACK_AB R81, R140, R141 ;  /* 0x0000008d8c51723e */ /* 0x000fe400000010ff */
[----:B------:R-:W-:Y:S04]  /*e280*/  F2FP.BF16.PACK_AB R76, R169, R166 ;  /* 0x000000a6a94c723e */ /* 0x000fe800000010ff */
[----:B------:R-:W-:Y:S02]  /*e290*/  F2FP.BF16.PACK_AB R77, R168, R165 ;  /* 0x000000a5a84d723e */ /* 0x000fe400000010ff */
[----:B------:R-:W-:Y:S02]  /*e2a0*/  F2FP.BF16.PACK_AB R78, R176, R171 ;  /* 0x000000abb04e723e */ /* 0x000fe400000010ff */
[----:B------:R-:W-:Y:S02]  /*e2b0*/  F2FP.BF16.PACK_AB R79, R175, R173 ;  /* 0x000000adaf4f723e */ /* 0x000fe400000010ff */
[----:B------:R-:W-:Y:S05]  /*e2c0*/  F2FP.BF16.PACK_AB R83, R156, R157 ;  /* 0x0000009d9c53723e */ /* 0x000fea00000010ff */
[-C--:B-1----:R-:W-:Y:S08]  /*e2d0*/  HMMA.16816.F32.BF16 R4, R76, R84.reuse, R4 ;  /* 0x000000544c04723c */ /* 0x082ff00000041804 */
[C---:B------:R-:W-:Y:S01]  /*e2e0*/  HMMA.16816.F32.BF16 R8, R80.reuse, R84, R8 ;  /* 0x000000545008723c */ /* 0x040fe20000041808 */
[----:B------:R1:W-:Y:S07]  /*e2f0*/  MUFU.EX2 R84, R68 ;  /* 0x0000004400547308 */ /* 0x0003ee0000000800 */
[-C--:B------:R-:W-:Y:S03]  /*e300*/  HMMA.16816.F32.BF16 R12, R80, R86.reuse, R12 ;  /* 0x00000056500c723c */ /* 0x080fe6000004180c */
[----:B------:R-:W4:Y:S05]  /*e310*/  MUFU.EX2 R85, R121 ;  /* 0x0000007900557308 */ /* 0x000f2a0000000800 */
[C---:B------:R-:W-:Y:S05]  /*e320*/  HMMA.16816.F32.BF16 R16, R76.reuse, R86, R16 ;  /* 0x000000564c10723c */ /* 0x040fea0000041810 */
[----:B------:R5:W-:Y:S03]  /*e330*/  MUFU.EX2 R87, R119 ;  /* 0x0000007700577308 */ /* 0x000be60000000800 */
[-C--:B------:R-:W-:Y:S04]  /*e340*/  HMMA.16816.F32.BF16 R20, R76, R92.reuse, R20 ;  /* 0x0000005c4c14723c */ /* 0x080fe80000041814 */
[----:B-1----:R-:W-:Y:S03]  /*e350*/  FADD.FTZ R68, R231, R74 ;  /* 0x0000004ae7447221 */ /* 0x002fe60000010000 */
[----:B------:R-:W1:Y:S01]  /*e360*/  MUFU.EX2 R86, R120 ;  /* 0x0000007800567308 */ /* 0x000e620000000800 */
[C---:B------:R-:W-:Y:S04]  /*e370*/  HMMA.16816.F32.BF16 R24, R80.reuse, R92, R24 ;  /* 0x0000005c5018723c */ /* 0x040fe80000041818 */
[----:B----4-:R-:W-:Y:S01]  /*e380*/  F2FP.BF16.PACK_AB R151, R84, R85 ;  /* 0x000000555497723e */ /* 0x010fe200000010ff */
[----:B------:R-:W-:Y:S03]  /*e390*/  FADD.FTZ R68, R236, R68 ;  /* 0x00000044ec447221 */ /* 0x000fe60000010000 */
[-C--:B------:R-:W-:Y:S01]  /*e3a0*/  HMMA.16816.F32.BF16 R28, R80, R94.reuse, R28 ;  /* 0x0000005e501c723c */ /* 0x080fe2000004181c */
[----:B-----5:R-:W4:Y:S07]  /*e3b0*/  LDSM.16.MT88.4 R116, [R189+0x2000] ;  /* 0x00200000bd74783b */ /* 0x020f2e0000004200 */
[C---:B------:R-:W-:Y:S04]  /*e3c0*/  HMMA.16816.F32.BF16 R32, R76.reuse, R94, R32 ;  /* 0x0000005e4c20723c */ /* 0x040fe80000041820 */
[----:B-1----:R-:W-:Y:S04]  /*e3d0*/  F2FP.BF16.PACK_AB R149, R86, R87 ;  /* 0x000000575695723e */ /* 0x002fe800000010ff */
[-C--:B--2---:R-:W-:Y:S08]  /*e3e0*/  HMMA.16816.F32.BF16 R36, R76, R96.reuse, R36 ;  /* 0x000000604c24723c */ /* 0x084ff00000041824 */
        /* <DEDUP_REMOVED lines=11> */
[-C--:B------:R-:W-:Y:S04]  /*e4a0*/  HMMA.16816.F32.BF16 R96, R148, R102.reuse, R12 ;  /* 0x000000669460723c */ /* 0x080fe8000004180c */
[----:B------:R-:W-:Y:S02]  /*e4b0*/  FADD.FTZ R8, R128, R0 ;  /* 0x0000000080087221 */ /* 0x000fe40000010000 */
[----:B------:R-:W-:Y:S02]  /*e4c0*/  FADD.FTZ R0, R139, R9 ;  /* 0x000000098b007221 */ /* 0x000fe40000010000 */
[C---:B------:R-:W-:Y:S04]  /*e4d0*/  HMMA.16816.F32.BF16 R100, R144.reuse, R102, R16 ;  /* 0x000000669064723c */ /* 0x040fe80000041810 */
[----:B------:R-:W-:Y:S02]  /*e4e0*/  FADD.FTZ R11, R241, R68 ;  /* 0x00000044f10b7221 */ /* 0x000fe40000010000 */
[----:B------:R-:W-:Y:S02]  /*e4f0*/  FADD.FTZ R10, R240, R3 ;  /* 0x00000003f00a7221 */ /* 0x000fe40000010000 */
[-C--:B----4-:R-:W-:Y:S04]  /*e500*/  HMMA.16816.F32.BF16 R104, R144, R116.reuse, R20 ;  /* 0x000000749068723c */ /* 0x090fe80000041814 */
        /* <DEDUP_REMOVED lines=50> */
[----:B------:R-:W-:Y:S01]  /*e830*/  FADD.FTZ R2, R153, R2 ;  /* 0x0000000299027221 */ /* 0x000fe20000010000 */
[----:B------:R1:W-:Y:S01]  /*e840*/  STL [R1+0x4], R4 ;  /* 0x0000040401007387 */ /* 0x0003e20000100800 */
[----:B------:R-:W-:Y:S02]  /*e850*/  FADD.FTZ R3, R158, R3 ;  /* 0x000000039e037221 */ /* 0x000fe40000010000 */
[----:B------:R-:W-:Y:S01]  /*e860*/  FADD.FTZ R0, R86, R5 ;  /* 0x0000000556007221 */ /* 0x000fe20000010000 */
[----:B------:R-:W-:Y:S01]  /*e870*/  MOV R86, R70 ;  /* 0x0000004600567202 */ /* 0x000fe20000000f00 */
[----:B------:R-:W-:Y:S01]  /*e880*/  FADD.FTZ R2, R152, R2 ;  /* 0x0000000298027221 */ /* 0x000fe20000010000 */
[----:B------:R1:W-:Y:S01]  /*e890*/  STL [R1+0x8], R3 ;  /* 0x0000080301007387 */ /* 0x0003e20000100800 */
[----:B------:R-:W-:Y:S01]  /*e8a0*/  FADD.FTZ R0, R85, R0 ;  /* 0x0000000055007221 */ /* 0x000fe20000010000 */
[----:B------:R-:W-:Y:S02]  /*e8b0*/  MOV R85, R71 ;  /* 0x0000004700557202 */ /* 0x000fe40000000f00 */
[----:B------:R1:W-:Y:S01]  /*e8c0*/  STL [R1+0xc], R2 ;  /* 0x00000c0201007387 */ /* 0x0003e20000100800 */
[----:B------:R-:W-:Y:S01]  /*e8d0*/  FADD.FTZ R0, R84, R0 ;  /* 0x0000000054007221 */ /* 0x000fe20000010000 */
[----:B------:R-:W-:Y:S04]  /*e8e0*/  MOV R84, R72 ;  /* 0x0000004800547202 */ /* 0x000fe80000000f00 */
[----:B------:R1:W-:Y:S02]  /*e8f0*/  STL [R1+0x10], R0 ;  /* 0x0000100001007387 */ /* 0x0003e40000100800 */
[----:B-1----:R-:W-:-:S05]  /*e900*/  @P0 BRA `(.L_x_689) ;  /* 0xffffa52000000947 */ /* 0x002fca000383ffff */
.L_x_658:
[----:B------:R-:W2:Y:S01]  /*e910*/  LDL R0, [R1+0x48] ;  /* 0x0000480001007983 */ /* 0x000ea20000100800 */
[----:B-1----:R-:W-:-:S05]  /*e920*/  IMAD.MOV.U32 R2, RZ, RZ, c[0x0][0x2c4] ;  /* 0x0000b100ff027624 */ /* 0x002fca00078e00ff */
[----:B------:R-:W-:Y:S01]  /*e930*/  ISETP.NE.AND P1, PT, R2, 0x1, PT ;  /* 0x000000010200780c */ /* 0x000fe20003f25270 */
[----:B------:R-:W-:-:S05]  /*e940*/  IMAD.MOV.U32 R4, RZ, RZ, c[0x0][0x32c] ;  /* 0x0000cb00ff047624 */ /* 0x000fca00078e00ff */
[----:B------:R-:W-:Y:S02]  /*e950*/  ISETP.GE.AND P0, PT, R4, 0x1, PT ;  /* 0x000000010400780c */ /* 0x000fe40003f06270 */
[----:B------:R-:W-:Y:S02]  /*e960*/  IADD3 R2, R248, 0x1, -R246 ;  /* 0x00000001f8027810 */ /* 0x000fe40007ffe8f6 */
[----:B--2---:R-:W-:-:S05]  /*e970*/  IADD3 R0, R0, 0x7f, RZ ;  /* 0x0000007f00007810 */ /* 0x004fca0007ffe0ff */
[----:B------:R-:W-:-:S05]  /*e980*/  @P1 IMAD.HI.U32 R3, R0, c[0x0][0x2c8], RZ ;  /* 0x0000b20000031a27 */ /* 0x000fca00078e00ff */
[----:B------:R-:W-:-:S05]  /*e990*/  @P1 SHF.R.U32.HI R0, RZ, c[0x0][0x2cc], R3 ;  /* 0x0000b300ff001a19 */ /* 0x000fca0000011603 */
[----:B------:R-:W-:-:S05]  /*e9a0*/  IMAD.IADD R0, R2, 0x1, R0 ;  /* 0x0000000102007824 */ /* 0x000fca00078e0200 */
[----:B------:R-:W-:Y:S01]  /*e9b0*/  IADD3 R2, R0, -c[0x0][0x324], RZ ;  /* 0x8000c90000027a10 */ /* 0x000fe20007ffe0ff */
[----:B------:R-:W-:Y:S05]  /*e9c0*/  @!P0 BRA `(.L_x_690) ;  /* 0x0000011000008947 */ /* 0x000fea0003800000 */
[----:B------:R-:W-:Y:S01]  /*e9d0*/  ISETP.GT.AND P0, PT, R0, -0x1, PT ;  /* 0xffffffff0000780c */ /* 0x000fe20003f04270 */
[----:B------:R-:W-:-:S12]  /*e9e0*/  BSSY B0, `(.L_x_691) ;  /* 0x000000d000007945 */ /* 0x000fd80003800000 */
[----:B------:R-:W-:Y:S05]  /*e9f0*/  @P0 BRA `(.L_x_692) ;  /* 0x0000007000000947 */ /* 0x000fea0003800000 */
[----:B------:R-:W-:Y:S01]  /*ea00*/  IMAD.MOV.U32 R3, RZ, RZ, 0x1 ;  /* 0x00000001ff037424 */ /* 0x000fe200078e00ff */
[----:B------:R-:W-:-:S04]  /*ea10*/  LOP3.LUT R0, RZ, R0, RZ, 0x33, !PT ;  /* 0x00000000ff007212 */ /* 0x000fc800078e33ff */
[----:B------:R-:W-:-:S13]  /*ea20*/  ISETP.NE.AND P0, PT, R3, c[0x0][0x32c], PT ;  /* 0x0000cb0003007a0c */ /* 0x000fda0003f05270 */
[----:B------:R-:W-:-:S05]  /*ea30*/  @P0 IMAD.HI.U32 R3, R0, c[0x0][0x330], RZ ;  /* 0x0000cc0000030a27 */ /* 0x000fca00078e00ff */
[----:B------:R-:W-:-:S04]  /*ea40*/  @P0 SHF.R.U32.HI R0, RZ, c[0x0][0x334], R3 ;  /* 0x0000cd00ff000a19 */ /* 0x000fc80000011603 */
[----:B------:R-:W-:Y:S01]  /*ea50*/  LOP3.LUT R0, RZ, R0, RZ, 0x33, !PT ;  /* 0x00000000ff007212 */ /* 0x000fe200078e33ff */
[----:B------:R-:W-:Y:S05]  /*ea60*/  BRA `(.L_x_693) ;  /* 0x0000004000007947 */ /* 0x000fea0003800000 */
.L_x_692:
[----:B------:R-:W-:-:S04]  /*ea70*/  MOV R3, 0x1 ;  /* 0x0000000100037802 */ /* 0x000fc80000000f00 */
[----:B------:R-:W-:-:S13]  /*ea80*/  ISETP.NE.AND P0, PT, R3, c[0x0][0x32c], PT ;  /* 0x0000cb0003007a0c */ /* 0x000fda0003f05270 */
[----:B------:R-:W-:-:S05]  /*ea90*/  @P0 IMAD.HI.U32 R3, R0, c[0x0][0x330], RZ ;  /* 0x0000cc0000030a27 */ /* 0x000fca00078e00ff */
[----:B------:R-:W-:Y:S02]  /*eaa0*/  @P0 SHF.R.U32.HI R0, RZ, c[0x0][0x334], R3 ;  /* 0x0000cd00ff000a19 */ /* 0x000fe40000011603 */
.L_x_693:
[----:B------:R-:W-:Y:S05]  /*eab0*/  BSYNC B0 ;  /* 0x0000000000007941 */ /* 0x000fea0003800000 */
.L_x_691:
[----:B------:R-:W-:-:S05]  /*eac0*/  IMAD R0, R0, c[0x0][0x32c], RZ ;  /* 0x0000cb0000007a24 */ /* 0x000fca00078e02ff */
[----:B------:R-:W-:-:S03]  /*ead0*/  IMNMX R2, R2, R0, !PT ;  /* 0x0000000002027217 */ /* 0x000fc60007800200 */
.L_x_690:
[----:B------:R-:W2:Y:S01]  /*eae0*/  LDL R3, [R1+0x14] ;  /* 0x0000140001037983 */ /* 0x000ea20000100800 */
[----:B------:R-:W-:-:S05]  /*eaf0*/  IADD3 R2, R2, 0x4f, RZ ;  /* 0x0000004f02027810 */ /* 0x000fca0007ffe0ff */
[----:B------:R-:W-:-:S05]  /*eb00*/  IMAD.HI R2, R2, 0x66666667, RZ ;  /* 0x6666666702027827 */ /* 0x000fca00078e02ff */
[----:B------:R-:W-:-:S04]  /*eb10*/  SHF.R.U32.HI R0, RZ, 0x1f, R2 ;  /* 0x0000001fff007819 */ /* 0x000fc80000011602 */
[----:B------:R-:W-:-:S04]  /*eb20*/  LEA.HI.SX32 R0, R2, R0, 0x1b ;  /* 0x0000000002007211 */ /* 0x000fc800078fdaff */
[----:B--2---:R-:W-:-:S04]  /*eb30*/  IMNMX R247, R3, R0, !PT ;  /* 0x0000000003f77217 */ /* 0x004fc80007800200 */
[----:B------:R-:W-:-:S13]  /*eb40*/  ISETP.GE.AND P0, PT, R202, R247, PT ;  /* 0x000000f7ca00720c */ /* 0x000fda0003f06270 */
[----:B------:R-:W-:Y:S05]  /*eb50*/  @!P0 BRA `(.L_x_694) ;  /* 0x00003d5000008947 */ /* 0x000fea0003800000 */
[----:B------:R-:W-:Y:S01]  /*eb60*/  IMAD.MOV.U32 R84, RZ, RZ, R71 ;  /* 0x000000ffff547224 */ /* 0x000fe200078e0047 */
[----:B------:R-:W-:Y:S01]  /*eb70*/  MOV R86, R69 ;  /* 0x0000004500567202 */ /* 0x000fe20000000f00 */
[----:B------:R-:W-:Y:S01]  /*eb80*/  IMAD.MOV.U32 R0, RZ, RZ, R72 ;  /* 0x000000ffff007224 */ /* 0x000fe200078e0048 */
[----:B------:R-:W-:Y:S02]  /*eb90*/  MOV R85, R70 ;  /* 0x0000004600557202 */ /* 0x000fe40000000f00 */
.L_x_705:
[----:B------:R-:W2:Y:S01]  /*eba0*/  LDL R2, [R1+0x14] ;  /* 0x0000140001027983 */ /* 0x000ea20000100800 */
[----:B------:R-:W-:Y:S04]  /*ebb0*/  DEPBAR.LE SB0, 0x0 ;  /* 0x000080000000791a */ /* 0x000fe80000000000 */
[----:B------:R-:W-:Y:S01]  /*ebc0*/  WARPSYNC 0xffffffff ;  /* 0xffffffff00007948 */ /* 0x000fe20003800000 */
[----:B------:R-:W-:Y:S06]  /*ebd0*/  BAR.SYNC.DEFER_BLOCKING 0x0 ;  /* 0x0000000000007b1d */ /* 0x000fec0000010000 */
[----:B------:R1:W3:Y:S01]  /*ebe0*/  LDSM.16.M88.4 R80, [R191] ;  /* 0x00000000bf50783b */ /* 0x0002e20000000200 */
[----:B------:R-:W-:Y:S03]  /*ebf0*/  BSSY B0, `(.L_x_695) ;  /* 0x0000040000007945 */ /* 0x000fe60003800000 */
[----:B------:R1:W4:Y:S04]  /*ec00*/  LDSM.16.M88.4 R76, [R191+0x2000] ;  /* 0x00200000bf4c783b */ /* 0x0003280000000200 */
        /* <DEDUP_REMOVED lines=14> */
[C---:B-1-34-:R-:W-:Y:S01]  /*ecf0*/  IMAD.SHL.U32 R20, R201.reuse, 0x2, RZ ;  /* 0x00000002c9147824 */ /* 0x05afe200078e00ff */
[----:B------:R-:W2:Y:S01]  /*ed00*/  LDL.64 R8, [R1+0x38] ;  /* 0x0000380001087983 */ /* 0x000ea20000100a00 */
[----:B------:R-:W-:Y:S02]  /*ed10*/  SHF.R.S32.HI R2, RZ, 0x1f, R214 ;  /* 0x0000001fff027819 */ /* 0x000fe400000114d6 */
[----:B------:R-:W-:Y:S03]  /*ed20*/  SHF.R.S32.HI R6, RZ, 0x1f, R201 ;  /* 0x0000001fff067819 */ /* 0x000fe600000114c9 */
[----:B------:R-:W-:Y:S01]  /*ed30*/  IMAD R4, R2, c[0x0][0x208], RZ ;  /* 0x0000820002047a24 */ /* 0x000fe200078e02ff */
[----:B------:R-:W3:Y:S01]  /*ed40*/  LDL R7, [R1+0x44] ;  /* 0x0000440001077983 */ /* 0x000ee20000100800 */
[C---:B------:R-:W-:Y:S01]  /*ed50*/  IMAD.WIDE.U32 R2, R214.reuse, c[0x0][0x208], RZ ;  /* 0x00008200d6027a25 */ /* 0x040fe200078e00ff */
[----:B------:R-:W-:Y:S03]  /*ed60*/  SHF.L.U64.HI R6, R201, 0x1, R6 ;  /* 0x00000001c9067819 */ /* 0x000fe60000010206 */
[----:B------:R-:W-:Y:S04]  /*ed70*/  IMAD R4, R214, c[0x0][0x20c], R4 ;  /* 0x00008300d6047a24 */ /* 0x000fe800078e0204 */
[----:B------:R-:W-:Y:S01]  /*ed80*/  IMAD.IADD R3, R3, 0x1, R4 ;  /* 0x0000000103037824 */ /* 0x000fe200078e0204 */
[----:B------:R-:W-:Y:S03]  /*ed90*/  SHF.R.S32.HI R4, RZ, 0x1f, R212 ;  /* 0x0000001fff047819 */ /* 0x000fe600000114d4 */
[----:B------:R-:W-:Y:S04]  /*eda0*/  IMAD.WIDE.U32 R2, R212, c[0x0][0x218], R2 ;  /* 0x00008600d4027a25 */ /* 0x000fe800078e0002 */
[----:B------:R-:W-:Y:S04]  /*edb0*/  IMAD R4, R4, c[0x0][0x218], RZ ;  /* 0x0000860004047a24 */ /* 0x000fe800078e02ff */
[----:B------:R-:W-:Y:S01]  /*edc0*/  IMAD R5, R212, c[0x0][0x21c], R4 ;  /* 0x00008700d4057a24 */ /* 0x000fe200078e0204 */
[----:B--2---:R-:W-:Y:S04]  /*edd0*/  IADD3 R2, P1, R8, R2, RZ ;  /* 0x0000000208027210 */ /* 0x004fe80007f3e0ff */
[C---:B------:R-:W-:Y:S02]  /*ede0*/  LEA R4, P0, R2.reuse, c[0x0][0x1f8], 0x1 ;  /* 0x00007e0002047a11 */ /* 0x040fe400078008ff */
[----:B---3--:R-:W-:Y:S04]  /*edf0*/  IADD3.X R3, R7, R3, R5, P1, !PT ;  /* 0x0000000307037210 */ /* 0x008fe80000ffe405 */
[----:B------:R-:W-:Y:S01]  /*ee00*/  LEA.HI.X R5, R2, c[0x0][0x1fc], R3, 0x1, P0 ;  /* 0x00007f0002057a11 */ /* 0x000fe200000f0c03 */
[----:B------:R-:W-:-:S05]  /*ee10*/  BRA.DIV ~URZ, `(.L_x_697) ;  /* 0x000101927f007947 */ /* 0x000fca000b800000 */
[----:B------:R1:W2:Y:S02]  /*ee20*/  SHFL.IDX PT, R8, R5, RZ, 0x181f ;  /* 0x00181fff05087589 */ /* 0x0002a400000e0000 */
.L_x_839:
        /* <DEDUP_REMOVED lines=11> */
[-C--:B----4-:R-:W-:Y:S03]  /*eee0*/  IADD3 R10, P2, R3, R20.reuse, RZ ;  /* 0x00000014030a7210 */ /* 0x090fe60007f5e0ff */
[--C-:B--2---:R-:W-:Y:S01]  /*eef0*/  IMAD.X R13, R8, 0x1, R6.reuse, P0 ;  /* 0x00000001080d7824 */ /* 0x104fe200000e0606 */
[-C--:B-----5:R-:W-:Y:S01]  /*ef00*/  IADD3 R8, P1, R7, R20.reuse, RZ ;  /* 0x0000001407087210 */ /* 0x0a0fe20007f3e0ff */
        /* <DEDUP_REMOVED lines=8> */
.L_x_840:
[----:B--2---:R-:W-:Y:S04]  /*ef90*/  IADD3 R2, P0, R4, R20, RZ ;  /* 0x0000001404027210 */ /* 0x004fe80007f1e0ff */
[----:B-1----:R-:W-:Y:S05]  /*efa0*/  IADD3.X R3, R5, R6, RZ, P0, !PT ;  /* 0x0000000605037210 */ /* 0x002fea00007fe4ff */
[----:B------:R-:W-:Y:S01]  /*efb0*/  @!PT LDS RZ, [RZ] ;  /* 0x00000000fffff984 */ /* 0x000fe20000000800 */
[----:B------:R-:W-:Y:S01]  /*efc0*/  @!PT LDS RZ, [RZ] ;  /* 0x00000000fffff984 */ /* 0x000fe20000000800 */
[----:B------:R-:W-:Y:S01]  /*efd0*/  @!PT LDS RZ, [RZ] ;  /* 0x00000000fffff984 */ /* 0x000fe20000000800 */
[----:B------:R1:W-:Y:S04]  /*efe0*/  LDGSTS.E.BYPASS.LTC128B.128 [R203+0x2100], [R2.64], !P3 ;  /* 0x0210000002cb7fae */ /* 0x0003e8000d901d46 */
.L_x_696:
[----:B-1-34-:R-:W-:Y:S05]  /*eff0*/  BSYNC B0 ;  /* 0x0000000000007941 */ /* 0x01afea0003800000 */
.L_x_695:
        /* <DEDUP_REMOVED lines=277> */
[--C-:B-1----:R-:W-:Y:S01]  /*10150*/  IMAD.MOV.U32 R2, RZ, RZ, R3.reuse ;  /* 0x000000ffff027224 */ /* 0x102fe200078e0003 */
[----:B------:R-:W-:Y:S05]  /*10160*/  @P2 SHF.R.U32.HI R2, RZ, c[0x0][0x2c0], R4 ;  /* 0x0000b000ff022a19 */ /* 0x000fea0000011604 */
[C---:B----4-:R-:W-:Y:S04]  /*10170*/  @!P1 IADD3 R5, P0, R2.reuse, R238, RZ ;  /* 0x000000ee02059210 */ /* 0x050fe80007f1e0ff */
[----:B-----5:R-:W-:Y:S01]  /*10180*/  @!P1 LEA.HI.X.SX32 R6, R2, R236, 0x1, P0 ;  /* 0x000000ec02069211 */ /* 0x020fe200000f0eff */
        /* <DEDUP_REMOVED lines=12> */
[----:B------:R-:W-:Y:S04]  /*10250*/  IMAD.WIDE.U32 R2, R212, c[0x0][0x1f0], R2 ;  /* 0x00007c00d4027a25 */ /* 0x000fe800078e0002 */
[----:B------:R-:W-:Y:S01]  /*10260*/  IMAD R4, R4, c[0x0][0x1f0], RZ ;  /* 0x00007c0004047a24 */ /* 0x000fe200078e02ff */
[----:B------:R-:W-:Y:S03]  /*10270*/  IADD3 R2, P1, R234, R2, RZ ;  /* 0x00000002ea027210 */ /* 0x000fe60007f3e0ff */
[----:B------:R-:W-:Y:S01]  /*10280*/  IMAD R5, R212, c[0x0][0x1f4], R4 ;  /* 0x00007d00d4057a24 */ /* 0x000fe200078e0204 */
[----:B------:R-:W-:Y:S04]  /*10290*/  LEA R4, P0, R2, c[0x0][0x1c8], 0x1 ;  /* 0x0000720002047a11 */ /* 0x000fe800078008ff */
[----:B------:R-:W-:Y:S04]  /*102a0*/  IADD3.X R3, R8, R3, R5, P1, !PT ;  /* 0x0000000308037210 */ /* 0x000fe80000ffe405 */
[----:B------:R-:W-:Y:S01]  /*102b0*/  LEA.HI.X R5, R2, c[0x0][0x1cc], R3, 0x1, P0 ;  /* 0x0000730002057a11 */ /* 0x000fe200000f0c03 */
[----:B------:R-:W-:-:S05]  /*102c0*/  BRA.DIV ~URZ, `(.L_x_701) ;  /* 0x0000f2027f007947 */ /* 0x000fca000b800000 */
[----:B------:R1:W2:Y:S02]  /*102d0*/  SHFL.IDX PT, R8, R5, RZ, 0x181f ;  /* 0x00181fff05087589 */ /* 0x0002a400000e0000 */
.L_x_841:
        /* <DEDUP_REMOVED lines=22> */
.L_x_842:
[----:B--2---:R-:W-:Y:S04]  /*10440*/  IADD3 R2, P0, R4, R18, RZ ;  /* 0x0000001204027210 */ /* 0x004fe80007f1e0ff */
[----:B-1----:R-:W-:Y:S05]  /*10450*/  IADD3.X R3, R5, R6, RZ, P0, !PT ;  /* 0x0000000605037210 */ /* 0x002fea00007fe4ff */
[----:B------:R-:W-:Y:S01]  /*10460*/  @!PT LDS RZ, [RZ] ;  /* 0x00000000fffff984 */ /* 0x000fe20000000800 */
[----:B------:R-:W-:Y:S01]  /*10470*/  @!PT LDS RZ, [RZ] ;  /* 0x00000000fffff984 */ /* 0x000fe20000000800 */
[----:B------:R-:W-:Y:S01]  /*10480*/  @!PT LDS RZ, [RZ] ;  /* 0x00000000fffff984 */ /* 0x000fe20000000800 */
[----:B------:R1:W-:Y:S04]  /*10490*/  LDGSTS.E.BYPASS.LTC128B.128 [R203+0x4900], [R2.64], !P3 ;  /* 0x0490000002cb7fae */ /* 0x0003e8000d901d46 */
.L_x_700:
[----:B--234-:R-:W-:Y:S05]  /*104a0*/  BSYNC B0 ;  /* 0x0000000000007941 */ /* 0x01cfea0003800000 */
.L_x_699:
        /* <DEDUP_REMOVED lines=83> */
.L_x_843:
        /* <DEDUP_REMOVED lines=15> */
.L_x_844:
[----:B------:R-:W-:Y:S01]  /*10ad0*/  FADD.FTZ R0, -R72, R0 ;  /* 0x0000000048007221 */ /* 0x000fe20000010100 */
[----:B------:R-:W2:Y:S01]  /*10ae0*/  LDL.LU R249, [R1+0x4] ;  /* 0x0000040001f97983 */ /* 0x000ea20000300800 */
[----:B------:R-:W-:Y:S01]  /*10af0*/  FMUL.FTZ R40, R71, c[0x0][0x2d0] ;  /* 0x0000b40047287a20 */ /* 0x000fe20000410000 */
[----:B----4-:R-:W-:Y:S01]  /*10b00*/  FMNMX.FTZ R2, R2, R4, !PT ;  /* 0x0000000402027209 */ /* 0x010fe20007810000 */
[----:B------:R-:W-:Y:S01]  /*10b10*/  FMUL.FTZ R0, R0, c[0x0][0x2d0] ;  /* 0x0000b40000007a20 */ /* 0x000fe20000410000 */
[----:B------:R-:W-:Y:S01]  /*10b20*/  WARPSYNC 0xffffffff ;  /* 0xffffffff00007948 */ /* 0x000fe20003800000 */
[----:B------:R-:W1:Y:S01]  /*10b30*/  LDSM.16.MT88.4 R20, [R185] ;  /* 0x00000000b914783b */ /* 0x000e620000004200 */
[----:B------:R-:W-:Y:S01]  /*10b40*/  FMUL.FTZ R56, R70, c[0x0][0x2d0] ;  /* 0x0000b40046387a20 */ /* 0x000fe20000410000 */
[----:B------:R3:W4:Y:S01]  /*10b50*/  MUFU.EX2 R3, R0 ;  /* 0x0000000000037308 */ /* 0x0007220000000800 */
[----:B------:R-:W-:Y:S01]  /*10b60*/  FMUL.FTZ R5, R72, c[0x0][0x2d0] ;  /* 0x0000b40048057a20 */ /* 0x000fe20000410000 */
[----:B------:R-:W-:Y:S01]  /*10b70*/  ISETP.GT.AND P0, PT, R202, R247, PT ;  /* 0x000000f7ca00720c */ /* 0x000fe20003f04270 */
[----:B------:R-:W-:Y:S01]  /*10b80*/  FMUL.FTZ R73, R2, c[0x0][0x2d0] ;  /* 0x0000b40002497a20 */ /* 0x000fe20000410000 */
[----:B------:R-:W-:Y:S01]  /*10b90*/  IADD3 R202, R202, -0x1, RZ ;  /* 0xffffffffcaca7810 */ /* 0x000fe20007ffe0ff */
[----:B------:R-:W-:Y:S01]  /*10ba0*/  FFMA.FTZ R8, R204, c[0x0][0x2d0], -R5 ;  /* 0x0000b400cc087a23 */ /* 0x000fe20000010805 */
[----:B------:R-:W5:Y:S01]  /*10bb0*/  LDSM.16.MT88.4 R36, [R189] ;  /* 0x00000000bd24783b */ /* 0x000f620000004200 */
[----:B------:R-:W-:Y:S02]  /*10bc0*/  FFMA.FTZ R4, R181, c[0x0][0x2d0], -R73 ;  /* 0x0000b400b5047a23 */ /* 0x000fe40000010849 */
[--C-:B------:R-:W-:Y:S01]  /*10bd0*/  FFMA.FTZ R7, R159, c[0x0][0x2d0], -R5.reuse ;  /* 0x0000b4009f077a23 */ /* 0x100fe20000010805 */
[----:B------:R-:W-:Y:S01]  /*10be0*/  MUFU.EX2 R235, R8 ;  /* 0x0000000800eb7308 */ /* 0x000fe20000000800 */
[--C-:B------:R-:W-:Y:S02]  /*10bf0*/  FFMA.FTZ R6, R158, c[0x0][0x2d0], -R5.reuse ;  /* 0x0000b4009e067a23 */ /* 0x100fe40000010805 */
[--C-:B------:R-:W-:Y:S01]  /*10c00*/  FFMA.FTZ R9, R171, c[0x0][0x2d0], -R5.reuse ;  /* 0x0000b400ab097a23 */ /* 0x100fe20000010805 */
[----:B------:R-:W1:Y:S01]  /*10c10*/  LDSM.16.MT88.4 R52, [R186] ;  /* 0x00000000ba34783b */ /* 0x000e620000004200 */
[--C-:B------:R-:W-:Y:S02]  /*10c20*/  FFMA.FTZ R65, R161, c[0x0][0x2d0], -R5.reuse ;  /* 0x0000b400a1417a23 */ /* 0x100fe40000010805 */
[--C-:B------:R-:W-:Y:S02]  /*10c30*/  FFMA.FTZ R152, R152, c[0x0][0x2d0], -R5.reuse ;  /* 0x0000b40098987a23 */ /* 0x100fe40000010805 */
[--C-:B------:R-:W-:Y:S01]  /*10c40*/  FFMA.FTZ R75, R33, c[0x0][0x2d0], -R5.reuse ;  /* 0x0000b400214b7a23 */ /* 0x100fe20000010805 */
[----:B------:R4:W-:Y:S01]  /*10c50*/  MUFU.EX2 R234, R7 ;  /* 0x0000000700ea7308 */ /* 0x0009e20000000800 */
[--C-:B------:R-:W-:Y:S02]  /*10c60*/  FFMA.FTZ R74, R32, c[0x0][0x2d0], -R5.reuse ;  /* 0x0000b400204a7a23 */ /* 0x100fe40000010805 */
[--C-:B------:R-:W-:Y:S02]  /*10c70*/  FFMA.FTZ R67, R31, c[0x0][0x2d0], -R5.reuse ;  /* 0x0000b4001f437a23 */ /* 0x100fe40000010805 */
[----:B---3--:R-:W-:Y:S02]  /*10c80*/  FADD.FTZ R0, -R71, R84 ;  /* 0x0000005447007221 */ /* 0x008fe40000010100 */
[--C-:B------:R-:W-:Y:S02]  /*10c90*/  FFMA.FTZ R66, R30, c[0x0][0x2d0], -R5.reuse ;  /* 0x0000b4001e427a23 */ /* 0x100fe40000010805 */
[----:B------:R-:W-:Y:S01]  /*10ca0*/  FMUL.FTZ R0, R0, c[0x0][0x2d0] ;  /* 0x0000b40000007a20 */ /* 0x000fe20000410000 */
        /* <DEDUP_REMOVED lines=9> */
[----:B----4-:R-:W-:Y:S02]  /*10d40*/  FFMA.FTZ R7, R180, c[0x0][0x2d0], -R56 ;  /* 0x0000b400b4077a23 */ /* 0x010fe40000010838 */
[--C-:B------:R-:W-:Y:S02]  /*10d50*/  FFMA.FTZ R64, R219, c[0x0][0x2d0], -R40.reuse ;  /* 0x0000b400db407a23 */ /* 0x100fe40000010828 */
[--C-:B------:R-:W-:Y:S01]  /*10d60*/  FFMA.FTZ R63, R217, c[0x0][0x2d0], -R40.reuse ;  /* 0x0000b400d93f7a23 */ /* 0x100fe20000010828 */
[----:B------:R-:W4:Y:S01]  /*10d70*/  MUFU.EX2 R173, R9 ;  /* 0x0000000900ad7308 */ /* 0x000f220000000800 */
[--C-:B------:R-:W-:Y:S02]  /*10d80*/  FFMA.FTZ R62, R209, c[0x0][0x2d0], -R40.reuse ;  /* 0x0000b400d13e7a23 */ /* 0x100fe40000010828 */
[----:B------:R-:W-:Y:S02]  /*10d90*/  FFMA.FTZ R61, R208, c[0x0][0x2d0], -R40 ;  /* 0x0000b400d03d7a23 */ /* 0x000fe40000010828 */
[----:B---3--:R-:W-:Y:S02]  /*10da0*/  FFMA.FTZ R6, R205, c[0x0][0x2d0], -R56 ;  /* 0x0000b400cd067a23 */ /* 0x008fe40000010838 */
[--C-:B------:R-:W-:Y:S02]  /*10db0*/  FFMA.FTZ R60, R179, c[0x0][0x2d0], -R40.reuse ;  /* 0x0000b400b33c7a23 */ /* 0x100fe40000010828 */
[----:B------:R-:W-:Y:S01]  /*10dc0*/  FFMA.FTZ R59, R178, c[0x0][0x2d0], -R40 ;  /* 0x0000b400b23b7a23 */ /* 0x000fe20000010828 */
[----:B------:R-:W-:Y:S01]  /*10dd0*/  MUFU.EX2 R174, R7 ;  /* 0x0000000700ae7308 */ /* 0x000fe20000000800 */
[--C-:B------:R-:W-:Y:S02]  /*10de0*/  FFMA.FTZ R58, R226, c[0x0][0x2d0], -R56.reuse ;  /* 0x0000b400e23a7a23 */ /* 0x100fe40000010838 */
[----:B------:R-:W-:Y:S02]  /*10df0*/  FFMA.FTZ R57, R224, c[0x0][0x2d0], -R56 ;  /* 0x0000b400e0397a23 */ /* 0x000fe40000010838 */
[--C-:B-1----:R-:W-:Y:S02]  /*10e00*/  FFMA.FTZ R0, R170, c[0x0][0x2d0], -R40.reuse ;  /* 0x0000b400aa007a23 */ /* 0x102fe40000010828 */
[--C-:B------:R-:W-:Y:S03]  /*10e10*/  FFMA.FTZ R170, R41, c[0x0][0x2d0], -R40.reuse ;  /* 0x0000b40029aa7a23 */ /* 0x100fe60000010828 */
[----:B------:R1:W-:Y:S10]  /*10e20*/  MUFU.EX2 R175, R0 ;  /* 0x0000000000af7308 */ /* 0x0003f40000000800 */
[----:B------:R-:W-:Y:S10]  /*10e30*/  MUFU.EX2 R180, R6 ;  /* 0x0000000600b47308 */ /* 0x000ff40000000800 */
[----:B------:R-:W-:Y:S01]  /*10e40*/  MUFU.EX2 R240, R59 ;  /* 0x0000003b00f07308 */ /* 0x000fe20000000800 */
[--C-:B-1----:R-:W-:Y:S09]  /*10e50*/  FFMA.FTZ R0, R183, c[0x0][0x2d0], -R40.reuse ;  /* 0x0000b400b7007a23 */ /* 0x102ff20000010828 */
[----:B------:R1:W3:Y:S10]  /*10e60*/  MUFU.EX2 R183, R0 ;  /* 0x0000000000b77308 */ /* 0x0002f40000000800 */
[----:B------:R-:W-:Y:S10]  /*10e70*/  MUFU.EX2 R208, R63 ;  /* 0x0000003f00d07308 */ /* 0x000ff40000000800 */
[----:B------:R-:W-:Y:S01]  /*10e80*/  MUFU.EX2 R239, R61 ;  /* 0x0000003d00ef7308 */ /* 0x000fe20000000800 */
[--C-:B-1----:R-:W-:Y:S02]  /*10e90*/  FFMA.FTZ R0, R155, c[0x0][0x2d0], -R40.reuse ;  /* 0x0000b4009b007a23 */ /* 0x102fe40000010828 */
[--C-:B------:R-:W-:Y:S07]  /*10ea0*/  FFMA.FTZ R155, R29, c[0x0][0x2d0], -R5.reuse ;  /* 0x0000b4001d9b7a23 */ /* 0x100fee0000010805 */
[----:B------:R1:W-:Y:S10]  /*10eb0*/  MUFU.EX2 R236, R0 ;  /* 0x0000000000ec7308 */ /* 0x0003f40000000800 */
[----:B------:R-:W-:Y:S10]  /*10ec0*/  MUFU.EX2 R241, R67 ;  /* 0x0000004300f17308 */ /* 0x000ff40000000800 */
[----:B------:R-:W-:Y:S01]  /*10ed0*/  MUFU.EX2 R243, R66 ;  /* 0x0000004200f37308 */ /* 0x000fe20000000800 */
[----:B-1----:R-:W-:Y:S02]  /*10ee0*/  FFMA.FTZ R0, R153, c[0x0][0x2d0], -R40 ;  /* 0x0000b40099007a23 */ /* 0x002fe40000010828 */
[--C-:B------:R-:W-:Y:S02]  /*10ef0*/  FFMA.FTZ R153, R160, c[0x0][0x2d0], -R5.reuse ;  /* 0x0000b400a0997a23 */ /* 0x100fe40000010805 */
[----:B------:R-:W-:Y:S05]  /*10f00*/  FFMA.FTZ R160, R25, c[0x0][0x2d0], -R5 ;  /* 0x0000b40019a07a23 */ /* 0x000fea0000010805 */
[----:B------:R1:W-:Y:S10]  /*10f10*/  MUFU.EX2 R244, R0 ;  /* 0x0000000000f47308 */ /* 0x0003f40000000800 */
[----:B------:R-:W-:Y:S10]  /*10f20*/  MUFU.EX2 R209, R153 ;  /* 0x0000009900d17308 */ /* 0x000ff40000000800 */
[----:B------:R3:W-:Y:S01]  /*10f30*/  MUFU.EX2 R224, R75 ;  /* 0x0000004b00e07308 */ /* 0x0007e20000000800 */
[----:B-1----:R-:W-:Y:S04]  /*10f40*/  FADD.FTZ R0, -R70, R85 ;  /* 0x0000005546007221 */ /* 0x002fe80000010100 */
[----:B------:R-:W-:Y:S05]  /*10f50*/  FMUL.FTZ R0, R0, c[0x0][0x2d0] ;  /* 0x0000b40000007a20 */ /* 0x000fea0000410000 */
[----:B------:R1:W-:Y:S10]  /*10f60*/  MUFU.EX2 R226, R74 ;  /* 0x0000004a00e27308 */ /* 0x0003f40000000800 */
[----:B------:R4:W2:Y:S01]  /*10f70*/  MUFU.EX2 R68, R0 ;  /* 0x0000000000447308 */ /* 0x0008a20000000800 */
[--C-:B---3--:R-:W-:Y:S09]  /*10f80*/  FFMA.FTZ R75, R227, c[0x0][0x2d0], -R73.reuse ;  /* 0x0000b400e34b7a23 */ /* 0x108ff20000010849 */
[----:B------:R-:W-:Y:S01]  /*10f90*/  MUFU.EX2 R179, R160 ;  /* 0x000000a000b37308 */ /* 0x000fe20000000800 */
[--C-:B-1----:R-:W-:Y:S09]  /*10fa0*/  FFMA.FTZ R74, R228, c[0x0][0x2d0], -R73.reuse ;  /* 0x0000b400e44a7a23 */ /* 0x102ff20000010849 */
[----:B------:R-:W-:Y:S01]  /*10fb0*/  MUFU.EX2 R219, R155 ;  /* 0x0000009b00db7308 */ /* 0x000fe20000000800 */
[--C-:B----4-:R-:W-:Y:S09]  /*10fc0*/  FFMA.FTZ R0, R177, c[0x0][0x2d0], -R56.reuse ;  /* 0x0000b400b1007a23 */ /* 0x110ff20000010838 */
[----:B------:R1:W-:Y:S10]  /*10fd0*/  MUFU.EX2 R204, R0 ;  /* 0x0000000000cc7308 */ /* 0x0003f40000000800 */
[----:B------:R-:W-:Y:S10]  /*10fe0*/  MUFU.EX2 R167, R167 ;  /* 0x000000a700a77308 */ /* 0x000ff40000000800 */
[----:B------:R-:W-:Y:S01]  /*10ff0*/  MUFU.EX2 R166, R166 ;  /* 0x000000a600a67308 */ /* 0x000fe20000000800 */
[----:B-1----:R-:W-:Y:S09]  /*11000*/  FFMA.FTZ R0, R176, c[0x0][0x2d0], -R56 ;  /* 0x0000b400b0007a23 */ /* 0x002ff20000010838 */
[----:B------:R1:W-:Y:S10]  /*11010*/  MUFU.EX2 R176, R4 ;  /* 0x0000000400b07308 */ /* 0x0003f40000000800 */
[----:B------:R3:W-:Y:S10]  /*11020*/  MUFU.EX2 R242, R0 ;  /* 0x0000000000f27308 */ /* 0x0007f40000000800 */
[----:B------:R-:W-:Y:S01]  /*11030*/  MUFU.EX2 R181, R159 ;  /* 0x0000009f00b57308 */ /* 0x000fe20000000800 */
[--C-:B-1----:R-:W-:Y:S09]  /*11040*/  FFMA.FTZ R4, R207, c[0x0][0x2d0], -R73.reuse ;  /* 0x0000b400cf047a23 */ /* 0x102ff20000010849 */
[----:B------:R1:W-:Y:S01]  /*11050*/  MUFU.EX2 R177, R4 ;  /* 0x0000000400b17308 */ /* 0x0003e20000000800 */
[----:B---3--:R-:W-:Y:S04]  /*11060*/  FADD.FTZ R0, -R2, R86 ;  /* 0x0000005602007221 */ /* 0x008fe80000010100 */
[----:B------:R-:W-:Y:S05]  /*11070*/  FMUL.FTZ R0, R0, c[0x0][0x2d0] ;  /* 0x0000b40000007a20 */ /* 0x000fea0000410000 */
[----:B------:R-:W-:Y:S10]  /*11080*/  MUFU.EX2 R207, R57 ;  /* 0x0000003900cf7308 */ /* 0x000ff40000000800 */
[----:B------:R-:W3:Y:S01]  /*11090*/  MUFU.EX2 R0, R0 ;  /* 0x0000000000007308 */ /* 0x000ee20000000800 */
[--C-:B-1----:R-:W-:Y:S09]  /*110a0*/  FFMA.FTZ R4, R182, c[0x0][0x2d0], -R73.reuse ;  /* 0x0000b400b6047a23 */ /* 0x102ff20000010849 */
[----:B------:R1:W-:Y:S10]  /*110b0*/  MUFU.EX2 R238, R4 ;  /* 0x0000000400ee7308 */ /* 0x0003f40000000800 */
[----:B------:R-:W-:Y:S10]  /*110c0*/  MUFU.EX2 R182, R158 ;  /* 0x0000009e00b67308 */ /* 0x000ff40000000800 */
[----:B------:R-:W-:Y:S01]  /*110d0*/  MUFU.EX2 R158, R172 ;  /* 0x000000ac009e7308 */ /* 0x000fe20000000800 */
[--C-:B-1----:R-:W-:Y:S09]  /*110e0*/  FFMA.FTZ R4, R206, c[0x0][0x2d0], -R73.reuse ;  /* 0x0000b400ce047a23 */ /* 0x102ff20000010849 */
[----:B------:R1:W4:Y:S10]  /*110f0*/  MUFU.EX2 R237, R4 ;  /* 0x0000000400ed7308 */ /* 0x0003340000000800 */
[----:B------:R-:W-:Y:S01]  /*11100*/  MUFU.EX2 R159, R171 ;  /* 0x000000ab009f7308 */ /* 0x000fe20000000800 */
[----:B------:R-:W-:Y:S01]  /*11110*/  FMUL.FTZ R5, R3, R89 ;  /* 0x0000005903057220 */ /* 0x000fe20000410000 */
[----:B------:R-:W-:Y:S01]  /*11120*/  F2FP.BF16.PACK_AB R76, R235, R173 ;  /* 0x000000adeb4c723e */ /* 0x000fe200000010ff */
[----:B------:R-:W-:Y:S01]  /*11130*/  FMUL.FTZ R6, R69, R90 ;  /* 0x0000005a45067220 */ /* 0x000fe20000410000 */
[----:B------:R-:W-:Y:S01]  /*11140*/  F2FP.BF16.PACK_AB R77, R183, R175 ;  /* 0x000000afb74d723e */ /* 0x000fe200000010ff */
[----:B------:R-:W-:Y:S01]  /*11150*/  FMUL.FTZ R7, R69, R91 ;  /* 0x0000005b45077220 */ /* 0x000fe20000410000 */
[----:B------:R-:W-:Y:S01]  /*11160*/  F2FP.BF16.PACK_AB R78, R245, R234 ;  /* 0x000000eaf54e723e */ /* 0x000fe200000010ff */
[----:B--2---:R-:W-:Y:S01]  /*11170*/  FMUL.FTZ R25, R68, R109 ;  /* 0x0000006d44197220 */ /* 0x004fe20000410000 */
[----:B------:R-:W-:Y:S01]  /*11180*/  F2FP.BF16.PACK_AB R79, R244, R236 ;  /* 0x000000ecf44f723e */ /* 0x000fe200000010ff */
[--C-:B------:R-:W-:Y:S01]  /*11190*/  FFMA.FTZ R109, R46, c[0x0][0x2d0], -R40.reuse ;  /* 0x0000b4002e6d7a23 */ /* 0x100fe20000010828 */
[----:B------:R-:W-:Y:S01]  /*111a0*/  F2FP.BF16.PACK_AB R80, R180, R174 ;  /* 0x000000aeb450723e */ /* 0x000fe200000010ff */
[----:B---3--:R-:W-:Y:S01]  /*111b0*/  FMUL.FTZ R46, R0, R130 ;  /* 0x00000082002e7220 */ /* 0x008fe20000410000 */
[----:B------:R-:W-:Y:S01]  /*111c0*/  F2FP.BF16.PACK_AB R82, R242, R204 ;  /* 0x000000ccf252723e */ /* 0x000fe200000010ff */
[----:B------:R-:W2:Y:S01]  /*111d0*/  LDL.LU R130, [R1+0x8] ;  /* 0x0000080001827983 */ /* 0x000ea20000300800 */
[----:B-1----:R-:W-:Y:S01]  /*111e0*/  FMUL.FTZ R4, R3, R88 ;  /* 0x0000005803047220 */ /* 0x002fe20000410000 */
[----:B------:R-:W-:Y:S01]  /*111f0*/  F2FP.BF16.PACK_AB R81, R177, R176 ;  /* 0x000000b0b151723e */ /* 0x000fe200000010ff */
[C---:B------:R-:W-:Y:S01]  /*11200*/  FMUL.FTZ R24, R68.reuse, R108 ;  /* 0x0000006c44187220 */ /* 0x040fe20000410000 */
[----:B------:R-:W-:Y:S01]  /*11210*/  LDSM.16.MT88.4 R88, [R185+0x800] ;  /* 0x00080000b958783b */ /* 0x000fe20000004200 */
[----:B------:R-:W-:Y:S01]  /*11220*/  FFMA.FTZ R108, R45, c[0x0][0x2d0], -R40 ;  /* 0x0000b4002d6c7a23 */ /* 0x000fe20000010828 */
[----:B----4-:R-:W-:Y:S01]  /*11230*/  F2FP.BF16.PACK_AB R83, R237, R238 ;  /* 0x000000eeed53723e */ /* 0x010fe200000010ff */
[C---:B------:R-:W-:Y:S01]  /*11240*/  FMUL.FTZ R45, R68.reuse, R129 ;  /* 0x00000081442d7220 */ /* 0x040fe20000410000 */
[-C--:B------:R-:W-:Y:S04]  /*11250*/  HMMA.16816.F32.BF16 R4, R76, R20.reuse, R4 ;  /* 0x000000144c04723c */ /* 0x080fe80000041804 */
[----:B------:R-:W3:Y:S01]  /*11260*/  LDL.LU R129, [R1+0xc] ;  /* 0x00000c0001817983 */ /* 0x000ee20000300800 */
[C---:B------:R-:W-:Y:S02]  /*11270*/  FMUL.FTZ R8, R68.reuse, R92 ;  /* 0x0000005c44087220 */ /* 0x040fe40000410000 */
[----:B------:R-:W-:Y:S02]  /*11280*/  FMUL.FTZ R9, R68, R93 ;  /* 0x0000005d44097220 */ /* 0x000fe40000410000 */
[C---:B------:R-:W-:Y:S03]  /*11290*/  FMUL.FTZ R10, R0.reuse, R94 ;  /* 0x0000005e000a7220 */ /* 0x040fe60000410000 */
[----:B------:R-:W-:Y:S02]  /*112a0*/  FMUL.FTZ R11, R0, R95 ;  /* 0x0000005f000b7220 */ /* 0x000fe40000410000 */
[----:B------:R-:W-:Y:S01]  /*112b0*/  LDSM.16.MT88.4 R92, [R189+0x800] ;  /* 0x00080000bd5c783b */ /* 0x000fe20000004200 */
[----:B------:R-:W-:Y:S02]  /*112c0*/  FMUL.FTZ R51, R69, R135 ;  /* 0x0000008745337220 */ /* 0x000fe40000410000 */
[C---:B------:R-:W-:Y:S02]  /*112d0*/  FMUL.FTZ R12, R68.reuse, R96 ;  /* 0x00000060440c7220 */ /* 0x040fe40000410000 */
[C---:B------:R-:W-:Y:S04]  /*112e0*/  HMMA.16816.F32.BF16 R8, R80.reuse, R20, R8 ;  /* 0x000000145008723c */ /* 0x040fe80000041808 */
[----:B------:R-:W-:Y:S02]  /*112f0*/  FMUL.FTZ R13, R68, R97 ;  /* 0x00000061440d7220 */ /* 0x000fe40000410000 */
[C---:B------:R-:W-:Y:S02]  /*11300*/  FMUL.FTZ R14, R0.reuse, R98 ;  /* 0x00000062000e7220 */ /* 0x040fe40000410000 */
[----:B------:R-:W-:Y:S04]  /*11310*/  FMUL.FTZ R15, R0, R99 ;  /* 0x00000063000f7220 */ /* 0x000fe80000410000 */
[--C-:B------:R-:W-:Y:S02]  /*11320*/  FFMA.FTZ R99, R216, c[0x0][0x2d0], -R56.reuse ;  /* 0x0000b400d8637a23 */ /* 0x100fe40000010838 */
[--C-:B------:R-:W-:Y:S01]  /*11330*/  FFMA.FTZ R98, R169, c[0x0][0x2d0], -R56.reuse ;  /* 0x0000b400a9627a23 */ /* 0x100fe20000010838 */
[-C--:B------:R-:W-:Y:S01]  /*11340*/  HMMA.16816.F32.BF16 R12, R80, R22.reuse, R12 ;  /* 0x00000016500c723c */ /* 0x080fe2000004180c */
[----:B------:R-:W-:Y:S02]  /*11350*/  MUFU.EX2 R169, R161 ;  /* 0x000000a100a97308 */ /* 0x000fe40000000800 */
[C---:B------:R-:W-:Y:S02]  /*11360*/  FMUL.FTZ R16, R3.reuse, R100 ;  /* 0x0000006403107220 */ /* 0x040fe40000410000 */
[----:B------:R-:W-:Y:S02]  /*11370*/  FMUL.FTZ R17, R3, R101 ;  /* 0x0000006503117220 */ /* 0x000fe40000410000 */
[C---:B------:R-:W-:Y:S02]  /*11380*/  FMUL.FTZ R18, R69.reuse, R102 ;  /* 0x0000006645127220 */ /* 0x040fe40000410000 */
[----:B------:R-:W-:Y:S03]  /*11390*/  FMUL.FTZ R19, R69, R103 ;  /* 0x0000006745137220 */ /* 0x000fe60000410000 */
[--C-:B------:R-:W-:Y:S02]  /*113a0*/  FFMA.FTZ R101, R50, c[0x0][0x2d0], -R56.reuse ;  /* 0x0000b40032657a23 */ /* 0x100fe40000010838 */
[--C-:B------:R-:W-:Y:S02]  /*113b0*/  FFMA.FTZ R100, R49, c[0x0][0x2d0], -R56.reuse ;  /* 0x0000b40031647a23 */ /* 0x100fe40000010838 */
[C---:B------:R-:W-:Y:S04]  /*113c0*/  HMMA.16816.F32.BF16 R16, R76.reuse, R22, R16 ;  /* 0x000000164c10723c */ /* 0x040fe80000041810 */
[C---:B------:R-:W-:Y:S02]  /*113d0*/  FMUL.FTZ R20, R3.reuse, R104 ;  /* 0x0000006803147220 */ /* 0x040fe40000410000 */
[----:B------:R-:W-:Y:S02]  /*113e0*/  FMUL.FTZ R21, R3, R105 ;  /* 0x0000006903157220 */ /* 0x000fe40000410000 */
[C---:B------:R-:W-:Y:S04]  /*113f0*/  FMUL.FTZ R22, R69.reuse, R106 ;  /* 0x0000006a45167220 */ /* 0x040fe80000410000 */
[----:B------:R-:W-:Y:S02]  /*11400*/  FMUL.FTZ R23, R69, R107 ;  /* 0x0000006b45177220 */ /* 0x000fe40000410000 */
[----:B------:R-:W-:Y:S02]  /*11410*/  FMUL.FTZ R49, R3, R133 ;  /* 0x0000008503317220 */ /* 0x000fe40000410000 */
[----:B------:R-:W-:Y:S02]  /*11420*/  FMUL.FTZ R50, R69, R134 ;  /* 0x0000008645327220 */ /* 0x000fe40000410000 */
[--C-:B------:R-:W-:Y:S01]  /*11430*/  FFMA.FTZ R102, R211, c[0x0][0x2d0], -R56.reuse ;  /* 0x0000b400d3667a23 */ /* 0x100fe20000010838 */
[-C--:B-----5:R-:W-:Y:S01]  /*11440*/  HMMA.16816.F32.BF16 R20, R76, R36.reuse, R20 ;  /* 0x000000244c14723c */ /* 0x0a0fe20000041814 */
[----:B------:R-:W-:Y:S02]  /*11450*/  MUFU.EX2 R211, R62 ;  /* 0x0000003e00d37308 */ /* 0x000fe40000000800 */
[C---:B------:R-:W-:Y:S02]  /*11460*/  FMUL.FTZ R26, R0.reuse, R110 ;  /* 0x0000006e001a7220 */ /* 0x040fe40000410000 */
[----:B------:R-:W-:Y:S02]  /*11470*/  FMUL.FTZ R27, R0, R111 ;  /* 0x0000006f001b7220 */ /* 0x000fe40000410000 */
[--C-:B------:R-:W-:Y:S02]  /*11480*/  FFMA.FTZ R103, R213, c[0x0][0x2d0], -R56.reuse ;  /* 0x0000b400d5677a23 */ /* 0x100fe40000010838 */
[----:B------:R-:W-:Y:S02]  /*11490*/  FFMA.FTZ R97, R168, c[0x0][0x2d0], -R56 ;  /* 0x0000b400a8617a23 */ /* 0x000fe40000010838 */
[----:B------:R-:W-:Y:S01]  /*114a0*/  MUFU.EX2 R168, R98 ;  /* 0x0000006200a87308 */ /* 0x000fe20000000800 */
[C---:B------:R-:W-:Y:S04]  /*114b0*/  HMMA.16816.F32.BF16 R24, R80.reuse, R36, R24 ;  /* 0x000000245018723c */ /* 0x040fe80000041818 */
[C---:B------:R-:W-:Y:S02]  /*114c0*/  FMUL.FTZ R30, R0.reuse, R114 ;  /* 0x00000072001e7220 */ /* 0x040fe40000410000 */
[----:B------:R-:W-:Y:S02]  /*114d0*/  FMUL.FTZ R31, R0, R115 ;  /* 0x00000073001f7220 */ /* 0x000fe40000410000 */
[C---:B------:R-:W-:Y:S01]  /*114e0*/  FMUL.FTZ R28, R68.reuse, R112 ;  /* 0x00000070441c7220 */ /* 0x040fe20000410000 */
[----:B------:R-:W-:Y:S03]  /*114f0*/  MUFU.EX2 R213, R152 ;  /* 0x0000009800d57308 */ /* 0x000fe60000000800 */
[----:B------:R-:W-:Y:S02]  /*11500*/  FMUL.FTZ R29, R68, R113 ;  /* 0x00000071441d7220 */ /* 0x000fe40000410000 */
[--C-:B------:R-:W-:Y:S02]  /*11510*/  FFMA.FTZ R96, R225, c[0x0][0x2d0], -R73.reuse ;  /* 0x0000b400e1607a23 */ /* 0x100fe40000010849 */
[C---:B------:R-:W-:Y:S02]  /*11520*/  FMUL.FTZ R32, R3.reuse, R116 ;  /* 0x0000007403207220 */ /* 0x040fe40000410000 */
[--C-:B------:R-:W-:Y:S01]  /*11530*/  FFMA.FTZ R116, R44, c[0x0][0x2d0], -R40.reuse ;  /* 0x0000b4002c747a23 */ /* 0x100fe20000010828 */
[-C--:B------:R-:W-:Y:S03]  /*11540*/  HMMA.16816.F32.BF16 R28, R80, R38.reuse, R28 ;  /* 0x00000026501c723c */ /* 0x080fe6000004181c */
[----:B------:R-:W-:Y:S01]  /*11550*/  FMUL.FTZ R33, R3, R117 ;  /* 0x0000007503217220 */ /* 0x000fe20000410000 */
[----:B------:R-:W-:Y:S01]  /*11560*/  MUFU.EX2 R161, R116 ;  /* 0x0000007400a17308 */ /* 0x000fe20000000800 */
[--C-:B------:R-:W-:Y:S02]  /*11570*/  FFMA.FTZ R112, R35, c[0x0][0x2d0], -R40.reuse ;  /* 0x0000b40023707a23 */ /* 0x100fe40000010828 */
[C---:B------:R-:W-:Y:S02]  /*11580*/  FMUL.FTZ R35, R69.reuse, R119 ;  /* 0x0000007745237220 */ /* 0x040fe40000410000 */
[--C-:B------:R-:W-:Y:S03]  /*11590*/  FFMA.FTZ R111, R34, c[0x0][0x2d0], -R40.reuse ;  /* 0x0000b400226f7a23 */ /* 0x100fe60000010828 */
[----:B------:R-:W-:Y:S02]  /*115a0*/  FMUL.FTZ R34, R69, R118 ;  /* 0x0000007645227220 */ /* 0x000fe40000410000 */
[--C-:B------:R-:W-:Y:S02]  /*115b0*/  FFMA.FTZ R117, R43, c[0x0][0x2d0], -R40.reuse ;  /* 0x0000b4002b757a23 */ /* 0x100fe40000010828 */
[--C-:B------:R-:W-:Y:S02]  /*115c0*/  FFMA.FTZ R119, R42, c[0x0][0x2d0], -R40.reuse ;  /* 0x0000b4002a777a23 */ /* 0x100fe40000010828 */
[--C-:B------:R-:W-:Y:S01]  /*115d0*/  FFMA.FTZ R118, R165, c[0x0][0x2d0], -R73.reuse ;  /* 0x0000b400a5767a23 */ /* 0x100fe20000010849 */
[C---:B------:R-:W-:Y:S01]  /*115e0*/  HMMA.16816.F32.BF16 R32, R76.reuse, R38, R32 ;  /* 0x000000264c20723c */ /* 0x040fe20000041820 */
[----:B------:R-:W1:Y:S03]  /*115f0*/  MUFU.EX2 R160, R117 ;  /* 0x0000007500a07308 */ /* 0x000e660000000800 */
[C---:B------:R-:W-:Y:S02]  /*11600*/  FMUL.FTZ R36, R3.reuse, R120 ;  /* 0x0000007803247220 */ /* 0x040fe40000410000 */
[----:B------:R-:W-:Y:S02]  /*11610*/  FMUL.FTZ R37, R3, R121 ;  /* 0x0000007903257220 */ /* 0x000fe40000410000 */
[C---:B------:R-:W-:Y:S03]  /*11620*/  FMUL.FTZ R38, R69.reuse, R122 ;  /* 0x0000007a45267220 */ /* 0x040fe60000410000 */
[----:B------:R-:W-:Y:S01]  /*11630*/  MUFU.EX2 R165, R111 ;  /* 0x0000006f00a57308 */ /* 0x000fe20000000800 */
[----:B------:R-:W-:Y:S02]  /*11640*/  FMUL.FTZ R39, R69, R123 ;  /* 0x0000007b45277220 */ /* 0x000fe40000410000 */
[--C-:B------:R-:W-:Y:S02]  /*11650*/  FFMA.FTZ R107, R48, c[0x0][0x2d0], -R40.reuse ;  /* 0x0000b400306b7a23 */ /* 0x100fe40000010828 */
[----:B------:R-:W-:Y:S02]  /*11660*/  FMUL.FTZ R48, R3, R132 ;  /* 0x0000008403307220 */ /* 0x000fe40000410000 */
[----:B------:R-:W4:Y:S01]  /*11670*/  LDL.LU R132, [R1+0x10] ;  /* 0x0000100001847983 */ /* 0x000f220000300800 */
[-C--:B------:R-:W-:Y:S02]  /*11680*/  HMMA.16816.F32.BF16 R36, R76, R52.reuse, R36 ;  /* 0x000000344c24723c */ /* 0x080fe40000041824 */
[----:B------:R-:W-:Y:S01]  /*11690*/  MUFU.EX2 R205, R107 ;  /* 0x0000006b00cd7308 */ /* 0x000fe20000000800 */
[----:B------:R-:W-:Y:S02]  /*116a0*/  FMUL.FTZ R41, R68, R125 ;  /* 0x0000007d44297220 */ /* 0x000fe40000410000 */
[C---:B------:R-:W-:Y:S02]  /*116b0*/  FMUL.FTZ R42, R0.reuse, R126 ;  /* 0x0000007e002a7220 */ /* 0x040fe40000410000 */
[----:B------:R-:W-:Y:S02]  /*116c0*/  FMUL.FTZ R43, R0, R127 ;  /* 0x0000007f002b7220 */ /* 0x000fe40000410000 */
[----:B------:R-:W-:Y:S03]  /*116d0*/  FFMA.FTZ R105, R47, c[0x0][0x2d0], -R40 ;  /* 0x0000b4002f697a23 */ /* 0x000fe60000010828 */
[----:B------:R-:W-:Y:S01]  /*116e0*/  FMUL.FTZ R40, R68, R124 ;  /* 0x0000007c44287220 */ /* 0x000fe20000410000 */
[----:B------:R5:W1:Y:S01]  /*116f0*/  MUFU.EX2 R127, R58 ;  /* 0x0000003a007f7308 */ /* 0x000a620000000800 */
[--C-:B------:R-:W-:Y:S02]  /*11700*/  FFMA.FTZ R125, R87, c[0x0][0x2d0], -R56.reuse ;  /* 0x0000b400577d7a23 */ /* 0x100fe40000010838 */
[----:B------:R-:W1:Y:S01]  /*11710*/  LDSM.16.MT88.4 R84, [R188] ;  /* 0x00000000bc54783b */ /* 0x000e620000004200 */
[----:B------:R-:W-:Y:S02]  /*11720*/  FMUL.FTZ R47, R0, R131 ;  /* 0x00000083002f7220 */ /* 0x000fe40000410000 */
[C---:B------:R-:W-:Y:S04]  /*11730*/  HMMA.16816.F32.BF16 R40, R80.reuse, R52, R40 ;  /* 0x000000345028723c */ /* 0x040fe80000041828 */
[--C-:B------:R-:W-:Y:S01]  /*11740*/  FFMA.FTZ R104, R210, c[0x0][0x2d0], -R56.reuse ;  /* 0x0000b400d2687a23 */ /* 0x100fe20000010838 */
[----:B------:R-:W-:Y:S01]  /*11750*/  MUFU.EX2 R126, R65 ;  /* 0x00000041007e7308 */ /* 0x000fe20000000800 */
[----:B------:R-:W-:Y:S02]  /*11760*/  FMUL.FTZ R44, R68, R128 ;  /* 0x00000080442c7220 */ /* 0x000fe40000410000 */
[--C-:B------:R-:W-:Y:S04]  /*11770*/  FFMA.FTZ R52, R222, c[0x0][0x2d0], -R56.reuse ;  /* 0x0000b400de347a23 */ /* 0x100fe80000010838 */
[--C-:B------:R-:W-:Y:S01]  /*11780*/  FFMA.FTZ R53, R223, c[0x0][0x2d0], -R56.reuse ;  /* 0x0000b400df357a23 */ /* 0x100fe20000010838 */
[-C--:B------:R-:W-:Y:S02]  /*11790*/  HMMA.16816.F32.BF16 R44, R80, R54.reuse, R44 ;  /* 0x00000036502c723c */ /* 0x080fe4000004182c */
[----:B------:R1:W-:Y:S01]  /*117a0*/  MUFU.EX2 R222, R52 ;  /* 0x0000003400de7308 */ /* 0x0003e20000000800 */
[--C-:B------:R-:W-:Y:S02]  /*117b0*/  FFMA.FTZ R122, R157, c[0x0][0x2d0], -R56.reuse ;  /* 0x0000b4009d7a7a23 */ /* 0x100fe40000010838 */
[--C-:B-----5:R-:W-:Y:S02]  /*117c0*/  FFMA.FTZ R58, R232, c[0x0][0x2d0], -R73.reuse ;  /* 0x0000b400e83a7a23 */ /* 0x120fe40000010849 */
[----:B------:R-:W-:Y:S01]  /*117d0*/  FMUL.FTZ R57, R68, R141 ;  /* 0x0000008d44397220 */ /* 0x000fe20000410000 */
[C---:B------:R-:W-:Y:S04]  /*117e0*/  HMMA.16816.F32.BF16 R48, R76.reuse, R54, R48 ;  /* 0x000000364c30723c */ /* 0x040fe80000041830 */
[----:B------:R5:W-:Y:S01]  /*117f0*/  MUFU.EX2 R223, R60 ;  /* 0x0000003c00df7308 */ /* 0x000be20000000800 */
[----:B------:R-:W-:Y:S02]  /*11800*/  FMUL.FTZ R59, R0, R143 ;  /* 0x0000008f003b7220 */ /* 0x000fe40000410000 */
[C---:B------:R-:W-:Y:S02]  /*11810*/  FMUL.FTZ R54, R69.reuse, R138 ;  /* 0x0000008a45367220 */ /* 0x040fe40000410000 */
[----:B------:R-:W-:Y:S03]  /*11820*/  FMUL.FTZ R55, R69, R139 ;  /* 0x0000008b45377220 */ /* 0x000fe60000410000 */
[--C-:B------:R-:W-:Y:S02]  /*11830*/  FFMA.FTZ R123, R156, c[0x0][0x2d0], -R56.reuse ;  /* 0x0000b4009c7b7a23 */ /* 0x100fe40000010838 */
[----:B------:R5:W5:Y:S01]  /*11840*/  MUFU.EX2 R210, R53 ;  /* 0x0000003500d27308 */ /* 0x000b620000000800 */
[----:B------:R-:W-:Y:S02]  /*11850*/  FFMA.FTZ R124, R154, c[0x0][0x2d0], -R56 ;  /* 0x0000b4009a7c7a23 */ /* 0x000fe40000010838 */
[----:B------:R-:W-:Y:S02]  /*11860*/  FMUL.FTZ R56, R68, R140 ;  /* 0x0000008c44387220 */ /* 0x000fe40000410000 */
[----:B-1----:R-:W-:Y:S02]  /*11870*/  FFMA.FTZ R52, R230, c[0x0][0x2d0], -R73 ;  /* 0x0000b400e6347a23 */ /* 0x002fe40000010849 */
[----:B------:R-:W-:Y:S02]  /*11880*/  FMUL.FTZ R61, R68, R149 ;  /* 0x00000095443d7220 */ /* 0x000fe40000410000 */
[C---:B------:R-:W-:Y:S01]  /*11890*/  FMUL.FTZ R62, R0.reuse, R150 ;  /* 0x00000096003e7220 */ /* 0x040fe20000410000 */
[----:B------:R1:W-:Y:S01]  /*118a0*/  MUFU.EX2 R178, R52 ;  /* 0x0000003400b27308 */ /* 0x0003e20000000800 */
[----:B------:R-:W-:Y:S02]  /*118b0*/  FMUL.FTZ R63, R0, R151 ;  /* 0x00000097003f7220 */ /* 0x000fe40000410000 */
[----:B------:R-:W-:Y:S02]  /*118c0*/  FFMA.FTZ R106, R3, R249, R173 ;  /* 0x000000f9036a7223 */ /* 0x000fe400000100ad */
[--C-:B-----5:R-:W-:Y:S02]  /*118d0*/  FFMA.FTZ R60, R231, c[0x0][0x2d0], -R73.reuse ;  /* 0x0000b400e73c7a23 */ /* 0x120fe40000010849 */
[----:B------:R-:W-:Y:S01]  /*118e0*/  FMUL.FTZ R65, R3, R145 ;  /* 0x0000009103417220 */ /* 0x000fe20000410000 */
[----:B------:R-:W-:Y:S01]  /*118f0*/  F2FP.BF16.PACK_AB R145, R160, R161 ;  /* 0x000000a1a091723e */ /* 0x000fe200000010ff */
[C---:B------:R-:W-:Y:S01]  /*11900*/  FMUL.FTZ R66, R69.reuse, R146 ;  /* 0x0000009245427220 */ /* 0x040fe20000410000 */
[----:B------:R5:W5:Y:S01]  /*11910*/  MUFU.EX2 R131, R58 ;  /* 0x0000003a00837308 */ /* 0x000b620000000800 */
[----:B------:R-:W-:Y:S01]  /*11920*/  FMUL.FTZ R67, R69, R147 ;  /* 0x0000009345437220 */ /* 0x000fe20000410000 */
[----:B------:R-:W-:Y:S01]  /*11930*/  F2FP.BF16.PACK_AB R146, R158, R159 ;  /* 0x0000009f9e92723e */ /* 0x000fe200000010ff */
[--C-:B------:R-:W-:Y:S02]  /*11940*/  FFMA.FTZ R120, R164, c[0x0][0x2d0], -R73.reuse ;  /* 0x0000b400a4787a23 */ /* 0x100fe40000010849 */
[----:B------:R-:W-:Y:S02]  /*11950*/  FMUL.FTZ R53, R3, R137 ;  /* 0x0000008903357220 */ /* 0x000fe40000410000 */
[--C-:B------:R-:W-:Y:S02]  /*11960*/  FFMA.FTZ R110, R221, c[0x0][0x2d0], -R73.reuse ;  /* 0x0000b400dd6e7a23 */ /* 0x100fe40000010849 */
[--C-:B------:R-:W-:Y:S01]  /*11970*/  FFMA.FTZ R113, R220, c[0x0][0x2d0], -R73.reuse ;  /* 0x0000b400dc717a23 */ /* 0x100fe20000010849 */
[----:B------:R5:W-:Y:S01]  /*11980*/  MUFU.EX2 R216, R60 ;  /* 0x0000003c00d87308 */ /* 0x000be20000000800 */
[--C-:B------:R-:W-:Y:S02]  /*11990*/  FFMA.FTZ R114, R218, c[0x0][0x2d0], -R73.reuse ;  /* 0x0000b400da727a23 */ /* 0x100fe40000010849 */
[--C-:B------:R-:W-:Y:S02]  /*119a0*/  FFMA.FTZ R115, R215, c[0x0][0x2d0], -R73.reuse ;  /* 0x0000b400d7737a23 */ /* 0x100fe40000010849 */
[----:B-1----:R-:W-:Y:S02]  /*119b0*/  FMUL.FTZ R52, R3, R136 ;  /* 0x0000008803347220 */ /* 0x002fe40000410000 */
[--C-:B------:R-:W-:Y:S03]  /*119c0*/  FFMA.FTZ R121, R163, c[0x0][0x2d0], -R73.reuse ;  /* 0x0000b400a3797a23 */ /* 0x100fe60000010849 */
[----:B------:R1:W1:Y:S02]  /*119d0*/  MUFU.EX2 R128, R64 ;  /* 0x0000004000807308 */ /* 0x0002640000000800 */
[-C--:B------:R-:W-:Y:S03]  /*119e0*/  HMMA.16816.F32.BF16 R52, R76, R84.reuse, R52 ;  /* 0x000000544c34723c */ /* 0x080fe60000041834 */
[----:B-----5:R-:W-:Y:S05]  /*119f0*/  FMUL.FTZ R58, R0, R142 ;  /* 0x0000008e003a7220 */ /* 0x020fea0000410000 */
[----:B------:R-:W-:Y:S02]  /*11a00*/  MUFU.EX2 R139, R103 ;  /* 0x00000067008b7308 */ /* 0x000fe40000000800 */
[C---:B------:R-:W-:Y:S04]  /*11a10*/  HMMA.16816.F32.BF16 R56, R80.reuse, R84, R56 ;  /* 0x000000545038723c */ /* 0x040fe80000041838 */
[----:B------:R-:W-:Y:S04]  /*11a20*/  FMUL.FTZ R60, R68, R148 ;  /* 0x00000094443c7220 */ /* 0x000fe80000410000 */
[----:B------:R-:W-:Y:S03]  /*11a30*/  MUFU.EX2 R136, R96 ;  /* 0x0000006000887308 */ /* 0x000fe60000000800 */
[-C--:B------:R-:W-:Y:S03]  /*11a40*/  HMMA.16816.F32.BF16 R60, R80, R86.reuse, R60 ;  /* 0x00000056503c723c */ /* 0x080fe6000004183c */
[----:B-1----:R-:W-:Y:S01]  /*11a50*/  FMUL.FTZ R64, R3, R144 ;  /* 0x0000009003407220 */ /* 0x002fe20000410000 */
[----:B------:R-:W-:Y:S01]  /*11a60*/  F2FP.BF16.PACK_AB R144, R182, R181 ;  /* 0x000000b5b690723e */ /* 0x000fe200000010ff */
[----:B------:R-:W-:Y:S02]  /*11a70*/  FFMA.FTZ R3, R233, c[0x0][0x2d0], -R73 ;  /* 0x0000b400e9037a23 */ /* 0x000fe40000010849 */
[----:B------:R-:W-:Y:S01]  /*11a80*/  MUFU.EX2 R173, R97 ;  /* 0x0000006100ad7308 */ /* 0x000fe20000000800 */
[----:B------:R-:W-:Y:S02]  /*11a90*/  F2FP.BF16.PACK_AB R80, R207, R127 ;  /* 0x0000007fcf50723e */ /* 0x000fe400000010ff */
[----:B------:R-:W-:Y:S01]  /*11aa0*/  HMMA.16816.F32.BF16 R64, R76, R86, R64 ;  /* 0x000000564c40723c */ /* 0x000fe20000041840 */
[----:B------:R-:W1:Y:S03]  /*11ab0*/  LDSM.16.MT88.4 R84, [R186+0x800] ;  /* 0x00080000ba54783b */ /* 0x000e660000004200 */
[----:B------:R-:W-:Y:S02]  /*11ac0*/  F2FP.BF16.PACK_AB R82, R222, R210 ;  /* 0x000000d2de52723e */ /* 0x000fe400000010ff */
[----:B------:R-:W-:Y:S01]  /*11ad0*/  F2FP.BF16.PACK_AB R81, R131, R178 ;  /* 0x000000b28351723e */ /* 0x000fe200000010ff */
[----:B------:R-:W5:Y:S01]  /*11ae0*/  MUFU.EX2 R217, R3 ;  /* 0x0000000300d97308 */ /* 0x000f620000000800 */
[----:B------:R-:W-:Y:S04]  /*11af0*/  F2FP.BF16.PACK_AB R76, R209, R126 ;  /* 0x0000007ed14c723e */ /* 0x000fe800000010ff */
[----:B------:R-:W-:Y:S02]  /*11b00*/  F2FP.BF16.PACK_AB R77, R208, R128 ;  /* 0x00000080d04d723e */ /* 0x000fe400000010ff */
[----:B------:R-:W-:Y:S02]  /*11b10*/  F2FP.BF16.PACK_AB R78, R224, R213 ;  /* 0x000000d5e04e723e */ /* 0x000fe400000010ff */
[----:B------:R-:W-:Y:S01]  /*11b20*/  F2FP.BF16.PACK_AB R79, R239, R211 ;  /* 0x000000d3ef4f723e */ /* 0x000fe200000010ff */
[----:B------:R-:W-:Y:S06]  /*11b30*/  MUFU.EX2 R143, R101 ;  /* 0x00000065008f7308 */ /* 0x000fec0000000800 */
[-C--:B------:R-:W-:Y:S04]  /*11b40*/  HMMA.16816.F32.BF16 R4, R76, R88.reuse, R4 ;  /* 0x000000584c04723c */ /* 0x080fe80000041804 */
[----:B------:R-:W-:Y:S01]  /*11b50*/  MUFU.EX2 R164, R100 ;  /* 0x0000006400a47308 */ /* 0x000fe20000000800 */
[----:B--2---:R-:W-:Y:S01]  /*11b60*/  FFMA.FTZ R69, R69, R130, R175 ;  /* 0x0000008245457223 */ /* 0x004fe200000100af */
[----:B-----5:R-:W-:Y:S01]  /*11b70*/  F2FP.BF16.PACK_AB R83, R217, R216 ;  /* 0x000000d8d953723e */ /* 0x020fe200000010ff */
[--C-:B------:R-:W-:Y:S02]  /*11b80*/  FFMA.FTZ R3, R229, c[0x0][0x2d0], -R73.reuse ;  /* 0x0000b400e5037a23 */ /* 0x100fe40000010849 */
[----:B------:R-:W-:Y:S05]  /*11b90*/  FFMA.FTZ R73, R162, c[0x0][0x2d0], -R73 ;  /* 0x0000b400a2497a23 */ /* 0x000fea0000010849 */
[----:B------:R2:W-:Y:S01]  /*11ba0*/  MUFU.EX2 R130, R99 ;  /* 0x0000006300827308 */ /* 0x0005e20000000800 */
[C---:B------:R-:W-:Y:S04]  /*11bb0*/  HMMA.16816.F32.BF16 R8, R80.reuse, R88, R8 ;  /* 0x000000585008723c */ /* 0x040fe80000041808 */
[----:B---3--:R-:W-:Y:S02]  /*11bc0*/  FFMA.FTZ R68, R68, R129, R174 ;  /* 0x0000008144447223 */ /* 0x008fe400000100ae */
[----:B------:R-:W-:Y:S02]  /*11bd0*/  FADD.FTZ R69, R183, R69 ;  /* 0x00000045b7457221 */ /* 0x000fe40000010000 */
[-C--:B------:R-:W-:Y:S01]  /*11be0*/  HMMA.16816.F32.BF16 R12, R80, R90.reuse, R12 ;  /* 0x0000005a500c723c */ /* 0x080fe2000004180c */
[----:B------:R3:W-:Y:S03]  /*11bf0*/  MUFU.EX2 R162, R102 ;  /* 0x0000006600a27308 */ /* 0x0007e60000000800 */
[----:B------:R-:W-:Y:S04]  /*11c00*/  FADD.FTZ R68, R180, R68 ;  /* 0x00000044b4447221 */ /* 0x000fe80000010000 */
[C---:B------:R-:W-:Y:S01]  /*11c10*/  HMMA.16816.F32.BF16 R16, R76.reuse, R90, R16 ;  /* 0x0000005a4c10723c */ /* 0x040fe20000041810 */
[----:B------:R-:W5:Y:S02]  /*11c20*/  LDSM.16.MT88.4 R88, [R188+0x800] ;  /* 0x00080000bc58783b */ /* 0x000f640000004200 */
[----:B------:R-:W-:Y:S05]  /*11c30*/  MUFU.EX2 R157, R119 ;  /* 0x00000077009d7308 */ /* 0x000fea0000000800 */
[-C--:B------:R-:W-:Y:S01]  /*11c40*/  HMMA.16816.F32.BF16 R20, R76, R92.reuse, R20 ;  /* 0x0000005c4c14723c */ /* 0x080fe20000041814 */
[----:B--2---:R-:W-:Y:S04]  /*11c50*/  LDSM.16.MT88.4 R96, [R186+0x1000] ;  /* 0x00100000ba60783b */ /* 0x004fe80000004200 */
[----:B------:R-:W2:Y:S03]  /*11c60*/  MUFU.EX2 R156, R170 ;  /* 0x000000aa009c7308 */ /* 0x000ea60000000800 */
[C---:B------:R-:W-:Y:S01]  /*11c70*/  HMMA.16816.F32.BF16 R24, R80.reuse, R92, R24 ;  /* 0x0000005c5018723c */ /* 0x040fe20000041818 */
[----:B---3--:R-:W-:Y:S06]  /*11c80*/  LDSM.16.MT88.4 R100, [R185+0x2000] ;  /* 0x00200000b964783b */ /* 0x008fec0000004200 */
[----:B------:R-:W-:Y:S01]  /*11c90*/  MUFU.EX2 R73, R73 ;  /* 0x0000004900497308 */ /* 0x000fe20000000800 */
[-C--:B------:R-:W-:Y:S08]  /*11ca0*/  HMMA.16816.F32.BF16 R28, R80, R94.reuse, R28 ;  /* 0x0000005e501c723c */ /* 0x080ff0000004181c */
[C---:B------:R-:W-:Y:S01]  /*11cb0*/  HMMA.16816.F32.BF16 R32, R76.reuse, R94, R32 ;  /* 0x0000005e4c20723c */ /* 0x040fe20000041820 */
[----:B------:R-:W3:Y:S01]  /*11cc0*/  LDSM.16.MT88.4 R92, [R185+0x1000] ;  /* 0x00100000b95c783b */ /* 0x000ee20000004200 */
[----:B------:R-:W-:Y:S02]  /*11cd0*/  MUFU.EX2 R206, R105 ;  /* 0x0000006900ce7308 */ /* 0x000fe40000000800 */
[----:B--2---:R-:W-:Y:S04]  /*11ce0*/  F2FP.BF16.PACK_AB R147, R156, R157 ;  /* 0x0000009d9c93723e */ /* 0x004fe800000010ff */
[-C--:B-1----:R-:W-:Y:S04]  /*11cf0*/  HMMA.16816.F32.BF16 R36, R76, R84.reuse, R36 ;  /* 0x000000544c24723c */ /* 0x082fe80000041824 */
[----:B------:R-:W1:Y:S04]  /*11d00*/  MUFU.EX2 R142, R104 ;  /* 0x00000068008e7308 */ /* 0x000e680000000800 */
[C---:B------:R-:W-:Y:S06]  /*11d10*/  HMMA.16816.F32.BF16 R40, R80.reuse, R84, R40 ;  /* 0x000000545028723c */ /* 0x040fec0000041828 */
[----:B------:R2:W-:Y:S02]  /*11d20*/  MUFU.EX2 R129, R3 ;  /* 0x0000000300817308 */ /* 0x0005e40000000800 */
[-C--:B------:R-:W-:Y:S08]  /*11d30*/  HMMA.16816.F32.BF16 R44, R80, R86.reuse, R44 ;  /* 0x00000056502c723c */ /* 0x080ff0000004182c */
[C---:B------:R-:W-:Y:S01]  /*11d40*/  HMMA.16816.F32.BF16 R48, R76.reuse, R86, R48 ;  /* 0x000000564c30723c */ /* 0x040fe20000041830 */
[----:B------:R-:W3:Y:S01]  /*11d50*/  LDSM.16.MT88.4 R84, [R189+0x1000] ;  /* 0x00100000bd54783b */ /* 0x000ee20000004200 */
[----:B------:R1:W1:Y:S06]  /*11d60*/  MUFU.EX2 R138, R74 ;  /* 0x0000004a008a7308 */ /* 0x00026c0000000800 */
[-C--:B-----5:R-:W-:Y:S04]  /*11d70*/  HMMA.16816.F32.BF16 R52, R76, R88.reuse, R52 ;  /* 0x000000584c34723c */ /* 0x0a0fe80000041834 */
[----:B------:R-:W5:Y:S01]  /*11d80*/  MUFU.EX2 R137, R75 ;  /* 0x0000004b00897308 */ /* 0x000f620000000800 */
[----:B--2---:R-:W-:Y:S03]  /*11d90*/  FADD.FTZ R3, R235, R106 ;  /* 0x0000006aeb037221 */ /* 0x004fe60000010000 */
[C---:B------:R-:W-:Y:S06]  /*11da0*/  HMMA.16816.F32.BF16 R56, R80.reuse, R88, R56 ;  /* 0x000000585038723c */ /* 0x040fec0000041838 */
[----:B------:R-:W-:Y:S02]  /*11db0*/  MUFU.EX2 R163, R112 ;  /* 0x0000007000a37308 */ /* 0x000fe40000000800 */
[-C--:B------:R-:W-:Y:S04]  /*11dc0*/  HMMA.16816.F32.BF16 R60, R80, R90.reuse, R60 ;  /* 0x0000005a503c723c */ /* 0x080fe8000004183c */
[----:B-1----:R-:W-:Y:S03]  /*11dd0*/  FADD.FTZ R74, R236, R69 ;  /* 0x00000045ec4a7221 */ /* 0x002fe60000010000 */
[----:B------:R-:W-:Y:S01]  /*11de0*/  F2FP.BF16.PACK_AB R80, R139, R130 ;  /* 0x000000828b50723e */ /* 0x000fe200000010ff */
[----:B------:R-:W-:Y:S01]  /*11df0*/  HMMA.16816.F32.BF16 R64, R76, R90, R64 ;  /* 0x0000005a4c40723c */ /* 0x000fe20000041840 */
[----:B------:R-:W1:Y:S01]  /*11e00*/  LDSM.16.MT88.4 R88, [R188+0x1000] ;  /* 0x00100000bc58783b */ /* 0x000e620000004200 */
[----:B------:R-:W-:Y:S02]  /*11e10*/  MUFU.EX2 R174, R109 ;  /* 0x0000006d00ae7308 */ /* 0x000fe40000000800 */
[----:B------:R-:W-:Y:S02]  /*11e20*/  F2FP.BF16.PACK_AB R82, R162, R142 ;  /* 0x0000008ea252723e */ /* 0x000fe400000010ff */
[----:B------:R-:W-:Y:S02]  /*11e30*/  F2FP.BF16.PACK_AB R81, R138, R129 ;  /* 0x000000818a51723e */ /* 0x000fe400000010ff */
[----:B------:R-:W-:Y:S04]  /*11e40*/  F2FP.BF16.PACK_AB R76, R241, R226 ;  /* 0x000000e2f14c723e */ /* 0x000fe800000010ff */
[----:B------:R-:W-:Y:S01]  /*11e50*/  F2FP.BF16.PACK_AB R77, R240, R223 ;  /* 0x000000dff04d723e */ /* 0x000fe200000010ff */
[----:B------:R-:W-:Y:S01]  /*11e60*/  MUFU.EX2 R175, R108 ;  /* 0x0000006c00af7308 */ /* 0x000fe20000000800 */
[----:B------:R-:W-:Y:S02]  /*11e70*/  F2FP.BF16.PACK_AB R78, R219, R243 ;  /* 0x000000f3db4e723e */ /* 0x000fe400000010ff */
[----:B------:R-:W-:Y:S02]  /*11e80*/  F2FP.BF16.PACK_AB R79, R205, R206 ;  /* 0x000000cecd4f723e */ /* 0x000fe400000010ff */
[----:B-----5:R-:W-:Y:S01]  /*11e90*/  F2FP.BF16.PACK_AB R83, R136, R137 ;  /* 0x000000898853723e */ /* 0x020fe200000010ff */
[----:B----4-:R-:W-:Y:S04]  /*11ea0*/  FFMA.FTZ R0, R0, R132, R176 ;  /* 0x0000008400007223 */ /* 0x010fe800000100b0 */
[-C--:B---3--:R-:W-:Y:S01]  /*11eb0*/  HMMA.16816.F32.BF16 R4, R76, R92.reuse, R4 ;  /* 0x0000005c4c04723c */ /* 0x088fe20000041804 */
[----:B------:R-:W-:Y:S01]  /*11ec0*/  LDSM.16.MT88.4 R132, [R186+0x2000] ;  /* 0x00200000ba84783b */ /* 0x000fe20000004200 */
[----:B------:R-:W-:Y:S01]  /*11ed0*/  MUFU.EX2 R141, R110 ;  /* 0x0000006e008d7308 */ /* 0x000fe20000000800 */
[----:B------:R-:W-:Y:S02]  /*11ee0*/  FADD.FTZ R75, R177, R0 ;  /* 0x00000000b14b7221 */ /* 0x000fe40000010000 */
[----:B------:R-:W-:Y:S02]  /*11ef0*/  FADD.FTZ R0, R234, R3 ;  /* 0x00000003ea007221 */ /* 0x000fe40000010000 */
[----:B------:R-:W-:Y:S01]  /*11f00*/  FADD.FTZ R69, R238, R75 ;  /* 0x0000004bee457221 */ /* 0x000fe20000010000 */
[C---:B------:R-:W-:Y:S04]  /*11f10*/  HMMA.16816.F32.BF16 R8, R80.reuse, R92, R8 ;  /* 0x0000005c5008723c */ /* 0x040fe80000041808 */
[----:B------:R-:W2:Y:S01]  /*11f20*/  MUFU.EX2 R75, R121 ;  /* 0x00000079004b7308 */ /* 0x000ea20000000800 */
[----:B------:R-:W-:Y:S02]  /*11f30*/  FADD.FTZ R0, R245, R0 ;  /* 0x00000000f5007221 */ /* 0x000fe40000010000 */
[----:B------:R-:W-:Y:S01]  /*11f40*/  FADD.FTZ R3, R204, R68 ;  /* 0x00000044cc037221 */ /* 0x000fe20000010000 */
[-C--:B------:R-:W-:Y:S04]  /*11f50*/  HMMA.16816.F32.BF16 R12, R80, R94.reuse, R12 ;  /* 0x0000005e500c723c */ /* 0x080fe8000004180c */
[----:B------:R-:W-:Y:S02]  /*11f60*/  FADD.FTZ R68, R244, R74 ;  /* 0x0000004af4447221 */ /* 0x000fe40000010000 */
[----:B------:R-:W-:Y:S01]  /*11f70*/  MUFU.EX2 R140, R113 ;  /* 0x00000071008c7308 */ /* 0x000fe20000000800 */
[----:B------:R-:W-:Y:S01]  /*11f80*/  FADD.FTZ R3, R242, R3 ;  /* 0x00000003f2037221 */ /* 0x000fe20000010000 */
[C---:B------:R-:W-:Y:S01]  /*11f90*/  HMMA.16816.F32.BF16 R16, R76.reuse, R94, R16 ;  /* 0x0000005e4c10723c */ /* 0x040fe20000041810 */
[----:B------:R-:W-:Y:S03]  /*11fa0*/  LDSM.16.MT88.4 R92, [R189+0x1800] ;  /* 0x00180000bd5c783b */ /* 0x000fe60000004200 */
[----:B------:R-:W-:Y:S02]  /*11fb0*/  FADD.FTZ R3, R127, R3 ;  /* 0x000000037f037221 */ /* 0x000fe40000010000 */
[----:B------:R-:W-:Y:S02]  /*11fc0*/  FADD.FTZ R68, R128, R68 ;  /* 0x0000004480447221 */ /* 0x000fe40000010000 */
[-C--:B------:R-:W-:Y:S01]  /*11fd0*/  HMMA.16816.F32.BF16 R20, R76, R84.reuse, R20 ;  /* 0x000000544c14723c */ /* 0x080fe20000041814 */
[----:B------:R-:W-:Y:S03]  /*11fe0*/  MUFU.EX2 R155, R114 ;  /* 0x00000072009b7308 */ /* 0x000fe60000000800 */
[----:B--2---:R-:W-:Y:S01]  /*11ff0*/  F2FP.BF16.PACK_AB R151, R73, R75 ;  /* 0x0000004b4997723e */ /* 0x004fe200000010ff */
[----:B------:R-:W-:Y:S02]  /*12000*/  FADD.FTZ R74, R237, R69 ;  /* 0x00000045ed4a7221 */ /* 0x000fe40000010000 */
[----:B------:R-:W-:Y:S01]  /*12010*/  FADD.FTZ R69, R126, R0 ;  /* 0x000000007e457221 */ /* 0x000fe20000010000 */
[C---:B------:R-:W-:Y:S03]  /*12020*/  HMMA.16816.F32.BF16 R24, R80.reuse, R84, R24 ;  /* 0x000000545018723c */ /* 0x040fe60000041818 */
[----:B------:R-:W-:Y:S01]  /*12030*/  MUFU.EX2 R154, R115 ;  /* 0x00000073009a7308 */ /* 0x000fe20000000800 */
[----:B------:R-:W-:Y:S02]  /*12040*/  FADD.FTZ R0, R178, R74 ;  /* 0x0000004ab2007221 */ /* 0x000fe40000010000 */
[----:B------:R-:W-:Y:S02]  /*12050*/  FADD.FTZ R69, R209, R69 ;  /* 0x00000045d1457221 */ /* 0x000fe40000010000 */
[-C--:B------:R-:W-:Y:S04]  /*12060*/  HMMA.16816.F32.BF16 R28, R80, R86.reuse, R28 ;  /* 0x00000056501c723c */ /* 0x080fe8000004181c */
[----:B------:R-:W-:Y:S01]  /*12070*/  FADD.FTZ R0, R131, R0 ;  /* 0x0000000083007221 */ /* 0x000fe20000010000 */
[----:B------:R-:W-:Y:S01]  /*12080*/  MUFU.EX2 R152, R123 ;  /* 0x0000007b00987308 */ /* 0x000fe20000000800 */
[----:B------:R-:W-:Y:S02]  /*12090*/  FADD.FTZ R69, R213, R69 ;  /* 0x00000045d5457221 */ /* 0x000fe40000010000 */
[C---:B------:R-:W-:Y:S01]  /*120a0*/  HMMA.16816.F32.BF16 R32, R76.reuse, R86, R32 ;  /* 0x000000564c20723c */ /* 0x040fe20000041820 */
[----:B------:R-:W2:Y:S03]  /*120b0*/  LDSM.16.MT88.4 R84, [R185+0x1800] ;  /* 0x00180000b954783b */ /* 0x000ea60000004200 */
[----:B------:R-:W-:Y:S02]  /*120c0*/  FADD.FTZ R0, R216, R0 ;  /* 0x00000000d8007221 */ /* 0x000fe40000010000 */
[----:B------:R-:W-:Y:S01]  /*120d0*/  FADD.FTZ R3, R207, R3 ;  /* 0x00000003cf037221 */ /* 0x000fe20000010000 */
[----:B------:R-:W3:Y:S01]  /*120e0*/  MUFU.EX2 R153, R122 ;  /* 0x0000007a00997308 */ /* 0x000ee20000000800 */
[-C--:B------:R-:W-:Y:S04]  /*120f0*/  HMMA.16816.F32.BF16 R36, R76, R96.reuse, R36 ;  /* 0x000000604c24723c */ /* 0x080fe80000041824 */
[----:B------:R-:W-:Y:S02]  /*12100*/  FADD.FTZ R0, R217, R0 ;  /* 0x00000000d9007221 */ /* 0x000fe40000010000 */
[----:B------:R-:W-:Y:S02]  /*12110*/  FADD.FTZ R3, R210, R3 ;  /* 0x00000003d2037221 */ /* 0x000fe40000010000 */
[C---:B------:R-:W-:Y:S04]  /*12120*/  HMMA.16816.F32.BF16 R40, R80.reuse, R96, R40 ;  /* 0x000000605028723c */ /* 0x040fe80000041828 */
[----:B------:R-:W-:Y:S02]  /*12130*/  FADD.FTZ R3, R222, R3 ;  /* 0x00000003de037221 */ /* 0x000fe40000010000 */
[----:B------:R-:W-:Y:S02]  /*12140*/  FADD.FTZ R68, R208, R68 ;  /* 0x00000044d0447221 */ /* 0x000fe40000010000 */
[-C--:B------:R-:W-:Y:S04]  /*12150*/  HMMA.16816.F32.BF16 R44, R80, R98.reuse, R44 ;  /* 0x00000062502c723c */ /* 0x080fe8000004182c */
[----:B------:R-:W-:Y:S01]  /*12160*/  FADD.FTZ R68, R211, R68 ;  /* 0x00000044d3447221 */ /* 0x000fe20000010000 */
[----:B---3--:R-:W-:Y:S03]  /*12170*/  F2FP.BF16.PACK_AB R148, R152, R153 ;  /* 0x000000999894723e */ /* 0x008fe600000010ff */
[C---:B------:R-:W-:Y:S01]  /*12180*/  HMMA.16816.F32.BF16 R48, R76.reuse, R98, R48 ;  /* 0x000000624c30723c */ /* 0x040fe20000041830 */
[----:B------:R-:W3:Y:S07]  /*12190*/  LDSM.16.MT88.4 R96, [R186+0x1800] ;  /* 0x00180000ba60783b */ /* 0x000eee0000004200 */
[-C--:B-1----:R-:W-:Y:S08]  /*121a0*/  HMMA.16816.F32.BF16 R52, R76, R88.reuse, R52 ;  /* 0x000000584c34723c */ /* 0x082ff00000041834 */
[C---:B------:R-:W-:Y:S08]  /*121b0*/  HMMA.16816.F32.BF16 R56, R80.reuse, R88, R56 ;  /* 0x000000585038723c */ /* 0x040ff00000041838 */
[-C--:B------:R-:W-:Y:S07]  /*121c0*/  HMMA.16816.F32.BF16 R60, R80, R90.reuse, R60 ;  /* 0x0000005a503c723c */ /* 0x080fee000004183c */
[----:B------:R-:W-:Y:S01]  /*121d0*/  F2FP.BF16.PACK_AB R80, R164, R143 ;  /* 0x0000008fa450723e */ /* 0x000fe200000010ff */
[----:B------:R-:W-:Y:S01]  /*121e0*/  HMMA.16816.F32.BF16 R64, R76, R90, R64 ;  /* 0x0000005a4c40723c */ /* 0x000fe20000041840 */
[----:B------:R-:W1:Y:S03]  /*121f0*/  LDSM.16.MT88.4 R88, [R188+0x1800] ;  /* 0x00180000bc58783b */ /* 0x000e660000004200 */
[----:B------:R-:W-:Y:S02]  /*12200*/  F2FP.BF16.PACK_AB R82, R173, R168 ;  /* 0x000000a8ad52723e */ /* 0x000fe400000010ff */
[----:B------:R-:W-:Y:S02]  /*12210*/  F2FP.BF16.PACK_AB R81, R140, R141 ;  /* 0x0000008d8c51723e */ /* 0x000fe400000010ff */
[----:B------:R-:W-:Y:S04]  /*12220*/  F2FP.BF16.PACK_AB R76, R166, R167 ;  /* 0x000000a7a64c723e */ /* 0x000fe800000010ff */
[----:B------:R-:W-:Y:S02]  /*12230*/  F2FP.BF16.PACK_AB R77, R165, R163 ;  /* 0x000000a3a54d723e */ /* 0x000fe400000010ff */
[----:B------:R-:W-:Y:S02]  /*12240*/  F2FP.BF16.PACK_AB R78, R179, R169 ;  /* 0x000000a9b34e723e */ /* 0x000fe400000010ff */
[----:B------:R-:W-:Y:S02]  /*12250*/  F2FP.BF16.PACK_AB R79, R175, R174 ;  /* 0x000000aeaf4f723e */ /* 0x000fe400000010ff */
[----:B------:R-:W-:Y:S05]  /*12260*/  F2FP.BF16.PACK_AB R83, R154, R155 ;  /* 0x0000009b9a53723e */ /* 0x000fea00000010ff */
[-C--:B--2---:R-:W-:Y:S08]  /*12270*/  HMMA.16816.F32.BF16 R4, R76, R84.reuse, R4 ;  /* 0x000000544c04723c */ /* 0x084ff00000041804 */
[C---:B------:R-:W-:Y:S01]  /*12280*/  HMMA.16816.F32.BF16 R8, R80.reuse, R84, R8 ;  /* 0x000000545008723c */ /* 0x040fe20000041808 */
[----:B------:R2:W-:Y:S07]  /*12290*/  MUFU.EX2 R85, R118 ;  /* 0x0000007600557308 */ /* 0x0005ee0000000800 */
[-C--:B------:R-:W-:Y:S03]  /*122a0*/  HMMA.16816.F32.BF16 R12, R80, R86.reuse, R12 ;  /* 0x00000056500c723c */ /* 0x080fe6000004180c */
[----:B------:R-:W4:Y:S05]  /*122b0*/  MUFU.EX2 R84, R120 ;  /* 0x0000007800547308 */ /* 0x000f2a0000000800 */
[C---:B------:R-:W-:Y:S05]  /*122c0*/  HMMA.16816.F32.BF16 R16, R76.reuse, R86, R16 ;  /* 0x000000564c10723c */ /* 0x040fea0000041810 */
[----:B------:R-:W-:Y:S03]  /*122d0*/  MUFU.EX2 R86, R125 ;  /* 0x0000007d00567308 */ /* 0x000fe60000000800 */
[-C--:B------:R-:W-:Y:S01]  /*122e0*/  HMMA.16816.F32.BF16 R20, R76, R92.reuse, R20 ;  /* 0x0000005c4c14723c */ /* 0x080fe20000041814 */
[----:B--2---:R-:W2:Y:S06]  /*122f0*/  LDSM.16.MT88.4 R116, [R189+0x2000] ;  /* 0x00200000bd74783b */ /* 0x004eac0000004200 */
[----:B------:R-:W5:Y:S01]  /*12300*/  MUFU.EX2 R87, R124 ;  /* 0x0000007c00577308 */ /* 0x000f620000000800 */
[C---:B------:R-:W-:Y:S04]  /*12310*/  HMMA.16816.F32.BF16 R24, R80.reuse, R92, R24 ;  /* 0x0000005c5018723c */ /* 0x040fe80000041818 */
[----:B----4-:R-:W-:Y:S04]  /*12320*/  F2FP.BF16.PACK_AB R149, R84, R85 ;  /* 0x000000555495723e */ /* 0x010fe800000010ff */
[-C--:B------:R-:W-:Y:S08]  /*12330*/  HMMA.16816.F32.BF16 R28, R80, R94.reuse, R28 ;  /* 0x0000005e501c723c */ /* 0x080ff0000004181c */
[C---:B------:R-:W-:Y:S04]  /*12340*/  HMMA.16816.F32.BF16 R32, R76.reuse, R94, R32 ;  /* 0x0000005e4c20723c */ /* 0x040fe80000041820 */
[----:B-----5:R-:W-:Y:S04]  /*12350*/  F2FP.BF16.PACK_AB R150, R86, R87 ;  /* 0x000000575696723e */ /* 0x020fe800000010ff */
[-C--:B---3--:R-:W-:Y:S08]  /*12360*/  HMMA.16816.F32.BF16 R36, R76, R96.reuse, R36 ;  /* 0x000000604c24723c */ /* 0x088ff00000041824 */
[C---:B------:R-:W-:Y:S08]  /*12370*/  HMMA.16816.F32.BF16 R40, R80.reuse, R96, R40 ;  /* 0x000000605028723c */ /* 0x040ff00000041828 */
[-C--:B------:R-:W-:Y:S08]  /*12380*/  HMMA.16816.F32.BF16 R44, R80, R98.reuse, R44 ;  /* 0x00000062502c723c */ /* 0x080ff0000004182c */
[C---:B------:R-:W-:Y:S08]  /*12390*/  HMMA.16816.F32.BF16 R48, R76.reuse, R98, R48 ;  /* 0x000000624c30723c */ /* 0x040ff00000041830 */
[-C--:B-1----:R-:W-:Y:S08]  /*123a0*/  HMMA.16816.F32.BF16 R52, R76, R88.reuse, R52 ;  /* 0x000000584c34723c */ /* 0x082ff00000041834 */
        /* <DEDUP_REMOVED lines=8> */
[----:B------:R-:W-:Y:S01]  /*12430*/  FADD.FTZ R9, R224, R69 ;  /* 0x00000045e0097221 */ /* 0x000fe20000010000 */
[----:B------:R-:W-:Y:S01]  /*12440*/  MOV R69, R2 ;  /* 0x0000000200457202 */ /* 0x000fe20000000f00 */
[----:B------:R-:W-:Y:S02]  /*12450*/  FADD.FTZ R8, R239, R68 ;  /* 0x00000044ef087221 */ /* 0x000fe40000010000 */
[C---:B------:R-:W-:Y:S04]  /*12460*/  HMMA.16816.F32.BF16 R100, R144.reuse, R102, R16 ;  /* 0x000000669064723c */ /* 0x040fe80000041810 */
[----:B------:R-:W-:Y:S02]  /*12470*/  FADD.FTZ R12, R226, R9 ;  /* 0x00000009e20c7221 */ /* 0x000fe40000010000 */
[----:B------:R-:W-:Y:S02]  /*12480*/  FADD.FTZ R9, R129, R0 ;  /* 0x0000000081097221 */ /* 0x000fe40000010000 */
[-C--:B--2---:R-:W-:Y:S04]  /*12490*/  HMMA.16816.F32.BF16 R104, R144, R116.reuse, R20 ;  /* 0x000000749068723c */ /* 0x084fe80000041814 */
[----:B------:R-:W-:Y:S02]  /*124a0*/  FADD.FTZ R11, R223, R8 ;  /* 0x00000008df0b7221 */ /* 0x000fe40000010000 */
[----:B------:R-:W-:Y:S02]  /*124b0*/  FADD.FTZ R0, R139, R10 ;  /* 0x0000000a8b007221 */ /* 0x000fe40000010000 */
        /* <DEDUP_REMOVED lines=32> */
[C---:B------:R-:W-:Y:S07]  /*126c0*/  HMMA.16816.F32.BF16 R140, R148.reuse, R4, R56 ;  /* 0x00000004948c723c */ /* 0x040fee0000041838 */
[----:B------:R-:W-:Y:S01]  /*126d0*/  FADD.FTZ R4, R174, R11 ;  /* 0x0000000bae047221 */ /* 0x000fe20000010000 */
[-C--:B------:R-:W-:Y:S04]  /*126e0*/  HMMA.16816.F32.BF16 R148, R148, R6.reuse, R60 ;  /* 0x000000069494723c */ /* 0x080fe8000004183c */
[----:B------:R-:W-:Y:S02]  /*126f0*/  FADD.FTZ R9, R175, R4 ;  /* 0x00000004af097221 */ /* 0x000fe40000010000 */
[----:B------:R-:W-:Y:S02]  /*12700*/  FADD.FTZ R5, R154, R0 ;  /* 0x000000009a057221 */ /* 0x000fe40000010000 */
[----:B------:R-:W-:Y:S01]  /*12710*/  FADD.FTZ R4, R181, R10 ;  /* 0x0000000ab5047221 */ /* 0x000fe20000010000 */
[----:B------:R-:W-:Y:S04]  /*12720*/  HMMA.16816.F32.BF16 R144, R144, R6, R64 ;  /* 0x000000069090723c */ /* 0x000fe80000041840 */
[----:B------:R-:W-:Y:S02]  /*12730*/  FADD.FTZ R3, R161, R9 ;  /* 0x00000009a1037221 */ /* 0x000fe40000010000 */
[----:B------:R-:W-:Y:S02]  /*12740*/  FADD.FTZ R0, R153, R8 ;  /* 0x0000000899007221 */ /* 0x000fe40000010000 */
[----:B------:R-:W-:Y:S01]  /*12750*/  FADD.FTZ R8, R85, R5 ;  /* 0x0000000555087221 */ /* 0x000fe20000010000 */
[----:B------:R-:W-:Y:S03]  /*12760*/  MOV R85, R70 ;  /* 0x0000004600557202 */ /* 0x000fe60000000f00 */
        /* <DEDUP_REMOVED lines=10> */
[----:B------:R-:W-:Y:S01]  /*12810*/  MOV R84, R71 ;  /* 0x0000004700547202 */ /* 0x000fe20000000f00 */
[----:B------:R-:W-:Y:S01]  /*12820*/  FADD.FTZ R3, R86, R3 ;  /* 0x0000000356037221 */ /* 0x000fe20000010000 */
[----:B------:R-:W-:Y:S01]  /*12830*/  STL [R1+0x8], R4 ;  /* 0x0000080401007387 */ /* 0x000fe20000100800 */
[----:B------:R-:W-:Y:S01]  /*12840*/  FADD.FTZ R0, R75, R0 ;  /* 0x000000004b007221 */ /* 0x000fe20000010000 */
[----:B------:R-:W-:Y:S02]  /*12850*/  MOV R86, R2 ;  /* 0x0000000200567202 */ /* 0x000fe40000000f00 */
[----:B------:R-:W-:Y:S01]  /*12860*/  STL [R1+0xc], R3 ;  /* 0x00000c0301007387 */ /* 0x000fe20000100800 */
[----:B------:R-:W-:Y:S05]  /*12870*/  FADD.FTZ R0, R73, R0 ;  /* 0x0000000049007221 */ /* 0x000fea0000010000 */
[----:B------:R1:W-:Y:S02]  /*12880*/  STL [R1+0x10], R0 ;  /* 0x0000100001007387 */ /* 0x0003e40000100800 */
[----:B-1----:R-:W-:Y:S01]  /*12890*/  MOV R0, R72 ;  /* 0x0000004800007202 */ /* 0x002fe20000000f00 */
[----:B------:R-:W-:-:S05]  /*128a0*/  @P0 BRA `(.L_x_705) ;  /* 0xffffc2f000000947 */ /* 0x000fca000383ffff */
.L_x_694:
[----:B------:R-:W2:Y:S02]  /*128b0*/  LDL R2, [R1+0x14] ;  /* 0x0000140001027983 */ /* 0x000ea40000100800 */
[----:B--2---:R-:W-:-:S13]  /*128c0*/  ISETP.GE.AND P0, PT, R202, R2, PT ;  /* 0x00000002ca00720c */ /* 0x004fda0003f06270 */
[----:B------:R-:W-:Y:S05]  /*128d0*/  @!P0 BRA `(.L_x_706) ;  /* 0x00005aa000008947 */ /* 0x000fea0003800000 */
[----:B------:R-:W-:Y:S01]  /*128e0*/  IMAD.MOV.U32 R85, RZ, RZ, R71 ;  /* 0x000000ffff557224 */ /* 0x000fe200078e0047 */
[----:B------:R-:W-:Y:S01]  /*128f0*/  MOV R87, R69 ;  /* 0x0000004500577202 */ /* 0x000fe20000000f00 */
[----:B------:R-:W-:Y:S01]  /*12900*/  IMAD.MOV.U32 R84, RZ, RZ, R72 ;  /* 0x000000ffff547224 */ /* 0x000fe200078e0048 */
[----:B------:R-:W-:Y:S02]  /*12910*/  MOV R86, R70 ;  /* 0x0000004600567202 */ /* 0x000fe40000000f00 */
.L_x_734:
[----:B------:R-:W2:Y:S01]  /*12920*/  LDL.64 R6, [R1+0x38] ;  /* 0x0000380001067983 */ /* 0x000ea20000100a00 */
[----:B------:R-:W-:Y:S04]  /*12930*/  DEPBAR.LE SB0, 0x0 ;  /* 0x000080000000791a */ /* 0x000fe80000000000 */
[----:B------:R-:W3:Y:S01]  /*12940*/  LDL R5, [R1+0x44] ;  /* 0x0000440001057983 */ /* 0x000ee20000100800 */
[----:B------:R-:W-:Y:S01]  /*12950*/  WARPSYNC 0xffffffff ;  /* 0xffffffff00007948 */ /* 0x000fe20003800000 */
[----:B------:R-:W-:Y:S01]  /*12960*/  SHF.R.S32.HI R0, RZ, 0x1f, R214 ;  /* 0x0000001fff007819 */ /* 0x000fe200000114d6 */
[----:B------:R-:W-:Y:S01]  /*12970*/  IMAD.WIDE.U32 R2, R214, c[0x0][0x208], RZ ;  /* 0x00008200d6027a25 */ /* 0x000fe200078e00ff */
[----:B------:R-:W-:Y:S01]  /*12980*/  BAR.SYNC.DEFER_BLOCKING 0x0 ;  /* 0x0000000000007b1d */ /* 0x000fe20000010000 */
[----:B------:R-:W-:Y:S02]  /*12990*/  SHF.R.S32.HI R4, RZ, 0x1f, R201 ;  /* 0x0000001fff047819 */ /* 0x000fe400000114c9 */
[----:B------:R-:W-:Y:S02]  /*129a0*/  IMAD R0, R0, c[0x0][0x208], RZ ;  /* 0x0000820000007a24 */ /* 0x000fe400078e02ff */
[C---:B------:R-:W-:Y:S01]  /*129b0*/  SHF.L.U64.HI R68, R201.reuse, 0x1, R4 ;  /* 0x00000001c9447819 */ /* 0x040fe20000010204 */
[----:B------:R-:W-:Y:S02]  /*129c0*/  IMAD.SHL.U32 R58, R201, 0x2, RZ ;  /* 0x00000002c93a7824 */ /* 0x000fe400078e00ff */
[----:B------:R-:W-:Y:S04]  /*129d0*/  IMAD R0, R214, c[0x0][0x20c], R0 ;  /* 0x00008300d6007a24 */ /* 0x000fe800078e0200 */
[----:B------:R-:W-:Y:S01]  /*129e0*/  IMAD.IADD R3, R3, 0x1, R0 ;  /* 0x0000000103037824 */ /* 0x000fe200078e0200 */
[----:B------:R-:W-:Y:S03]  /*129f0*/  SHF.R.S32.HI R0, RZ, 0x1f, R212 ;  /* 0x0000001fff007819 */ /* 0x000fe600000114d4 */
[----:B------:R-:W-:Y:S04]  /*12a00*/  IMAD.WIDE.U32 R2, R212, c[0x0][0x218], R2 ;  /* 0x00008600d4027a25 */ /* 0x000fe800078e0002 */
[----:B------:R-:W-:Y:S01]  /*12a10*/  IMAD R0, R0, c[0x0][0x218], RZ ;  /* 0x0000860000007a24 */ /* 0x000fe200078e02ff */
[----:B------:R1:W4:Y:S03]  /*12a20*/  LDSM.16.M88.4 R80, [R191] ;  /* 0x00000000bf50783b */ /* 0x0003260000000200 */
[----:B------:R-:W-:Y:S01]  /*12a30*/  IMAD R0, R212, c[0x0][0x21c], R0 ;  /* 0x00008700d4007a24 */ /* 0x000fe200078e0200 */
        /* <DEDUP_REMOVED lines=19> */
.L_x_845:
[-C--:B------:R-:W-:Y:S01]  /*12b70*/  HMMA.16816.F32.BF16 R4, R80, R16.reuse, RZ ;  /* 0x000000105004723c */ /* 0x080fe200000418ff */
[----:B------:R-:W3:Y:S01]  /*12b80*/  SHFL.IDX PT, R2, R0, RZ, 0x181f ;  /* 0x00181fff00027589 */ /* 0x000ee200000e0000 */
[----:B------:R-:W-:Y:S06]  /*12b90*/  BSSY B0, `(.L_x_708) ;  /* 0x000015f000007945 */ /* 0x000fec0003800000 */
[C---:B------:R-:W-:Y:S01]  /*12ba0*/  HMMA.16816.F32.BF16 R8, R76.reuse, R16, RZ ;  /* 0x000000104c08723c */ /* 0x040fe200000418ff */
[----:B------:R-:W4:Y:S07]  /*12bb0*/  SHFL.IDX PT, R3, R0, 0x1, 0x181f ;  /* 0x00381f0000037f89 */ /* 0x000f2e00000e0000 */
[-C--:B------:R-:W-:Y:S01]  /*12bc0*/  HMMA.16816.F32.BF16 R12, R76, R18.reuse, RZ ;  /* 0x000000124c0c723c */ /* 0x080fe200000418ff */
[----:B------:R-:W5:Y:S07]  /*12bd0*/  SHFL.IDX PT, R55, R52, 0x1, 0x181f ;  /* 0x00381f0034377f89 */ /* 0x000f6e00000e0000 */
[C---:B------:R-:W-:Y:S01]  /*12be0*/  HMMA.16816.F32.BF16 R16, R80.reuse, R18, RZ ;  /* 0x000000125010723c */ /* 0x040fe200000418ff */
[----:B------:R-:W1:Y:S07]  /*12bf0*/  SHFL.IDX PT, R53, R0, 0x2, 0x181f ;  /* 0x00581f0000357f89 */ /* 0x000e6e00000e0000 */
[-C--:B------:R-:W-:Y:S01]  /*12c00*/  HMMA.16816.F32.BF16 R20, R80, R32.reuse, RZ ;  /* 0x000000205014723c */ /* 0x080fe200000418ff */
[----:B------:R-:W-:Y:S07]  /*12c10*/  SHFL.IDX PT, R56, R52, 0x2, 0x181f ;  /* 0x00581f0034387f89 */ /* 0x000fee00000e0000 */
[C---:B------:R-:W-:Y:S01]  /*12c20*/  HMMA.16816.F32.BF16 R24, R76.reuse, R32, RZ ;  /* 0x000000204c18723c */ /* 0x040fe200000418ff */
[----:B------:R-:W3:Y:S07]  /*12c30*/  SHFL.IDX PT, R54, R0, 0x3, 0x181f ;  /* 0x00781f0000367f89 */ /* 0x000eee00000e0000 */
[-C--:B------:R-:W-:Y:S01]  /*12c40*/  HMMA.16816.F32.BF16 R28, R76, R34.reuse, RZ ;  /* 0x000000224c1c723c */ /* 0x080fe200000418ff */
[----:B------:R-:W1:Y:S07]  /*12c50*/  SHFL.IDX PT, R69, R52, 0x3, 0x181f ;  /* 0x00781f0034457f89 */ /* 0x000e6e00000e0000 */
[C---:B------:R-:W-:Y:S01]  /*12c60*/  HMMA.16816.F32.BF16 R32, R80.reuse, R34, RZ ;  /* 0x000000225020723c */ /* 0x040fe200000418ff */
[----:B------:R1:W-:Y:S07]  /*12c70*/  SHFL.IDX PT, R73, R52, 0x4, 0x181f ;  /* 0x00981f0034497f89 */ /* 0x0003ee00000e0000 */
[-C--:B------:R-:W-:Y:S01]  /*12c80*/  HMMA.16816.F32.BF16 R36, R80, R48.reuse, RZ ;  /* 0x000000305024723c */ /* 0x080fe200000418ff */
[----:B------:R-:W1:Y:S07]  /*12c90*/  SHFL.IDX PT, R0, R0, 0x4, 0x181f ;  /* 0x00981f0000007f89 */ /* 0x000e6e00000e0000 */
[C---:B------:R-:W-:Y:S01]  /*12ca0*/  HMMA.16816.F32.BF16 R40, R76.reuse, R48, RZ ;  /* 0x000000304c28723c */ /* 0x040fe200000418ff */
[----:B------:R-:W2:Y:S07]  /*12cb0*/  LDL R235, [R1+0x14] ;  /* 0x0000140001eb7983 */ /* 0x000eae0000100800 */
[-C--:B------:R-:W-:Y:S08]  /*12cc0*/  HMMA.16816.F32.BF16 R44, R76, R50.reuse, RZ ;  /* 0x000000324c2c723c */ /* 0x080ff000000418ff */
[C---:B------:R-:W-:Y:S04]  /*12cd0*/  HMMA.16816.F32.BF16 R48, R80.reuse, R50, RZ ;  /* 0x000000325030723c */ /* 0x040fe800000418ff */
[-C--:B---3--:R-:W-:Y:S02]  /*12ce0*/  IADD3 R2, P0, R2, R58.reuse, RZ ;  /* 0x0000003a02027210 */ /* 0x088fe40007f1e0ff */
[----:B----4-:R-:W-:Y:S02]  /*12cf0*/  IADD3 R62, P1, R3, R58, RZ ;  /* 0x0000003a033e7210 */ /* 0x010fe40007f3e0ff */
[-C--:B--2---:R-:W-:Y:S04]  /*12d00*/  IADD3.X R3, R57, R68.reuse, RZ, P0, !PT ;  /* 0x0000004439037210 */ /* 0x084fe800007fe4ff */
[----:B-----5:R-:W-:Y:S01]  /*12d10*/  IADD3.X R63, R55, R68, RZ, P1, !PT ;  /* 0x00000044373f7210 */ /* 0x020fe20000ffe4ff */
[----:B------:R2:W-:Y:S01]  /*12d20*/  LDGSTS.E.BYPASS.LTC128B.128 [R203+0x100], [R2.64], !P3 ;  /* 0x0010000002cb7fae */ /* 0x0005e2000d901d46 */
[-C--:B-1----:R-:W-:Y:S02]  /*12d30*/  IADD3 R60, P0, R53, R58.reuse, RZ ;  /* 0x0000003a353c7210 */ /* 0x082fe40007f1e0ff */
[----:B------:R-:W-:Y:S02]  /*12d40*/  IADD3 R70, P1, R54, R58, RZ ;  /* 0x0000003a36467210 */ /* 0x000fe40007f3e0ff */
[-C--:B------:R-:W-:Y:S01]  /*12d50*/  IADD3.X R61, R56, R68.reuse, RZ, P0, !PT ;  /* 0x00000044383d7210 */ /* 0x080fe200007fe4ff */
[-C--:B------:R-:W-:Y:S01]  /*12d60*/  HMMA.16816.F32.BF16 R52, R80, R64.reuse, RZ ;  /* 0x000000405034723c */ /* 0x080fe200000418ff */
[----:B------:R-:W-:Y:S01]  /*12d70*/  IADD3.X R71, R69, R68, RZ, P1, !PT ;  /* 0x0000004445477210 */ /* 0x000fe20000ffe4ff */
[----:B------:R1:W-:Y:S01]  /*12d80*/  LDGSTS.E.BYPASS.LTC128B.128 [R203+0x900], [R62.64], !P3 ;  /* 0x009000003ecb7fae */ /* 0x0003e2000d901d46 */
[----:B------:R-:W-:Y:S04]  /*12d90*/  IADD3 R72, P0, R0, R58, RZ ;  /* 0x0000003a00487210 */ /* 0x000fe80007f1e0ff */
[----:B------:R-:W-:Y:S01]  /*12da0*/  IADD3.X R73, R73, R68, RZ, P0, !PT ;  /* 0x0000004449497210 */ /* 0x000fe200007fe4ff */
[C---:B------:R-:W-:Y:S02]  /*12db0*/  HMMA.16816.F32.BF16 R56, R76.reuse, R64, RZ ;  /* 0x000000404c38723c */ /* 0x040fe400000418ff */
[----:B------:R1:W-:Y:S08]  /*12dc0*/  LDGSTS.E.BYPASS.LTC128B.128 [R203+0x1100], [R60.64], !P3 ;  /* 0x011000003ccb7fae */ /* 0x0003f0000d901d46 */
[----:B------:R3:W-:Y:S08]  /*12dd0*/  LDGSTS.E.BYPASS.LTC128B.128 [R203+0x1900], [R70.64], !P3 ;  /* 0x0190000046cb7fae */ /* 0x0007f0000d901d46 */
[----:B------:R4:W-:Y:S08]  /*12de0*/  LDGSTS.E.BYPASS.LTC128B.128 [R203+0x2100], [R72.64], !P3 ;  /* 0x0210000048cb7fae */ /* 0x0009f0000d901d46 */
[----:B------:R-:W0:Y:S01]  /*12df0*/  LDGDEPBAR ;  /* 0x00000000000079af */ /* 0x000e220000000000 */
[-C--:B-1----:R-:W-:Y:S08]  /*12e00*/  HMMA.16816.F32.BF16 R60, R76, R66.reuse, RZ ;  /* 0x000000424c3c723c */ /* 0x082ff000000418ff */
        /* <DEDUP_REMOVED lines=31> */
[----:B------:R-:W2:Y:S07]  /*13000*/  LDSM.16.M88.4 R156, [R190+0x1800] ;  /* 0x00180000be9c783b */ /* 0x000eae0000000200 */
[-C--:B-1----:R-:W-:Y:S08]  /*13010*/  HMMA.16816.F32.BF16 R4, R152, R160.reuse, R4 ;  /* 0x000000a09804723c */ /* 0x082ff00000041804 */
[C---:B---3--:R-:W-:Y:S08]  /*13020*/  HMMA.16816.F32.BF16 R8, R168.reuse, R160, R8 ;  /* 0x000000a0a808723c */ /* 0x048ff00000041808 */
[-C--:B------:R-:W-:Y:S03]  /*13030*/  HMMA.16816.F32.BF16 R12, R168, R162.reuse, R12 ;  /* 0x000000a2a80c723c */ /* 0x080fe6000004180c */
[----:B------:R-:W-:Y:S05]  /*13040*/  ISETP.GT.AND P0, PT, R202, R235, PT ;  /* 0x000000ebca00720c */ /* 0x000fea0003f04270 */
[C---:B------:R-:W-:Y:S01]  /*13050*/  HMMA.16816.F32.BF16 R16, R152.reuse, R162, R16 ;  /* 0x000000a29810723c */ /* 0x040fe20000041810 */
[----:B------:R-:W1:Y:S07]  /*13060*/  LDSM.16.M88.4 R160, [R190+0x2000] ;  /* 0x00200000bea0783b */ /* 0x000e6e0000000200 */
        /* <DEDUP_REMOVED lines=10> */
[-C--:B--2---:R-:W-:Y:S08]  /*13110*/  HMMA.16816.F32.BF16 R52, R152, R156.reuse, R52 ;  /* 0x0000009c9834723c */ /* 0x084ff00000041834 */
[C---:B------:R-:W-:Y:S08]  /*13120*/  HMMA.16816.F32.BF16 R56, R168.reuse, R156, R56 ;  /* 0x0000009ca838723c */ /* 0x040ff00000041838 */
[-C--:B------:R-:W-:Y:S08]  /*13130*/  HMMA.16816.F32.BF16 R60, R168, R158.reuse, R60 ;  /* 0x0000009ea83c723c */ /* 0x080ff0000004183c */
[C---:B------:R-:W-:Y:S08]  /*13140*/  HMMA.16816.F32.BF16 R64, R152.reuse, R158, R64 ;  /* 0x0000009e9840723c */ /* 0x040ff00000041840 */
[-C--:B-1----:R-:W-:Y:S08]  /*13150*/  HMMA.16816.F32.BF16 R68, R152, R160.reuse, R68 ;  /* 0x000000a09844723c */ /* 0x082ff00000041844 */
        /* <DEDUP_REMOVED lines=230> */
.L_x_846:
        /* <DEDUP_REMOVED lines=22> */
.L_x_847:
[----:B--2---:R-:W-:Y:S04]  /*14120*/  IADD3 R2, P0, R0, R18, RZ ;  /* 0x0000001200027210 */ /* 0x004fe80007f1e0ff */
[----:B-1----:R-:W-:Y:S05]  /*14130*/  IADD3.X R3, R4, R5, RZ, P0, !PT ;  /* 0x0000000504037210 */ /* 0x002fea00007fe4ff */
[----:B------:R-:W-:Y:S01]  /*14140*/  @!PT LDS RZ, [RZ] ;  /* 0x00000000fffff984 */ /* 0x000fe20000000800 */
[----:B------:R-:W-:Y:S01]  /*14150*/  @!PT LDS RZ, [RZ] ;  /* 0x00000000fffff984 */ /* 0x000fe20000000800 */
[----:B------:R-:W-:Y:S01]  /*14160*/  @!PT LDS RZ, [RZ] ;  /* 0x00000000fffff984 */ /* 0x000fe20000000800 */
[----:B------:R1:W-:Y:S04]  /*14170*/  LDGSTS.E.BYPASS.LTC128B.128 [R203+0x4900], [R2.64], !P3 ;  /* 0x0490000002cb7fae */ /* 0x0003e8000d901d46 */
.L_x_709:
[----:B--234-:R-:W-:Y:S05]  /*14180*/  BSYNC B0 ;  /* 0x0000000000007941 */ /* 0x01cfea0003800000 */
.L_x_708:
[----:B-1----:R-:W2:Y:S01]  /*14190*/  LDL R2, [R1] ;  /* 0x0000000001027983 */ /* 0x002ea20000100800 */
[----:B------:R-:W-:Y:S01]  /*141a0*/  IMAD.MOV.U32 R3, RZ, RZ, c[0x0][0x2c4] ;  /* 0x0000b100ff037624 */ /* 0x000fe200078e00ff */
[----:B------:R-:W-:Y:S01]  /*141b0*/  ULDC UR4, c[0x0][0x324] ;  /* 0x0000c90000047ab9 */ /* 0x000fe20000000800 */
[----:B------:R-:W-:Y:S01]  /*141c0*/  IMAD R0, R202, -0x50, RZ ;  /* 0xffffffb0ca007824 */ /* 0x000fe200078e02ff */
[----:B------:R-:W3:Y:S01]  /*141d0*/  LDL R5, [R1+0x48] ;  /* 0x0000480001057983 */ /* 0x000ee20000100800 */
[----:B------:R-:W-:Y:S01]  /*141e0*/  ULOP3.LUT UR4, URZ, UR4, URZ, 0x33, !UPT ;  /* 0x000000043f047292 */ /* 0x000fe2000f8e333f */
[----:B------:R-:W-:Y:S02]  /*141f0*/  ISETP.NE.AND P0, PT, R3, 0x1, PT ;  /* 0x000000010300780c */ /* 0x000fe40003f05270 */
[----:B------:R-:W3:Y:S04]  /*14200*/  LDL R4, [R1+0x4c] ;  /* 0x00004c0001047983 */ /* 0x000ee80000100800 */
[----:B------:R-:W0:Y:S01]  /*14210*/  LDGDEPBAR ;  /* 0x00000000000079af */ /* 0x000e220000000000 */
[----:B--2---:R-:W-:Y:S04]  /*14220*/  IADD3 R2, -R2, 0x1, R0 ;  /* 0x0000000102027810 */ /* 0x004fe80007ffe100 */
[----:B------:R-:W-:Y:S04]  /*14230*/  IADD3 R2, -R246, R2, R248 ;  /* 0x00000002f6027210 */ /* 0x000fe80007ffe1f8 */
[----:B------:R-:W-:Y:S01]  /*14240*/  IADD3 R7, R2, UR4, RZ ;  /* 0x0000000402077c10 */ /* 0x000fe2000fffe0ff */
[----:B---3--:R-:W-:Y:S01]  /*14250*/  IMAD.IADD R5, R4, 0x1, R5 ;  /* 0x0000000104057824 */ /* 0x008fe200078e0205 */
[----:B------:R-:W-:Y:S03]  /*14260*/  IADD3 R6, R2, c[0x0][0x328], RZ ;  /* 0x0000ca0002067a10 */ /* 0x000fe60007ffe0ff */
[----:B------:R-:W-:Y:S05]  /*14270*/  @P0 IMAD.HI.U32 R3, R5, c[0x0][0x2c8], RZ ;  /* 0x0000b20005030a27 */ /* 0x000fea00078e00ff */
[----:B------:R-:W-:Y:S01]  /*14280*/  @P0 SHF.R.U32.HI R5, RZ, c[0x0][0x2cc], R3 ;  /* 0x0000b300ff050a19 */ /* 0x000fe20000011603 */
[----:B------:R-:W-:-:S05]  /*14290*/  BRA.DIV ~URZ, `(.L_x_712) ;  /* 0x0000bf227f007947 */ /* 0x000fca000b800000 */
[----:B------:R1:W2:Y:S02]  /*142a0*/  SHFL.IDX PT, R4, R5, RZ, 0x1c1f ;  /* 0x001c1fff05047589 */ /* 0x0002a400000e0000 */
.L_x_848:
[----:B--2---:R-:W-:Y:S01]  /*142b0*/  IADD3 R3, R6, R4, RZ ;  /* 0x0000000406037210 */ /* 0x004fe20007ffe0ff */
        /* <DEDUP_REMOVED lines=15> */
.L_x_715:
[----:B------:R-:W-:Y:S04]  /*143b0*/  MOV R8, c[0x0][0x32c] ;  /* 0x0000cb0000087a02 */ /* 0x000fe80000000f00 */
[----:B------:R-:W-:-:S13]  /*143c0*/  ISETP.NE.AND P0, PT, R8, 0x1, PT ;  /* 0x000000010800780c */ /* 0x000fda0003f05270 */
[----:B------:R-:W-:Y:S05]  /*143d0*/  @P0 IMAD.HI.U32 R8, R4, c[0x0][0x330], RZ ;  /* 0x0000cc0004080a27 */ /* 0x000fea00078e00ff */
[----:B------:R-:W-:Y:S02]  /*143e0*/  @P0 SHF.R.U32.HI R4, RZ, c[0x0][0x334], R8 ;  /* 0x0000cd00ff040a19 */ /* 0x000fe40000011608 */
.L_x_716:
[----:B------:R-:W-:Y:S05]  /*143f0*/  BSYNC B0 ;  /* 0x0000000000007941 */ /* 0x000fea0003800000 */
.L_x_714:
[----:B------:R-:W2:Y:S02]  /*14400*/  LDL R8, [R1] ;  /* 0x0000000001087983 */ /* 0x000ea40000100800 */
[----:B--2---:R-:W-:Y:S04]  /*14410*/  IMAD.IADD R8, R0, 0x1, -R8 ;  /* 0x0000000100087824 */ /* 0x004fe800078e0a08 */
[----:B------:R-:W-:Y:S05]  /*14420*/  IMAD R4, R4, c[0x0][0x32c], R8 ;  /* 0x0000cb0004047a24 */ /* 0x000fea00078e0208 */
[----:B------:R-:W-:Y:S02]  /*14430*/  IADD3 R8, R4, c[0x0][0x32c], RZ ;  /* 0x0000cb0004087a10 */ /* 0x000fe40007ffe0ff */
[----:B------:R-:W-:Y:S02]  /*14440*/  IMNMX R2, R2, R4, !PT ;  /* 0x0000000402027217 */ /* 0x000fe40007800200 */
[----:B------:R-:W-:Y:S02]  /*14450*/  IMNMX R3, R3, R8, PT ;  /* 0x0000000803037217 */ /* 0x000fe40003800200 */
.L_x_713:
        /* <DEDUP_REMOVED lines=76> */
[----:B------:R-:W-:Y:S02]  /*14920*/  FSEL R51, R44, -INF , !P0 ;  /* 0xff8000002c337808 */ /* 0x000fe40004000000 */
[----:B------:R-:W-:Y:S02]  /*14930*/  LOP3.LUT R200, R200, 0xfffffffd, RZ, 0xc0, !PT ;  /* 0xfffffffdc8c87812 */ /* 0x000fe400078ec0ff */
[----:B------:R-:W-:Y:S04]  /*14940*/  ISETP.GT.AND P0, PT, R2, 0x30, !P1 ;  /* 0x000000300200780c */ /* 0x000fe80004f04270 */
[----:B------:R-:W-:Y:S03]  /*14950*/  ISETP.LT.OR P0, PT, R3, 0x31, P0 ;  /* 0x000000310300780c */ /* 0x000fe60000701670 */
[----:B------:R-:W-:Y:S02]  /*14960*/  @P1 LOP3.LUT R200, R200, 0x2, RZ, 0xfc, !PT ;  /* 0x00000002c8c81812 */ /* 0x000fe400078efcff */
[----:B------:R-:W-:Y:S02]  /*14970*/  ISETP.GE.AND P1, PT, R0, 0x32, PT ;  /* 0x000000320000780c */ /* 0x000fe40003f26270 */
[----:B------:R-:W-:Y:S02]  /*14980*/  FSEL R53, R43, -INF , !P0 ;  /* 0xff8000002b357808 */ /* 0x000fe40004000000 */
[----:B------:R-:W-:Y:S02]  /*14990*/  ISETP.GT.AND P0, PT, R2, 0x31, !P1 ;  /* 0x000000310200780c */ /* 0x000fe40004f04270 */
[----:B------:R-:W-:Y:S02]  /*149a0*/  LOP3.LUT R200, R200, 0xfffffffe, RZ, 0xc0, !PT ;  /* 0xfffffffec8c87812 */ /* 0x000fe400078ec0ff */
[C---:B------:R-:W-:Y:S04]  /*149b0*/  ISETP.LT.OR P0, PT, R3.reuse, 0x32, P0 ;  /* 0x000000320300780c */ /* 0x040fe80000701670 */
        /* <DEDUP_REMOVED lines=26> */
.L_x_849:
        /* <DEDUP_REMOVED lines=16> */
.L_x_720:
[----:B------:R-:W-:Y:S04]  /*14c60*/  MOV R8, c[0x0][0x32c] ;  /* 0x0000cb0000087a02 */ /* 0x000fe80000000f00 */
[----:B------:R-:W-:-:S13]  /*14c70*/  ISETP.NE.AND P0, PT, R8, 0x1, PT ;  /* 0x000000010800780c */ /* 0x000fda0003f05270 */
[----:B------:R-:W-:Y:S05]  /*14c80*/  @P0 IMAD.HI.U32 R8, R4, c[0x0][0x330], RZ ;  /* 0x0000cc0004080a27 */ /* 0x000fea00078e00ff */
[----:B------:R-:W-:Y:S02]  /*14c90*/  @P0 SHF.R.U32.HI R4, RZ, c[0x0][0x334], R8 ;  /* 0x0000cd00ff040a19 */ /* 0x000fe40000011608 */
.L_x_721:
[----:B------:R-:W-:Y:S05]  /*14ca0*/  BSYNC B0 ;  /* 0x0000000000007941 */ /* 0x000fea0003800000 */
.L_x_719:
[----:B------:R-:W3:Y:S02]  /*14cb0*/  LDL R8, [R1] ;  /* 0x0000000001087983 */ /* 0x000ee40000100800 */
[----:B---3--:R-:W-:Y:S04]  /*14cc0*/  IMAD.IADD R8, R0, 0x1, -R8 ;  /* 0x0000000100087824 */ /* 0x008fe800078e0a08 */
[----:B------:R-:W-:Y:S05]  /*14cd0*/  IMAD R4, R4, c[0x0][0x32c], R8 ;  /* 0x0000cb0004047a24 */ /* 0x000fea00078e0208 */
[----:B------:R-:W-:Y:S02]  /*14ce0*/  IADD3 R8, R4, c[0x0][0x32c], RZ ;  /* 0x0000cb0004087a10 */ /* 0x000fe40007ffe0ff */
[----:B------:R-:W-:Y:S02]  /*14cf0*/  IMNMX R3, R3, R4, !PT ;  /* 0x0000000403037217 */ /* 0x000fe40007800200 */
[----:B------:R-:W-:Y:S02]  /*14d00*/  IMNMX R2, R2, R8, PT ;  /* 0x0000000802027217 */ /* 0x000fe40003800200 */
.L_x_718:
        /* <DEDUP_REMOVED lines=77> */
.L_x_850:
        /* <DEDUP_REMOVED lines=16> */
.L_x_725:
[----:B------:R-:W-:Y:S04]  /*152e0*/  MOV R8, c[0x0][0x32c] ;  /* 0x0000cb0000087a02 */ /* 0x000fe80000000f00 */
[----:B------:R-:W-:-:S13]  /*152f0*/  ISETP.NE.AND P0, PT, R8, 0x1, PT ;  /* 0x000000010800780c */ /* 0x000fda0003f05270 */
[----:B------:R-:W-:Y:S05]  /*15300*/  @P0 IMAD.HI.U32 R8, R4, c[0x0][0x330], RZ ;  /* 0x0000cc0004080a27 */ /* 0x000fea00078e00ff */
[----:B------:R-:W-:Y:S02]  /*15310*/  @P0 SHF.R.U32.HI R4, RZ, c[0x0][0x334], R8 ;  /* 0x0000cd00ff040a19 */ /* 0x000fe40000011608 */
.L_x_726:
[----:B------:R-:W-:Y:S05]  /*15320*/  BSYNC B0 ;  /* 0x0000000000007941 */ /* 0x000fea0003800000 */
.L_x_724:
[----:B------:R-:W4:Y:S02]  /*15330*/  LDL R8, [R1] ;  /* 0x0000000001087983 */ /* 0x000f240000100800 */
[----:B----4-:R-:W-:Y:S04]  /*15340*/  IMAD.IADD R8, R0, 0x1, -R8 ;  /* 0x0000000100087824 */ /* 0x010fe800078e0a08 */
[----:B------:R-:W-:Y:S05]  /*15350*/  IMAD R4, R4, c[0x0][0x32c], R8 ;  /* 0x0000cb0004047a24 */ /* 0x000fea00078e0208 */
[----:B------:R-:W-:Y:S02]  /*15360*/  IADD3 R8, R4, c[0x0][0x32c], RZ ;  /* 0x0000cb0004087a10 */ /* 0x000fe40007ffe0ff */
[----:B------:R-:W-:Y:S02]  /*15370*/  IMNMX R3, R3, R4, !PT ;  /* 0x0000000403037217 */ /* 0x000fe40007800200 */
[----:B------:R-:W-:Y:S02]  /*15380*/  IMNMX R2, R2, R8, PT ;  /* 0x0000000802027217 */ /* 0x000fe40003800200 */
.L_x_723:
        /* <DEDUP_REMOVED lines=77> */
.L_x_851:
        /* <DEDUP_REMOVED lines=16> */
.L_x_730:
[----:B--234-:R-:W-:Y:S04]  /*15960*/  MOV R5, c[0x0][0x32c] ;  /* 0x0000cb0000057a02 */ /* 0x01cfe80000000f00 */
[----:B------:R-:W-:-:S13]  /*15970*/  ISETP.NE.AND P0, PT, R5, 0x1, PT ;  /* 0x000000010500780c */ /* 0x000fda0003f05270 */
[----:B------:R-:W-:Y:S05]  /*15980*/  @P0 IMAD.HI.U32 R5, R4, c[0x0][0x330], RZ ;  /* 0x0000cc0004050a27 */ /* 0x000fea00078e00ff */
[----:B------:R-:W-:Y:S02]  /*15990*/  @P0 SHF.R.U32.HI R4, RZ, c[0x0][0x334], R5 ;  /* 0x0000cd00ff040a19 */ /* 0x000fe40000011605 */
.L_x_731:
[----:B------:R-:W-:Y:S05]  /*159a0*/  BSYNC B0 ;  /* 0x0000000000007941 */ /* 0x000fea0003800000 */
.L_x_729:
[----:B------:R-:W2:Y:S02]  /*159b0*/  LDL R5, [R1] ;  /* 0x0000000001057983 */ /* 0x000ea40000100800 */
[----:B--2---:R-:W-:Y:S04]  /*159c0*/  IMAD.IADD R0, R0, 0x1, -R5 ;  /* 0x0000000100007824 */ /* 0x004fe800078e0a05 */
[----:B------:R-:W-:Y:S05]  /*159d0*/  IMAD R0, R4, c[0x0][0x32c], R0 ;  /* 0x0000cb0004007a24 */ /* 0x000fea00078e0200 */
[----:B------:R-:W-:Y:S02]  /*159e0*/  IADD3 R4, R0, c[0x0][0x32c], RZ ;  /* 0x0000cb0000047a10 */ /* 0x000fe40007ffe0ff */
[----:B------:R-:W-:Y:S02]  /*159f0*/  IMNMX R2, R2, R0, !PT ;  /* 0x0000000002027217 */ /* 0x000fe40007800200 */
[----:B------:R-:W-:Y:S02]  /*15a00*/  IMNMX R3, R3, R4, PT ;  /* 0x0000000403037217 */ /* 0x000fe40003800200 */
.L_x_728:
        /* <DEDUP_REMOVED lines=45> */
[----:B------:R-:W-:Y:S02]  /*15ce0*/  FSEL R163, R36, -INF , !P1 ;  /* 0xff80000024a37808 */ /* 0x000fe40004800000 */
[----:B------:R-:W-:Y:S02]  /*15cf0*/  ISETP.LT.OR P0, PT, R3, 0x19, P0 ;  /* 0x000000190300780c */ /* 0x000fe40000701670 */
[----:B------:R-:W-:Y:S02]  /*15d00*/  FMNMX.FTZ R5, R177, R5, !PT ;  /* 0x00000005b1057209 */ /* 0x000fe40007810000 */
[----:B------:R-:W-:Y:S02]  /*15d10*/  FSEL R154, R222, -INF , !P0 ;  /* 0xff800000de9a7808 */ /* 0x000fe40004000000 */
[----:B------:R-:W-:Y:S02]  /*15d20*/  LOP3.LUT P0, RZ, R200, 0x40, RZ, 0xc0, !PT ;  /* 0x00000040c8ff7812 */ /* 0x000fe4000780c0ff */
[----:B------:R-:W-:Y:S02]  /*15d30*/  FMNMX.FTZ R5, R176, R5, !PT ;  /* 0x00000005b0057209 */ /* 0x000fe40007810000 */
        /* <DEDUP_REMOVED lines=106> */
.L_x_852:
        /* <DEDUP_REMOVED lines=15> */
.L_x_853:
[C---:B------:R-:W-:Y:S01]  /*164d0*/  FMUL.FTZ R0, R72.reuse, c[0x0][0x2d0] ;  /* 0x0000b40048007a20 */ /* 0x040fe20000410000 */
[----:B------:R-:W-:Y:S01]  /*164e0*/  FSETP.NEU.FTZ.AND P0, PT, R72, -INF , PT ;  /* 0xff8000004800780b */ /* 0x000fe20003f1d000 */
[----:B------:R-:W-:Y:S01]  /*164f0*/  WARPSYNC 0xffffffff ;  /* 0xffffffff00007948 */ /* 0x000fe20003800000 */
[----:B------:R-:W-:Y:S01]  /*16500*/  FSETP.NEU.FTZ.AND P1, PT, R71, -INF , PT ;  /* 0xff8000004700780b */ /* 0x000fe20003f3d000 */
[----:B------:R-:W-:Y:S01]  /*16510*/  LDSM.16.MT88.4 R36, [R189] ;  /* 0x00000000bd24783b */ /* 0x000fe20000004200 */
[----:B------:R-:W-:Y:S02]  /*16520*/  FSEL R40, R0, RZ, P0 ;  /* 0x000000ff00287208 */ /* 0x000fe40000000000 */
[----:B----4-:R-:W-:Y:S03]  /*16530*/  FMNMX.FTZ R69, R3, R4, !PT ;  /* 0x0000000403457209 */ /* 0x010fe60007810000 */
[--C-:B------:R-:W-:Y:S02]  /*16540*/  FFMA.FTZ R0, R19, c[0x0][0x2d0], -R40.reuse ;  /* 0x0000b40013007a23 */ /* 0x100fe40000010828 */
[----:B------:R-:W2:Y:S01]  /*16550*/  LDL.LU R251, [R1+0x4] ;  /* 0x0000040001fb7983 */ /* 0x000ea20000300800 */
[--C-:B------:R-:W-:Y:S01]  /*16560*/  FFMA.FTZ R2, R22, c[0x0][0x2d0], -R40.reuse ;  /* 0x0000b40016027a23 */ /* 0x100fe20000010828 */
[----:B------:R1:W-:Y:S01]  /*16570*/  MUFU.EX2 R217, R0 ;  /* 0x0000000000d97308 */ /* 0x0003e20000000800 */
[--C-:B------:R-:W-:Y:S01]  /*16580*/  FFMA.FTZ R211, R53, c[0x0][0x2d0], -R40.reuse ;  /* 0x0000b40035d37a23 */ /* 0x100fe20000010828 */
[----:B------:R-:W3:Y:S01]  /*16590*/  LDL.LU R250, [R1+0x8] ;  /* 0x0000080001fa7983 */ /* 0x000ee20000300800 */
[--C-:B------:R-:W-:Y:S02]  /*165a0*/  FFMA.FTZ R209, R54, c[0x0][0x2d0], -R40.reuse ;  /* 0x0000b40036d17a23 */ /* 0x100fe40000010828 */
[--C-:B------:R-:W-:Y:S02]  /*165b0*/  FFMA.FTZ R215, R55, c[0x0][0x2d0], -R40.reuse ;  /* 0x0000b40037d77a23 */ /* 0x100fe40000010828 */
[----:B------:R-:W-:Y:S01]  /*165c0*/  LDSM.16.MT88.4 R52, [R186] ;  /* 0x00000000ba34783b */ /* 0x000fe20000004200 */
[--C-:B------:R-:W-:Y:S02]  /*165d0*/  FFMA.FTZ R48, R47, c[0x0][0x2d0], -R40.reuse ;  /* 0x0000b4002f307a23 */ /* 0x100fe40000010828 */
[----:B------:R4:W5:Y:S01]  /*165e0*/  MUFU.EX2 R223, R2 ;  /* 0x0000000200df7308 */ /* 0x0009620000000800 */
[----:B------:R-:W-:Y:S02]  /*165f0*/  FMUL.FTZ R4, R69, c[0x0][0x2d0] ;  /* 0x0000b40045047a20 */ /* 0x000fe40000410000 */
[--C-:B------:R-:W-:Y:S02]  /*16600*/  FFMA.FTZ R58, R49, c[0x0][0x2d0], -R40.reuse ;  /* 0x0000b400313a7a23 */ /* 0x100fe40000010828 */
[--C-:B------:R-:W-:Y:S02]  /*16610*/  FFMA.FTZ R213, R73, c[0x0][0x2d0], -R40.reuse ;  /* 0x0000b40049d57a23 */ /* 0x100fe40000010828 */
[--C-:B------:R-:W-:Y:S02]  /*16620*/  FFMA.FTZ R28, R41, c[0x0][0x2d0], -R40.reuse ;  /* 0x0000b400291c7a23 */ /* 0x100fe40000010828 */
[----:B------:R-:W-:Y:S01]  /*16630*/  FFMA.FTZ R210, R63, c[0x0][0x2d0], -R40 ;  /* 0x0000b4003fd27a23 */ /* 0x000fe20000010828 */
[----:B------:R-:W-:Y:S01]  /*16640*/  MUFU.EX2 R241, R48 ;  /* 0x0000003000f17308 */ /* 0x000fe20000000800 */
[----:B-1----:R-:W-:Y:S05]  /*16650*/  FMUL.FTZ R0, R71, c[0x0][0x2d0] ;  /* 0x0000b40047007a20 */ /* 0x002fea0000410000 */
[----:B------:R-:W-:Y:S04]  /*16660*/  FSEL R56, R0, RZ, P1 ;  /* 0x000000ff00387208 */ /* 0x000fe80000800000 */
[----:B------:R1:W-:Y:S01]  /*16670*/  MUFU.EX2 R245, R28 ;  /* 0x0000001c00f57308 */ /* 0x0003e20000000800 */
[----:B------:R-:W-:Y:S02]  /*16680*/  FFMA.FTZ R0, R12, c[0x0][0x2d0], -R56 ;  /* 0x0000b4000c007a23 */ /* 0x000fe40000010838 */
[----:B----4-:R-:W-:Y:S02]  /*16690*/  FFMA.FTZ R2, R23, c[0x0][0x2d0], -R40 ;  /* 0x0000b40017027a23 */ /* 0x010fe40000010828 */
[--C-:B------:R-:W-:Y:S05]  /*166a0*/  FFMA.FTZ R5, R21, c[0x0][0x2d0], -R56.reuse ;  /* 0x0000b40015057a23 */ /* 0x100fea0000010838 */
[----:B------:R4:W-:Y:S01]  /*166b0*/  MUFU.EX2 R216, R0 ;  /* 0x0000000000d87308 */ /* 0x0009e20000000800 */
[--C-:B------:R-:W-:Y:S09]  /*166c0*/  FFMA.FTZ R73, R83, c[0x0][0x2d0], -R56.reuse ;  /* 0x0000b40053497a23 */ /* 0x100ff20000010838 */
[----:B------:R5:W-:Y:S01]  /*166d0*/  MUFU.EX2 R226, R2 ;  /* 0x0000000200e27308 */ /* 0x000be20000000800 */
[--C-:B-1----:R-:W-:Y:S02]  /*166e0*/  FFMA.FTZ R28, R32, c[0x0][0x2d0], -R56.reuse ;  /* 0x0000b400201c7a23 */ /* 0x102fe40000010838 */
[--C-:B------:R-:W-:Y:S07]  /*166f0*/  FFMA.FTZ R32, R33, c[0x0][0x2d0], -R56.reuse ;  /* 0x0000b40021207a23 */ /* 0x100fee0000010838 */
[----:B------:R-:W-:Y:S01]  /*16700*/  MUFU.EX2 R240, R5 ;  /* 0x0000000500f07308 */ /* 0x000fe20000000800 */
[----:B----4-:R-:W-:Y:S09]  /*16710*/  FFMA.FTZ R0, R18, c[0x0][0x2d0], -R56 ;  /* 0x0000b40012007a23 */ /* 0x010ff20000010838 */
[----:B------:R1:W-:Y:S01]  /*16720*/  MUFU.EX2 R222, R0 ;  /* 0x0000000000de7308 */ /* 0x0003e20000000800 */
[----:B-----5:R-:W-:Y:S09]  /*16730*/  FMUL.FTZ R2, R70, c[0x0][0x2d0] ;  /* 0x0000b40046027a20 */ /* 0x020ff20000410000 */
[----:B------:R-:W-:Y:S10]  /*16740*/  MUFU.EX2 R225, R28 ;  /* 0x0000001c00e17308 */ /* 0x000ff40000000800 */
[----:B------:R-:W-:Y:S01]  /*16750*/  MUFU.EX2 R239, R32 ;  /* 0x0000002000ef7308 */ /* 0x000fe20000000800 */
[----:B-1----:R-:W-:Y:S09]  /*16760*/  FFMA.FTZ R0, R25, c[0x0][0x2d0], -R40 ;  /* 0x0000b40019007a23 */ /* 0x002ff20000010828 */
[----:B------:R1:W-:Y:S10]  /*16770*/  MUFU.EX2 R242, R0 ;  /* 0x0000000000f27308 */ /* 0x0003f40000000800 */
[----:B------:R-:W-:Y:S01]  /*16780*/  MUFU.EX2 R238, R58 ;  /* 0x0000003a00ee7308 */ /* 0x000fe20000000800 */
[----:B-1----:R-:W-:Y:S02]  /*16790*/  FFMA.FTZ R0, R20, c[0x0][0x2d0], -R56 ;  /* 0x0000b40014007a23 */ /* 0x002fe40000010838 */
[----:B------:R-:W1:Y:S07]  /*167a0*/  LDSM.16.MT88.4 R20, [R185] ;  /* 0x00000000b914783b */ /* 0x000e6e0000004200 */
[----:B------:R4:W-:Y:S02]  /*167b0*/  MUFU.EX2 R224, R0 ;  /* 0x0000000000e07308 */ /* 0x0009e40000000800 */
[----:B----4-:R-:W-:Y:S02]  /*167c0*/  FSEL R0, R72, RZ, P0 ;  /* 0x000000ff48007208 */ /* 0x010fe40000000000 */
[----:B------:R-:W-:Y:S03]  /*167d0*/  FSETP.NEU.FTZ.AND P0, PT, R70, -INF , PT ;  /* 0xff8000004600780b */ /* 0x000fe60003f1d000 */
[----:B------:R-:W-:Y:S01]  /*167e0*/  FADD.FTZ R0, -R0, R84 ;  /* 0x0000005400007221 */ /* 0x000fe20000010100 */
[----:B------:R-:W-:Y:S03]  /*167f0*/  FSEL R57, R2, RZ, P0 ;  /* 0x000000ff02397208 */ /* 0x000fe60000000000 */
[----:B------:R-:W-:Y:S02]  /*16800*/  FMUL.FTZ R0, R0, c[0x0][0x2d0] ;  /* 0x0000b40000007a20 */ /* 0x000fe40000410000 */
[--C-:B------:R-:W-:Y:S02]  /*16810*/  FFMA.FTZ R2, R10, c[0x0][0x2d0], -R57.reuse ;  /* 0x0000b4000a027a23 */ /* 0x100fe40000010839 */
[----:B------:R-:W4:Y:S10]  /*16820*/  MUFU.EX2 R68, R0 ;  /* 0x0000000000447308 */ /* 0x000f340000000800 */
[----:B------:R5:W-:Y:S02]  /*16830*/  MUFU.EX2 R220, R2 ;  /* 0x0000000200dc7308 */ /* 0x000be40000000800 */
[--C-:B-----5:R-:W-:Y:S08]  /*16840*/  FFMA.FTZ R2, R13, c[0x0][0x2d0], -R57.reuse ;  /* 0x0000b4000d027a23 */ /* 0x120ff00000010839 */
[----:B------:R5:W-:Y:S02]  /*16850*/  MUFU.EX2 R221, R2 ;  /* 0x0000000200dd7308 */ /* 0x000be40000000800 */
[--C-:B-----5:R-:W-:Y:S08]  /*16860*/  FFMA.FTZ R2, R15, c[0x0][0x2d0], -R57.reuse ;  /* 0x0000b4000f027a23 */ /* 0x120ff00000010839 */
[----:B------:R5:W-:Y:S02]  /*16870*/  MUFU.EX2 R234, R2 ;  /* 0x0000000200ea7308 */ /* 0x000be40000000800 */
[----:B-----5:R-:W-:Y:S08]  /*16880*/  FFMA.FTZ R2, R17, c[0x0][0x2d0], -R57 ;  /* 0x0000b40011027a23 */ /* 0x020ff00000010839 */
[----:B------:R5:W-:Y:S02]  /*16890*/  MUFU.EX2 R236, R2 ;  /* 0x0000000200ec7308 */ /* 0x000be40000000800 */
[----:B-----5:R-:W-:Y:S05]  /*168a0*/  FSEL R2, R71, RZ, P1 ;  /* 0x000000ff47027208 */ /* 0x020fea0000800000 */
[----:B------:R-:W-:Y:S01]  /*168b0*/  FADD.FTZ R0, -R2, R85 ;  /* 0x0000005502007221 */ /* 0x000fe20000010100 */
[----:B------:R-:W-:Y:S02]  /*168c0*/  FSEL R2, R70, RZ, P0 ;  /* 0x000000ff46027208 */ /* 0x000fe40000000000 */
[----:B------:R-:W-:Y:S01]  /*168d0*/  FSETP.NEU.FTZ.AND P0, PT, R69, -INF , PT ;  /* 0xff8000004500780b */ /* 0x000fe20003f1d000 */
[----:B------:R-:W-:Y:S03]  /*168e0*/  FMUL.FTZ R0, R0, c[0x0][0x2d0] ;  /* 0x0000b40000007a20 */ /* 0x000fe60000410000 */
[----:B------:R-:W-:Y:S01]  /*168f0*/  FSEL R60, R4, RZ, P0 ;  /* 0x000000ff043c7208 */ /* 0x000fe20000000000 */
[----:B------:R5:W1:Y:S04]  /*16900*/  MUFU.EX2 R3, R0 ;  /* 0x0000000000037308 */ /* 0x000a680000000800 */
[----:B------:R-:W-:Y:S06]  /*16910*/  FFMA.FTZ R4, R14, c[0x0][0x2d0], -R60 ;  /* 0x0000b4000e047a23 */ /* 0x000fec000001083c */
[----:B------:R1:W-:Y:S01]  /*16920*/  MUFU.EX2 R219, R4 ;  /* 0x0000000400db7308 */ /* 0x0003e20000000800 */
[----:B-----5:R-:W-:Y:S04]  /*16930*/  FADD.FTZ R0, -R2, R86 ;  /* 0x0000005602007221 */ /* 0x020fe80000010100 */
[----:B------:R-:W-:Y:S05]  /*16940*/  FMUL.FTZ R0, R0, c[0x0][0x2d0] ;  /* 0x0000b40000007a20 */ /* 0x000fea0000410000 */
[----:B------:R5:W-:Y:S01]  /*16950*/  MUFU.EX2 R2, R0 ;  /* 0x0000000000027308 */ /* 0x000be20000000800 */
[----:B-1----:R-:W-:Y:S02]  /*16960*/  FFMA.FTZ R4, R24, c[0x0][0x2d0], -R60 ;  /* 0x0000b40018047a23 */ /* 0x002fe4000001083c */
[----:B------:R-:W-:Y:S07]  /*16970*/  FFMA.FTZ R24, R31, c[0x0][0x2d0], -R40 ;  /* 0x0000b4001f187a23 */ /* 0x000fee0000010828 */
[----:B------:R-:W-:Y:S10]  /*16980*/  MUFU.EX2 R231, R4 ;  /* 0x0000000400e77308 */ /* 0x000ff40000000800 */
[----:B------:R-:W-:Y:S01]  /*16990*/  MUFU.EX2 R227, R24 ;  /* 0x0000001800e37308 */ /* 0x000fe20000000800 */
[--C-:B-----5:R-:W-:Y:S09]  /*169a0*/  FFMA.FTZ R0, R11, c[0x0][0x2d0], -R60.reuse ;  /* 0x0000b4000b007a23 */ /* 0x120ff2000001083c */
[----:B------:R1:W5:Y:S02]  /*169b0*/  MUFU.EX2 R218, R0 ;  /* 0x0000000000da7308 */ /* 0x0003640000000800 */
[----:B-1----:R-:W-:Y:S01]  /*169c0*/  FFMA.FTZ R0, R16, c[0x0][0x2d0], -R60 ;  /* 0x0000b40010007a23 */ /* 0x002fe2000001083c */
[----:B------:R-:W-:Y:S01]  /*169d0*/  F2FP.BF16.PACK_AB R76, R223, R217 ;  /* 0x000000d9df4c723e */ /* 0x000fe200000010ff */
[----:B----4-:R-:W-:Y:S01]  /*169e0*/  FMUL.FTZ R4, R68, R88 ;  /* 0x0000005844047220 */ /* 0x010fe20000410000 */
[----:B------:R-:W-:Y:S05]  /*169f0*/  F2FP.BF16.PACK_AB R77, R222, R216 ;  /* 0x000000d8de4d723e */ /* 0x000fea00000010ff */
[----:B------:R1:W4:Y:S01]  /*16a00*/  MUFU.EX2 R229, R0 ;  /* 0x0000000000e57308 */ /* 0x0003220000000800 */
[----:B------:R-:W-:Y:S01]  /*16a10*/  FMUL.FTZ R5, R68, R89 ;  /* 0x0000005944057220 */ /* 0x000fe20000410000 */
[----:B------:R-:W-:Y:S01]  /*16a20*/  F2FP.BF16.PACK_AB R78, R242, R226 ;  /* 0x000000e2f24e723e */ /* 0x000fe200000010ff */
[C---:B------:R-:W-:Y:S01]  /*16a30*/  FMUL.FTZ R6, R3.reuse, R90 ;  /* 0x0000005a03067220 */ /* 0x040fe20000410000 */
[----:B------:R-:W-:Y:S01]  /*16a40*/  F2FP.BF16.PACK_AB R79, R240, R224 ;  /* 0x000000e0f04f723e */ /* 0x000fe200000010ff */
[----:B------:R-:W-:Y:S01]  /*16a50*/  FMUL.FTZ R7, R3, R91 ;  /* 0x0000005b03077220 */ /* 0x000fe20000410000 */
[----:B------:R-:W-:Y:S01]  /*16a60*/  F2FP.BF16.PACK_AB R64, R221, R220 ;  /* 0x000000dcdd40723e */ /* 0x000fe200000010ff */
[----:B------:R-:W-:Y:S01]  /*16a70*/  LDSM.16.MT88.4 R88, [R189+0x800] ;  /* 0x00080000bd58783b */ /* 0x000fe20000004200 */
[----:B------:R-:W-:Y:S01]  /*16a80*/  FMUL.FTZ R48, R68, R132 ;  /* 0x0000008444307220 */ /* 0x000fe20000410000 */
[----:B------:R-:W-:Y:S01]  /*16a90*/  F2FP.BF16.PACK_AB R66, R236, R234 ;  /* 0x000000eaec42723e */ /* 0x000fe200000010ff */
[----:B------:R-:W-:Y:S01]  /*16aa0*/  FMUL.FTZ R49, R68, R133 ;  /* 0x0000008544317220 */ /* 0x000fe20000410000 */
[----:B-----5:R-:W-:Y:S01]  /*16ab0*/  F2FP.BF16.PACK_AB R65, R219, R218 ;  /* 0x000000dadb41723e */ /* 0x020fe200000010ff */
[-C--:B------:R-:W-:Y:S03]  /*16ac0*/  HMMA.16816.F32.BF16 R4, R76, R20.reuse, R4 ;  /* 0x000000144c04723c */ /* 0x080fe60000041804 */
[----:B------:R-:W5:Y:S02]  /*16ad0*/  LDL.LU R133, [R1+0xc] ;  /* 0x00000c0001857983 */ /* 0x000f640000300800 */
[C---:B------:R-:W-:Y:S02]  /*16ae0*/  FMUL.FTZ R8, R2.reuse, R92 ;  /* 0x0000005c02087220 */ /* 0x040fe40000410000 */
[C---:B------:R-:W-:Y:S01]  /*16af0*/  FMUL.FTZ R9, R2.reuse, R93 ;  /* 0x0000005d02097220 */ /* 0x040fe20000410000 */
[----:B------:R-:W2:Y:S01]  /*16b00*/  LDL.LU R132, [R1+0x10] ;  /* 0x0000100001847983 */ /* 0x000ea20000300800 */
[C---:B------:R-:W-:Y:S03]  /*16b10*/  FMUL.FTZ R12, R2.reuse, R96 ;  /* 0x00000060020c7220 */ /* 0x040fe60000410000 */
[----:B-1----:R-:W-:Y:S01]  /*16b20*/  FSEL R0, R69, RZ, P0 ;  /* 0x000000ff45007208 */ /* 0x002fe20000000000 */
[----:B------:R-:W-:Y:S01]  /*16b30*/  FMUL.FTZ R13, R2, R97 ;  /* 0x00000061020d7220 */ /* 0x000fe20000410000 */
[----:B----4-:R-:W-:Y:S01]  /*16b40*/  F2FP.BF16.PACK_AB R67, R231, R229 ;  /* 0x000000e5e743723e */ /* 0x010fe200000010ff */
[----:B------:R-:W-:Y:S02]  /*16b50*/  FMUL.FTZ R16, R68, R100 ;  /* 0x0000006444107220 */ /* 0x000fe40000410000 */
[----:B------:R-:W-:Y:S02]  /*16b60*/  FADD.FTZ R0, -R0, R87 ;  /* 0x0000005700007221 */ /* 0x000fe40000010100 */
[----:B------:R-:W-:Y:S01]  /*16b70*/  FMUL.FTZ R17, R68, R101 ;  /* 0x0000006544117220 */ /* 0x000fe20000410000 */
[----:B------:R-:W-:Y:S01]  /*16b80*/  LDSM.16.MT88.4 R84, [R185+0x800] ;  /* 0x00080000b954783b */ /* 0x000fe20000004200 */
[----:B------:R-:W-:Y:S02]  /*16b90*/  FMUL.FTZ R0, R0, c[0x0][0x2d0] ;  /* 0x0000b40000007a20 */ /* 0x000fe40000410000 */
[C---:B------:R-:W-:Y:S02]  /*16ba0*/  FMUL.FTZ R18, R3.reuse, R102 ;  /* 0x0000006603127220 */ /* 0x040fe40000410000 */
[----:B------:R-:W-:Y:S02]  /*16bb0*/  FMUL.FTZ R19, R3, R103 ;  /* 0x0000006703137220 */ /* 0x000fe40000410000 */
[----:B------:R-:W1:Y:S01]  /*16bc0*/  MUFU.EX2 R0, R0 ;  /* 0x0000000000007308 */ /* 0x000e620000000800 */
[C---:B------:R-:W-:Y:S02]  /*16bd0*/  FMUL.FTZ R24, R2.reuse, R108 ;  /* 0x0000006c02187220 */ /* 0x040fe40000410000 */
[C---:B------:R-:W-:Y:S02]  /*16be0*/  FMUL.FTZ R25, R2.reuse, R109 ;  /* 0x0000006d02197220 */ /* 0x040fe40000410000 */
[C---:B------:R-:W-:Y:S02]  /*16bf0*/  FMUL.FTZ R28, R2.reuse, R112 ;  /* 0x00000070021c7220 */ /* 0x040fe40000410000 */
[----:B------:R-:W-:Y:S02]  /*16c00*/  FMUL.FTZ R29, R2, R113 ;  /* 0x00000071021d7220 */ /* 0x000fe40000410000 */
[--C-:B------:R-:W-:Y:S02]  /*16c10*/  FFMA.FTZ R93, R50, c[0x0][0x2d0], -R40.reuse ;  /* 0x0000b400325d7a23 */ /* 0x100fe40000010828 */
[--C-:B------:R-:W-:Y:S02]  /*16c20*/  FFMA.FTZ R113, R80, c[0x0][0x2d0], -R40.reuse ;  /* 0x0000b40050717a23 */ /* 0x100fe40000010828 */
[--C-:B------:R-:W-:Y:S02]  /*16c30*/  FFMA.FTZ R112, R75, c[0x0][0x2d0], -R40.reuse ;  /* 0x0000b4004b707a23 */ /* 0x100fe40000010828 */
[C---:B------:R-:W-:Y:S02]  /*16c40*/  FMUL.FTZ R32, R68.reuse, R116 ;  /* 0x0000007444207220 */ /* 0x040fe40000410000 */
[----:B------:R-:W-:Y:S02]  /*16c50*/  FMUL.FTZ R33, R68, R117 ;  /* 0x0000007544217220 */ /* 0x000fe40000410000 */
[C---:B------:R-:W-:Y:S02]  /*16c60*/  FMUL.FTZ R34, R3.reuse, R118 ;  /* 0x0000007603227220 */ /* 0x040fe40000410000 */
[----:B------:R-:W-:Y:S02]  /*16c70*/  FMUL.FTZ R35, R3, R119 ;  /* 0x0000007703237220 */ /* 0x000fe40000410000 */
[----:B------:R-:W-:Y:S02]  /*16c80*/  FMUL.FTZ R41, R2, R125 ;  /* 0x0000007d02297220 */ /* 0x000fe40000410000 */
[C---:B-1----:R-:W-:Y:S02]  /*16c90*/  FMUL.FTZ R11, R0.reuse, R95 ;  /* 0x0000005f000b7220 */ /* 0x042fe40000410000 */
[----:B------:R-:W-:Y:S02]  /*16ca0*/  FMUL.FTZ R10, R0, R94 ;  /* 0x0000005e000a7220 */ /* 0x000fe40000410000 */
[----:B------:R-:W-:Y:S02]  /*16cb0*/  FFMA.FTZ R94, R51, c[0x0][0x2d0], -R40 ;  /* 0x0000b400335e7a23 */ /* 0x000fe40000010828 */
[--C-:B------:R-:W-:Y:S02]  /*16cc0*/  FFMA.FTZ R92, R156, c[0x0][0x2d0], -R56.reuse ;  /* 0x0000b4009c5c7a23 */ /* 0x100fe40000010838 */
[--C-:B------:R-:W-:Y:S01]  /*16cd0*/  FFMA.FTZ R103, R179, c[0x0][0x2d0], -R56.reuse ;  /* 0x0000b400b3677a23 */ /* 0x100fe20000010838 */
[C---:B------:R-:W-:Y:S01]  /*16ce0*/  HMMA.16816.F32.BF16 R8, R64.reuse, R20, R8 ;  /* 0x000000144008723c */ /* 0x040fe20000041808 */
[----:B------:R-:W-:Y:S03]  /*16cf0*/  MUFU.EX2 R179, R113 ;  /* 0x0000007100b37308 */ /* 0x000fe60000000800 */
[C---:B------:R-:W-:Y:S02]  /*16d00*/  FMUL.FTZ R14, R0.reuse, R98 ;  /* 0x00000062000e7220 */ /* 0x040fe40000410000 */
[----:B------:R-:W-:Y:S02]  /*16d10*/  FMUL.FTZ R15, R0, R99 ;  /* 0x00000063000f7220 */ /* 0x000fe40000410000 */
[----:B------:R-:W-:Y:S04]  /*16d20*/  FFMA.FTZ R119, R176, c[0x0][0x2d0], -R56 ;  /* 0x0000b400b0777a23 */ /* 0x000fe80000010838 */
[C---:B------:R-:W-:Y:S01]  /*16d30*/  FMUL.FTZ R50, R3.reuse, R134 ;  /* 0x0000008603327220 */ /* 0x040fe20000410000 */
[-C--:B------:R-:W-:Y:S03]  /*16d40*/  HMMA.16816.F32.BF16 R12, R64, R22.reuse, R12 ;  /* 0x00000016400c723c */ /* 0x080fe6000004180c */
[----:B------:R-:W-:Y:S02]  /*16d50*/  FMUL.FTZ R51, R3, R135 ;  /* 0x0000008703337220 */ /* 0x000fe40000410000 */
[--C-:B------:R-:W-:Y:S02]  /*16d60*/  FFMA.FTZ R97, R204, c[0x0][0x2d0], -R57.reuse ;  /* 0x0000b400cc617a23 */ /* 0x100fe40000010839 */
[--C-:B------:R-:W-:Y:S01]  /*16d70*/  FFMA.FTZ R101, R173, c[0x0][0x2d0], -R57.reuse ;  /* 0x0000b400ad657a23 */ /* 0x100fe20000010839 */
[C---:B------:R-:W-:Y:S01]  /*16d80*/  HMMA.16816.F32.BF16 R16, R76.reuse, R22, R16 ;  /* 0x000000164c10723c */ /* 0x040fe20000041810 */
[----:B------:R-:W-:Y:S03]  /*16d90*/  MUFU.EX2 R173, R97 ;  /* 0x0000006100ad7308 */ /* 0x000fe60000000800 */
[C---:B------:R-:W-:Y:S02]  /*16da0*/  FMUL.FTZ R20, R68.reuse, R104 ;  /* 0x0000006844147220 */ /* 0x040fe40000410000 */
[----:B------:R-:W-:Y:S02]  /*16db0*/  FMUL.FTZ R21, R68, R105 ;  /* 0x0000006944157220 */ /* 0x000fe40000410000 */
[C---:B------:R-:W-:Y:S04]  /*16dc0*/  FMUL.FTZ R22, R3.reuse, R106 ;  /* 0x0000006a03167220 */ /* 0x040fe80000410000 */
[----:B------:R-:W-:Y:S02]  /*16dd0*/  FMUL.FTZ R23, R3, R107 ;  /* 0x0000006b03177220 */ /* 0x000fe40000410000 */
[--C-:B------:R-:W-:Y:S02]  /*16de0*/  FFMA.FTZ R100, R174, c[0x0][0x2d0], -R57.reuse ;  /* 0x0000b400ae647a23 */ /* 0x100fe40000010839 */
[--C-:B------:R-:W-:Y:S01]  /*16df0*/  FFMA.FTZ R99, R175, c[0x0][0x2d0], -R57.reuse ;  /* 0x0000b400af637a23 */ /* 0x100fe20000010839 */
[----:B------:R-:W-:Y:S01]  /*16e00*/  MUFU.EX2 R174, R209 ;  /* 0x000000d100ae7308 */ /* 0x000fe20000000800 */
[--C-:B------:R-:W-:Y:S01]  /*16e10*/  FFMA.FTZ R98, R181, c[0x0][0x2d0], -R57.reuse ;  /* 0x0000b400b5627a23 */ /* 0x100fe20000010839 */
[-C--:B------:R-:W-:Y:S03]  /*16e20*/  HMMA.16816.F32.BF16 R20, R76, R36.reuse, R20 ;  /* 0x000000244c14723c */ /* 0x080fe60000041814 */
[C---:B------:R-:W-:Y:S02]  /*16e30*/  FMUL.FTZ R26, R0.reuse, R110 ;  /* 0x0000006e001a7220 */ /* 0x040fe40000410000 */
[C---:B------:R-:W-:Y:S02]  /*16e40*/  FMUL.FTZ R27, R0.reuse, R111 ;  /* 0x0000006f001b7220 */ /* 0x040fe40000410000 */
[--C-:B------:R-:W-:Y:S02]  /*16e50*/  FFMA.FTZ R96, R207, c[0x0][0x2d0], -R57.reuse ;  /* 0x0000b400cf607a23 */ /* 0x100fe40000010839 */
[----:B------:R-:W-:Y:S01]  /*16e60*/  FFMA.FTZ R102, R157, c[0x0][0x2d0], -R60 ;  /* 0x0000b4009d667a23 */ /* 0x000fe2000001083c */
[----:B------:R-:W-:Y:S02]  /*16e70*/  MUFU.EX2 R207, R94 ;  /* 0x0000005e00cf7308 */ /* 0x000fe40000000800 */
[C---:B------:R-:W-:Y:S04]  /*16e80*/  HMMA.16816.F32.BF16 R24, R64.reuse, R36, R24 ;  /* 0x000000244018723c */ /* 0x040fe80000041818 */
[C---:B------:R-:W-:Y:S02]  /*16e90*/  FMUL.FTZ R30, R0.reuse, R114 ;  /* 0x00000072001e7220 */ /* 0x040fe40000410000 */
[----:B------:R-:W-:Y:S02]  /*16ea0*/  FMUL.FTZ R31, R0, R115 ;  /* 0x00000073001f7220 */ /* 0x000fe40000410000 */
[--C-:B------:R-:W-:Y:S01]  /*16eb0*/  FFMA.FTZ R36, R45, c[0x0][0x2d0], -R40.reuse ;  /* 0x0000b4002d247a23 */ /* 0x100fe20000010828 */
[----:B------:R-:W-:Y:S03]  /*16ec0*/  MUFU.EX2 R175, R96 ;  /* 0x0000006000af7308 */ /* 0x000fe60000000800 */
[--C-:B------:R-:W-:Y:S01]  /*16ed0*/  FFMA.FTZ R37, R46, c[0x0][0x2d0], -R40.reuse ;  /* 0x0000b4002e257a23 */ /* 0x100fe20000010828 */
[-C--:B------:R-:W-:Y:S03]  /*16ee0*/  HMMA.16816.F32.BF16 R28, R64, R38.reuse, R28 ;  /* 0x00000026401c723c */ /* 0x080fe6000004181c */
[----:B------:R-:W-:Y:S02]  /*16ef0*/  FFMA.FTZ R111, R74, c[0x0][0x2d0], -R40 ;  /* 0x0000b4004a6f7a23 */ /* 0x000fe40000010828 */
[--C-:B------:R-:W-:Y:S01]  /*16f00*/  FFMA.FTZ R40, R44, c[0x0][0x2d0], -R57.reuse ;  /* 0x0000b4002c287a23 */ /* 0x100fe20000010839 */
[----:B------:R1:W-:Y:S01]  /*16f10*/  MUFU.EX2 R237, R36 ;  /* 0x0000002400ed7308 */ /* 0x0003e20000000800 */
[----:B------:R-:W-:Y:S01]  /*16f20*/  FFMA.FTZ R116, R168, c[0x0][0x2d0], -R60 ;  /* 0x0000b400a8747a23 */ /* 0x000fe2000001083c */
[C---:B------:R-:W-:Y:S04]  /*16f30*/  HMMA.16816.F32.BF16 R32, R76.reuse, R38, R32 ;  /* 0x000000264c20723c */ /* 0x040fe80000041820 */
[--C-:B------:R-:W-:Y:S02]  /*16f40*/  FFMA.FTZ R44, R59, c[0x0][0x2d0], -R57.reuse ;  /* 0x0000b4003b2c7a23 */ /* 0x100fe40000010839 */
[----:B------:R-:W-:Y:S02]  /*16f50*/  FMUL.FTZ R47, R0, R131 ;  /* 0x00000083002f7220 */ /* 0x000fe40000410000 */
[----:B------:R4:W-:Y:S01]  /*16f60*/  MUFU.EX2 R249, R37 ;  /* 0x0000002500f97308 */ /* 0x0009e20000000800 */
[C---:B------:R-:W-:Y:S03]  /*16f70*/  FMUL.FTZ R38, R3.reuse, R122 ;  /* 0x0000007a03267220 */ /* 0x040fe60000410000 */
[----:B------:R-:W-:Y:S02]  /*16f80*/  FMUL.FTZ R39, R3, R123 ;  /* 0x0000007b03277220 */ /* 0x000fe40000410000 */
[----:B------:R-:W-:Y:S02]  /*16f90*/  FMUL.FTZ R45, R2, R129 ;  /* 0x00000081022d7220 */ /* 0x000fe40000410000 */
[----:B------:R-:W-:Y:S02]  /*16fa0*/  FMUL.FTZ R46, R0, R130 ;  /* 0x00000082002e7220 */ /* 0x000fe40000410000 */
[----:B------:R3:W-:Y:S01]  /*16fb0*/  MUFU.EX2 R244, R40 ;  /* 0x0000002800f47308 */ /* 0x0007e20000000800 */
[--C-:B------:R-:W-:Y:S02]  /*16fc0*/  FFMA.FTZ R110, R178, c[0x0][0x2d0], -R56.reuse ;  /* 0x0000b400b26e7a23 */ /* 0x100fe40000010838 */
[--C-:B------:R-:W-:Y:S02]  /*16fd0*/  FFMA.FTZ R107, R158, c[0x0][0x2d0], -R56.reuse ;  /* 0x0000b4009e6b7a23 */ /* 0x100fe40000010838 */
[--C-:B-1----:R-:W-:Y:S02]  /*16fe0*/  FFMA.FTZ R36, R61, c[0x0][0x2d0], -R56.reuse ;  /* 0x0000b4003d247a23 */ /* 0x102fe40000010838 */
[--C-:B------:R-:W-:Y:S02]  /*16ff0*/  FFMA.FTZ R106, R166, c[0x0][0x2d0], -R56.reuse ;  /* 0x0000b400a66a7a23 */ /* 0x100fe40000010838 */
[--C-:B------:R-:W-:Y:S01]  /*17000*/  FFMA.FTZ R105, R165, c[0x0][0x2d0], -R56.reuse ;  /* 0x0000b400a5697a23 */ /* 0x100fe20000010838 */
[----:B------:R1:W-:Y:S01]  /*17010*/  MUFU.EX2 R235, R36 ;  /* 0x0000002400eb7308 */ /* 0x0003e20000000800 */
[----:B------:R-:W-:Y:S02]  /*17020*/  FFMA.FTZ R114, R177, c[0x0][0x2d0], -R56 ;  /* 0x0000b400b1727a23 */ /* 0x000fe40000010838 */
[----:B------:R-:W-:Y:S02]  /*17030*/  FFMA.FTZ R61, R154, c[0x0][0x2d0], -R60 ;  /* 0x0000b4009a3d7a23 */ /* 0x000fe4000001083c */
[----:B----4-:R-:W-:Y:S02]  /*17040*/  FMUL.FTZ R37, R68, R121 ;  /* 0x0000007944257220 */ /* 0x010fe40000410000 */
[----:B------:R-:W-:Y:S02]  /*17050*/  FFMA.FTZ R121, R171, c[0x0][0x2d0], -R56 ;  /* 0x0000b400ab797a23 */ /* 0x000fe40000010838 */
[--C-:B------:R-:W-:Y:S01]  /*17060*/  FFMA.FTZ R75, R170, c[0x0][0x2d0], -R57.reuse ;  /* 0x0000b400aa4b7a23 */ /* 0x100fe20000010839 */
[----:B------:R4:W-:Y:S01]  /*17070*/  MUFU.EX2 R243, R44 ;  /* 0x0000002c00f37308 */ /* 0x0009e20000000800 */
[C---:B------:R-:W-:Y:S02]  /*17080*/  FMUL.FTZ R58, R0.reuse, R142 ;  /* 0x0000008e003a7220 */ /* 0x040fe40000410000 */
[----:B------:R-:W-:Y:S02]  /*17090*/  FMUL.FTZ R59, R0, R143 ;  /* 0x0000008f003b7220 */ /* 0x000fe40000410000 */
[----:B---3--:R-:W-:Y:S02]  /*170a0*/  FMUL.FTZ R40, R2, R124 ;  /* 0x0000007c02287220 */ /* 0x008fe40000410000 */
[--C-:B------:R-:W-:Y:S02]  /*170b0*/  FFMA.FTZ R74, R169, c[0x0][0x2d0], -R57.reuse ;  /* 0x0000b400a94a7a23 */ /* 0x100fe40000010839 */
[--C-:B------:R-:W-:Y:S01]  /*170c0*/  FFMA.FTZ R123, R183, c[0x0][0x2d0], -R57.reuse ;  /* 0x0000b400b77b7a23 */ /* 0x100fe20000010839 */
[----:B------:R-:W-:Y:S01]  /*170d0*/  MUFU.EX2 R142, R101 ;  /* 0x00000065008e7308 */ /* 0x000fe20000000800 */
[--C-:B------:R-:W-:Y:S02]  /*170e0*/  FFMA.FTZ R125, R180, c[0x0][0x2d0], -R57.reuse ;  /* 0x0000b400b47d7a23 */ /* 0x100fe40000010839 */
[----:B------:R-:W-:Y:S02]  /*170f0*/  FFMA.FTZ R118, R167, c[0x0][0x2d0], -R60 ;  /* 0x0000b400a7767a23 */ /* 0x000fe4000001083c */
[----:B-1----:R-:W-:Y:S02]  /*17100*/  FFMA.FTZ R36, R62, c[0x0][0x2d0], -R56 ;  /* 0x0000b4003e247a23 */ /* 0x002fe40000010838 */
[--C-:B------:R-:W-:Y:S02]  /*17110*/  FFMA.FTZ R62, R155, c[0x0][0x2d0], -R60.reuse ;  /* 0x0000b4009b3e7a23 */ /* 0x100fe4000001083c */
[--C-:B------:R-:W-:Y:S01]  /*17120*/  FFMA.FTZ R117, R208, c[0x0][0x2d0], -R60.reuse ;  /* 0x0000b400d0757a23 */ /* 0x100fe2000001083c */
[----:B------:R1:W-:Y:S01]  /*17130*/  MUFU.EX2 R247, R36 ;  /* 0x0000002400f77308 */ /* 0x0003e20000000800 */
[--C-:B------:R-:W-:Y:S01]  /*17140*/  FFMA.FTZ R104, R159, c[0x0][0x2d0], -R60.reuse ;  /* 0x0000b4009f687a23 */ /* 0x100fe2000001083c */
[----:B------:R-:W3:Y:S01]  /*17150*/  LDL R208, [R1+0x14] ;  /* 0x0000140001d07983 */ /* 0x000ee20000100800 */
[--C-:B------:R-:W-:Y:S02]  /*17160*/  FFMA.FTZ R108, R160, c[0x0][0x2d0], -R60.reuse ;  /* 0x0000b400a06c7a23 */ /* 0x100fe4000001083c */
[----:B----4-:R-:W-:Y:S02]  /*17170*/  FMUL.FTZ R44, R2, R128 ;  /* 0x00000080022c7220 */ /* 0x010fe40000410000 */
[--C-:B------:R-:W-:Y:S02]  /*17180*/  FFMA.FTZ R109, R162, c[0x0][0x2d0], -R60.reuse ;  /* 0x0000b400a26d7a23 */ /* 0x100fe4000001083c */
[--C-:B------:R-:W-:Y:S01]  /*17190*/  FFMA.FTZ R122, R205, c[0x0][0x2d0], -R60.reuse ;  /* 0x0000b400cd7a7a23 */ /* 0x100fe2000001083c */
[----:B------:R4:W-:Y:S01]  /*171a0*/  MUFU.EX2 R204, R62 ;  /* 0x0000003e00cc7308 */ /* 0x0009e20000000800 */
[--C-:B------:R-:W-:Y:S02]  /*171b0*/  FFMA.FTZ R124, R182, c[0x0][0x2d0], -R60.reuse ;  /* 0x0000b400b67c7a23 */ /* 0x100fe4000001083c */
[----:B------:R-:W-:Y:S02]  /*171c0*/  FMUL.FTZ R63, R0, R151 ;  /* 0x00000097003f7220 */ /* 0x000fe40000410000 */
[--C-:B------:R-:W-:Y:S02]  /*171d0*/  FFMA.FTZ R115, R164, c[0x0][0x2d0], -R60.reuse ;  /* 0x0000b400a4737a23 */ /* 0x100fe4000001083c */
[--C-:B------:R-:W-:Y:S03]  /*171e0*/  FFMA.FTZ R128, R161, c[0x0][0x2d0], -R60.reuse ;  /* 0x0000b400a1807a23 */ /* 0x100fe6000001083c */
[----:B------:R-:W-:Y:S01]  /*171f0*/  MUFU.EX2 R205, R93 ;  /* 0x0000005d00cd7308 */ /* 0x000fe20000000800 */
[--C-:B-1----:R-:W-:Y:S02]  /*17200*/  FFMA.FTZ R36, R42, c[0x0][0x2d0], -R57.reuse ;  /* 0x0000b4002a247a23 */ /* 0x102fe40000010839 */
[C---:B------:R-:W-:Y:S02]  /*17210*/  FMUL.FTZ R42, R0.reuse, R126 ;  /* 0x0000007e002a7220 */ /* 0x040fe40000410000 */
[----:B------:R-:W-:Y:S05]  /*17220*/  FFMA.FTZ R126, R163, c[0x0][0x2d0], -R60 ;  /* 0x0000b400a37e7a23 */ /* 0x000fea000001083c */
[----:B------:R1:W-:Y:S01]  /*17230*/  MUFU.EX2 R228, R36 ;  /* 0x0000002400e47308 */ /* 0x0003e20000000800 */
[C---:B----4-:R-:W-:Y:S09]  /*17240*/  FMUL.FTZ R62, R0.reuse, R150 ;  /* 0x00000096003e7220 */ /* 0x050ff20000410000 */
[----:B------:R4:W-:Y:S10]  /*17250*/  MUFU.EX2 R182, R92 ;  /* 0x0000005c00b67308 */ /* 0x0009f40000000800 */
[----:B------:R-:W-:Y:S01]  /*17260*/  MUFU.EX2 R167, R100 ;  /* 0x0000006400a77308 */ /* 0x000fe20000000800 */
[--C-:B-1----:R-:W-:Y:S02]  /*17270*/  FFMA.FTZ R36, R43, c[0x0][0x2d0], -R57.reuse ;  /* 0x0000b4002b247a23 */ /* 0x102fe40000010839 */
[----:B------:R-:W-:Y:S02]  /*17280*/  FMUL.FTZ R43, R0, R127 ;  /* 0x0000007f002b7220 */ /* 0x000fe40000410000 */
[--C-:B------:R-:W-:Y:S05]  /*17290*/  FFMA.FTZ R127, R172, c[0x0][0x2d0], -R57.reuse ;  /* 0x0000b400ac7f7a23 */ /* 0x100fea0000010839 */
[----:B------:R1:W1:Y:S01]  /*172a0*/  MUFU.EX2 R230, R36 ;  /* 0x0000002400e67308 */ /* 0x0002620000000800 */
[----:B----4-:R-:W-:Y:S09]  /*172b0*/  LDSM.16.MT88.4 R92, [R186+0x800] ;  /* 0x00080000ba5c783b */ /* 0x010ff20000004200 */
[----:B------:R-:W-:Y:S10]  /*172c0*/  MUFU.EX2 R129, R102 ;  /* 0x0000006600817308 */ /* 0x000ff40000000800 */
[----:B------:R-:W-:Y:S01]  /*172d0*/  MUFU.EX2 R143, R99 ;  /* 0x00000063008f7308 */ /* 0x000fe20000000800 */
[----:B-1----:R-:W-:Y:S02]  /*172e0*/  FMUL.FTZ R36, R68, R120 ;  /* 0x0000007844247220 */ /* 0x002fe40000410000 */
[----:B------:R-:W-:Y:S02]  /*172f0*/  FFMA.FTZ R120, R206, c[0x0][0x2d0], -R57 ;  /* 0x0000b400ce787a23 */ /* 0x000fe40000010839 */
[----:B------:R-:W-:Y:S05]  /*17300*/  FMUL.FTZ R57, R2, R141 ;  /* 0x0000008d02397220 */ /* 0x000fea0000410000 */
[----:B------:R1:W-:Y:S01]  /*17310*/  MUFU.EX2 R170, R98 ;  /* 0x0000006200aa7308 */ /* 0x0003e20000000800 */
[-C--:B------:R-:W-:Y:S08]  /*17320*/  HMMA.16816.F32.BF16 R36, R76, R52.reuse, R36 ;  /* 0x000000344c24723c */ /* 0x080ff00000041824 */
[C---:B------:R-:W-:Y:S01]  /*17330*/  HMMA.16816.F32.BF16 R40, R64.reuse, R52, R40 ;  /* 0x000000344028723c */ /* 0x040fe20000041828 */
[----:B------:R4:W-:Y:S06]  /*17340*/  MUFU.EX2 R178, R103 ;  /* 0x0000006700b27308 */ /* 0x0009ec0000000800 */
[--C-:B------:R-:W-:Y:S01]  /*17350*/  FFMA.FTZ R52, R82, c[0x0][0x2d0], -R56.reuse ;  /* 0x0000b40052347a23 */ /* 0x100fe20000010838 */
[-C--:B------:R-:W-:Y:S03]  /*17360*/  HMMA.16816.F32.BF16 R44, R64, R54.reuse, R44 ;  /* 0x00000036402c723c */ /* 0x080fe6000004182c */
[----:B------:R5:W-:Y:S01]  /*17370*/  MUFU.EX2 R232, R52 ;  /* 0x0000003400e87308 */ /* 0x000be20000000800 */
[----:B------:R-:W-:Y:S02]  /*17380*/  FFMA.FTZ R53, R81, c[0x0][0x2d0], -R56 ;  /* 0x0000b40051357a23 */ /* 0x000fe40000010838 */
[----:B------:R-:W5:Y:S01]  /*17390*/  LDSM.16.MT88.4 R80, [R188] ;  /* 0x00000000bc50783b */ /* 0x000f620000004200 */
[----:B------:R-:W-:Y:S01]  /*173a0*/  FFMA.FTZ R56, R153, c[0x0][0x2d0], -R60 ;  /* 0x0000b40099387a23 */ /* 0x000fe2000001083c */
[C---:B------:R-:W-:Y:S04]  /*173b0*/  HMMA.16816.F32.BF16 R48, R76.reuse, R54, R48 ;  /* 0x000000364c30723c */ /* 0x040fe80000041830 */
[----:B--2---:R-:W-:Y:S01]  /*173c0*/  FFMA.FTZ R0, R0, R132, R218 ;  /* 0x0000008400007223 */ /* 0x004fe200000100da */
[----:B------:R2:W-:Y:S01]  /*173d0*/  MUFU.EX2 R233, R53 ;  /* 0x0000003500e97308 */ /* 0x0005e20000000800 */
[----:B-1----:R-:W-:Y:S01]  /*173e0*/  LDSM.16.MT88.4 R96, [R186+0x1000] ;  /* 0x00100000ba60783b */ /* 0x002fe20000004200 */
[C---:B------:R-:W-:Y:S02]  /*173f0*/  FMUL.FTZ R54, R3.reuse, R138 ;  /* 0x0000008a03367220 */ /* 0x040fe40000410000 */
[----:B------:R-:W-:Y:S03]  /*17400*/  FMUL.FTZ R55, R3, R139 ;  /* 0x0000008b03377220 */ /* 0x000fe60000410000 */
[----:B------:R-:W-:Y:S02]  /*17410*/  FADD.FTZ R0, R219, R0 ;  /* 0x00000000db007221 */ /* 0x000fe40000010000 */
[----:B----4-:R-:W-:Y:S01]  /*17420*/  LDSM.16.MT88.4 R100, [R185+0x2000] ;  /* 0x00200000b964783b */ /* 0x010fe20000004200 */
[----:B------:R1:W-:Y:S01]  /*17430*/  MUFU.EX2 R177, R56 ;  /* 0x0000003800b17308 */ /* 0x0003e20000000800 */
[----:B------:R-:W-:Y:S02]  /*17440*/  FADD.FTZ R0, R229, R0 ;  /* 0x00000000e5007221 */ /* 0x000fe40000010000 */
[----:B-----5:R-:W-:Y:S02]  /*17450*/  FFMA.FTZ R52, R152, c[0x0][0x2d0], -R60 ;  /* 0x0000b40098347a23 */ /* 0x020fe4000001083c */
[----:B------:R-:W-:Y:S05]  /*17460*/  FMUL.FTZ R60, R2, R148 ;  /* 0x00000094023c7220 */ /* 0x000fea0000410000 */
[----:B------:R4:W5:Y:S01]  /*17470*/  MUFU.EX2 R131, R52 ;  /* 0x0000003400837308 */ /* 0x0009620000000800 */
[----:B--2---:R-:W-:Y:S09]  /*17480*/  FMUL.FTZ R53, R68, R137 ;  /* 0x0000008944357220 */ /* 0x004ff20000410000 */
[----:B------:R2:W2:Y:S01]  /*17490*/  MUFU.EX2 R206, R61 ;  /* 0x0000003d00ce7308 */ /* 0x0004a20000000800 */
[----:B-1----:R-:W-:Y:S09]  /*174a0*/  FMUL.FTZ R56, R2, R140 ;  /* 0x0000008c02387220 */ /* 0x002ff20000410000 */
[----:B------:R-:W-:Y:S01]  /*174b0*/  MUFU.EX2 R140, R116 ;  /* 0x00000074008c7308 */ /* 0x000fe20000000800 */
[----:B----4-:R-:W-:Y:S09]  /*174c0*/  FMUL.FTZ R52, R68, R136 ;  /* 0x0000008844347220 */ /* 0x010ff20000410000 */
[----:B------:R-:W-:Y:S01]  /*174d0*/  MUFU.EX2 R160, R118 ;  /* 0x0000007600a07308 */ /* 0x000fe20000000800 */
[-C--:B------:R-:W-:Y:S03]  /*174e0*/  HMMA.16816.F32.BF16 R52, R76, R80.reuse, R52 ;  /* 0x000000504c34723c */ /* 0x080fe60000041834 */
[C---:B--2---:R-:W-:Y:S02]  /*174f0*/  FMUL.FTZ R61, R2.reuse, R149 ;  /* 0x00000095023d7220 */ /* 0x044fe40000410000 */
[----:B------:R-:W-:Y:S02]  /*17500*/  FFMA.FTZ R2, R2, R133, R220 ;  /* 0x0000008502027223 */ /* 0x000fe400000100dc */
[----:B------:R-:W-:Y:S01]  /*17510*/  LDSM.16.MT88.4 R132, [R186+0x2000] ;  /* 0x00200000ba84783b */ /* 0x000fe20000004200 */
[C---:B------:R-:W-:Y:S01]  /*17520*/  HMMA.16816.F32.BF16 R56, R64.reuse, R80, R56 ;  /* 0x000000504038723c */ /* 0x040fe20000041838 */
[----:B------:R-:W-:Y:S03]  /*17530*/  MUFU.EX2 R159, R117 ;  /* 0x00000075009f7308 */ /* 0x000fe60000000800 */
[----:B------:R-:W-:Y:S03]  /*17540*/  FADD.FTZ R2, R221, R2 ;  /* 0x00000002dd027221 */ /* 0x000fe60000010000 */
[----:B------:R-:W-:Y:S01]  /*17550*/  F2FP.BF16.PACK_AB R80, R230, R228 ;  /* 0x000000e4e650723e */ /* 0x000fe200000010ff */
[-C--:B------:R-:W-:Y:S03]  /*17560*/  HMMA.16816.F32.BF16 R60, R64, R82.reuse, R60 ;  /* 0x00000052403c723c */ /* 0x080fe6000004183c */
[----:B------:R1:W-:Y:S01]  /*17570*/  MUFU.EX2 R162, R119 ;  /* 0x0000007700a27308 */ /* 0x0003e20000000800 */
[----:B-----5:R-:W-:Y:S01]  /*17580*/  F2FP.BF16.PACK_AB R81, R177, R131 ;  /* 0x00000083b151723e */ /* 0x020fe200000010ff */
[----:B------:R-:W-:Y:S02]  /*17590*/  FADD.FTZ R2, R234, R2 ;  /* 0x00000002ea027221 */ /* 0x000fe40000010000 */
[C---:B------:R-:W-:Y:S02]  /*175a0*/  FMUL.FTZ R64, R68.reuse, R144 ;  /* 0x0000009044407220 */ /* 0x040fe40000410000 */
[C---:B------:R-:W-:Y:S03]  /*175b0*/  FMUL.FTZ R65, R68.reuse, R145 ;  /* 0x0000009144417220 */ /* 0x040fe60000410000 */
[C---:B------:R-:W-:Y:S01]  /*175c0*/  FMUL.FTZ R66, R3.reuse, R146 ;  /* 0x0000009203427220 */ /* 0x040fe20000410000 */
[----:B------:R-:W-:Y:S01]  /*175d0*/  MUFU.EX2 R163, R215 ;  /* 0x000000d700a37308 */ /* 0x000fe20000000800 */
[C---:B------:R-:W-:Y:S02]  /*175e0*/  FMUL.FTZ R67, R3.reuse, R147 ;  /* 0x0000009303437220 */ /* 0x040fe40000410000 */
[----:B------:R-:W-:Y:S02]  /*175f0*/  FFMA.FTZ R68, R68, R251, R217 ;  /* 0x000000fb44447223 */ /* 0x000fe400000100d9 */
[----:B------:R-:W-:Y:S02]  /*17600*/  FFMA.FTZ R3, R3, R250, R216 ;  /* 0x000000fa03037223 */ /* 0x000fe400000100d8 */
[----:B------:R-:W-:Y:S01]  /*17610*/  FADD.FTZ R68, R223, R68 ;  /* 0x00000044df447221 */ /* 0x000fe20000010000 */
[----:B------:R-:W-:Y:S02]  /*17620*/  HMMA.16816.F32.BF16 R64, R76, R82, R64 ;  /* 0x000000524c40723c */ /* 0x000fe40000041840 */
[----:B------:R-:W2:Y:S02]  /*17630*/  MUFU.EX2 R161, R121 ;  /* 0x0000007900a17308 */ /* 0x000ea40000000800 */
[----:B------:R-:W-:Y:S01]  /*17640*/  FADD.FTZ R68, R226, R68 ;  /* 0x00000044e2447221 */ /* 0x000fe20000010000 */
[----:B-1----:R-:W-:Y:S02]  /*17650*/  LDSM.16.MT88.4 R116, [R189+0x2000] ;  /* 0x00200000bd74783b */ /* 0x002fe40000004200 */
[----:B------:R-:W-:Y:S01]  /*17660*/  F2FP.BF16.PACK_AB R76, R245, R227 ;  /* 0x000000e3f54c723e */ /* 0x000fe200000010ff */
[----:B------:R-:W-:Y:S01]  /*17670*/  FADD.FTZ R68, R242, R68 ;  /* 0x00000044f2447221 */ /* 0x000fe20000010000 */
[----:B------:R-:W-:Y:S03]  /*17680*/  F2FP.BF16.PACK_AB R77, R239, R225 ;  /* 0x000000e1ef4d723e */ /* 0x000fe600000010ff */
[----:B------:R-:W-:Y:S01]  /*17690*/  F2FP.BF16.PACK_AB R78, R249, R237 ;  /* 0x000000edf94e723e */ /* 0x000fe200000010ff */
[----:B------:R-:W-:Y:S01]  /*176a0*/  MUFU.EX2 R155, R127 ;  /* 0x0000007f009b7308 */ /* 0x000fe20000000800 */
[----:B------:R-:W-:Y:S01]  /*176b0*/  F2FP.BF16.PACK_AB R79, R247, R235 ;  /* 0x000000ebf74f723e */ /* 0x000fe200000010ff */
[----:B------:R-:W-:Y:S01]  /*176c0*/  FADD.FTZ R3, R222, R3 ;  /* 0x00000003de037221 */ /* 0x000fe20000010000 */
[----:B------:R-:W-:Y:S02]  /*176d0*/  F2FP.BF16.PACK_AB R82, R243, R244 ;  /* 0x000000f4f352723e */ /* 0x000fe400000010ff */
[----:B------:R-:W-:Y:S01]  /*176e0*/  F2FP.BF16.PACK_AB R83, R204, R206 ;  /* 0x000000cecc53723e */ /* 0x000fe200000010ff */
[----:B------:R-:W-:Y:S02]  /*176f0*/  FADD.FTZ R3, R224, R3 ;  /* 0x00000003e0037221 */ /* 0x000fe40000010000 */
[-C--:B------:R-:W-:Y:S02]  /*17700*/  HMMA.16816.F32.BF16 R4, R76, R84.reuse, R4 ;  /* 0x000000544c04723c */ /* 0x080fe40000041804 */
[----:B------:R1:W-:Y:S01]  /*17710*/  MUFU.EX2 R183, R73 ;  /* 0x0000004900b77308 */ /* 0x0003e20000000800 */
[----:B------:R-:W-:Y:S01]  /*17720*/  FADD.FTZ R3, R240, R3 ;  /* 0x00000003f0037221 */ /* 0x000fe20000010000 */
[----:B--2---:R-:W-:Y:S04]  /*17730*/  F2FP.BF16.PACK_AB R147, R161, R162 ;  /* 0x000000a2a193723e */ /* 0x004fe800000010ff */
[C---:B------:R-:W-:Y:S04]  /*17740*/  HMMA.16816.F32.BF16 R8, R80.reuse, R84, R8 ;  /* 0x000000545008723c */ /* 0x040fe80000041808 */
[----:B------:R2:W-:Y:S04]  /*17750*/  MUFU.EX2 R130, R74 ;  /* 0x0000004a00827308 */ /* 0x0005e80000000800 */
[-C--:B------:R-:W-:Y:S06]  /*17760*/  HMMA.16816.F32.BF16 R12, R80, R86.reuse, R12 ;  /* 0x00000056500c723c */ /* 0x080fec000004180c */
[----:B------:R4:W5:Y:S02]  /*17770*/  MUFU.EX2 R139, R75 ;  /* 0x0000004b008b7308 */ /* 0x0009640000000800 */
[C---:B------:R-:W-:Y:S01]  /*17780*/  HMMA.16816.F32.BF16 R16, R76.reuse, R86, R16 ;  /* 0x000000564c10723c */ /* 0x040fe20000041810 */
[----:B------:R-:W3:Y:S03]  /*17790*/  LDSM.16.MT88.4 R84, [R188+0x800] ;  /* 0x00080000bc54783b */ /* 0x000ee60000004200 */
[----:B-1----:R-:W-:Y:S04]  /*177a0*/  FADD.FTZ R73, R227, R68 ;  /* 0x00000044e3497221 */ /* 0x002fe80000010000 */
[-C--:B------:R-:W-:Y:S01]  /*177b0*/  HMMA.16816.F32.BF16 R20, R76, R88.reuse, R20 ;  /* 0x000000584c14723c */ /* 0x080fe20000041814 */
[----:B------:R-:W1:Y:S03]  /*177c0*/  MUFU.EX2 R138, R104 ;  /* 0x00000068008a7308 */ /* 0x000e660000000800 */
[----:B--2---:R-:W-:Y:S04]  /*177d0*/  FADD.FTZ R74, R231, R0 ;  /* 0x00000000e74a7221 */ /* 0x004fe80000010000 */
[C---:B------:R-:W-:Y:S03]  /*177e0*/  HMMA.16816.F32.BF16 R24, R80.reuse, R88, R24 ;  /* 0x000000585018723c */ /* 0x040fe60000041818 */
[----:B------:R-:W-:Y:S01]  /*177f0*/  MUFU.EX2 R137, R108 ;  /* 0x0000006c00897308 */ /* 0x000fe20000000800 */
[----:B------:R-:W-:Y:S02]  /*17800*/  FADD.FTZ R68, R131, R74 ;  /* 0x0000004a83447221 */ /* 0x000fe40000010000 */
[----:B----4-:R-:W-:Y:S02]  /*17810*/  FADD.FTZ R75, R236, R2 ;  /* 0x00000002ec4b7221 */ /* 0x010fe40000010000 */
[-C--:B------:R-:W-:Y:S04]  /*17820*/  HMMA.16816.F32.BF16 R28, R80, R90.reuse, R28 ;  /* 0x0000005a501c723c */ /* 0x080fe8000004181c */
[----:B------:R-:W-:Y:S01]  /*17830*/  FADD.FTZ R0, R228, R75 ;  /* 0x0000004be4007221 */ /* 0x000fe20000010000 */
[----:B------:R-:W2:Y:S01]  /*17840*/  MUFU.EX2 R136, R109 ;  /* 0x0000006d00887308 */ /* 0x000ea20000000800 */
[----:B------:R-:W-:Y:S02]  /*17850*/  FADD.FTZ R2, R225, R3 ;  /* 0x00000003e1027221 */ /* 0x000fe40000010000 */
[C---:B------:R-:W-:Y:S01]  /*17860*/  HMMA.16816.F32.BF16 R32, R76.reuse, R90, R32 ;  /* 0x0000005a4c20723c */ /* 0x040fe20000041820 */
[----:B------:R-:W4:Y:S03]  /*17870*/  LDSM.16.MT88.4 R88, [R185+0x1000] ;  /* 0x00100000b958783b */ /* 0x000f260000004200 */
[----:B------:R-:W-:Y:S02]  /*17880*/  FADD.FTZ R3, R245, R73 ;  /* 0x00000049f5037221 */ /* 0x000fe40000010000 */
[----:B------:R-:W-:Y:S01]  /*17890*/  FADD.FTZ R2, R239, R2 ;  /* 0x00000002ef027221 */ /* 0x000fe20000010000 */
[----:B------:R-:W-:Y:S01]  /*178a0*/  MUFU.EX2 R169, R211 ;  /* 0x000000d300a97308 */ /* 0x000fe20000000800 */
[-C--:B------:R-:W-:Y:S04]  /*178b0*/  HMMA.16816.F32.BF16 R36, R76, R92.reuse, R36 ;  /* 0x0000005c4c24723c */ /* 0x080fe80000041824 */
[----:B------:R-:W-:Y:S02]  /*178c0*/  FADD.FTZ R3, R237, R3 ;  /* 0x00000003ed037221 */ /* 0x000fe40000010000 */
[----:B------:R-:W-:Y:S02]  /*178d0*/  FADD.FTZ R73, R230, R0 ;  /* 0x00000000e6497221 */ /* 0x000fe40000010000 */
[C---:B------:R-:W-:Y:S01]  /*178e0*/  HMMA.16816.F32.BF16 R40, R80.reuse, R92, R40 ;  /* 0x0000005c5028723c */ /* 0x040fe20000041828 */
[----:B------:R-:W-:Y:S03]  /*178f0*/  MUFU.EX2 R172, R210 ;  /* 0x000000d200ac7308 */ /* 0x000fe60000000800 */
[----:B------:R-:W-:Y:S01]  /*17900*/  FADD.FTZ R0, R177, R68 ;  /* 0x00000044b1007221 */ /* 0x000fe20000010000 */
[----:B---3--:R-:W-:Y:S01]  /*17910*/  ISETP.GT.AND P0, PT, R202, R208, PT ;  /* 0x000000d0ca00720c */ /* 0x008fe20003f04270 */
[----:B------:R-:W-:Y:S02]  /*17920*/  FADD.FTZ R68, R235, R2 ;  /* 0x00000002eb447221 */ /* 0x000fe40000010000 */
[-C--:B------:R-:W-:Y:S03]  /*17930*/  HMMA.16816.F32.BF16 R44, R80, R94.reuse, R44 ;  /* 0x0000005e502c723c */ /* 0x080fe6000004182c */
[----:B------:R-:W-:Y:S01]  /*17940*/  MUFU.EX2 R168, R107 ;  /* 0x0000006b00a87308 */ /* 0x000fe20000000800 */
[----:B------:R-:W-:Y:S02]  /*17950*/  FADD.FTZ R0, R206, R0 ;  /* 0x00000000ce007221 */ /* 0x000fe40000010000 */
[----:B------:R-:W-:Y:S02]  /*17960*/  FADD.FTZ R2, R244, R73 ;  /* 0x00000049f4027221 */ /* 0x000fe40000010000 */
[C---:B------:R-:W-:Y:S01]  /*17970*/  HMMA.16816.F32.BF16 R48, R76.reuse, R94, R48 ;  /* 0x0000005e4c30723c */ /* 0x040fe20000041830 */
[----:B------:R-:W3:Y:S03]  /*17980*/  LDSM.16.MT88.4 R92, [R189+0x1000] ;  /* 0x00100000bd5c783b */ /* 0x000ee60000004200 */
[----:B------:R-:W-:Y:S01]  /*17990*/  FADD.FTZ R0, R204, R0 ;  /* 0x00000000cc007221 */ /* 0x000fe20000010000 */
[----:B------:R-:W-:Y:S01]  /*179a0*/  MUFU.EX2 R171, R106 ;  /* 0x0000006a00ab7308 */ /* 0x000fe20000000800 */
[----:B------:R-:W-:Y:S02]  /*179b0*/  FADD.FTZ R2, R243, R2 ;  /* 0x00000002f3027221 */ /* 0x000fe40000010000 */
[-C--:B------:R-:W-:Y:S07]  /*179c0*/  HMMA.16816.F32.BF16 R52, R76, R84.reuse, R52 ;  /* 0x000000544c34723c */ /* 0x080fee0000041834 */
[----:B------:R-:W-:Y:S01]  /*179d0*/  MUFU.EX2 R176, R105 ;  /* 0x0000006900b07308 */ /* 0x000fe20000000800 */
[C---:B------:R-:W-:Y:S08]  /*179e0*/  HMMA.16816.F32.BF16 R56, R80.reuse, R84, R56 ;  /* 0x000000545038723c */ /* 0x040ff00000041838 */
[-C--:B------:R-:W-:Y:S01]  /*179f0*/  HMMA.16816.F32.BF16 R60, R80, R86.reuse, R60 ;  /* 0x00000056503c723c */ /* 0x080fe2000004183c */
[----:B------:R-:W-:Y:S06]  /*17a00*/  MUFU.EX2 R180, R112 ;  /* 0x0000007000b47308 */ /* 0x000fec0000000800 */
[----:B-----5:R-:W-:Y:S01]  /*17a10*/  F2FP.BF16.PACK_AB R80, R139, R130 ;  /* 0x000000828b50723e */ /* 0x020fe200000010ff */
[----:B------:R-:W-:Y:S01]  /*17a20*/  HMMA.16816.F32.BF16 R64, R76, R86, R64 ;  /* 0x000000564c40723c */ /* 0x000fe20000041840 */
[----:B------:R-:W5:Y:S02]  /*17a30*/  LDSM.16.MT88.4 R84, [R188+0x1000] ;  /* 0x00100000bc54783b */ /* 0x000f640000004200 */
[----:B------:R-:W3:Y:S01]  /*17a40*/  MUFU.EX2 R181, R111 ;  /* 0x0000006f00b57308 */ /* 0x000ee20000000800 */
[----:B------:R-:W-:Y:S02]  /*17a50*/  F2FP.BF16.PACK_AB R82, R167, R142 ;  /* 0x0000008ea752723e */ /* 0x000fe400000010ff */
[----:B-1----:R-:W-:Y:S02]  /*17a60*/  F2FP.BF16.PACK_AB R81, R138, R129 ;  /* 0x000000818a51723e */ /* 0x002fe400000010ff */
[----:B------:R-:W-:Y:S04]  /*17a70*/  F2FP.BF16.PACK_AB R76, R238, R241 ;  /* 0x000000f1ee4c723e */ /* 0x000fe800000010ff */
[----:B------:R-:W-:Y:S01]  /*17a80*/  F2FP.BF16.PACK_AB R77, R232, R233 ;  /* 0x000000e9e84d723e */ /* 0x000fe200000010ff */
[----:B------:R-:W-:Y:S01]  /*17a90*/  MUFU.EX2 R166, R110 ;  /* 0x0000006e00a67308 */ /* 0x000fe20000000800 */
[----:B------:R-:W-:Y:S02]  /*17aa0*/  F2FP.BF16.PACK_AB R78, R207, R205 ;  /* 0x000000cdcf4e723e */ /* 0x000fe400000010ff */
[----:B------:R-:W-:Y:S02]  /*17ab0*/  F2FP.BF16.PACK_AB R79, R182, R183 ;  /* 0x000000b7b64f723e */ /* 0x000fe400000010ff */
[----:B--2---:R-:W-:Y:S05]  /*17ac0*/  F2FP.BF16.PACK_AB R83, R136, R137 ;  /* 0x000000898853723e */ /* 0x004fea00000010ff */
[-C--:B----4-:R-:W-:Y:S01]  /*17ad0*/  HMMA.16816.F32.BF16 R4, R76, R88.reuse, R4 ;  /* 0x000000584c04723c */ /* 0x090fe20000041804 */
[----:B------:R-:W1:Y:S02]  /*17ae0*/  MUFU.EX2 R165, R114 ;  /* 0x0000007200a57308 */ /* 0x000e640000000800 */
[----:B---3--:R-:W-:Y:S05]  /*17af0*/  F2FP.BF16.PACK_AB R144, R181, R180 ;  /* 0x000000b4b590723e */ /* 0x008fea00000010ff */
[C---:B------:R-:W-:Y:S03]  /*17b00*/  HMMA.16816.F32.BF16 R8, R80.reuse, R88, R8 ;  /* 0x000000585008723c */ /* 0x040fe60000041808 */
[----:B------:R-:W2:Y:S05]  /*17b10*/  MUFU.EX2 R164, R213 ;  /* 0x000000d500a47308 */ /* 0x000eaa0000000800 */
[-C--:B------:R-:W-:Y:S05]  /*17b20*/  HMMA.16816.F32.BF16 R12, R80, R90.reuse, R12 ;  /* 0x0000005a500c723c */ /* 0x080fea000004180c */
[----:B------:R-:W3:Y:S03]  /*17b30*/  MUFU.EX2 R156, R125 ;  /* 0x0000007d009c7308 */ /* 0x000ee60000000800 */
[C---:B------:R-:W-:Y:S01]  /*17b40*/  HMMA.16816.F32.BF16 R16, R76.reuse, R90, R16 ;  /* 0x0000005a4c10723c */ /* 0x040fe20000041810 */
[----:B------:R-:W4:Y:S03]  /*17b50*/  LDSM.16.MT88.4 R88, [R185+0x1800] ;  /* 0x00180000b958783b */ /* 0x000f260000004200 */
[----:B-1----:R-:W-:Y:S03]  /*17b60*/  F2FP.BF16.PACK_AB R145, R165, R166 ;  /* 0x000000a6a591723e */ /* 0x002fe600000010ff */
[----:B------:R-:W-:Y:S01]  /*17b70*/  MUFU.EX2 R152, R126 ;  /* 0x0000007e00987308 */ /* 0x000fe20000000800 */
[-C--:B------:R-:W-:Y:S04]  /*17b80*/  HMMA.16816.F32.BF16 R20, R76, R92.reuse, R20 ;  /* 0x0000005c4c14723c */ /* 0x080fe80000041814 */
[----:B--2---:R-:W-:Y:S04]  /*17b90*/  F2FP.BF16.PACK_AB R146, R163, R164 ;  /* 0x000000a4a392723e */ /* 0x004fe800000010ff */
[C---:B------:R-:W-:Y:S01]  /*17ba0*/  HMMA.16816.F32.BF16 R24, R80.reuse, R92, R24 ;  /* 0x0000005c5018723c */ /* 0x040fe20000041818 */
[----:B------:R-:W-:Y:S03]  /*17bb0*/  MUFU.EX2 R141, R115 ;  /* 0x00000073008d7308 */ /* 0x000fe60000000800 */
[----:B---3--:R-:W-:Y:S04]  /*17bc0*/  F2FP.BF16.PACK_AB R150, R155, R156 ;  /* 0x0000009c9b96723e */ /* 0x008fe800000010ff */
[-C--:B------:R-:W-:Y:S03]  /*17bd0*/  HMMA.16816.F32.BF16 R28, R80, R94.reuse, R28 ;  /* 0x0000005e501c723c */ /* 0x080fe6000004181c */
[----:B------:R-:W-:Y:S05]  /*17be0*/  MUFU.EX2 R157, R123 ;  /* 0x0000007b009d7308 */ /* 0x000fea0000000800 */
[C---:B------:R-:W-:Y:S01]  /*17bf0*/  HMMA.16816.F32.BF16 R32, R76.reuse, R94, R32 ;  /* 0x0000005e4c20723c */ /* 0x040fe20000041820 */
[----:B------:R-:W1:Y:S04]  /*17c00*/  LDSM.16.MT88.4 R92, [R189+0x1800] ;  /* 0x00180000bd5c783b */ /* 0x000e680000004200 */
[----:B------:R-:W-:Y:S03]  /*17c10*/  MUFU.EX2 R154, R122 ;  /* 0x0000007a009a7308 */ /* 0x000fe60000000800 */
[-C--:B------:R-:W-:Y:S07]  /*17c20*/  HMMA.16816.F32.BF16 R36, R76, R96.reuse, R36 ;  /* 0x000000604c24723c */ /* 0x080fee0000041824 */
[----:B------:R-:W2:Y:S01]  /*17c30*/  MUFU.EX2 R153, R124 ;  /* 0x0000007c00997308 */ /* 0x000ea20000000800 */
[C---:B------:R-:W-:Y:S08]  /*17c40*/  HMMA.16816.F32.BF16 R40, R80.reuse, R96, R40 ;  /* 0x000000605028723c */ /* 0x040ff00000041828 */
[-C--:B------:R-:W-:Y:S01]  /*17c50*/  HMMA.16816.F32.BF16 R44, R80, R98.reuse, R44 ;  /* 0x00000062502c723c */ /* 0x080fe2000004182c */
[----:B------:R-:W3:Y:S07]  /*17c60*/  MUFU.EX2 R158, R120 ;  /* 0x00000078009e7308 */ /* 0x000eee0000000800 */
[C---:B------:R-:W-:Y:S01]  /*17c70*/  HMMA.16816.F32.BF16 R48, R76.reuse, R98, R48 ;  /* 0x000000624c30723c */ /* 0x040fe20000041830 */
[----:B------:R-:W1:Y:S03]  /*17c80*/  LDSM.16.MT88.4 R96, [R186+0x1800] ;  /* 0x00180000ba60783b */ /* 0x000e660000004200 */
[----:B--2---:R-:W-:Y:S04]  /*17c90*/  F2FP.BF16.PACK_AB R149, R153, R154 ;  /* 0x0000009a9995723e */ /* 0x004fe800000010ff */
[-C--:B-----5:R-:W-:Y:S08]  /*17ca0*/  HMMA.16816.F32.BF16 R52, R76, R84.reuse, R52 ;  /* 0x000000544c34723c */ /* 0x0a0ff00000041834 */
[C---:B------:R-:W-:Y:S04]  /*17cb0*/  HMMA.16816.F32.BF16 R56, R80.reuse, R84, R56 ;  /* 0x000000545038723c */ /* 0x040fe80000041838 */
[----:B---3--:R-:W-:Y:S04]  /*17cc0*/  F2FP.BF16.PACK_AB R148, R157, R158 ;  /* 0x0000009e9d94723e */ /* 0x008fe800000010ff */
[-C--:B------:R-:W-:Y:S07]  /*17cd0*/  HMMA.16816.F32.BF16 R60, R80, R86.reuse, R60 ;  /* 0x00000056503c723c */ /* 0x080fee000004183c */
[----:B------:R-:W-:Y:S01]  /*17ce0*/  F2FP.BF16.PACK_AB R80, R170, R143 ;  /* 0x0000008faa50723e */ /* 0x000fe200000010ff */
[----:B------:R-:W-:Y:S01]  /*17cf0*/  HMMA.16816.F32.BF16 R64, R76, R86, R64 ;  /* 0x000000564c40723c */ /* 0x000fe20000041840 */
[----:B------:R-:W2:Y:S03]  /*17d00*/  LDSM.16.MT88.4 R84, [R188+0x1800] ;  /* 0x00180000bc54783b */ /* 0x000ea60000004200 */
[----:B------:R-:W-:Y:S02]  /*17d10*/  F2FP.BF16.PACK_AB R82, R175, R173 ;  /* 0x000000adaf52723e */ /* 0x000fe400000010ff */
[----:B------:R-:W-:Y:S02]  /*17d20*/  F2FP.BF16.PACK_AB R81, R140, R141 ;  /* 0x0000008d8c51723e */ /* 0x000fe400000010ff */
[----:B------:R-:W-:Y:S04]  /*17d30*/  F2FP.BF16.PACK_AB R76, R172, R169 ;  /* 0x000000a9ac4c723e */ /* 0x000fe800000010ff */
[----:B------:R-:W-:Y:S02]  /*17d40*/  F2FP.BF16.PACK_AB R77, R171, R168 ;  /* 0x000000a8ab4d723e */ /* 0x000fe400000010ff */
[----:B------:R-:W-:Y:S02]  /*17d50*/  F2FP.BF16.PACK_AB R78, R179, R174 ;  /* 0x000000aeb34e723e */ /* 0x000fe400000010ff */
[----:B------:R-:W-:Y:S02]  /*17d60*/  F2FP.BF16.PACK_AB R79, R178, R176 ;  /* 0x000000b0b24f723e */ /* 0x000fe400000010ff */
[----:B------:R-:W-:Y:S05]  /*17d70*/  F2FP.BF16.PACK_AB R83, R159, R160 ;  /* 0x000000a09f53723e */ /* 0x000fea00000010ff */
[-C--:B----4-:R-:W-:Y:S08]  /*17d80*/  HMMA.16816.F32.BF16 R4, R76, R88.reuse, R4 ;  /* 0x000000584c04723c */ /* 0x090ff00000041804 */
[C---:B------:R-:W-:Y:S08]  /*17d90*/  HMMA.16816.F32.BF16 R8, R80.reuse, R88, R8 ;  /* 0x000000585008723c */ /* 0x040ff00000041808 */
[-C--:B------:R-:W-:Y:S08]  /*17da0*/  HMMA.16816.F32.BF16 R12, R80, R90.reuse, R12 ;  /* 0x0000005a500c723c */ /* 0x080ff0000004180c */
[C---:B------:R-:W-:Y:S08]  /*17db0*/  HMMA.16816.F32.BF16 R16, R76.reuse, R90, R16 ;  /* 0x0000005a4c10723c */ /* 0x040ff00000041810 */
[-C--:B-1----:R-:W-:Y:S08]  /*17dc0*/  HMMA.16816.F32.BF16 R20, R76, R92.reuse, R20 ;  /* 0x0000005c4c14723c */ /* 0x082ff00000041814 */
[C---:B------:R-:W-:Y:S08]  /*17dd0*/  HMMA.16816.F32.BF16 R24, R80.reuse, R92, R24 ;  /* 0x0000005c5018723c */ /* 0x040ff00000041818 */
[-C--:B------:R-:W-:Y:S08]  /*17de0*/  HMMA.16816.F32.BF16 R28, R80, R94.reuse, R28 ;  /* 0x0000005e501c723c */ /* 0x080ff0000004181c */
[C---:B------:R-:W-:Y:S08]  /*17df0*/  HMMA.16816.F32.BF16 R32, R76.reuse, R94, R32 ;  /* 0x0000005e4c20723c */ /* 0x040ff00000041820 */
[-C--:B------:R-:W-:Y:S08]  /*17e00*/  HMMA.16816.F32.BF16 R36, R76, R96.reuse, R36 ;  /* 0x000000604c24723c */ /* 0x080ff00000041824 */
[C---:B------:R-:W-:Y:S08]  /*17e10*/  HMMA.16816.F32.BF16 R40, R80.reuse, R96, R40 ;  /* 0x000000605028723c */ /* 0x040ff00000041828 */
[-C--:B------:R-:W-:Y:S08]  /*17e20*/  HMMA.16816.F32.BF16 R44, R80, R98.reuse, R44 ;  /* 0x00000062502c723c */ /* 0x080ff0000004182c */
[C---:B------:R-:W-:Y:S08]  /*17e30*/  HMMA.16816.F32.BF16 R48, R76.reuse, R98, R48 ;  /* 0x000000624c30723c */ /* 0x040ff00000041830 */
[-C--:B--2---:R-:W-:Y:S08]  /*17e40*/  HMMA.16816.F32.BF16 R52, R76, R84.reuse, R52 ;  /* 0x000000544c34723c */ /* 0x084ff00000041834 */
[C---:B------:R-:W-:Y:S01]  /*17e50*/  HMMA.16816.F32.BF16 R56, R80.reuse, R84, R56 ;  /* 0x000000545038723c */ /* 0x040fe20000041838 */
[----:B------:R-:W1:Y:S06]  /*17e60*/  MUFU.EX2 R84, R128 ;  /* 0x0000008000547308 */ /* 0x000e6c0000000800 */
[----:B------:R-:W-:Y:S01]  /*17e70*/  MOV R85, R71 ;  /* 0x0000004700557202 */ /* 0x000fe20000000f00 */
[-C--:B------:R-:W-:Y:S08]  /*17e80*/  HMMA.16816.F32.BF16 R60, R80, R86.reuse, R60 ;  /* 0x00000056503c723c */ /* 0x080ff0000004183c */
[----:B------:R-:W-:Y:S07]  /*17e90*/  HMMA.16816.F32.BF16 R64, R76, R86, R64 ;  /* 0x000000564c40723c */ /* 0x000fee0000041840 */
[----:B------:R-:W-:Y:S01]  /*17ea0*/  MOV R86, R70 ;  /* 0x0000004600567202 */ /* 0x000fe20000000f00 */
[-C--:B------:R-:W-:Y:S01]  /*17eb0*/  HMMA.16816.F32.BF16 R88, R144, R100.reuse, R4 ;  /* 0x000000649058723c */ /* 0x080fe20000041804 */
[----:B------:R-:W2:Y:S04]  /*17ec0*/  LDSM.16.MT88.4 R4, [R188+0x2000] ;  /* 0x00200000bc04783b */ /* 0x000ea80000004200 */
[----:B-1----:R-:W-:Y:S02]  /*17ed0*/  F2FP.BF16.PACK_AB R151, R84, R152 ;  /* 0x000000985497723e */ /* 0x002fe400000010ff */
[----:B------:R-:W-:Y:S05]  /*17ee0*/  MOV R87, R69 ;  /* 0x0000004500577202 */ /* 0x000fea0000000f00 */
        /* <DEDUP_REMOVED lines=8> */
[-C--:B------:R-:W-:Y:S04]  /*17f70*/  HMMA.16816.F32.BF16 R104, R144, R116.reuse, R20 ;  /* 0x000000749068723c */ /* 0x080fe80000041814 */
[----:B------:R-:W-:Y:S04]  /*17f80*/  FADD.FTZ R3, R247, R68 ;  /* 0x00000044f7037221 */ /* 0x000fe80000010000 */
        /* <DEDUP_REMOVED lines=28> */
[-C--:B--2---:R-:W-:Y:S03]  /*18150*/  HMMA.16816.F32.BF16 R136, R144, R4.reuse, R52 ;  /* 0x000000049088723c */ /* 0x084fe60000041834 */
        /* <DEDUP_REMOVED lines=14> */
[----:B------:R-:W-:Y:S01]  /*18240*/  FADD.FTZ R4, R159, R0 ;  /* 0x000000009f047221 */ /* 0x000fe20000010000 */
[----:B------:R1:W-:Y:S03]  /*18250*/  STL [R1+0x4], R3 ;  /* 0x0000040301007387 */ /* 0x0003e60000100800 */
        /* <DEDUP_REMOVED lines=9> */
[----:B------:R2:W-:Y:S01]  /*182f0*/  STL [R1+0x8], R5 ;  /* 0x0000080501007387 */ /* 0x0005e20000100800 */
[----:B------:R-:W-:Y:S02]  /*18300*/  IADD3 R0, R202, -0x1, RZ ;  /* 0xffffffffca007810 */ /* 0x000fe40007ffe0ff */
[----:B------:R-:W-:Y:S01]  /*18310*/  FADD.FTZ R2, R84, R2 ;  /* 0x0000000254027221 */ /* 0x000fe20000010000 */
[----:B------:R-:W-:Y:S01]  /*18320*/  MOV R84, R72 ;  /* 0x0000004800547202 */ /* 0x000fe20000000f00 */
[----:B-1----:R-:W-:Y:S01]  /*18330*/  FADD.FTZ R3, R155, R4 ;  /* 0x000000049b037221 */ /* 0x002fe20000010000 */
[----:B------:R-:W-:Y:S04]  /*18340*/  MOV R202, R0 ;  /* 0x0000000000ca7202 */ /* 0x000fe80000000f00 */
[----:B------:R2:W-:Y:S04]  /*18350*/  STL [R1+0xc], R3 ;  /* 0x00000c0301007387 */ /* 0x0005e80000100800 */
[----:B------:R2:W-:Y:S02]  /*18360*/  STL [R1+0x10], R2 ;  /* 0x0000100201007387 */ /* 0x0005e40000100800 */
[----:B--2---:R-:W-:-:S05]  /*18370*/  @P0 BRA `(.L_x_734) ;  /* 0xffffa5a000000947 */ /* 0x004fca000383ffff */
.L_x_706:
[----:B------:R-:W-:Y:S05]  /*18380*/  BRA.DIV ~URZ, `(.L_x_735) ;  /* 0x000082527f007947 */ /* 0x000fea000b800000 */
[----:B------:R-:W2:Y:S04]  /*18390*/  LDL R2, [R1+0x4] ;  /* 0x0000040001027983 */ /* 0x000ea80000100800 */
[----:B--2---:R1:W2:Y:S02]  /*183a0*/  SHFL.BFLY PT, R0, R2, 0x2, 0x1f ;  /* 0x0c401f0002007f89 */ /* 0x0042a400000e0000 */
.L_x_854:
[----:B-1----:R-:W3:Y:S02]  /*183b0*/  LDL.LU R2, [R1+0x4] ;  /* 0x0000040001027983 */ /* 0x002ee40000300800 */
[----:B--23--:R-:W-:Y:S01]  /*183c0*/  FADD.FTZ R5, R0, R2 ;  /* 0x0000000200057221 */ /* 0x00cfe20000010000 */
[----:B------:R-:W-:Y:S05]  /*183d0*/  BRA.DIV ~URZ, `(.L_x_736) ;  /* 0x000082627f007947 */ /* 0x000fea000b800000 */
[----:B------:R-:W2:Y:S04]  /*183e0*/  LDL.LU R10, [R1+0x8] ;  /* 0x00000800010a7983 */ /* 0x000ea80000300800 */
[----:B------:R-:W3:Y:S04]  /*183f0*/  LDL.LU R3, [R1+0xc] ;  /* 0x00000c0001037983 */ /* 0x000ee80000300800 */
[----:B------:R-:W4:Y:S04]  /*18400*/  LDL.LU R8, [R1+0x10] ;  /* 0x0000100001087983 */ /* 0x000f280000300800 */
[----:B--2---:R-:W1:Y:S04]  /*18410*/  SHFL.BFLY PT, R0, R10, 0x2, 0x1f ;  /* 0x0c401f000a007f89 */ /* 0x004e6800000e0000 */
[----:B---3--:R-:W2:Y:S04]  /*18420*/  SHFL.BFLY PT, R2, R3, 0x2, 0x1f ;  /* 0x0c401f0003027f89 */ /* 0x008ea800000e0000 */
[----:B----4-:R-:W3:Y:S01]  /*18430*/  SHFL.BFLY PT, R4, R8, 0x2, 0x1f ;  /* 0x0c401f0008047f89 */ /* 0x010ee200000e0000 */
[----:B-1----:R-:W-:-:S02]  /*18440*/  FADD.FTZ R0, R0, R10 ;  /* 0x0000000a00007221 */ /* 0x002fc40000010000 */
[----:B--2---:R-:W-:-:S03]  /*18450*/  FADD.FTZ R2, R2, R3 ;  /* 0x0000000302027221 */ /* 0x004fc60000010000 */
[----:B------:R-:W1:Y:S01]  /*18460*/  SHFL.BFLY PT, R6, R0, 0x1, 0x1f ;  /* 0x0c201f0000067f89 */ /* 0x000e6200000e0000 */
[----:B---3--:R-:W-:-:S03]  /*18470*/  FADD.FTZ R4, R4, R8 ;  /* 0x0000000804047221 */ /* 0x008fc60000010000 */
[----:B------:R-:W2:Y:S04]  /*18480*/  SHFL.BFLY PT, R3, R5, 0x1, 0x1f ;  /* 0x0c201f0005037f89 */ /* 0x000ea800000e0000 */
[----:B------:R-:W3:Y:S04]  /*18490*/  SHFL.BFLY PT, R7, R2, 0x1, 0x1f ;  /* 0x0c201f0002077f89 */ /* 0x000ee800000e0000 */
[----:B------:R4:W4:Y:S01]  /*184a0*/  SHFL.BFLY PT, R9, R4, 0x1, 0x1f ;  /* 0x0c201f0004097f89 */ /* 0x00092200000e0000 */
[----:B-1----:R-:W-:Y:S02]  /*184b0*/  FADD.FTZ R6, R0, R6 ;  /* 0x0000000600067221 */ /* 0x002fe40000010000 */
[----:B--2---:R-:W-:-:S02]  /*184c0*/  FADD.FTZ R5, R5, R3 ;  /* 0x0000000305057221 */ /* 0x004fc40000010000 */
[----:B---3--:R-:W-:-:S03]  /*184d0*/  FADD.FTZ R7, R2, R7 ;  /* 0x0000000702077221 */ /* 0x008fc60000010000 */
.L_x_855:
[----:B------:R-:W-:Y:S01]  /*184e0*/  FSETP.NE.FTZ.AND P3, PT, R5, RZ, PT ;  /* 0x000000ff0500720b */ /* 0x000fe20003f75000 */
[----:B------:R-:W-:Y:S01]  /*184f0*/  CS2R R2, SRZ ;  /* 0x0000000000027805 */ /* 0x000fe2000001ff00 */
[----:B------:R-:W-:Y:S01]  /*18500*/  MOV R0, RZ ;  /* 0x000000ff00007202 */ /* 0x000fe20000000f00 */
[----:B----4-:R-:W-:Y:S01]  /*18510*/  FADD.FTZ R4, R9, R4 ;  /* 0x0000000409047221 */ /* 0x010fe20000010000 */
[----:B------:R-:W-:Y:S02]  /*18520*/  FSETP.NE.FTZ.AND P1, PT, R7, RZ, PT ;  /* 0x000000ff0700720b */ /* 0x000fe40003f35000 */
[----:B------:R-:W-:Y:S02]  /*18530*/  FSETP.NE.FTZ.AND P2, PT, R6, RZ, PT ;  /* 0x000000ff0600720b */ /* 0x000fe40003f55000 */
[----:B------:R-:W-:Y:S02]  /*18540*/  FSETP.NE.FTZ.AND P0, PT, R4, RZ, PT ;  /* 0x000000ff0400720b */ /* 0x000fe40003f15000 */
[----:B------:R-:W-:-:S02]  /*18550*/  MOV R25, 0xff800000 ;  /* 0xff80000000197802 */ /* 0x000fc40000000f00 */
[----:B------:R-:W-:Y:S01]  /*18560*/  MOV R23, 0xff800000 ;  /* 0xff80000000177802 */ /* 0x000fe20000000f00 */
[----:B------:R-:W1:Y:S01]  /*18570*/  @P3 MUFU.RCP R0, R5 ;  /* 0x0000000500003308 */ /* 0x000e620000001000 */
[----:B------:R-:W-:Y:S02]  /*18580*/  MOV R24, 0xff800000 ;  /* 0xff80000000187802 */ /* 0x000fe40000000f00 */
[----:B------:R-:W-:Y:S02]  /*18590*/  MOV R22, 0xff800000 ;  /* 0xff80000000167802 */ /* 0x000fe40000000f00 */
        /* <DEDUP_REMOVED lines=90> */
.L_x_601:
[----:B---3--:R3:W5:Y:S04]  /*18b40*/  LDL R6, [R1+0x50] ;  /* 0x0000500001067983 */ /* 0x0087680000100800 */
[----:B------:R-:W4:Y:S01]  /*18b50*/  S2R R2, SR_TID.X ;  /* 0x0000000000027919 */ /* 0x000f220000002100 */
[----:B------:R-:W-:Y:S01]  /*18b60*/  BSSY B0, `(.L_x_737) ;  /* 0x0000011000007945 */ /* 0x000fe20003800000 */
[----:B----4-:R-:W-:-:S13]  /*18b70*/  LOP3.LUT P0, RZ, R2, 0x7f, RZ, 0xc0, !PT ;  /* 0x0000007f02ff7812 */ /* 0x010fda000780c0ff */
[----:B------:R-:W-:Y:S05]  /*18b80*/  @P0 BRA `(.L_x_738) ;  /* 0x000000e000000947 */ /* 0x000fea0003800000 */
[----:B---3--:R-:W3:Y:S01]  /*18b90*/  S2R R4, SR_LANEID ;  /* 0x0000000000047919 */ /* 0x008ee20000000000 */
[----:B------:R-:W-:Y:S01]  /*18ba0*/  VOTEU.ANY UR4, UPT, PT ;  /* 0x0000000000047886 */ /* 0x000fe200038e0100 */
[----:B--2---:R-:W-:Y:S01]  /*18bb0*/  IMAD.MOV.U32 R5, RZ, RZ, c[0x0][0x564] ;  /* 0x00015900ff057624 */ /* 0x004fe200078e00ff */
[----:B------:R-:W3:Y:S08]  /*18bc0*/  FLO.U32 R3, UR4 ;  /* 0x0000000400037d00 */ /* 0x000ef000080e0000 */
[----:B------:R-:W2:Y:S01]  /*18bd0*/  POPC R2, UR4 ;  /* 0x0000000400027d09 */ /* 0x000ea20008000000 */
[----:B---3--:R-:W-:Y:S01]  /*18be0*/  ISETP.EQ.U32.AND P0, PT, R3, R4, PT ;  /* 0x000000040300720c */ /* 0x008fe20003f02070 */
[----:B------:R-:W-:-:S12]  /*18bf0*/  IMAD.MOV.U32 R4, RZ, RZ, c[0x0][0x560] ;  /* 0x00015800ff047624 */ /* 0x000fd800078e00ff */
[----:B--2---:R2:W3:Y:S04]  /*18c00*/  @P0 ATOMG.E.ADD.STRONG.GPU PT, R2, [R4.64], R2 ;  /* 0x00000002040209a8 */ /* 0x0044e800081ee1c6 */
[----:B--2---:R-:W2:Y:S04]  /*18c10*/  S2R R4, SR_LTMASK ;  /* 0x0000000000047919 */ /* 0x004ea80000003900 */
[----:B---3--:R2:W3:Y:S02]  /*18c20*/  SHFL.IDX PT, R3, R2, R3, 0x1f ;  /* 0x00001f0302037589 */ /* 0x0084e400000e0000 */
[----:B--2---:R-:W-:-:S06]  /*18c30*/  LOP3.LUT R2, R4, UR4, RZ, 0xc0, !PT ;  /* 0x0000000404027c12 */ /* 0x004fcc000f8ec0ff */
[----:B------:R-:W3:Y:S02]  /*18c40*/  POPC R2, R2 ;  /* 0x0000000200027309 */ /* 0x000ee40000000000 */
[----:B---3-5:R-:W-:-:S05]  /*18c50*/  IADD3 R6, R3, c[0x0][0xc], R2 ;  /* 0x0000030003067a10 */ /* 0x028fca0007ffe002 */
[----:B------:R2:W-:Y:S02]  /*18c60*/  STL [R1+0x50], R6 ;  /* 0x0000500601007387 */ /* 0x0005e40000100800 */
.L_x_738:
[----:B---3--:R-:W-:Y:S05]  /*18c70*/  BSYNC B0 ;  /* 0x0000000000007941 */ /* 0x008fea0003800000 */
.L_x_737:
[----:B------:R-:W-:Y:S01]  /*18c80*/  PRMT R0, R0, 0x9910, RZ ;  /* 0x0000991000007816 */ /* 0x000fe200000000ff */
[----:B------:R-:W-:Y:S01]  /*18c90*/  BSSY B1, `(.L_x_739) ;  /* 0x00002fb000017945 */ /* 0x000fe20003800000 */
[----:B-----5:R-:W-:Y:S02]  /*18ca0*/  IMAD.MOV.U32 R53, RZ, RZ, R6 ;  /* 0x000000ffff357224 */ /* 0x020fe400078e0006 */
[----:B------:R-:W-:-:S13]  /*18cb0*/  ISETP.NE.AND P0, PT, R0, RZ, PT ;  /* 0x000000ff0000720c */ /* 0x000fda0003f05270 */
[----:B------:R-:W-:Y:S05]  /*18cc0*/  @!P0 BRA `(.L_x_740) ;  /* 0x0000232000008947 */ /* 0x000fea0003800000 */
[----:B------:R-:W3:Y:S04]  /*18cd0*/  LDL R7, [R1+0x80] ;  /* 0x0000800001077983 */ /* 0x000ee80000100800 */
[----:B--2---:R-:W2:Y:S04]  /*18ce0*/  LDL R6, [R1+0x90] ;  /* 0x0000900001067983 */ /* 0x004ea80000100800 */
        /* <DEDUP_REMOVED lines=11> */
[----:B---3--:R3:W-:Y:S04]  /*18da0*/  STS [R7], R0 ;  /* 0x0000000007007388 */ /* 0x0087e80000000800 */
[----:B------:R1:W-:Y:S04]  /*18db0*/  STS [R7+0x400], R3 ;  /* 0x0004000307007388 */ /* 0x0003e80000000800 */
[----:B--2---:R2:W-:Y:S01]  /*18dc0*/  STS [R6], R2 ;  /* 0x0000000206007388 */ /* 0x0045e20000000800 */
[----:B---3--:R-:W-:-:S02]  /*18dd0*/  F2FP.BF16.PACK_AB R0, R89, R88 ;  /* 0x000000585900723e */ /* 0x008fc400000010ff */
[----:B-1----:R-:W-:-:S03]  /*18de0*/  F2FP.BF16.PACK_AB R3, R49, R48 ;  /* 0x000000303103723e */ /* 0x002fc600000010ff */
[----:B------:R1:W-:Y:S01]  /*18df0*/  STS [R6+0x400], R0 ;  /* 0x0004000006007388 */ /* 0x0003e20000000800 */
[----:B--2---:R-:W-:-:S03]  /*18e00*/  F2FP.BF16.PACK_AB R2, R31, R30 ;  /* 0x0000001e1f02723e */ /* 0x004fc600000010ff */
[----:B------:R2:W-:Y:S04]  /*18e10*/  STS [R7+0x2000], R3 ;  /* 0x0020000307007388 */ /* 0x0005e80000000800 */
[----:B------:R3:W-:Y:S01]  /*18e20*/  STS [R7+0x2400], R2 ;  /* 0x0024000207007388 */ /* 0x0007e20000000800 */
[----:B-1----:R-:W-:Y:S02]  /*18e30*/  F2FP.BF16.PACK_AB R0, R35, R34 ;  /* 0x000000222300723e */ /* 0x002fe400000010ff */
[----:B--2---:R-:W-:-:S03]  /*18e40*/  F2FP.BF16.PACK_AB R3, R79, R78 ;  /* 0x0000004e4f03723e */ /* 0x004fc600000010ff */
[----:B------:R1:W-:Y:S04]  /*18e50*/  STS [R6+0x2000], R0 ;  /* 0x0020000006007388 */ /* 0x0003e80000000800 */
[----:B---3--:R-:W2:Y:S01]  /*18e60*/  LDL R7, [R1+0x8c] ;  /* 0x00008c0001077983 */ /* 0x008ea20000100800 */
[----:B------:R-:W-:-:S03]  /*18e70*/  F2FP.BF16.PACK_AB R2, R91, R90 ;  /* 0x0000005a5b02723e */ /* 0x000fc600000010ff */
[----:B------:R3:W-:Y:S04]  /*18e80*/  STS [R6+0x2400], R4 ;  /* 0x0024000406007388 */ /* 0x0007e80000000800 */
[----:B----4-:R4:W-:Y:S04]  /*18e90*/  STS [R9], R3 ;  /* 0x0000000309007388 */ /* 0x0109e80000000800 */
[----:B------:R4:W-:Y:S01]  /*18ea0*/  STS [R9+0x400], R2 ;  /* 0x0004000209007388 */ /* 0x0009e20000000800 */
[----:B-1----:R-:W-:-:S05]  /*18eb0*/  F2FP.BF16.PACK_AB R0, R81, R80 ;  /* 0x000000505100723e */ /* 0x002fca00000010ff */
[----:B------:R1:W-:Y:S01]  /*18ec0*/  STS [R5], R0 ;  /* 0x0000000005007388 */ /* 0x0003e20000000800 */
[----:B---3--:R-:W-:-:S03]  /*18ed0*/  F2FP.BF16.PACK_AB R4, R39, R38 ;  /* 0x000000262704723e */ /* 0x008fc600000010ff */
[----:B------:R-:W3:Y:S01]  /*18ee0*/  LDL R6, [R1+0x88] ;  /* 0x0000880001067983 */ /* 0x000ee20000100800 */
[----:B----4-:R-:W-:Y:S02]  /*18ef0*/  F2FP.BF16.PACK_AB R3, R101, R100 ;  /* 0x000000646503723e */ /* 0x010fe400000010ff */
[----:B------:R-:W-:-:S03]  /*18f00*/  F2FP.BF16.PACK_AB R2, R43, R42 ;  /* 0x0000002a2b02723e */ /* 0x000fc600000010ff */
[----:B------:R4:W-:Y:S04]  /*18f10*/  STS [R5+0x400], R3 ;  /* 0x0004000305007388 */ /* 0x0009e80000000800 */
[----:B------:R-:W-:Y:S01]  /*18f20*/  STS [R9+0x2000], R4 ;  /* 0x0020000409007388 */ /* 0x000fe20000000800 */
[----:B-1----:R-:W-:-:S05]  /*18f30*/  F2FP.BF16.PACK_AB R0, R41, R40 ;  /* 0x000000282900723e */ /* 0x002fca00000010ff */
[----:B------:R1:W-:Y:S01]  /*18f40*/  STS [R9+0x2400], R0 ;  /* 0x0024000009007388 */ /* 0x0003e20000000800 */
[----:B----4-:R-:W-:-:S03]  /*18f50*/  F2FP.BF16.PACK_AB R3, R61, R60 ;  /* 0x0000003c3d03723e */ /* 0x010fc600000010ff */
[----:B-1----:R-:W4:Y:S01]  /*18f60*/  LDL R9, [R1+0xc0] ;  /* 0x0000c00001097983 */ /* 0x002f220000100800 */
[----:B------:R-:W-:-:S03]  /*18f70*/  F2FP.BF16.PACK_AB R0, R67, R66 ;  /* 0x000000424300723e */ /* 0x000fc600000010ff */
[----:B------:R1:W-:Y:S04]  /*18f80*/  STS [R5+0x2000], R2 ;  /* 0x0020000205007388 */ /* 0x0003e80000000800 */
[----:B------:R1:W-:Y:S04]  /*18f90*/  STS [R5+0x2400], R3 ;  /* 0x0024000305007388 */ /* 0x0003e80000000800 */
[----:B------:R1:W-:Y:S01]  /*18fa0*/  STS [R8], R0 ;  /* 0x0000000008007388 */ /* 0x0003e20000000800 */
[----:B------:R-:W-:Y:S02]  /*18fb0*/  F2FP.BF16.PACK_AB R4, R55, R54 ;  /* 0x000000363704723e */ /* 0x000fe400000010ff */
[----:B-1----:R-:W-:-:S02]  /*18fc0*/  F2FP.BF16.PACK_AB R2, R107, R106 ;  /* 0x0000006a6b02723e */ /* 0x002fc400000010ff */
[----:B------:R-:W-:-:S03]  /*18fd0*/  F2FP.BF16.PACK_AB R3, R105, R104 ;  /* 0x000000686903723e */ /* 0x000fc600000010ff */
[----:B------:R1:W-:Y:S01]  /*18fe0*/  STS [R8+0x400], R2 ;  /* 0x0004000208007388 */ /* 0x0003e20000000800 */
[----:B------:R-:W-:Y:S02]  /*18ff0*/  F2FP.BF16.PACK_AB R0, R103, R102 ;  /* 0x000000666700723e */ /* 0x000fe400000010ff */
[----:B------:R-:W-:Y:S02]  /*19000*/  F2FP.BF16.PACK_AB R5, R51, R50 ;  /* 0x000000323305723e */ /* 0x000fe400000010ff */
[----:B-1----:R-:W-:Y:S02]  /*19010*/  F2FP.BF16.PACK_AB R2, R59, R58 ;  /* 0x0000003a3b02723e */ /* 0x002fe400000010ff */
[----:B------:R-:W-:Y:S02]  /*19020*/  ISETP.NE.U32.AND P0, PT, RZ, c[0x0][0x508], PT ;  /* 0x00014200ff007a0c */ /* 0x000fe40003f05070 */
[----:B------:R-:W-:Y:S02]  /*19030*/  ISETP.NE.U32.AND P2, PT, RZ, c[0x0][0x500], PT ;  /* 0x00014000ff007a0c */ /* 0x000fe40003f45070 */
[----:B------:R-:W-:-:S02]  /*19040*/  ISETP.NE.AND.EX P1, PT, RZ, c[0x0][0x50c], PT, P0 ;  /* 0x00014300ff007a0c */ /* 0x000fc40003f25300 */
[----:B------:R-:W-:Y:S01]  /*19050*/  ISETP.NE.AND.EX P2, PT, RZ, c[0x0][0x504], PT, P2 ;  /* 0x00014100ff007a0c */ /* 0x000fe20003f45320 */
[----:B------:R-:W-:Y:S01]  /*19060*/  IMAD.MOV.U32 R11, RZ, RZ, c[0x0][0x388] ;  /* 0x0000e200ff0b7624 */ /* 0x000fe200078e00ff */
[----:B--2---:R1:W-:Y:S04]  /*19070*/  STS [R7], R3 ;  /* 0x0000000307007388 */ /* 0x0043e80000000800 */
[----:B------:R2:W-:Y:S04]  /*19080*/  STS [R7+0x400], R0 ;  /* 0x0004000007007388 */ /* 0x0005e80000000800 */
[----:B------:R3:W-:Y:S04]  /*19090*/  STS [R8+0x2000], R2 ;  /* 0x0020000208007388 */ /* 0x0007e80000000800 */
[----:B------:R3:W-:Y:S04]  /*190a0*/  STS [R8+0x2400], R4 ;  /* 0x0024000408007388 */ /* 0x0007e80000000800 */
[----:B------:R-:W-:Y:S01]  /*190b0*/  STS [R7+0x2000], R5 ;  /* 0x0020000507007388 */ /* 0x000fe20000000800 */
[----:B-1----:R-:W-:-:S02]  /*190c0*/  F2FP.BF16.PACK_AB R3, R47, R46 ;  /* 0x0000002e2f03723e */ /* 0x002fc400000010ff */
[----:B--2---:R-:W-:Y:S02]  /*190d0*/  F2FP.BF16.PACK_AB R0, R85, R84 ;  /* 0x000000545500723e */ /* 0x004fe400000010ff */
[----:B---3--:R-:W-:Y:S01]  /*190e0*/  F2FP.BF16.PACK_AB R2, R83, R82 ;  /* 0x000000525302723e */ /* 0x008fe200000010ff */
[----:B------:R-:W-:Y:S04]  /*190f0*/  STS [R7+0x2400], R3 ;  /* 0x0024000307007388 */ /* 0x000fe80000000800 */
[----:B------:R1:W-:Y:S04]  /*19100*/  STS [R6], R2 ;  /* 0x0000000206007388 */ /* 0x0003e80000000800 */
[----:B------:R2:W-:Y:S01]  /*19110*/  STS [R6+0x400], R0 ;  /* 0x0004000006007388 */ /* 0x0005e20000000800 */
[----:B------:R-:W-:-:S03]  /*19120*/  F2FP.BF16.PACK_AB R4, R45, R44 ;  /* 0x0000002c2d04723e */ /* 0x000fc600000010ff */
[----:B------:R-:W3:Y:S01]  /*19130*/  LDL.LU R8, [R1+0x54] ;  /* 0x0000540001087983 */ /* 0x000ee20000300800 */
[----:B-1----:R-:W-:Y:S02]  /*19140*/  F2FP.BF16.PACK_AB R2, R63, R62 ;  /* 0x0000003e3f02723e */ /* 0x002fe400000010ff */
[----:B--2---:R-:W-:-:S03]  /*19150*/  F2FP.BF16.PACK_AB R0, R65, R64 ;  /* 0x000000404100723e */ /* 0x004fc600000010ff */
[----:B------:R1:W-:Y:S01]  /*19160*/  STS [R12], R2 ;  /* 0x000000020c007388 */ /* 0x0003e20000000800 */
[----:B------:R-:W-:-:S03]  /*19170*/  F2FP.BF16.PACK_AB R3, R33, R32 ;  /* 0x000000202103723e */ /* 0x000fc600000010ff */
[----:B----4-:R2:W-:Y:S04]  /*19180*/  STS [R9+0x400], R0 ;  /* 0x0004000009007388 */ /* 0x0105e80000000800 */
[----:B------:R4:W-:Y:S04]  /*19190*/  STS [R6+0x2000], R4 ;  /* 0x0020000406007388 */ /* 0x0009e80000000800 */
[----:B------:R4:W-:Y:S01]  /*191a0*/  STS [R6+0x2400], R3 ;  /* 0x0024000306007388 */ /* 0x0009e20000000800 */
[----:B-1----:R-:W-:-:S05]  /*191b0*/  F2FP.BF16.PACK_AB R2, R29, R28 ;  /* 0x0000001c1d02723e */ /* 0x002fca00000010ff */
[----:B------:R-:W-:Y:S01]  /*191c0*/  STS [R12+0x2000], R2 ;  /* 0x002000020c007388 */ /* 0x000fe20000000800 */
[----:B--2---:R-:W-:-:S05]  /*191d0*/  F2FP.BF16.PACK_AB R0, R27, R26 ;  /* 0x0000001a1b00723e */ /* 0x004fca00000010ff */
[----:B------:R1:W-:Y:S01]  /*191e0*/  STS [R9+0x2400], R0 ;  /* 0x0024000009007388 */ /* 0x0003e20000000800 */
[----:B----4-:R-:W-:Y:S02]  /*191f0*/  IMAD.MOV.U32 R4, RZ, RZ, 0x4 ;  /* 0x00000004ff047424 */ /* 0x010fe400078e00ff */
[----:B------:R-:W-:Y:S02]  /*19200*/  IMAD.MOV.U32 R3, RZ, RZ, RZ ;  /* 0x000000ffff037224 */ /* 0x000fe400078e00ff */
[CC--:B------:R-:W-:Y:S01]  /*19210*/  @P1 IMAD.WIDE R6, R10.reuse, R4.reuse, c[0x0][0x508] ;  /* 0x000142000a061625 */ /* 0x0c0fe200078e0204 */
[----:B------:R-:W-:Y:S03]  /*19220*/  BAR.SYNC.DEFER_BLOCKING 0x1, 0x80 ;  /* 0x0042000000007b1d */ /* 0x000fe60000010000 */
[----:B------:R-:W-:-:S03]  /*19230*/  IMAD.WIDE R4, R10, R4, c[0x0][0x500] ;  /* 0x000140000a047625 */ /* 0x000fc600078e0204 */
[----:B------:R2:W5:Y:S04]  /*19240*/  @P1 LDG.E R11, [R6.64] ;  /* 0x00000006060b1981 */ /* 0x000568000c1e1900 */
[----:B------:R2:W5:Y:S01]  /*19250*/  @P2 LDG.E R3, [R4.64] ;  /* 0x0000000604032981 */ /* 0x000562000c1e1900 */
[----:B---3--:R-:W-:-:S04]  /*19260*/  ISETP.NE.AND P0, PT, R8, RZ, PT ;  /* 0x000000ff0800720c */ /* 0x008fc80003f05270 */
[----:B-1----:R-:W-:Y:S01]  /*19270*/  SEL R0, R8, c[0x0][0x3d4], P0 ;  /* 0x0000f50008007a07 */ /* 0x002fe20000000000 */
[----:B------:R-:W-:Y:S05]  /*19280*/  @P1 BRA `(.L_x_741) ;  /* 0x0000004000001947 */ /* 0x000fea0003800000 */
[----:B--2---:R-:W-:Y:S05]  /*19290*/  @!P2 BRA `(.L_x_741) ;  /* 0x000000300000a947 */ /* 0x004fea0003800000 */
[----:B-----5:R1:W2:Y:S04]  /*192a0*/  LDG.E R11, [R4.64] ;  /* 0x00000006040b7981 */ /* 0x0202a8000c1e1900 */
[----:B-1----:R-:W2:Y:S02]  /*192b0*/  LDG.E R4, [R4.64+0x4] ;  /* 0x0000040604047981 */ /* 0x002ea4000c1e1900 */
[----:B--2---:R-:W-:Y:S02]  /*192c0*/  IADD3 R11, -R11, R4, RZ ;  /* 0x000000040b0b7210 */ /* 0x004fe40007ffe1ff */
.L_x_741:
[----:B--2---:R-:W2:Y:S04]  /*192d0*/  LDL R5, [R1+0x4c] ;  /* 0x00004c0001057983 */ /* 0x004ea80000100800 */
[----:B------:R-:W3:Y:S04]  /*192e0*/  LDL.LU R4, [R1+0x58] ;  /* 0x0000580001047983 */ /* 0x000ee80000300800 */
[----:B------:R-:W2:Y:S04]  /*192f0*/  LDL R56, [R1+0x48] ;  /* 0x0000480001387983 */ /* 0x000ea80000100800 */
[----:B------:R-:W4:Y:S04]  /*19300*/  LDL R16, [R1+0x7c] ;  /* 0x00007c0001107983 */ /* 0x000f280000100800 */
[----:B------:R-:W4:Y:S01]  /*19310*/  LDL R52, [R1+0xc8] ;  /* 0x0000c80001347983 */ /* 0x000f220000100800 */
[----:B------:R-:W-:Y:S01]  /*19320*/  IMAD.MOV.U32 R12, RZ, RZ, 0x368 ;  /* 0x00000368ff0c7424 */ /* 0x000fe200078e00ff */
[----:B------:R-:W-:-:S04]  /*19330*/  ISETP.GT.AND P2, PT, R0, 0x1, PT ;  /* 0x000000010000780c */ /* 0x000fc80003f44270 */
[----:B------:R-:W-:-:S04]  /*19340*/  SEL R12, R12, 0x328, P2 ;  /* 0x000003280c0c7807 */ /* 0x000fc80001000000 */
[----:B------:R-:W1:Y:S08]  /*19350*/  LDC.64 R8, c[0x0][R12+0x170] ;  /* 0x00005c000c087b82 */ /* 0x000e700000000a00 */
[----:B------:R1:W2:Y:S08]  /*19360*/  LDC.64 R14, c[0x0][R12+0x168] ;  /* 0x00005a000c0e7b82 */ /* 0x0002b00000000a00 */
[----:B------:R1:W2:Y:S08]  /*19370*/  LDC.64 R18, c[0x0][R12+0x178] ;  /* 0x00005e000c127b82 */ /* 0x0002b00000000a00 */
[----:B------:R1:W2:Y:S01]  /*19380*/  LDC.64 R20, c[0x0][R12+0x160] ;  /* 0x000058000c147b82 */ /* 0x0002a20000000a00 */
[----:B------:R-:W-:Y:S01]  /*19390*/  IMAD.MOV.U32 R0, RZ, RZ, c[0x0][0x4e8] ;  /* 0x00013a00ff007624 */ /* 0x000fe200078e00ff */
[----:B------:R-:W-:-:S04]  /*193a0*/  ISETP.NE.U32.AND P0, PT, RZ, c[0x0][0x500], PT ;  /* 0x00014000ff007a0c */ /* 0x000fc80003f05070 */
[----:B------:R-:W-:Y:S02]  /*193b0*/  ISETP.NE.AND P5, PT, R0, 0x1, PT ;  /* 0x000000010000780c */ /* 0x000fe40003fa5270 */
[----:B------:R-:W-:Y:S02]  /*193c0*/  ISETP.NE.AND.EX P0, PT, RZ, c[0x0][0x504], PT, P0 ;  /* 0x00014100ff007a0c */ /* 0x000fe40003f05300 */
[----:B------:R-:W-:Y:S02]  /*193d0*/  SHF.R.S32.HI R0, RZ, 0x1f, R10 ;  /* 0x0000001fff007819 */ /* 0x000fe4000001140a */
[----:B------:R-:W-:Y:S02]  /*193e0*/  SEL R2, R10, RZ, !P0 ;  /* 0x000000ff0a027207 */ /* 0x000fe40004000000 */
[----:B------:R-:W-:Y:S01]  /*193f0*/  SEL R6, R0, RZ, !P0 ;  /* 0x000000ff00067207 */ /* 0x000fe20004000000 */
[----:B------:R-:W1:Y:S02]  /*19400*/  S2R R57, SR_TID.X ;  /* 0x0000000000397919 */ /* 0x000e640000002100 */
[----:B-1----:R-:W-:-:S04]  /*19410*/  IMAD R0, R9, R2, RZ ;  /* 0x0000000209007224 */ /* 0x002fc800078e02ff */
[C---:B------:R-:W-:Y:S02]  /*19420*/  IMAD R12, R8.reuse, R6, R0 ;  /* 0x00000006080c7224 */ /* 0x040fe400078e0200 */
[----:B------:R-:W-:Y:S01]  /*19430*/  IMAD.WIDE.U32 R6, R8, R2, RZ ;  /* 0x0000000208067225 */ /* 0x000fe200078e00ff */
[----:B------:R-:W-:-:S04]  /*19440*/  SHF.R.S32.HI R17, RZ, 0x1f, R57 ;  /* 0x0000001fff117819 */ /* 0x000fc80000011439 */
[----:B------:R-:W-:-:S04]  /*19450*/  LEA.HI R17, R17, R57, RZ, 0x5 ;  /* 0x0000003911117211 */ /* 0x000fc800078f28ff */
[----:B------:R-:W-:-:S05]  /*19460*/  LOP3.LUT R17, R17, 0xffffffe0, RZ, 0xc0, !PT ;  /* 0xffffffe011117812 */ /* 0x000fca00078ec0ff */
[----:B------:R-:W-:Y:S01]  /*19470*/  IMAD.IADD R17, R57, 0x1, -R17 ;  /* 0x0000000139117824 */ /* 0x000fe200078e0a11 */
[----:B------:R-:W-:-:S04]  /*19480*/  LOP3.LUT R200, R200, 0xfffffffd, RZ, 0xc0, !PT ;  /* 0xfffffffdc8c87812 */ /* 0x000fc800078ec0ff */
[----:B------:R-:W-:Y:S02]  /*19490*/  LOP3.LUT R200, R200, 0xfffffffe, RZ, 0xc0, !PT ;  /* 0xfffffffec8c87812 */ /* 0x000fe400078ec0ff */
[----:B---3--:R-:W-:Y:S01]  /*194a0*/  LOP3.LUT R4, R4, 0xffff, RZ, 0xc0, !PT ;  /* 0x0000ffff04047812 */ /* 0x008fe200078ec0ff */
[----:B--2---:R-:W-:-:S04]  /*194b0*/  IMAD.IADD R5, R5, 0x1, R56 ;  /* 0x0000000105057824 */ /* 0x004fc800078e0238 */
[----:B------:R-:W-:-:S04]  /*194c0*/  @P5 IMAD.HI.U32 R10, R5, c[0x0][0x4ec], RZ ;  /* 0x00013b00050a5a27 */ /* 0x000fc800078e00ff */
[----:B------:R-:W-:-:S04]  /*194d0*/  IMAD.WIDE.U32 R8, R14, R4, RZ ;  /* 0x000000040e087225 */ /* 0x000fc800078e00ff */
[----:B------:R-:W-:Y:S01]  /*194e0*/  IMAD.MOV.U32 R0, RZ, RZ, R5 ;  /* 0x000000ffff007224 */ /* 0x000fe200078e0005 */
[----:B------:R-:W-:Y:S01]  /*194f0*/  @P5 SHF.R.U32.HI R0, RZ, c[0x0][0x4f0], R10 ;  /* 0x00013c00ff005a19 */ /* 0x000fe2000001160a */
[----:B------:R-:W-:Y:S01]  /*19500*/  IMAD R13, R15, R4, RZ ;  /* 0x000000040f0d7224 */ /* 0x000fe200078e02ff */
[----:B----4-:R-:W-:Y:S01]  /*19510*/  SEL R10, R16, RZ, P2 ;  /* 0x000000ff100a7207 */ /* 0x010fe20001000000 */
[----:B------:R-:W-:Y:S01]  /*19520*/  IMAD.IADD R14, R7, 0x1, R12 ;  /* 0x00000001070e7824 */ /* 0x000fe200078e020c */
[----:B-----5:R-:W-:Y:S01]  /*19530*/  IADD3 R15, P1, P0, R6, R8, R3 ;  /* 0x00000008060f7210 */ /* 0x020fe2000783e003 */
        /* <DEDUP_REMOVED lines=30> */
[----:B------:R-:W4:Y:S04]  /*19720*/  SHFL.IDX PT, R10, R7, 0x2, 0x1c1f ;  /* 0x005c1f00070a7f89 */ /* 0x000f2800000e0000 */
[----:B------:R1:W1:Y:S01]  /*19730*/  SHFL.IDX PT, R8, R7, 0x3, 0x1c1f ;  /* 0x007c1f0007087f89 */ /* 0x00026200000e0000 */
[----:B---3--:R-:W-:-:S05]  /*19740*/  IMAD.IADD R6, R52, 0x1, R56 ;  /* 0x0000000134067824 */ /* 0x008fca00078e0238 */
[C---:B------:R-:W-:Y:S02]  /*19750*/  IADD3 R18, R6.reuse, 0x8, RZ ;  /* 0x0000000806127810 */ /* 0x040fe40007ffe0ff */
[CC--:B------:R-:W-:Y:S02]  /*19760*/  ISETP.GE.OR P4, PT, R6.reuse, R0.reuse, P0 ;  /* 0x000000000600720c */ /* 0x0c0fe40000786670 */
[----:B------:R-:W-:Y:S02]  /*19770*/  IADD3 R17, R6, 0x40, RZ ;  /* 0x0000004006117810 */ /* 0x000fe40007ffe0ff */
[-C--:B------:R-:W-:Y:S02]  /*19780*/  ISETP.GE.OR P3, PT, R18, R0.reuse, P0 ;  /* 0x000000001200720c */ /* 0x080fe40000766670 */
[----:B------:R-:W-:Y:S02]  /*19790*/  ISETP.GE.OR P1, PT, R17, R0, P0 ;  /* 0x000000001100720c */ /* 0x000fe40000726670 */
[----:B-1----:R-:W-:-:S05]  /*197a0*/  IADD3 R7, R6, 0x48, RZ ;  /* 0x0000004806077810 */ /* 0x002fca0007ffe0ff */
[----:B------:R1:W-:Y:S04]  /*197b0*/  @!P4 ST.E [R14.64], R23 ;  /* 0x000000170e00c985 */ /* 0x0003e8000c101906 */
[----:B--2---:R1:W-:Y:S01]  /*197c0*/  @!P3 ST.E [R12.64], R24 ;  /* 0x000000180c00b985 */ /* 0x0043e2000c101906 */
[-C--:B------:R-:W-:Y:S02]  /*197d0*/  ISETP.GE.AND P3, PT, R17, R0.reuse, PT ;  /* 0x000000001100720c */ /* 0x080fe40003f66270 */
[CC--:B------:R-:W-:Y:S01]  /*197e0*/  ISETP.GE.OR P0, PT, R7.reuse, R0.reuse, P0 ;  /* 0x000000000700720c */ /* 0x0c0fe20000706670 */
[----:B----4-:R1:W-:Y:S01]  /*197f0*/  @!P1 ST.E [R10.64], R25 ;  /* 0x000000190a009985 */ /* 0x0103e2000c101906 */
[-C--:B------:R-:W-:Y:S02]  /*19800*/  ISETP.GE.AND P1, PT, R7, R0.reuse, PT ;  /* 0x000000000700720c */ /* 0x080fe40003f26270 */
[----:B------:R-:W-:-:S07]  /*19810*/  ISETP.GE.AND P6, PT, R18, R0, PT ;  /* 0x000000001200720c */ /* 0x000fce0003fc6270 */
[----:B------:R-:W-:Y:S02]  /*19820*/  @P3 LOP3.LUT R200, R200, 0x1, RZ, 0xfc, !PT ;  /* 0x00000001c8c83812 */ /* 0x000fe400078efcff */
[----:B------:R1:W-:Y:S01]  /*19830*/  @!P0 ST.E [R8.64], R22 ;  /* 0x0000001608008985 */ /* 0x0003e2000c101906 */
[----:B------:R-:W-:Y:S02]  /*19840*/  ISETP.GE.AND P0, PT, R6, R0, PT ;  /* 0x000000000600720c */ /* 0x000fe40003f06270 */
[----:B------:R-:W-:Y:S01]  /*19850*/  @P1 LOP3.LUT R200, R200, 0x2, RZ, 0xfc, !PT ;  /* 0x00000002c8c81812 */ /* 0x000fe200078efcff */
[----:B------:R-:W-:Y:S05]  /*19860*/  @P2 BRA `(.L_x_742) ;  /* 0x000007b000002947 */ /* 0x000fea0003800000 */
[----:B------:R-:W2:Y:S01]  /*19870*/  LDL R52, [R1+0x18] ;  /* 0x0000180001347983 */ /* 0x000ea20000100800 */
[----:B------:R-:W-:Y:S01]  /*19880*/  IMAD R16, R16, c[0x0][0x3a0], RZ ;  /* 0x0000e80010107a24 */ /* 0x000fe200078e02ff */
[----:B-1----:R-:W-:Y:S01]  /*19890*/  SHF.R.S32.HI R9, RZ, 0x1f, R2 ;  /* 0x0000001fff097819 */ /* 0x002fe20000011402 */
[----:B------:R-:W-:Y:S01]  /*198a0*/  IMAD.WIDE.U32 R6, R3, c[0x0][0x3a0], RZ ;  /* 0x0000e80003067a25 */ /* 0x000fe200078e00ff */
[----:B------:R1:W3:Y:S01]  /*198b0*/  LDS.128 R12, [R203+0x80] ;  /* 0x00008000cb0c7984 */ /* 0x0002e20000000c00 */
[----:B------:R-:W-:-:S02]  /*198c0*/  ISETP.GE.AND P2, PT, R201, c[0x0][0x3c8], PT ;  /* 0x0000f200c9007a0c */ /* 0x000fc40003f46270 */
[----:B------:R-:W-:Y:S01]  /*198d0*/  IMAD R3, R3, c[0x0][0x3a4], R16 ;  /* 0x0000e90003037a24 */ /* 0x000fe200078e0210 */
[----:B------:R1:W4:Y:S01]  /*198e0*/  LDS.128 R20, [R203+0x1080] ;  /* 0x00108000cb147984 */ /* 0x0003220000000c00 */
[----:B------:R-:W-:-:S03]  /*198f0*/  IMAD R9, R9, c[0x0][0x3f0], RZ ;  /* 0x0000fc0009097a24 */ /* 0x000fc600078e02ff */
[----:B------:R-:W-:Y:S01]  /*19900*/  IADD3 R7, R7, R3, RZ ;  /* 0x0000000307077210 */ /* 0x000fe20007ffe0ff */
[----:B------:R1:W1:Y:S04]  /*19910*/  LDS.128 R16, [R203+0x880] ;  /* 0x00088000cb107984 */ /* 0x0002680000000c00 */
[C---:B------:R-:W-:Y:S01]  /*19920*/  IMAD.WIDE.U32 R6, R4.reuse, c[0x0][0x3e8], R6 ;  /* 0x0000fa0004067a25 */ /* 0x040fe200078e0006 */
[----:B------:R1:W1:Y:S03]  /*19930*/  LDS.128 R24, [R203+0x1880] ;  /* 0x00188000cb187984 */ /* 0x0002660000000c00 */
[----:B------:R-:W-:Y:S01]  /*19940*/  IMAD R5, R4, c[0x0][0x3ec], R7 ;  /* 0x0000fb0004057a24 */ /* 0x000fe200078e0207 */
[----:B------:R1:W1:Y:S01]  /*19950*/  LDS.128 R28, [R203+0x2080] ;  /* 0x00208000cb1c7984 */ /* 0x0002620000000c00 */
[----:B------:R-:W-:Y:S01]  /*19960*/  MOV R4, R6 ;  /* 0x0000000600047202 */ /* 0x000fe20000000f00 */
[----:B------:R-:W-:-:S02]  /*19970*/  IMAD R7, R2, c[0x0][0x3f4], R9 ;  /* 0x0000fd0002077a24 */ /* 0x000fc400078e0209 */
[----:B------:R1:W1:Y:S02]  /*19980*/  LDS.128 R32, [R203+0x2880] ;  /* 0x00288000cb207984 */ /* 0x0002640000000c00 */
[----:B------:R-:W-:Y:S02]  /*19990*/  IMAD.WIDE.U32 R4, R2, c[0x0][0x3f0], R4 ;  /* 0x0000fc0002047a25 */ /* 0x000fe400078e0004 */
[----:B------:R1:W1:Y:S03]  /*199a0*/  LDS.128 R36, [R203+0x3080] ;  /* 0x00308000cb247984 */ /* 0x0002660000000c00 */
[----:B------:R-:W-:Y:S01]  /*199b0*/  IADD3 R5, R5, R7, RZ ;  /* 0x0000000705057210 */ /* 0x000fe20007ffe0ff */
[----:B------:R1:W1:Y:S01]  /*199c0*/  LDS.128 R40, [R203+0x3880] ;  /* 0x00388000cb287984 */ /* 0x0002620000000c00 */
[----:B--2---:R-:W-:-:S04]  /*199d0*/  IADD3 R8, R52, R56, RZ ;  /* 0x0000003834087210 */ /* 0x004fc80007ffe0ff */
[----:B------:R-:W-:Y:S01]  /*199e0*/  MOV R3, R8 ;  /* 0x0000000800037202 */ /* 0x000fe20000000f00 */
[----:B------:R-:W-:-:S05]  /*199f0*/  @P5 IMAD.HI.U32 R10, R8, c[0x0][0x4ec], RZ ;  /* 0x00013b00080a5a27 */ /* 0x000fca00078e00ff */
[----:B------:R-:W-:-:S04]  /*19a00*/  @P5 SHF.R.U32.HI R3, RZ, c[0x0][0x4f0], R10 ;  /* 0x00013c00ff035a19 */ /* 0x000fc8000001160a */
        /* <DEDUP_REMOVED lines=15> */
[----:B-1-34-:R1:W2:Y:S02]  /*19b00*/  SHFL.IDX PT, R7, R5, RZ, 0x181f ;  /* 0x00181fff05077589 */ /* 0x01a2a400000e0000 */
.L_x_856:
[----:B------:R-:W-:Y:S05]  /*19b10*/  BRA.DIV ~URZ, `(.L_x_744) ;  /* 0x00006de27f007947 */ /* 0x000fea000b800000 */
[----:B------:R3:W4:Y:S02]  /*19b20*/  SHFL.IDX PT, R2, R6, RZ, 0x181f ;  /* 0x00181fff06027589 */ /* 0x00072400000e0000 */
.L_x_857:
[----:B------:R-:W5:Y:S04]  /*19b30*/  LDL.LU R4, [R1+0x48] ;  /* 0x0000480001047983 */ /* 0x000f680000300800 */
[----:B------:R-:W1:Y:S02]  /*19b40*/  S2R R8, SR_TID.X ;  /* 0x0000000000087919 */ /* 0x000e640000002100 */
[----:B-1----:R-:W-:-:S04]  /*19b50*/  SHF.R.S32.HI R3, RZ, 0x1f, R8 ;  /* 0x0000001fff037819 */ /* 0x002fc80000011408 */
[----:B------:R-:W-:-:S04]  /*19b60*/  LEA.HI R3, R3, R8, RZ, 0x3 ;  /* 0x0000000803037211 */ /* 0x000fc800078f18ff */
[----:B------:R-:W-:Y:S02]  /*19b70*/  SHF.R.S32.HI R3, RZ, 0x3, R3 ;  /* 0x00000003ff037819 */ /* 0x000fe40000011403 */
[----:B------:R-:W-:-:S03]  /*19b80*/  SHF.R.S32.HI R8, RZ, 0x1f, R201 ;  /* 0x0000001fff087819 */ /* 0x000fc600000114c9 */
[----:B-----5:R-:W-:-:S05]  /*19b90*/  IMAD.IADD R4, R3, 0x1, R4 ;  /* 0x0000000103047824 */ /* 0x020fca00078e0204 */
[----:B------:R-:W-:-:S13]  /*19ba0*/  ISETP.GE.OR P0, PT, R4, R0, P2 ;  /* 0x000000000400720c */ /* 0x000fda0001706670 */
[----:B----4-:R-:W-:-:S04]  /*19bb0*/  @!P0 LEA R2, P1, R201, R2, 0x1 ;  /* 0x00000002c9028211 */ /* 0x010fc800078208ff */
[----:B--2---:R-:W-:-:S05]  /*19bc0*/  @!P0 LEA.HI.X R3, R201, R7, R8, 0x1, P1 ;  /* 0x00000007c9038211 */ /* 0x004fca00008f0c08 */
[----:B------:R1:W-:Y:S01]  /*19bd0*/  @!P0 ST.E.128 [R2.64], R12 ;  /* 0x0000000c02008985 */ /* 0x0003e2000c101d06 */
[----:B------:R-:W-:Y:S05]  /*19be0*/  BRA.DIV ~URZ, `(.L_x_745) ;  /* 0x00006d827f007947 */ /* 0x000fea000b800000 */
[----:B------:R2:W4:Y:S04]  /*19bf0*/  SHFL.IDX PT, R7, R5, 0x1, 0x181f ;  /* 0x00381f0005077f89 */ /* 0x00052800000e0000 */
[----:B-1----:R2:W1:Y:S02]  /*19c00*/  SHFL.IDX PT, R2, R6, 0x1, 0x181f ;  /* 0x00381f0006027f89 */ /* 0x00246400000e0000 */
.L_x_858:
[----:B------:R-:W-:Y:S02]  /*19c10*/  IADD3 R3, R4, 0x10, RZ ;  /* 0x0000001004037810 */ /* 0x000fe40007ffe0ff */
[----:B------:R-:W-:Y:S02]  /*19c20*/  SHF.R.S32.HI R8, RZ, 0x1f, R201 ;  /* 0x0000001fff087819 */ /* 0x000fe400000114c9 */
[----:B------:R-:W-:-:S13]  /*19c30*/  ISETP.GE.OR P0, PT, R3, R0, P2 ;  /* 0x000000000300720c */ /* 0x000fda0001706670 */
[----:B-1----:R-:W-:-:S04]  /*19c40*/  @!P0 LEA R2, P1, R201, R2, 0x1 ;  /* 0x00000002c9028211 */ /* 0x002fc800078208ff */
[----:B----4-:R-:W-:-:S05]  /*19c50*/  @!P0 LEA.HI.X R3, R201, R7, R8, 0x1, P1 ;  /* 0x00000007c9038211 */ /* 0x010fca00008f0c08 */
[----:B------:R1:W-:Y:S01]  /*19c60*/  @!P0 ST.E.128 [R2.64], R16 ;  /* 0x0000001002008985 */ /* 0x0003e2000c101d06 */
[----:B------:R-:W-:Y:S05]  /*19c70*/  BRA.DIV ~URZ, `(.L_x_746) ;  /* 0x00006dc27f007947 */ /* 0x000fea000b800000 */
[----:B------:R4:W1:Y:S02]  /*19c80*/  SHFL.IDX PT, R7, R5, 0x2, 0x181f ;  /* 0x00581f0005077f89 */ /* 0x00086400000e0000 */
.L_x_859:
[----:B------:R-:W-:Y:S05]  /*19c90*/  BRA.DIV ~URZ, `(.L_x_747) ;  /* 0x00006e127f007947 */ /* 0x000fea000b800000 */
[----:B-1----:R1:W2:Y:S02]  /*19ca0*/  SHFL.IDX PT, R2, R6, 0x2, 0x181f ;  /* 0x00581f0006027f89 */ /* 0x0022a400000e0000 */
.L_x_860:
        /* <DEDUP_REMOVED lines=9> */
.L_x_861:
        /* <DEDUP_REMOVED lines=8> */
.L_x_862:
[----:B------:R-:W-:Y:S05]  /*19dc0*/  BRA.DIV ~URZ, `(.L_x_750) ;  /* 0x00006e927f007947 */ /* 0x000fea000b800000 */
[----:B--2---:R2:W1:Y:S02]  /*19dd0*/  SHFL.IDX PT, R2, R6, 0x4, 0x181f ;  /* 0x00981f0006027f89 */ /* 0x00446400000e0000 */
.L_x_863:
        /* <DEDUP_REMOVED lines=9> */
.L_x_864:
        /* <DEDUP_REMOVED lines=8> */
.L_x_865:
[----:B------:R-:W-:Y:S05]  /*19ef0*/  BRA.DIV ~URZ, `(.L_x_753) ;  /* 0x00006f127f007947 */ /* 0x000fea000b800000 */
[----:B--2---:R2:W3:Y:S02]  /*19f00*/  SHFL.IDX PT, R2, R6, 0x6, 0x181f ;  /* 0x00d81f0006027f89 */ /* 0x0044e400000e0000 */
.L_x_866:
        /* <DEDUP_REMOVED lines=9> */
.L_x_867:
        /* <DEDUP_REMOVED lines=8> */
.L_x_742:
        /* <DEDUP_REMOVED lines=33> */
.L_x_868:
[----:B------:R-:W-:Y:S05]  /*1a230*/  BRA.DIV ~URZ, `(.L_x_757) ;  /* 0x00006d827f007947 */ /* 0x000fea000b800000 */
[----:B------:R3:W4:Y:S02]  /*1a240*/  SHFL.IDX PT, R0, R12, RZ, 0x1c1f ;  /* 0x001c1fff0c007589 */ /* 0x00072400000e0000 */
.L_x_869:
[----:B------:R-:W-:Y:S01]  /*1a250*/  BSSY B0, `(.L_x_758) ;  /* 0x0000032000007945 */ /* 0x000fe20003800000 */
[----:B------:R-:W-:Y:S05]  /*1a260*/  @P0 BRA `(.L_x_759) ;  /* 0x0000030000000947 */ /* 0x000fea0003800000 */
[----:B------:R-:W5:Y:S04]  /*1a270*/  LDL R6, [R1] ;  /* 0x0000000001067983 */ /* 0x000f680000100800 */
[----:B---3--:R-:W3:Y:S04]  /*1a280*/  LDL R21, [R1+0x78] ;  /* 0x0000780001157983 */ /* 0x008ee80000100800 */
[----:B----4-:R-:W4:Y:S04]  /*1a290*/  LDL R7, [R1+0xb8] ;  /* 0x0000b80001077983 */ /* 0x010f280000100800 */
[----:B--2---:R-:W2:Y:S04]  /*1a2a0*/  LDL R19, [R1+0x74] ;  /* 0x0000740001137983 */ /* 0x004ea80000100800 */
        /* <DEDUP_REMOVED lines=13> */
[----:B---3--:R-:W-:-:S11]  /*1a380*/  ISETP.GE.AND P2, PT, R21, c[0x0][0x3c8], PT ;  /* 0x0000f20015007a0c */ /* 0x008fd60003f46270 */
[C---:B------:R-:W-:Y:S02]  /*1a390*/  @!P1 LEA R2, P0, R6.reuse, R0, 0x2 ;  /* 0x0000000006029211 */ /* 0x040fe400078010ff */
[----:B--2---:R-:W-:Y:S02]  /*1a3a0*/  ISETP.GE.AND P3, PT, R19, c[0x0][0x3c8], PT ;  /* 0x0000f20013007a0c */ /* 0x004fe40003f66270 */
[----:B----4-:R-:W-:Y:S02]  /*1a3b0*/  @!P1 LEA.HI.X R3, R6, R4, R7, 0x2, P0 ;  /* 0x0000000406039211 */ /* 0x010fe400000f1407 */
[----:B------:R-:W-:-:S03]  /*1a3c0*/  @!P2 LEA R6, P0, R21, R0, 0x2 ;  /* 0x000000001506a211 */ /* 0x000fc600078010ff */
[----:B------:R2:W-:Y:S01]  /*1a3d0*/  @!P1 ST.E.64 [R2.64], R74 ;  /* 0x0000004a02009985 */ /* 0x0005e2000c101b06 */
[----:B------:R-:W-:Y:S02]  /*1a3e0*/  ISETP.GE.AND P1, PT, R17, c[0x0][0x3c8], PT ;  /* 0x0000f20011007a0c */ /* 0x000fe40003f26270 */
[----:B------:R-:W-:-:S05]  /*1a3f0*/  @!P2 LEA.HI.X R7, R21, R4, R22, 0x2, P0 ;  /* 0x000000041507a211 */ /* 0x000fca00000f1416 */
[----:B------:R3:W-:Y:S01]  /*1a400*/  @!P2 ST.E.64 [R6.64], R76 ;  /* 0x0000004c0600a985 */ /* 0x0007e2000c101b06 */
[----:B------:R-:W-:Y:S02]  /*1a410*/  ISETP.GE.AND P2, PT, R8, c[0x0][0x3c8], PT ;  /* 0x0000f20008007a0c */ /* 0x000fe40003f46270 */
[----:B------:R-:W-:Y:S02]  /*1a420*/  ISETP.GE.AND P4, PT, R15, c[0x0][0x3c8], PT ;  /* 0x0000f2000f007a0c */ /* 0x000fe40003f86270 */
[----:B--2---:R-:W-:-:S04]  /*1a430*/  @!P3 LEA R2, P0, R19, R0, 0x2 ;  /* 0x000000001302b211 */ /* 0x004fc800078010ff */
[----:B------:R-:W-:Y:S02]  /*1a440*/  @!P3 LEA.HI.X R3, R19, R4, R20, 0x2, P0 ;  /* 0x000000041303b211 */ /* 0x000fe400000f1414 */
[----:B---3--:R-:W-:-:S03]  /*1a450*/  @!P1 LEA R6, P0, R17, R0, 0x2 ;  /* 0x0000000011069211 */ /* 0x008fc600078010ff */
[----:B------:R2:W-:Y:S01]  /*1a460*/  @!P3 ST.E.64 [R2.64], R78 ;  /* 0x0000004e0200b985 */ /* 0x0005e2000c101b06 */
[----:B------:R-:W-:Y:S02]  /*1a470*/  ISETP.GE.AND P3, PT, R13, c[0x0][0x3c8], PT ;  /* 0x0000f2000d007a0c */ /* 0x000fe40003f66270 */
[----:B------:R-:W-:-:S05]  /*1a480*/  @!P1 LEA.HI.X R7, R17, R4, R18, 0x2, P0 ;  /* 0x0000000411079211 */ /* 0x000fca00000f1412 */
[----:B------:R3:W-:Y:S01]  /*1a490*/  @!P1 ST.E.64 [R6.64], R80 ;  /* 0x0000005006009985 */ /* 0x0007e2000c101b06 */
[----:B------:R-:W-:Y:S02]  /*1a4a0*/  ISETP.GE.AND P1, PT, R10, c[0x0][0x3c8], PT ;  /* 0x0000f2000a007a0c */ /* 0x000fe40003f26270 */
[----:B--2---:R-:W-:-:S04]  /*1a4b0*/  @!P2 LEA R2, P0, R8, R0, 0x2 ;  /* 0x000000000802a211 */ /* 0x004fc800078010ff */
[----:B------:R-:W-:Y:S02]  /*1a4c0*/  @!P2 LEA.HI.X R3, R8, R4, R9, 0x2, P0 ;  /* 0x000000040803a211 */ /* 0x000fe400000f1409 */
[----:B------:R-:W-:-:S04]  /*1a4d0*/  @!P4 LEA R8, P0, R15, R0, 0x2 ;  /* 0x000000000f08c211 */ /* 0x000fc800078010ff */
[----:B------:R-:W-:Y:S02]  /*1a4e0*/  @!P4 LEA.HI.X R9, R15, R4, R16, 0x2, P0 ;  /* 0x000000040f09c211 */ /* 0x000fe400000f1410 */
[C---:B---3--:R-:W-:Y:S01]  /*1a4f0*/  @!P3 LEA R6, P0, R13.reuse, R0, 0x2 ;  /* 0x000000000d06b211 */ /* 0x048fe200078010ff */
[----:B------:R2:W-:Y:S03]  /*1a500*/  @!P2 ST.E.64 [R2.64], R66 ;  /* 0x000000420200a985 */ /* 0x0005e6000c101b06 */
[----:B------:R-:W-:Y:S01]  /*1a510*/  @!P3 LEA.HI.X R7, R13, R4, R14, 0x2, P0 ;  /* 0x000000040d07b211 */ /* 0x000fe200000f140e */
[----:B------:R3:W-:Y:S04]  /*1a520*/  @!P4 ST.E.64 [R8.64], R104 ;  /* 0x000000680800c985 */ /* 0x0007e8000c101b06 */
[----:B------:R3:W-:Y:S01]  /*1a530*/  @!P3 ST.E.64 [R6.64], R82 ;  /* 0x000000520600b985 */ /* 0x0007e2000c101b06 */
[----:B--2---:R-:W-:-:S04]  /*1a540*/  @!P1 LEA R2, P0, R10, R0, 0x2 ;  /* 0x000000000a029211 */ /* 0x004fc800078010ff */
[----:B------:R-:W-:-:S05]  /*1a550*/  @!P1 LEA.HI.X R3, R10, R4, R11, 0x2, P0 ;  /* 0x000000040a039211 */ /* 0x000fca00000f140b */
[----:B------:R3:W-:Y:S04]  /*1a560*/  @!P1 ST.E.64 [R2.64], R62 ;  /* 0x0000003e02009985 */ /* 0x0007e8000c101b06 */
.L_x_759:
[----:B------:R-:W-:Y:S05]  /*1a570*/  BSYNC B0 ;  /* 0x0000000000007941 */ /* 0x000fea0003800000 */
.L_x_758:
[----:B------:R-:W-:Y:S05]  /*1a580*/  BRA.DIV ~URZ, `(.L_x_760) ;  /* 0x00006aa27f007947 */ /* 0x000fea000b800000 */
[----:B--2---:R2:W1:Y:S04]  /*1a590*/  SHFL.IDX PT, R4, R5, 0x1, 0x1c1f ;  /* 0x003c1f0005047f89 */ /* 0x00446800000e0000 */
[----:B----4-:R2:W4:Y:S02]  /*1a5a0*/  SHFL.IDX PT, R0, R12, 0x1, 0x1c1f ;  /* 0x003c1f000c007f89 */ /* 0x01052400000e0000 */
.L_x_870:
[----:B------:R-:W-:Y:S01]  /*1a5b0*/  BSSY B0, `(.L_x_761) ;  /* 0x0000032000007945 */ /* 0x000fe20003800000 */
[----:B------:R-:W-:Y:S05]  /*1a5c0*/  @P6 BRA `(.L_x_762) ;  /* 0x0000030000006947 */ /* 0x000fea0003800000 */
[----:B---3--:R-:W3:Y:S04]  /*1a5d0*/  LDL R8, [R1] ;  /* 0x0000000001087983 */ /* 0x008ee80000100800 */
        /* <DEDUP_REMOVED lines=18> */
[----:B------:R-:W-:Y:S02]  /*1a700*/  @!P1 LEA R2, P3, R8, R0, 0x2 ;  /* 0x0000000008029211 */ /* 0x000fe400078610ff */
[----:B----4-:R-:W-:Y:S02]  /*1a710*/  ISETP.GE.AND P4, PT, R10, c[0x0][0x3c8], PT ;  /* 0x0000f2000a007a0c */ /* 0x010fe40003f86270 */
[----:B-1----:R-:W-:Y:S02]  /*1a720*/  @!P1 LEA.HI.X R3, R8, R4, R9, 0x2, P3 ;  /* 0x0000000408039211 */ /* 0x002fe400018f1409 */
[----:B------:R-:W-:-:S03]  /*1a730*/  @!P0 LEA R8, P3, R6, R0, 0x2 ;  /* 0x0000000006088211 */ /* 0x000fc600078610ff */
[----:B------:R1:W-:Y:S01]  /*1a740*/  @!P1 ST.E.64 [R2.64], R86 ;  /* 0x0000005602009985 */ /* 0x0003e2000c101b06 */
[----:B------:R-:W-:Y:S02]  /*1a750*/  @!P0 LEA.HI.X R9, R6, R4, R7, 0x2, P3 ;  /* 0x0000000406098211 */ /* 0x000fe400018f1407 */
[----:B------:R-:W-:Y:S02]  /*1a760*/  ISETP.GE.AND P5, PT, R19, c[0x0][0x3c8], PT ;  /* 0x0000f20013007a0c */ /* 0x000fe40003fa6270 */
[C---:B------:R-:W-:Y:S01]  /*1a770*/  @!P2 LEA R6, P1, R21.reuse, R0, 0x2 ;  /* 0x000000001506a211 */ /* 0x040fe200078210ff */
[----:B------:R2:W-:Y:S03]  /*1a780*/  @!P0 ST.E.64 [R8.64], R88 ;  /* 0x0000005808008985 */ /* 0x0005e6000c101b06 */
[----:B------:R-:W-:Y:S02]  /*1a790*/  @!P2 LEA.HI.X R7, R21, R4, R22, 0x2, P1 ;  /* 0x000000041507a211 */ /* 0x000fe400008f1416 */
[----:B------:R-:W-:-:S03]  /*1a7a0*/  ISETP.GE.AND P3, PT, R17, c[0x0][0x3c8], PT ;  /* 0x0000f20011007a0c */ /* 0x000fc60003f66270 */
[----:B------:R3:W-:Y:S01]  /*1a7b0*/  @!P2 ST.E.64 [R6.64], R90 ;  /* 0x0000005a0600a985 */ /* 0x0007e2000c101b06 */
[----:B------:R-:W-:Y:S02]  /*1a7c0*/  ISETP.GE.AND P2, PT, R15, c[0x0][0x3c8], PT ;  /* 0x0000f2000f007a0c */ /* 0x000fe40003f46270 */
[----:B------:R-:W-:Y:S02]  /*1a7d0*/  ISETP.GE.AND P1, PT, R13, c[0x0][0x3c8], PT ;  /* 0x0000f2000d007a0c */ /* 0x000fe40003f26270 */
[----:B-1----:R-:W-:-:S04]  /*1a7e0*/  @!P4 LEA R2, P0, R10, R0, 0x2 ;  /* 0x000000000a02c211 */ /* 0x002fc800078010ff */
[----:B------:R-:W-:Y:S02]  /*1a7f0*/  @!P4 LEA.HI.X R3, R10, R4, R11, 0x2, P0 ;  /* 0x000000040a03c211 */ /* 0x000fe400000f140b */
[----:B------:R-:W-:-:S04]  /*1a800*/  @!P5 LEA R10, P0, R19, R0, 0x2 ;  /* 0x00000000130ad211 */ /* 0x000fc800078010ff */
        /* <DEDUP_REMOVED lines=8> */
[----:B------:R2:W-:Y:S01]  /*1a890*/  @!P2 ST.E.64 [R6.64], R84 ;  /* 0x000000540600a985 */ /* 0x0005e2000c101b06 */
[----:B-1----:R-:W-:-:S04]  /*1a8a0*/  @!P1 LEA R2, P0, R13, R0, 0x2 ;  /* 0x000000000d029211 */ /* 0x002fc800078010ff */
[----:B------:R-:W-:-:S05]  /*1a8b0*/  @!P1 LEA.HI.X R3, R13, R4, R14, 0x2, P0 ;  /* 0x000000040d039211 */ /* 0x000fca00000f140e */
[----:B------:R2:W-:Y:S04]  /*1a8c0*/  @!P1 ST.E.64 [R2.64], R64 ;  /* 0x0000004002009985 */ /* 0x0005e8000c101b06 */
.L_x_762:
[----:B------:R-:W-:Y:S05]  /*1a8d0*/  BSYNC B0 ;  /* 0x0000000000007941 */ /* 0x000fea0003800000 */
.L_x_761:
[----:B------:R-:W-:Y:S05]  /*1a8e0*/  BRA.DIV ~URZ, `(.L_x_763) ;  /* 0x000068127f007947 */ /* 0x000fea000b800000 */
[----:B-1----:R1:W2:Y:S02]  /*1a8f0*/  SHFL.IDX PT, R4, R5, 0x2, 0x1c1f ;  /* 0x005c1f0005047f89 */ /* 0x0022a400000e0000 */
.L_x_871:
[----:B------:R-:W-:Y:S05]  /*1a900*/  BRA.DIV ~URZ, `(.L_x_764) ;  /* 0x000068627f007947 */ /* 0x000fea000b800000 */
[----:B----4-:R4:W1:Y:S02]  /*1a910*/  SHFL.IDX PT, R0, R12, 0x2, 0x1c1f ;  /* 0x005c1f000c007f89 */ /* 0x01086400000e0000 */
.L_x_872:
[----:B------:R-:W-:Y:S01]  /*1a920*/  LOP3.LUT P0, RZ, R200, 0x1, RZ, 0xc0, !PT ;  /* 0x00000001c8ff7812 */ /* 0x000fe2000780c0ff */
[----:B------:R-:W-:-:S12]  /*1a930*/  BSSY B0, `(.L_x_765) ;  /* 0x0000032000007945 */ /* 0x000fd80003800000 */
[----:B------:R-:W-:Y:S05]  /*1a940*/  @P0 BRA `(.L_x_766) ;  /* 0x0000030000000947 */ /* 0x000fea0003800000 */
[----:B--23--:R-:W2:Y:S04]  /*1a950*/  LDL R8, [R1] ;  /* 0x0000000001087983 */ /* 0x00cea80000100800 */
[----:B------:R-:W3:Y:S04]  /*1a960*/  LDL R23, [R1+0x78] ;  /* 0x0000780001177983 */ /* 0x000ee80000100800 */
[----:B------:R-:W5:Y:S04]  /*1a970*/  LDL R21, [R1+0x74] ;  /* 0x0000740001157983 */ /* 0x000f680000100800 */
        /* <DEDUP_REMOVED lines=13> */
[----:B--2---:R-:W-:-:S02]  /*1aa50*/  ISETP.GE.AND P1, PT, R8, c[0x0][0x3c8], PT ;  /* 0x0000f20008007a0c */ /* 0x004fc40003f26270 */
[----:B---3--:R-:W-:Y:S02]  /*1aa60*/  ISETP.GE.AND P0, PT, R23, c[0x0][0x3c8], PT ;  /* 0x0000f20017007a0c */ /* 0x008fe40003f06270 */
[----:B-----5:R-:W-:-:S09]  /*1aa70*/  ISETP.GE.AND P4, PT, R21, c[0x0][0x3c8], PT ;  /* 0x0000f20015007a0c */ /* 0x020fd20003f86270 */
[----:B-1----:R-:W-:Y:S02]  /*1aa80*/  @!P1 LEA R6, P2, R8, R0, 0x2 ;  /* 0x0000000008069211 */ /* 0x002fe400078410ff */
[----:B----4-:R-:W-:Y:S02]  /*1aa90*/  ISETP.GE.AND P5, PT, R10, c[0x0][0x3c8], PT ;  /* 0x0000f2000a007a0c */ /* 0x010fe40003fa6270 */
[----:B------:R-:W-:Y:S02]  /*1aaa0*/  @!P1 LEA.HI.X R7, R8, R4, R9, 0x2, P2 ;  /* 0x0000000408079211 */ /* 0x000fe400010f1409 */
[-C--:B------:R-:W-:Y:S02]  /*1aab0*/  @!P0 LEA R2, P3, R23, R0.reuse, 0x2 ;  /* 0x0000000017028211 */ /* 0x080fe400078610ff */
[----:B------:R-:W-:Y:S02]  /*1aac0*/  @!P4 LEA R8, P2, R21, R0, 0x2 ;  /* 0x000000001508c211 */ /* 0x000fe400078410ff */
[----:B------:R-:W-:-:S02]  /*1aad0*/  @!P0 LEA.HI.X R3, R23, R4, R24, 0x2, P3 ;  /* 0x0000000417038211 */ /* 0x000fc400018f1418 */
[----:B------:R-:W-:Y:S02]  /*1aae0*/  @!P4 LEA.HI.X R9, R21, R4, R22, 0x2, P2 ;  /* 0x000000041509c211 */ /* 0x000fe400010f1416 */
[----:B------:R-:W-:Y:S01]  /*1aaf0*/  ISETP.GE.AND P2, PT, R17, c[0x0][0x3c8], PT ;  /* 0x0000f20011007a0c */ /* 0x000fe20003f46270 */
[----:B------:R-:W-:Y:S01]  /*1ab00*/  @!P1 ST.E.64 [R6.64], R48 ;  /* 0x0000003006009985 */ /* 0x000fe2000c101b06 */
[----:B------:R-:W-:-:S03]  /*1ab10*/  ISETP.GE.AND P3, PT, R19, c[0x0][0x3c8], PT ;  /* 0x0000f20013007a0c */ /* 0x000fc60003f66270 */
[----:B------:R1:W-:Y:S01]  /*1ab20*/  @!P0 ST.E.64 [R2.64], R34 ;  /* 0x0000002202008985 */ /* 0x0003e2000c101b06 */
[----:B------:R-:W-:Y:S02]  /*1ab30*/  ISETP.GE.AND P1, PT, R15, c[0x0][0x3c8], PT ;  /* 0x0000f2000f007a0c */ /* 0x000fe40003f26270 */
[----:B------:R-:W-:Y:S01]  /*1ab40*/  ISETP.GE.AND P0, PT, R13, c[0x0][0x3c8], PT ;  /* 0x0000f2000d007a0c */ /* 0x000fe20003f06270 */
[----:B------:R2:W-:Y:S01]  /*1ab50*/  @!P4 ST.E.64 [R8.64], R38 ;  /* 0x000000260800c985 */ /* 0x0005e2000c101b06 */
[----:B-1----:R-:W-:-:S04]  /*1ab60*/  @!P5 LEA R2, P6, R10, R0, 0x2 ;  /* 0x000000000a02d211 */ /* 0x002fc800078c10ff */
[----:B------:R-:W-:Y:S02]  /*1ab70*/  @!P5 LEA.HI.X R3, R10, R4, R11, 0x2, P6 ;  /* 0x000000040a03d211 */ /* 0x000fe400030f140b */
[-C--:B------:R-:W-:Y:S02]  /*1ab80*/  @!P3 LEA R10, P6, R19, R0.reuse, 0x2 ;  /* 0x00000000130ab211 */ /* 0x080fe400078c10ff */
[-C--:B--2---:R-:W-:Y:S01]  /*1ab90*/  @!P2 LEA R8, P4, R17, R0.reuse, 0x2 ;  /* 0x000000001108a211 */ /* 0x084fe200078810ff */
[----:B------:R1:W-:Y:S01]  /*1aba0*/  @!P5 ST.E.64 [R2.64], R42 ;  /* 0x0000002a0200d985 */ /* 0x0003e2000c101b06 */
[----:B------:R-:W-:Y:S02]  /*1abb0*/  @!P1 LEA R6, P5, R15, R0, 0x2 ;  /* 0x000000000f069211 */ /* 0x000fe400078a10ff */
[-C--:B------:R-:W-:Y:S02]  /*1abc0*/  @!P2 LEA.HI.X R9, R17, R4.reuse, R18, 0x2, P4 ;  /* 0x000000041109a211 */ /* 0x080fe400020f1412 */
[----:B------:R-:W-:-:S02]  /*1abd0*/  @!P3 LEA.HI.X R11, R19, R4, R20, 0x2, P6 ;  /* 0x00000004130bb211 */ /* 0x000fc400030f1414 */
[----:B------:R-:W-:-:S03]  /*1abe0*/  @!P1 LEA.HI.X R7, R15, R4, R16, 0x2, P5 ;  /* 0x000000040f079211 */ /* 0x000fc600028f1410 */
[----:B------:R2:W-:Y:S04]  /*1abf0*/  @!P3 ST.E.64 [R10.64], R58 ;  /* 0x0000003a0a00b985 */ /* 0x0005e8000c101b06 */
[----:B------:R2:W-:Y:S04]  /*1ac00*/  @!P2 ST.E.64 [R8.64], R50 ;  /* 0x000000320800a985 */ /* 0x0005e8000c101b06 */
[----:B------:R2:W-:Y:S01]  /*1ac10*/  @!P1 ST.E.64 [R6.64], R44 ;  /* 0x0000002c06009985 */ /* 0x0005e2000c101b06 */
[----:B-1----:R-:W-:-:S04]  /*1ac20*/  @!P0 LEA R2, P4, R13, R0, 0x2 ;  /* 0x000000000d028211 */ /* 0x002fc800078810ff */
[----:B------:R-:W-:-:S05]  /*1ac30*/  @!P0 LEA.HI.X R3, R13, R4, R14, 0x2, P4 ;  /* 0x000000040d038211 */ /* 0x000fca00020f140e */
[----:B------:R2:W-:Y:S04]  /*1ac40*/  @!P0 ST.E.64 [R2.64], R28 ;  /* 0x0000001c02008985 */ /* 0x0005e8000c101b06 */
.L_x_766:
[----:B------:R-:W-:Y:S05]  /*1ac50*/  BSYNC B0 ;  /* 0x0000000000007941 */ /* 0x000fea0003800000 */
.L_x_765:
[----:B------:R-:W-:Y:S05]  /*1ac60*/  BRA.DIV ~URZ, `(.L_x_767) ;  /* 0x000065727f007947 */ /* 0x000fea000b800000 */
[----:B--2---:R2:W3:Y:S04]  /*1ac70*/  SHFL.IDX PT, R4, R5, 0x3, 0x1c1f ;  /* 0x007c1f0005047f89 */ /* 0x0044e800000e0000 */
[----:B-1----:R2:W1:Y:S02]  /*1ac80*/  SHFL.IDX PT, R0, R12, 0x3, 0x1c1f ;  /* 0x007c1f000c007f89 */ /* 0x00246400000e0000 */
.L_x_873:
[----:B------:R-:W-:-:S13]  /*1ac90*/  LOP3.LUT P0, RZ, R200, 0x2, RZ, 0xc0, !PT ;  /* 0x00000002c8ff7812 */ /* 0x000fda000780c0ff */
[----:B------:R-:W-:Y:S05]  /*1aca0*/  @P0 BRA `(.L_x_755) ;  /* 0x00000f9000000947 */ /* 0x000fea0003800000 */
[----:B---3--:R-:W3:Y:S04]  /*1acb0*/  LDL R6, [R1] ;  /* 0x0000000001067983 */ /* 0x008ee80000100800 */
[----:B------:R-:W5:Y:S04]  /*1acc0*/  LDL R10, [R1+0x78] ;  /* 0x00007800010a7983 */ /* 0x000f680000100800 */
[----:B--2---:R-:W2:Y:S04]  /*1acd0*/  LDL R7, [R1+0xb8] ;  /* 0x0000b80001077983 */ /* 0x004ea80000100800 */
[----:B----4-:R-:W4:Y:S04]  /*1ace0*/  LDL R18, [R1+0x70] ;  /* 0x0000700001127983 */ /* 0x010f280000100800 */
[----:B------:R-:W2:Y:S04]  /*1acf0*/  LDL R8, [R1+0x74] ;  /* 0x0000740001087983 */ /* 0x000ea80000100800 */
        /* <DEDUP_REMOVED lines=11> */
[----:B-----5:R-:W-:-:S11]  /*1adb0*/  ISETP.GE.AND P5, PT, R10, c[0x0][0x3c8], PT ;  /* 0x0000f2000a007a0c */ /* 0x020fd60003fa6270 */
[----:B-1----:R-:W-:-:S04]  /*1adc0*/  @!P0 LEA R2, P1, R6, R0, 0x2 ;  /* 0x0000000006028211 */ /* 0x002fc800078210ff */
[----:B--2---:R-:W-:Y:S02]  /*1add0*/  @!P0 LEA.HI.X R3, R6, R4, R7, 0x2, P1 ;  /* 0x0000000406038211 */ /* 0x004fe400008f1407 */
[----:B----4-:R-:W-:Y:S02]  /*1ade0*/  ISETP.GE.AND P3, PT, R18, c[0x0][0x3c8], PT ;  /* 0x0000f20012007a0c */ /* 0x010fe40003f66270 */
[----:B------:R-:W-:Y:S01]  /*1adf0*/  ISETP.GE.AND P4, PT, R8, c[0x0][0x3c8], PT ;  /* 0x0000f20008007a0c */ /* 0x000fe20003f86270 */
        /* <DEDUP_REMOVED lines=31> */
.L_x_740:
[----:B------:R-:W3:Y:S04]  /*1aff0*/  LDL.LU R7, [R1+0x54] ;  /* 0x0000540001077983 */ /* 0x000ee80000300800 */
[----:B--2---:R-:W2:Y:S01]  /*1b000*/  LDL R6, [R1+0x5c] ;  /* 0x00005c0001067983 */ /* 0x004ea20000100800 */
[----:B------:R-:W-:Y:S01]  /*1b010*/  ISETP.NE.U32.AND P0, PT, RZ, c[0x0][0x508], PT ;  /* 0x00014200ff007a0c */ /* 0x000fe20003f05070 */
[----:B------:R-:W-:Y:S01]  /*1b020*/  IMAD.MOV.U32 R4, RZ, RZ, 0x4 ;  /* 0x00000004ff047424 */ /* 0x000fe200078e00ff */
[----:B------:R-:W-:Y:S01]  /*1b030*/  ISETP.NE.U32.AND P2, PT, RZ, c[0x0][0x500], PT ;  /* 0x00014000ff007a0c */ /* 0x000fe20003f45070 */
[----:B------:R-:W-:Y:S01]  /*1b040*/  IMAD.MOV.U32 R18, RZ, RZ, c[0x0][0x388] ;  /* 0x0000e200ff127624 */ /* 0x000fe200078e00ff */
[----:B------:R-:W-:Y:S01]  /*1b050*/  ISETP.NE.AND.EX P0, PT, RZ, c[0x0][0x50c], PT, P0 ;  /* 0x00014300ff007a0c */ /* 0x000fe20003f05300 */
[----:B------:R-:W-:Y:S01]  /*1b060*/  IMAD.MOV.U32 R0, RZ, RZ, RZ ;  /* 0x000000ffff007224 */ /* 0x000fe200078e00ff */
[----:B------:R-:W-:Y:S01]  /*1b070*/  ISETP.NE.AND.EX P2, PT, RZ, c[0x0][0x504], PT, P2 ;  /* 0x00014100ff007a0c */ /* 0x000fe20003f45320 */
[----:B--2---:R-:W-:-:S10]  /*1b080*/  IMAD.WIDE R2, R6, R4, c[0x0][0x500] ;  /* 0x0001400006027625 */ /* 0x004fd400078e0204 */
[----:B------:R-:W-:Y:S02]  /*1b090*/  @P0 IMAD.WIDE R4, R6, R4, c[0x0][0x508] ;  /* 0x0001420006040625 */ /* 0x000fe400078e0204 */
[----:B------:R2:W5:Y:S04]  /*1b0a0*/  @P2 LDG.E R0, [R2.64] ;  /* 0x0000000602002981 */ /* 0x000568000c1e1900 */
[----:B------:R2:W5:Y:S01]  /*1b0b0*/  @P0 LDG.E R18, [R4.64] ;  /* 0x0000000604120981 */ /* 0x000562000c1e1900 */
[----:B---3--:R-:W-:-:S04]  /*1b0c0*/  ISETP.NE.AND P1, PT, R7, RZ, PT ;  /* 0x000000ff0700720c */ /* 0x008fc80003f25270 */
[----:B------:R-:W-:Y:S01]  /*1b0d0*/  SEL R20, R7, c[0x0][0x3d4], P1 ;  /* 0x0000f50007147a07 */ /* 0x000fe20000800000 */
[----:B------:R-:W-:Y:S05]  /*1b0e0*/  @P0 BRA `(.L_x_768) ;  /* 0x0000004000000947 */ /* 0x000fea0003800000 */
[----:B------:R-:W-:Y:S05]  /*1b0f0*/  @!P2 BRA `(.L_x_768) ;  /* 0x000000300000a947 */ /* 0x000fea0003800000 */
[----:B--2---:R2:W3:Y:S04]  /*1b100*/  LDG.E R4, [R2.64] ;  /* 0x0000000602047981 */ /* 0x0044e8000c1e1900 */
[----:B--2---:R-:W3:Y:S02]  /*1b110*/  LDG.E R2, [R2.64+0x4] ;  /* 0x0000040602027981 */ /* 0x004ee4000c1e1900 */
[----:B---3-5:R-:W-:Y:S02]  /*1b120*/  IADD3 R18, -R4, R2, RZ ;  /* 0x0000000204127210 */ /* 0x028fe40007ffe1ff */
.L_x_768:
[----:B--2---:R-:W2:Y:S01]  /*1b130*/  LDL.LU R3, [R1+0x58] ;  /* 0x0000580001037983 */ /* 0x004ea20000300800 */
[----:B------:R-:W-:Y:S01]  /*1b140*/  SHF.R.S32.HI R2, RZ, 0x1f, R6 ;  /* 0x0000001fff027819 */ /* 0x000fe20000011406 */
[----:B------:R-:W-:Y:S01]  /*1b150*/  BSSY B0, `(.L_x_769) ;  /* 0x0000039000007945 */ /* 0x000fe20003800000 */
[----:B-----5:R-:W-:Y:S01]  /*1b160*/  SHF.R.S32.HI R19, RZ, 0x1f, R0 ;  /* 0x0000001fff137819 */ /* 0x020fe20000011400 */
[----:B------:R-:W3:Y:S01]  /*1b170*/  S2R R4, SR_TID.X ;  /* 0x0000000000047919 */ /* 0x000ee20000002100 */
[----:B------:R-:W-:-:S02]  /*1b180*/  SEL R11, R6, RZ, !P2 ;  /* 0x000000ff060b7207 */ /* 0x000fc40005000000 */
[----:B------:R-:W-:Y:S02]  /*1b190*/  SEL R21, R2, RZ, !P2 ;  /* 0x000000ff02157207 */ /* 0x000fe40005000000 */
[----:B---3--:R-:W-:Y:S02]  /*1b1a0*/  ISETP.GT.AND P0, PT, R4, 0x7f, PT ;  /* 0x0000007f0400780c */ /* 0x008fe40003f04270 */
[----:B--2---:R-:W-:-:S11]  /*1b1b0*/  LOP3.LUT R10, R3, 0xffff, RZ, 0xc0, !PT ;  /* 0x0000ffff030a7812 */ /* 0x004fd600078ec0ff */
[----:B------:R-:W-:Y:S05]  /*1b1c0*/  @P0 BRA `(.L_x_770) ;  /* 0x0000031000000947 */ /* 0x000fea0003800000 */
[----:B------:R-:W2:Y:S01]  /*1b1d0*/  LDL R3, [R1+0x48] ;  /* 0x0000480001037983 */ /* 0x000ea20000100800 */
[----:B------:R-:W-:Y:S01]  /*1b1e0*/  IMAD R2, R18, c[0x0][0x4e8], RZ ;  /* 0x00013a0012027a24 */ /* 0x000fe200078e02ff */
[----:B--2---:R-:W-:-:S04]  /*1b1f0*/  IADD3 R14, R3, R4, RZ ;  /* 0x00000004030e7210 */ /* 0x004fc80007ffe0ff */
[----:B------:R-:W-:-:S13]  /*1b200*/  ISETP.GE.AND P0, PT, R14, R2, PT ;  /* 0x000000020e00720c */ /* 0x000fda0003f06270 */
[----:B------:R-:W-:Y:S05]  /*1b210*/  @P0 BRA `(.L_x_770) ;  /* 0x000002c000000947 */ /* 0x000fea0003800000 */
[----:B------:R-:W2:Y:S01]  /*1b220*/  LDL.LU R22, [R1+0x7c] ;  /* 0x00007c0001167983 */ /* 0x000ea20000300800 */
[----:B------:R-:W-:Y:S01]  /*1b230*/  IMAD.MOV.U32 R2, RZ, RZ, 0x368 ;  /* 0x00000368ff027424 */ /* 0x000fe200078e00ff */
[----:B------:R-:W-:-:S04]  /*1b240*/  ISETP.GT.AND P2, PT, R20, 0x1, PT ;  /* 0x000000011400780c */ /* 0x000fc80003f44270 */
[----:B------:R-:W-:-:S04]  /*1b250*/  SEL R2, R2, 0x328, P2 ;  /* 0x0000032802027807 */ /* 0x000fc80001000000 */
[----:B------:R3:W4:Y:S08]  /*1b260*/  LDC.64 R8, c[0x0][R2+0x170] ;  /* 0x00005c0002087b82 */ /* 0x0007300000000a00 */
[----:B------:R3:W5:Y:S08]  /*1b270*/  LDC.64 R6, c[0x0][R2+0x168] ;  /* 0x00005a0002067b82 */ /* 0x0007700000000a00 */
[----:B-1----:R3:W1:Y:S08]  /*1b280*/  LDC.64 R16, c[0x0][R2+0x178] ;  /* 0x00005e0002107b82 */ /* 0x0026700000000a00 */
[----:B------:R3:W1:Y:S02]  /*1b290*/  LDC.64 R12, c[0x0][R2+0x160] ;  /* 0x00005800020c7b82 */ /* 0x0006640000000a00 */
[----:B---3--:R-:W-:-:S02]  /*1b2a0*/  IMAD.MOV.U32 R2, RZ, RZ, c[0x0][0x4e8] ;  /* 0x00013a00ff027624 */ /* 0x008fc400078e00ff */
[-C--:B----4-:R-:W-:Y:S02]  /*1b2b0*/  IMAD R3, R9, R11.reuse, RZ ;  /* 0x0000000b09037224 */ /* 0x090fe400078e02ff */
[----:B------:R-:W-:Y:S01]  /*1b2c0*/  IMAD.WIDE.U32 R4, R8, R11, RZ ;  /* 0x0000000b08047225 */ /* 0x000fe200078e00ff */
[----:B------:R-:W-:Y:S02]  /*1b2d0*/  ISETP.NE.AND P0, PT, R2, 0x1, PT ;  /* 0x000000010200780c */ /* 0x000fe40003f05270 */
[----:B------:R-:W-:Y:S01]  /*1b2e0*/  MOV R2, R14 ;  /* 0x0000000e00027202 */ /* 0x000fe20000000f00 */
[----:B------:R-:W-:Y:S02]  /*1b2f0*/  IMAD R8, R8, R21, R3 ;  /* 0x0000001508087224 */ /* 0x000fe400078e0203 */
[-C--:B-----5:R-:W-:Y:S02]  /*1b300*/  IMAD R9, R7, R10.reuse, RZ ;  /* 0x0000000a07097224 */ /* 0x0a0fe400078e02ff */
        /* <DEDUP_REMOVED lines=9> */
[-C--:B-1----:R-:W-:Y:S02]  /*1b3a0*/  IMAD R8, R17, R3.reuse, RZ ;  /* 0x0000000311087224 */ /* 0x082fe400078e02ff */
        /* <DEDUP_REMOVED lines=19> */
.L_x_770:
[----:B------:R-:W-:Y:S05]  /*1b4e0*/  BSYNC B0 ;  /* 0x0000000000007941 */ /* 0x000fea0003800000 */
.L_x_769:
[----:B------:R-:W-:-:S13]  /*1b4f0*/  ISETP.GT.AND P0, PT, R20, 0x1, PT ;  /* 0x000000011400780c */ /* 0x000fda0003f04270 */
[----:B------:R-:W-:Y:S05]  /*1b500*/  @P0 BRA `(.L_x_755) ;  /* 0x0000073000000947 */ /* 0x000fea0003800000 */
[----:B------:R-:W2:Y:S04]  /*1b510*/  LDL R6, [R1+0x48] ;  /* 0x0000480001067983 */ /* 0x000ea80000100800 */
[----:B-1----:R-:W2:Y:S01]  /*1b520*/  LDL R5, [R1+0x18] ;  /* 0x0000180001057983 */ /* 0x002ea20000100800 */
[----:B------:R-:W-:Y:S01]  /*1b530*/  MOV R2, c[0x0][0x4e8] ;  /* 0x00013a0000027a02 */ /* 0x000fe20000000f00 */
[----:B------:R-:W-:Y:S01]  /*1b540*/  IMAD R4, R19, c[0x0][0x3a0], RZ ;  /* 0x0000e80013047a24 */ /* 0x000fe200078e02ff */
[----:B------:R-:W-:Y:S02]  /*1b550*/  ISETP.GE.AND P2, PT, R201, c[0x0][0x3c8], PT ;  /* 0x0000f200c9007a0c */ /* 0x000fe40003f46270 */
[----:B------:R-:W-:Y:S01]  /*1b560*/  ISETP.NE.AND P0, PT, R2, 0x1, PT ;  /* 0x000000010200780c */ /* 0x000fe20003f05270 */
[----:B------:R-:W-:-:S04]  /*1b570*/  IMAD.WIDE.U32 R2, R0, c[0x0][0x3a0], RZ ;  /* 0x0000e80000027a25 */ /* 0x000fc800078e00ff */
[----:B------:R-:W-:-:S05]  /*1b580*/  IMAD R0, R0, c[0x0][0x3a4], R4 ;  /* 0x0000e90000007a24 */ /* 0x000fca00078e0204 */
[----:B------:R-:W-:-:S05]  /*1b590*/  IADD3 R3, R3, R0, RZ ;  /* 0x0000000003037210 */ /* 0x000fca0007ffe0ff */
[----:B------:R-:W-:-:S04]  /*1b5a0*/  IMAD.WIDE.U32 R2, R10, c[0x0][0x3e8], R2 ;  /* 0x0000fa000a027a25 */ /* 0x000fc800078e0002 */
[----:B------:R-:W-:-:S04]  /*1b5b0*/  IMAD R3, R10, c[0x0][0x3ec], R3 ;  /* 0x0000fb000a037a24 */ /* 0x000fc800078e0203 */
[----:B------:R-:W-:Y:S01]  /*1b5c0*/  IMAD.WIDE.U32 R2, R11, c[0x0][0x3f0], R2 ;  /* 0x0000fc000b027a25 */ /* 0x000fe200078e0002 */
[----:B--2---:R-:W-:-:S03]  /*1b5d0*/  IADD3 R4, R5, R6, RZ ;  /* 0x0000000605047210 */ /* 0x004fc60007ffe0ff */
[----:B------:R-:W-:Y:S01]  /*1b5e0*/  IMAD R5, R21, c[0x0][0x3f0], RZ ;  /* 0x0000fc0015057a24 */ /* 0x000fe200078e02ff */
[----:B------:R-:W-:Y:S01]  /*1b5f0*/  MOV R0, R4 ;  /* 0x0000000400007202 */ /* 0x000fe20000000f00 */
[----:B------:R-:W-:-:S04]  /*1b600*/  @P0 IMAD.HI.U32 R6, R4, c[0x0][0x4ec], RZ ;  /* 0x00013b0004060a27 */ /* 0x000fc800078e00ff */
[----:B------:R-:W-:Y:S01]  /*1b610*/  IMAD R7, R11, c[0x0][0x3f4], R5 ;  /* 0x0000fd000b077a24 */ /* 0x000fe200078e0205 */
[----:B------:R-:W-:-:S04]  /*1b620*/  @P0 SHF.R.U32.HI R0, RZ, c[0x0][0x4f0], R6 ;  /* 0x00013c00ff000a19 */ /* 0x000fc80000011606 */
[----:B------:R-:W-:Y:S02]  /*1b630*/  SHF.R.S32.HI R6, RZ, 0x1f, R0 ;  /* 0x0000001fff067819 */ /* 0x000fe40000011400 */
[----:B------:R-:W-:Y:S02]  /*1b640*/  IADD3 R5, -R0, RZ, RZ ;  /* 0x000000ff00057210 */ /* 0x000fe40007ffe1ff */
[----:B------:R-:W-:Y:S01]  /*1b650*/  IADD3 R3, R3, R7, RZ ;  /* 0x0000000703037210 */ /* 0x000fe20007ffe0ff */
        /* <DEDUP_REMOVED lines=14> */
.L_x_874:
[----:B------:R-:W-:Y:S05]  /*1b740*/  BRA.DIV ~URZ, `(.L_x_772) ;  /* 0x00005bd27f007947 */ /* 0x000fea000b800000 */
[----:B------:R3:W4:Y:S02]  /*1b750*/  SHFL.IDX PT, R2, R6, RZ, 0x181f ;  /* 0x00181fff06027589 */ /* 0x00072400000e0000 */
.L_x_875:
[----:B------:R-:W5:Y:S04]  /*1b760*/  LDL.LU R3, [R1+0x48] ;  /* 0x0000480001037983 */ /* 0x000f680000300800 */
[----:B------:R-:W1:Y:S02]  /*1b770*/  S2R R4, SR_TID.X ;  /* 0x0000000000047919 */ /* 0x000e640000002100 */
[----:B-1----:R-:W-:-:S04]  /*1b780*/  SHF.R.S32.HI R0, RZ, 0x1f, R4 ;  /* 0x0000001fff007819 */ /* 0x002fc80000011404 */
[----:B------:R-:W-:-:S04]  /*1b790*/  LEA.HI R0, R0, R4, RZ, 0x3 ;  /* 0x0000000400007211 */ /* 0x000fc800078f18ff */
[----:B------:R-:W-:Y:S01]  /*1b7a0*/  SHF.R.S32.HI R0, RZ, 0x3, R0 ;  /* 0x00000003ff007819 */ /* 0x000fe20000011400 */
[----:B------:R-:W-:Y:S01]  /*1b7b0*/  IMAD R4, R18, c[0x0][0x4e8], RZ ;  /* 0x00013a0012047a24 */ /* 0x000fe200078e02ff */
[----:B------:R-:W-:-:S03]  /*1b7c0*/  SHF.R.S32.HI R8, RZ, 0x1f, R201 ;  /* 0x0000001fff087819 */ /* 0x000fc600000114c9 */
[----:B-----5:R-:W-:-:S05]  /*1b7d0*/  IMAD.IADD R0, R0, 0x1, R3 ;  /* 0x0000000100007824 */ /* 0x020fca00078e0203 */
[----:B------:R-:W-:-:S13]  /*1b7e0*/  ISETP.GE.OR P0, PT, R0, R4, P2 ;  /* 0x000000040000720c */ /* 0x000fda0001706670 */
[----:B----4-:R-:W-:-:S04]  /*1b7f0*/  @!P0 LEA R2, P1, R201, R2, 0x1 ;  /* 0x00000002c9028211 */ /* 0x010fc800078208ff */
[----:B--2---:R-:W-:-:S05]  /*1b800*/  @!P0 LEA.HI.X R3, R201, R7, R8, 0x1, P1 ;  /* 0x00000007c9038211 */ /* 0x004fca00008f0c08 */
[----:B------:R1:W-:Y:S01]  /*1b810*/  @!P0 ST.E.128 [R2.64], RZ ;  /* 0x000000ff02008985 */ /* 0x0003e2000c101d06 */
[----:B------:R-:W-:Y:S05]  /*1b820*/  BRA.DIV ~URZ, `(.L_x_773) ;  /* 0x00005b627f007947 */ /* 0x000fea000b800000 */
[----:B------:R2:W4:Y:S04]  /*1b830*/  SHFL.IDX PT, R7, R5, 0x1, 0x181f ;  /* 0x00381f0005077f89 */ /* 0x00052800000e0000 */
[----:B-1----:R2:W1:Y:S02]  /*1b840*/  SHFL.IDX PT, R2, R6, 0x1, 0x181f ;  /* 0x00381f0006027f89 */ /* 0x00246400000e0000 */
.L_x_876:
[----:B------:R-:W-:Y:S02]  /*1b850*/  IADD3 R3, R0, 0x10, RZ ;  /* 0x0000001000037810 */ /* 0x000fe40007ffe0ff */
[----:B------:R-:W-:Y:S02]  /*1b860*/  SHF.R.S32.HI R8, RZ, 0x1f, R201 ;  /* 0x0000001fff087819 */ /* 0x000fe400000114c9 */
[----:B------:R-:W-:-:S13]  /*1b870*/  ISETP.GE.OR P0, PT, R3, R4, P2 ;  /* 0x000000040300720c */ /* 0x000fda0001706670 */
[----:B-1----:R-:W-:-:S04]  /*1b880*/  @!P0 LEA R2, P1, R201, R2, 0x1 ;  /* 0x00000002c9028211 */ /* 0x002fc800078208ff */
[----:B----4-:R-:W-:-:S05]  /*1b890*/  @!P0 LEA.HI.X R3, R201, R7, R8, 0x1, P1 ;  /* 0x00000007c9038211 */ /* 0x010fca00008f0c08 */
[----:B------:R1:W-:Y:S01]  /*1b8a0*/  @!P0 ST.E.128 [R2.64], RZ ;  /* 0x000000ff02008985 */ /* 0x0003e2000c101d06 */
[----:B------:R-:W-:Y:S05]  /*1b8b0*/  BRA.DIV ~URZ, `(.L_x_774) ;  /* 0x00005ba27f007947 */ /* 0x000fea000b800000 */
[----:B------:R4:W1:Y:S02]  /*1b8c0*/  SHFL.IDX PT, R7, R5, 0x2, 0x181f ;  /* 0x00581f0005077f89 */ /* 0x00086400000e0000 */
.L_x_877:
[----:B------:R-:W-:Y:S05]  /*1b8d0*/  BRA.DIV ~URZ, `(.L_x_775) ;  /* 0x00005bf27f007947 */ /* 0x000fea000b800000 */
[----:B-1----:R1:W2:Y:S02]  /*1b8e0*/  SHFL.IDX PT, R2, R6, 0x2, 0x181f ;  /* 0x00581f0006027f89 */ /* 0x0022a400000e0000 */
.L_x_878:
        /* <DEDUP_REMOVED lines=9> */
.L_x_879:
        /* <DEDUP_REMOVED lines=8> */
.L_x_880:
[----:B------:R-:W-:Y:S05]  /*1ba00*/  BRA.DIV ~URZ, `(.L_x_778) ;  /* 0x00005c727f007947 */ /* 0x000fea000b800000 */
[----:B--2---:R2:W1:Y:S02]  /*1ba10*/  SHFL.IDX PT, R2, R6, 0x4, 0x181f ;  /* 0x00981f0006027f89 */ /* 0x00446400000e0000 */
.L_x_881:
        /* <DEDUP_REMOVED lines=9> */
.L_x_882:
        /* <DEDUP_REMOVED lines=8> */
.L_x_883:
[----:B------:R-:W-:Y:S05]  /*1bb30*/  BRA.DIV ~URZ, `(.L_x_781) ;  /* 0x00005cf27f007947 */ /* 0x000fea000b800000 */
[----:B--2---:R2:W3:Y:S02]  /*1bb40*/  SHFL.IDX PT, R2, R6, 0x6, 0x181f ;  /* 0x00d81f0006027f89 */ /* 0x0044e400000e0000 */
.L_x_884:
        /* <DEDUP_REMOVED lines=9> */
.L_x_885:
[----:B------:R-:W-:Y:S02]  /*1bbe0*/  IADD3 R0, R0, 0x70, RZ ;  /* 0x0000007000007810 */ /* 0x000fe40007ffe0ff */
[----:B-12---:R-:W-:Y:S02]  /*1bbf0*/  SHF.R.S32.HI R6, RZ, 0x1f, R201 ;  /* 0x0000001fff067819 */ /* 0x006fe400000114c9 */
[----:B------:R-:W-:-:S13]  /*1bc00*/  ISETP.GE.OR P0, PT, R0, R4, P2 ;  /* 0x000000040000720c */ /* 0x000fda0001706670 */
[----:B----4-:R-:W-:-:S04]  /*1bc10*/  @!P0 LEA R2, P1, R201, R2, 0x1 ;  /* 0x00000002c9028211 */ /* 0x010fc800078208ff */
[----:B---3--:R-:W-:-:S05]  /*1bc20*/  @!P0 LEA.HI.X R3, R201, R5, R6, 0x1, P1 ;  /* 0x00000005c9038211 */ /* 0x008fca00008f0c06 */
[----:B------:R1:W-:Y:S04]  /*1bc30*/  @!P0 ST.E.128 [R2.64], RZ ;  /* 0x000000ff02008985 */ /* 0x0003e8000c101d06 */
.L_x_755:
[----:B------:R-:W-:Y:S05]  /*1bc40*/  BSYNC B1 ;  /* 0x0000000000017941 */ /* 0x000fea0003800000 */
.L_x_739:
        /* <DEDUP_REMOVED lines=11> */
[----:B--2-4-:R-:W-:-:S04]  /*1bd00*/  LOP3.LUT R12, R0, 0x1f, RZ, 0xc0, !PT ;  /* 0x0000001f000c7812 */ /* 0x014fc800078ec0ff */
[----:B------:R-:W-:Y:S01]  /*1bd10*/  ISETP.NE.AND P6, PT, R12, 0x1f, PT ;  /* 0x0000001f0c00780c */ /* 0x000fe20003fc5270 */
[----:B------:R-:W-:Y:S10]  /*1bd20*/  BRA.DIV ~URZ, `(.L_x_784) ;  /* 0x00005c427f007947 */ /* 0x000ff4000b800000 */
[----:B------:R1:W2:Y:S02]  /*1bd30*/  SHFL.IDX PT, R9, R53, RZ, 0x1f ;  /* 0x00001fff35097589 */ /* 0x0002a400000e0000 */
.L_x_886:
[----:B------:R-:W-:Y:S05]  /*1bd40*/  BRA.DIV ~URZ, `(.L_x_785) ;  /* 0x00005c927f007947 */ /* 0x000fea000b800000 */
[----:B------:R3:W4:Y:S02]  /*1bd50*/  SHFL.IDX PT, R8, R53, 0x1, 0x1f ;  /* 0x00201f0035087f89 */ /* 0x00072400000e0000 */
.L_x_887:
[----:B------:R-:W5:Y:S01]  /*1bd60*/  LDL R0, [R1+0x5c] ;  /* 0x00005c0001007983 */ /* 0x000f620000100800 */
[----:B------:R-:W-:Y:S02]  /*1bd70*/  IMAD.MOV.U32 R6, RZ, RZ, RZ ;  /* 0x000000ffff067224 */ /* 0x000fe400078e00ff */
[----:B-----5:R-:W-:-:S05]  /*1bd80*/  IMAD.IADD R0, R0, 0x1, R12 ;  /* 0x0000000100007824 */ /* 0x020fca00078e020c */
[----:B------:R-:W-:-:S13]  /*1bd90*/  ISETP.GE.OR P0, PT, R0, c[0x0][0x53c], !P6 ;  /* 0x00014f0000007a0c */ /* 0x000fda0007706670 */
[----:B------:R-:W-:Y:S01]  /*1bda0*/  @!P0 IMAD.MOV.U32 R2, RZ, RZ, 0x4 ;  /* 0x00000004ff028424 */ /* 0x000fe200078e00ff */
[----:B------:R-:W-:-:S03]  /*1bdb0*/  @!P0 MOV R3, 0x4 ;  /* 0x0000000400038802 */ /* 0x000fc60000000f00 */
[----:B------:R-:W-:-:S04]  /*1bdc0*/  @!P0 IMAD.WIDE R4, R0, R2, c[0x0][0x580] ;  /* 0x0001600000048625 */ /* 0x000fc800078e0202 */
[----:B------:R-:W-:Y:S01]  /*1bdd0*/  @!P0 IMAD.WIDE R2, R0, R3, c[0x0][0x578] ;  /* 0x00015e0000028625 */ /* 0x000fe200078e0203 */
[----:B------:R-:W5:Y:S04]  /*1bde0*/  @!P0 LDG.E R6, [R4.64] ;  /* 0x0000000604068981 */ /* 0x000f68000c1e1900 */
[----:B------:R-:W5:Y:S01]  /*1bdf0*/  @!P0 LDG.E R7, [R2.64] ;  /* 0x0000000602078981 */ /* 0x000f62000c1e1900 */
[C---:B------:R-:W-:Y:S02]  /*1be00*/  ISETP.GE.U32.AND P4, PT, R12.reuse, 0x10, PT ;  /* 0x000000100c00780c */ /* 0x040fe40003f86070 */
[C---:B------:R-:W-:Y:S02]  /*1be10*/  ISETP.GE.U32.AND P3, PT, R12.reuse, 0x8, PT ;  /* 0x000000080c00780c */ /* 0x040fe40003f66070 */
[----:B------:R-:W-:-:S02]  /*1be20*/  ISETP.GE.U32.AND P2, PT, R12, 0x4, PT ;  /* 0x000000040c00780c */ /* 0x000fc40003f46070 */
[C---:B------:R-:W-:Y:S02]  /*1be30*/  ISETP.GE.U32.AND P1, PT, R12.reuse, 0x2, PT ;  /* 0x000000020c00780c */ /* 0x040fe40003f26070 */
[----:B------:R-:W-:Y:S02]  /*1be40*/  ISETP.NE.AND P5, PT, R12, RZ, PT ;  /* 0x000000ff0c00720c */ /* 0x000fe40003fa5270 */
[----:B------:R-:W-:Y:S01]  /*1be50*/  MOV R11, RZ ;  /* 0x000000ff000b7202 */ /* 0x000fe20000000f00 */
[----:B-----5:R-:W-:Y:S01]  /*1be60*/  IMAD R0, R7, R6, RZ ;  /* 0x0000000607007224 */ /* 0x020fe200078e02ff */
[----:B------:R-:W-:Y:S07]  /*1be70*/  BRA.DIV ~URZ, `(.L_x_786) ;  /* 0x00005bd27f007947 */ /* 0x000fee000b800000 */
[----:B------:R1:W3:Y:S02]  /*1be80*/  SHFL.UP PT, R4, R0, 0x1, RZ ;  /* 0x0420000000047989 */ /* 0x0002e400000e00ff */
.L_x_888:
[----:B---3--:R-:W-:-:S04]  /*1be90*/  SEL R4, R4, RZ, P5 ;  /* 0x000000ff04047207 */ /* 0x008fc80002800000 */
        /* <DEDUP_REMOVED lines=14> */
[----:B------:R1:W3:Y:S02]  /*1bf80*/  SHFL.IDX PT, R0, R4, 0x1f, 0x1f ;  /* 0x03e01f0004007f89 */ /* 0x0002e400000e0000 */
.L_x_889:
[----:B---3--:R-:W-:Y:S01]  /*1bf90*/  IMAD R0, R0, c[0x0][0x538], RZ ;  /* 0x00014e0000007a24 */ /* 0x008fe200078e02ff */
[----:B------:R-:W-:Y:S04]  /*1bfa0*/  BSSY B1, `(.L_x_788) ;  /* 0x00000ce000017945 */ /* 0x000fe80003800000 */
[----:B----4-:R-:W-:-:S04]  /*1bfb0*/  IADD3 R8, R0, R8, RZ ;  /* 0x0000000800087210 */ /* 0x010fc80007ffe0ff */
[----:B--2---:R-:W-:-:S13]  /*1bfc0*/  ISETP.GT.AND P0, PT, R8, R9, PT ;  /* 0x000000090800720c */ /* 0x004fda0003f04270 */
[----:B------:R-:W-:Y:S05]  /*1bfd0*/  @P0 BRA `(.L_x_789) ;  /* 0x0000025000000947 */ /* 0x000fea0003800000 */
.L_x_793:
[----:B------:R-:W2:Y:S02]  /*1bfe0*/  LDL.LU R0, [R1+0x5c] ;  /* 0x00005c0001007983 */ /* 0x000ea40000300800 */
[----:B--2---:R-:W-:-:S04]  /*1bff0*/  IADD3 R0, R0, 0x1f, RZ ;  /* 0x0000001f00007810 */ /* 0x004fc80007ffe0ff */
[----:B------:R-:W-:-:S13]  /*1c000*/  ISETP.GE.AND P0, PT, R0, c[0x0][0x53c], PT ;  /* 0x00014f0000007a0c */ /* 0x000fda0003f06270 */
[----:B------:R-:W-:Y:S05]  /*1c010*/  @P0 BRA `(.L_x_790) ;  /* 0x00000c1000000947 */ /* 0x000fea0003800000 */
[----:B------:R2:W-:Y:S01]  /*1c020*/  STL [R1+0x5c], R0 ;  /* 0x00005c0001007387 */ /* 0x0005e20000100800 */
[----:B------:R-:W-:Y:S01]  /*1c030*/  CS2R R6, SRZ ;  /* 0x0000000000067805 */ /* 0x000fe2000001ff00 */
[----:B--2---:R-:W-:-:S04]  /*1c040*/  IADD3 R0, R0, R12, RZ ;  /* 0x0000000c00007210 */ /* 0x004fc80007ffe0ff */
[----:B------:R-:W-:-:S13]  /*1c050*/  ISETP.GE.OR P0, PT, R0, c[0x0][0x53c], !P6 ;  /* 0x00014f0000007a0c */ /* 0x000fda0007706670 */
[----:B------:R-:W-:Y:S02]  /*1c060*/  @!P0 MOV R2, 0x4 ;  /* 0x0000000400028802 */ /* 0x000fe40000000f00 */
[----:B------:R-:W-:-:S03]  /*1c070*/  @!P0 MOV R3, 0x4 ;  /* 0x0000000400038802 */ /* 0x000fc60000000f00 */
[----:B-1----:R-:W-:-:S04]  /*1c080*/  @!P0 IMAD.WIDE R4, R0, R2, c[0x0][0x580] ;  /* 0x0001600000048625 */ /* 0x002fc800078e0202 */
[----:B------:R-:W-:Y:S01]  /*1c090*/  @!P0 IMAD.WIDE R2, R0, R3, c[0x0][0x578] ;  /* 0x00015e0000028625 */ /* 0x000fe200078e0203 */
[----:B------:R-:W2:Y:S04]  /*1c0a0*/  @!P0 LDG.E R6, [R4.64] ;  /* 0x0000000604068981 */ /* 0x000ea8000c1e1900 */
[----:B------:R-:W2:Y:S02]  /*1c0b0*/  @!P0 LDG.E R7, [R2.64] ;  /* 0x0000000602078981 */ /* 0x000ea4000c1e1900 */
[----:B--2---:R-:W-:Y:S01]  /*1c0c0*/  IMAD R0, R7, R6, RZ ;  /* 0x0000000607007224 */ /* 0x004fe200078e02ff */
[----:B------:R-:W-:Y:S05]  /*1c0d0*/  BRA.DIV ~URZ, `(.L_x_791) ;  /* 0x00005b627f007947 */ /* 0x000fea000b800000 */
[----:B------:R1:W2:Y:S02]  /*1c0e0*/  SHFL.UP PT, R2, R0, 0x1, RZ ;  /* 0x0420000000027989 */ /* 0x0002a400000e00ff */
.L_x_890:
        /* <DEDUP_REMOVED lines=16> */
.L_x_891:
[----:B--2---:R-:W-:-:S05]  /*1c1f0*/  IMAD R0, R0, c[0x0][0x538], RZ ;  /* 0x00014e0000007a24 */ /* 0x004fca00078e02ff */
[----:B------:R-:W-:-:S04]  /*1c200*/  IADD3 R8, R0, R8, RZ ;  /* 0x0000000800087210 */ /* 0x000fc80007ffe0ff */
[----:B------:R-:W-:-:S13]  /*1c210*/  ISETP.GT.AND P0, PT, R8, R9, PT ;  /* 0x000000090800720c */ /* 0x000fda0003f04270 */
[----:B-1----:R-:W-:Y:S05]  /*1c220*/  @!P0 BRA `(.L_x_793) ;  /* 0xfffffdb000008947 */ /* 0x002fea000383ffff */
.L_x_789:
[----:B------:R-:W-:-:S05]  /*1c230*/  IADD3 R5, -R0, R8, RZ ;  /* 0x0000000800057210 */ /* 0x000fca0007ffe1ff */
[----:B------:R-:W-:-:S05]  /*1c240*/  IMAD R0, R4, c[0x0][0x538], R5 ;  /* 0x00014e0004007a24 */ /* 0x000fca00078e0205 */
[----:B------:R-:W-:Y:S01]  /*1c250*/  ISETP.GT.AND P0, PT, R0, R9, PT ;  /* 0x000000090000720c */ /* 0x000fe20003f04270 */
[----:B------:R-:W-:-:S12]  /*1c260*/  BRA.DIV ~URZ, `(.L_x_794) ;  /* 0x00005bd27f007947 */ /* 0x000fd8000b800000 */
[----:B------:R-:W-:-:S03]  /*1c270*/  VOTE.ANY R10, PT, !P0 ;  /* 0x00000000000a7806 */ /* 0x000fc600040e0100 */
.L_x_892:
[----:B------:R-:W2:Y:S01]  /*1c280*/  LDL.LU R2, [R1+0x5c] ;  /* 0x00005c0001027983 */ /* 0x000ea20000300800 */
[----:B------:R-:W2:Y:S02]  /*1c290*/  POPC R0, R10 ;  /* 0x0000000a00007309 */ /* 0x000ea40000000000 */
[----:B--2---:R-:W-:-:S05]  /*1c2a0*/  IADD3 R2, R0, R2, RZ ;  /* 0x0000000200027210 */ /* 0x004fca0007ffe0ff */
[----:B------:R2:W-:Y:S01]  /*1c2b0*/  STL [R1+0x5c], R2 ;  /* 0x00005c0201007387 */ /* 0x0005e20000100800 */
[----:B------:R-:W-:Y:S05]  /*1c2c0*/  BRA.DIV ~URZ, `(.L_x_795) ;  /* 0x00005bc27f007947 */ /* 0x000fea000b800000 */
[----:B------:R3:W4:Y:S04]  /*1c2d0*/  SHFL.IDX PT, R8, R6, R0, 0x1f ;  /* 0x00001f0006087589 */ /* 0x00072800000e0000 */
[----:B------:R3:W1:Y:S02]  /*1c2e0*/  SHFL.IDX PT, R7, R7, R0, 0x1f ;  /* 0x00001f0007077589 */ /* 0x00066400000e0000 */
.L_x_893:
[----:B------:R-:W-:Y:S01]  /*1c2f0*/  ISETP.NE.AND P0, PT, R10, RZ, PT ;  /* 0x000000ff0a00720c */ /* 0x000fe20003f05270 */
[----:B------:R-:W-:-:S12]  /*1c300*/  BSSY B0, `(.L_x_796) ;  /* 0x0000005000007945 */ /* 0x000fd80003800000 */
[----:B------:R-:W-:Y:S05]  /*1c310*/  @!P0 BRA `(.L_x_797) ;  /* 0x0000003000008947 */ /* 0x000fea0003800000 */
[----:B---3--:R-:W-:Y:S01]  /*1c320*/  IADD3 R0, R0, -0x1, RZ ;  /* 0xffffffff00007810 */ /* 0x008fe20007ffe0ff */
[----:B------:R-:W-:Y:S05]  /*1c330*/  BRA.DIV ~URZ, `(.L_x_798) ;  /* 0x00005c227f007947 */ /* 0x000fea000b800000 */
[----:B------:R3:W2:Y:S02]  /*1c340*/  SHFL.IDX PT, R11, R4, R0, 0x1f ;  /* 0x00001f00040b7589 */ /* 0x0006a400000e0000 */
.L_x_797:
[----:B------:R-:W-:Y:S05]  /*1c350*/  BSYNC B0 ;  /* 0x0000000000007941 */ /* 0x000fea0003800000 */
.L_x_796:
[----:B--23--:R-:W-:Y:S01]  /*1c360*/  IMAD R0, R11, c[0x0][0x538], R5 ;  /* 0x00014e000b007a24 */ /* 0x00cfe200078e0205 */
[----:B-1----:R-:W-:Y:S01]  /*1c370*/  ISETP.NE.AND P0, PT, R7, 0x1, PT ;  /* 0x000000010700780c */ /* 0x002fe20003f05270 */
[----:B------:R-:W-:Y:S03]  /*1c380*/  BSSY B0, `(.L_x_799) ;  /* 0x0000086000007945 */ /* 0x000fe60003800000 */
[----:B------:R1:W-:Y:S01]  /*1c390*/  STL [R1+0x50], R0 ;  /* 0x0000500001007387 */ /* 0x0003e20000100800 */
[----:B------:R-:W-:-:S08]  /*1c3a0*/  IADD3 R9, -R0, R9, RZ ;  /* 0x0000000900097210 */ /* 0x000fd00007ffe1ff */
[----:B------:R-:W-:Y:S05]  /*1c3b0*/  @!P0 BRA `(.L_x_800) ;  /* 0x000003e000008947 */ /* 0x000fea0003800000 */
[-C--:B----4-:R-:W-:Y:S02]  /*1c3c0*/  IABS R2, R8.reuse ;  /* 0x0000000800027213 */ /* 0x090fe40000000000 */
[----:B------:R-:W-:Y:S02]  /*1c3d0*/  IABS R10, R8 ;  /* 0x00000008000a7213 */ /* 0x000fe40000000000 */
[----:B-1----:R-:W1:Y:S08]  /*1c3e0*/  I2F.RP R0, R2 ;  /* 0x0000000200007306 */ /* 0x002e700000209400 */
[----:B-1----:R-:W1:Y:S02]  /*1c3f0*/  MUFU.RCP R0, R0 ;  /* 0x0000000000007308 */ /* 0x002e640000001000 */
[----:B-1----:R-:W-:-:S06]  /*1c400*/  IADD3 R0, R0, 0xffffffe, RZ ;  /* 0x0ffffffe00007810 */ /* 0x002fcc0007ffe0ff */
[----:B------:R-:W1:Y:S02]  /*1c410*/  F2I.FTZ.U32.TRUNC.NTZ R5, R0 ;  /* 0x0000000000057305 */ /* 0x000e64000021f000 */
[----:B-1----:R-:W-:Y:S01]  /*1c420*/  IMAD.MOV R3, RZ, RZ, -R5 ;  /* 0x000000ffff037224 */ /* 0x002fe200078e0a05 */
[----:B------:R-:W-:-:S03]  /*1c430*/  IABS R0, R7 ;  /* 0x0000000700007213 */ /* 0x000fc60000000000 */
[----:B------:R-:W-:Y:S01]  /*1c440*/  IMAD.MOV.U32 R4, RZ, RZ, R3 ;  /* 0x000000ffff047224 */ /* 0x000fe200078e0003 */
[----:B------:R-:W-:Y:S01]  /*1c450*/  IABS R3, R9 ;  /* 0x0000000900037213 */ /* 0x000fe20000000000 */
[----:B------:R-:W-:Y:S02]  /*1c460*/  IMAD.MOV.U32 R6, RZ, RZ, R0 ;  /* 0x000000ffff067224 */ /* 0x000fe400078e0000 */
[----:B------:R-:W-:Y:S02]  /*1c470*/  IMAD R0, R4, R2, RZ ;  /* 0x0000000204007224 */ /* 0x000fe400078e02ff */
[----:B------:R-:W-:Y:S01]  /*1c480*/  IMAD.MOV.U32 R4, RZ, RZ, RZ ;  /* 0x000000ffff047224 */ /* 0x000fe200078e00ff */
[----:B------:R-:W1:Y:S03]  /*1c490*/  I2F.RP R11, R6 ;  /* 0x00000006000b7306 */ /* 0x000e660000209400 */
[----:B------:R-:W-:-:S04]  /*1c4a0*/  IMAD.HI.U32 R5, R5, R0, R4 ;  /* 0x0000000005057227 */ /* 0x000fc800078e0004 */
[----:B------:R-:W-:-:S05]  /*1c4b0*/  IMAD.MOV R0, RZ, RZ, -R10 ;  /* 0x000000ffff007224 */ /* 0x000fca00078e0a0a */
[----:B------:R-:W-:Y:S01]  /*1c4c0*/  MOV R4, R0 ;  /* 0x0000000000047202 */ /* 0x000fe20000000f00 */
[----:B------:R-:W-:-:S04]  /*1c4d0*/  IMAD.HI.U32 R0, R5, R3, RZ ;  /* 0x0000000305007227 */ /* 0x000fc800078e00ff */
[----:B------:R-:W-:Y:S02]  /*1c4e0*/  IMAD R3, R0, R4, R3 ;  /* 0x0000000400037224 */ /* 0x000fe400078e0203 */
[----:B-1----:R-:W1:Y:S03]  /*1c4f0*/  MUFU.RCP R4, R11 ;  /* 0x0000000b00047308 */ /* 0x002e660000001000 */
[----:B------:R-:W-:-:S13]  /*1c500*/  ISETP.GT.U32.AND P0, PT, R2, R3, PT ;  /* 0x000000030200720c */ /* 0x000fda0003f04070 */
[----:B------:R-:W-:Y:S01]  /*1c510*/  @!P0 IMAD.IADD R3, R3, 0x1, -R2 ;  /* 0x0000000103038824 */ /* 0x000fe200078e0a02 */
[----:B-1----:R-:W-:Y:S02]  /*1c520*/  IADD3 R4, R4, 0xffffffe, RZ ;  /* 0x0ffffffe04047810 */ /* 0x002fe40007ffe0ff */
[----:B------:R-:W-:Y:S02]  /*1c530*/  @!P0 IADD3 R0, R0, 0x1, RZ ;  /* 0x0000000100008810 */ /* 0x000fe40007ffe0ff */
[----:B------:R-:W-:Y:S02]  /*1c540*/  ISETP.GE.U32.AND P2, PT, R3, R2, PT ;  /* 0x000000020300720c */ /* 0x000fe40003f46070 */
[----:B------:R-:W1:Y:S01]  /*1c550*/  F2I.FTZ.U32.TRUNC.NTZ R3, R4 ;  /* 0x0000000400037305 */ /* 0x000e62000021f000 */
[----:B------:R-:W-:Y:S02]  /*1c560*/  LOP3.LUT R2, R9, R8, RZ, 0x3c, !PT ;  /* 0x0000000809027212 */ /* 0x000fe400078e3cff */
[----:B------:R-:W-:-:S02]  /*1c570*/  ISETP.NE.AND P0, PT, R8, RZ, PT ;  /* 0x000000ff0800720c */ /* 0x000fc40003f05270 */
[----:B------:R-:W-:-:S06]  /*1c580*/  ISETP.GE.AND P1, PT, R2, RZ, PT ;  /* 0x000000ff0200720c */ /* 0x000fcc0003f26270 */
[----:B------:R-:W-:Y:S01]  /*1c590*/  @P2 IADD3 R0, R0, 0x1, RZ ;  /* 0x0000000100002810 */ /* 0x000fe20007ffe0ff */
[----:B-1----:R-:W-:-:S06]  /*1c5a0*/  IMAD.MOV R2, RZ, RZ, -R3 ;  /* 0x000000ffff027224 */ /* 0x002fcc00078e0a03 */
[----:B------:R-:W-:Y:S01]  /*1c5b0*/  @!P1 IMAD.MOV R0, RZ, RZ, -R0 ;  /* 0x000000ffff009224 */ /* 0x000fe200078e0a00 */
[----:B------:R-:W-:Y:S02]  /*1c5c0*/  @!P0 LOP3.LUT R0, RZ, R8, RZ, 0x33, !PT ;  /* 0x00000008ff008212 */ /* 0x000fe400078e33ff */
[----:B------:R-:W-:Y:S02]  /*1c5d0*/  MOV R4, R2 ;  /* 0x0000000200047202 */ /* 0x000fe40000000f00 */
[----:B------:R-:W-:Y:S02]  /*1c5e0*/  IABS R2, R7 ;  /* 0x0000000700027213 */ /* 0x000fe40000000000 */
[----:B------:R-:W-:Y:S01]  /*1c5f0*/  IABS R10, R0 ;  /* 0x00000000000a7213 */ /* 0x000fe20000000000 */
[----:B------:R-:W-:Y:S02]  /*1c600*/  IMAD R4, R4, R6, RZ ;  /* 0x0000000604047224 */ /* 0x000fe400078e02ff */
[----:B------:R-:W-:-:S02]  /*1c610*/  IMAD.MOV R5, RZ, RZ, -R2 ;  /* 0x000000ffff057224 */ /* 0x000fc400078e0a02 */
[----:B------:R-:W-:-:S04]  /*1c620*/  IMAD.MOV.U32 R2, RZ, RZ, RZ ;  /* 0x000000ffff027224 */ /* 0x000fc800078e00ff */
[----:B------:R-:W-:Y:S01]  /*1c630*/  IMAD.HI.U32 R2, R3, R4, R2 ;  /* 0x0000000403027227 */ /* 0x000fe200078e0002 */
[----:B------:R-:W-:-:S03]  /*1c640*/  MOV R4, R5 ;  /* 0x0000000500047202 */ /* 0x000fc60000000f00 */
[----:B------:R-:W-:-:S04]  /*1c650*/  IMAD.MOV.U32 R3, RZ, RZ, R10 ;  /* 0x000000ffff037224 */ /* 0x000fc800078e000a */
[----:B------:R-:W-:-:S04]  /*1c660*/  IMAD.HI.U32 R2, R2, R3, RZ ;  /* 0x0000000302027227 */ /* 0x000fc800078e00ff */
[----:B------:R-:W-:Y:S01]  /*1c670*/  IMAD R3, R2, R4, R3 ;  /* 0x0000000402037224 */ /* 0x000fe200078e0203 */
[----:B------:R-:W-:-:S04]  /*1c680*/  IADD3 R4, -R0, RZ, RZ ;  /* 0x000000ff00047210 */ /* 0x000fc80007ffe1ff */
        /* <DEDUP_REMOVED lines=9> */
[----:B------:R-:W-:-:S05]  /*1c720*/  @!P0 LOP3.LUT R2, RZ, R7, RZ, 0x33, !PT ;  /* 0x00000007ff028212 */ /* 0x000fca00078e33ff */
[----:B------:R-:W-:-:S04]  /*1c730*/  IMAD.MOV R3, RZ, RZ, -R2 ;  /* 0x000000ffff037224 */ /* 0x000fc800078e0a02 */
[C---:B------:R-:W-:Y:S02]  /*1c740*/  IMAD R3, R7.reuse, R3, R0 ;  /* 0x0000000307037224 */ /* 0x040fe400078e0200 */
[----:B------:R-:W-:Y:S02]  /*1c750*/  IMAD R0, R7, 0x1000000, R2 ;  /* 0x0100000007007824 */ /* 0x000fe400078e0202 */
[----:B------:R-:W-:Y:S02]  /*1c760*/  IMAD R2, R8, R4, R9 ;  /* 0x0000000408027224 */ /* 0x000fe400078e0209 */
[----:B------:R-:W-:-:S05]  /*1c770*/  IMAD R0, R3, 0x10000, R0 ;  /* 0x0001000003007824 */ /* 0x000fca00078e0200 */
[----:B------:R1:W-:Y:S01]  /*1c780*/  STL [R1+0x58], R0 ;  /* 0x0000580001007387 */ /* 0x0003e20000100800 */
[----:B------:R-:W-:Y:S05]  /*1c790*/  BRA `(.L_x_801) ;  /* 0x0000044000007947 */ /* 0x000fea0003800000 */
.L_x_800:
[----:B-1----:R-:W2:Y:S01]  /*1c7a0*/  LDL R0, [R1+0x5c] ;  /* 0x00005c0001007983 */ /* 0x002ea20000100800 */
[----:B------:R-:W-:-:S04]  /*1c7b0*/  IMAD.MOV.U32 R2, RZ, RZ, 0x4 ;  /* 0x00000004ff027424 */ /* 0x000fc800078e00ff */
[----:B--2---:R-:W-:-:S05]  /*1c7c0*/  IMAD.WIDE R2, R0, R2, c[0x0][0x590] ;  /* 0x0001640000027625 */ /* 0x004fca00078e0202 */
[----:B------:R-:W2:Y:S02]  /*1c7d0*/  LDG.E R4, [R2.64] ;  /* 0x0000000602047981 */ /* 0x000ea4000c1e1900 */
[----:B--2-4-:R-:W-:-:S05]  /*1c7e0*/  IMAD R10, R4, R8, RZ ;  /* 0x00000008040a7224 */ /* 0x014fca00078e02ff */
[-C--:B------:R-:W-:Y:S02]  /*1c7f0*/  IABS R0, R10.reuse ;  /* 0x0000000a00007213 */ /* 0x080fe40000000000 */
        /* <DEDUP_REMOVED lines=27> */
[----:B------:R-:W-:Y:S02]  /*1c9b0*/  IMAD R11, R4, R2, RZ ;  /* 0x00000002040b7224 */ /* 0x000fe400078e02ff */
[----:B------:R-:W-:-:S03]  /*1c9c0*/  IMAD.MOV R2, RZ, RZ, -R2 ;  /* 0x000000ffff027224 */ /* 0x000fc600078e0a02 */
[----:B------:R-:W-:Y:S01]  /*1c9d0*/  IADD3 R0, -R11, c[0x0][0x538], RZ ;  /* 0x00014e000b007a10 */ /* 0x000fe20007ffe1ff */
[----:B------:R-:W-:-:S03]  /*1c9e0*/  IMAD R6, R10, R2, R9 ;  /* 0x000000020a067224 */ /* 0x000fc600078e0209 */
[----:B------:R-:W-:Y:S02]  /*1c9f0*/  IMNMX R0, R4, R0, PT ;  /* 0x0000000004007217 */ /* 0x000fe40003800200 */
[----:B------:R-:W-:Y:S02]  /*1ca00*/  IABS R2, R6 ;  /* 0x0000000600027213 */ /* 0x000fe40000000000 */
[-C--:B------:R-:W-:Y:S02]  /*1ca10*/  IABS R3, R0.reuse ;  /* 0x0000000000037213 */ /* 0x080fe40000000000 */
[----:B------:R-:W-:Y:S02]  /*1ca20*/  IABS R10, R0 ;  /* 0x00000000000a7213 */ /* 0x000fe40000000000 */
[----:B------:R-:W1:Y:S01]  /*1ca30*/  I2F.RP R4, R3 ;  /* 0x0000000300047306 */ /* 0x000e620000209400 */
[----:B------:R-:W-:Y:S02]  /*1ca40*/  MOV R7, R2 ;  /* 0x0000000200077202 */ /* 0x000fe40000000f00 */
[----:B------:R-:W-:-:S05]  /*1ca50*/  IMAD.MOV R2, RZ, RZ, -R10 ;  /* 0x000000ffff027224 */ /* 0x000fca00078e0a0a */
[----:B-1----:R-:W1:Y:S02]  /*1ca60*/  MUFU.RCP R4, R4 ;  /* 0x0000000400047308 */ /* 0x002e640000001000 */
[----:B-1----:R-:W-:-:S06]  /*1ca70*/  IADD3 R4, R4, 0xffffffe, RZ ;  /* 0x0ffffffe04047810 */ /* 0x002fcc0007ffe0ff */
[----:B------:R-:W1:Y:S02]  /*1ca80*/  F2I.FTZ.U32.TRUNC.NTZ R5, R4 ;  /* 0x0000000400057305 */ /* 0x000e64000021f000 */
[----:B-1----:R-:W-:-:S04]  /*1ca90*/  IMAD.MOV R4, RZ, RZ, -R5 ;  /* 0x000000ffff047224 */ /* 0x002fc800078e0a05 */
[----:B------:R-:W-:Y:S02]  /*1caa0*/  IMAD R9, R4, R3, RZ ;  /* 0x0000000304097224 */ /* 0x000fe400078e02ff */
[----:B------:R-:W-:-:S04]  /*1cab0*/  IMAD.MOV.U32 R4, RZ, RZ, RZ ;  /* 0x000000ffff047224 */ /* 0x000fc800078e00ff */
[----:B------:R-:W-:-:S04]  /*1cac0*/  IMAD.HI.U32 R5, R5, R9, R4 ;  /* 0x0000000905057227 */ /* 0x000fc800078e0004 */
[----:B------:R-:W-:Y:S02]  /*1cad0*/  IMAD.MOV.U32 R4, RZ, RZ, R2 ;  /* 0x000000ffff047224 */ /* 0x000fe400078e0002 */
[----:B------:R-:W-:-:S04]  /*1cae0*/  IMAD.HI.U32 R2, R5, R7, RZ ;  /* 0x0000000705027227 */ /* 0x000fc800078e00ff */
[----:B------:R-:W-:-:S05]  /*1caf0*/  IMAD R4, R2, R4, R7 ;  /* 0x0000000402047224 */ /* 0x000fca00078e0207 */
[----:B------:R-:W-:-:S13]  /*1cb00*/  ISETP.GT.U32.AND P0, PT, R3, R4, PT ;  /* 0x000000040300720c */ /* 0x000fda0003f04070 */
[-C--:B------:R-:W-:Y:S02]  /*1cb10*/  @!P0 IADD3 R4, R4, -R3.reuse, RZ ;  /* 0x8000000304048210 */ /* 0x080fe40007ffe0ff */
[----:B------:R-:W-:Y:S02]  /*1cb20*/  @!P0 IADD3 R2, R2, 0x1, RZ ;  /* 0x0000000102028810 */ /* 0x000fe40007ffe0ff */
[----:B------:R-:W-:Y:S02]  /*1cb30*/  ISETP.GE.U32.AND P2, PT, R4, R3, PT ;  /* 0x000000030400720c */ /* 0x000fe40003f46070 */
[----:B------:R-:W-:Y:S02]  /*1cb40*/  LOP3.LUT R3, R6, R0, RZ, 0x3c, !PT ;  /* 0x0000000006037212 */ /* 0x000fe400078e3cff */
[----:B------:R-:W-:Y:S02]  /*1cb50*/  ISETP.NE.AND P0, PT, R0, RZ, PT ;  /* 0x000000ff0000720c */ /* 0x000fe40003f05270 */
[----:B------:R-:W-:Y:S01]  /*1cb60*/  ISETP.GE.AND P1, PT, R3, RZ, PT ;  /* 0x000000ff0300720c */ /* 0x000fe20003f26270 */
[----:B------:R-:W-:Y:S01]  /*1cb70*/  IMAD.MOV R3, RZ, RZ, -R0 ;  /* 0x000000ffff037224 */ /* 0x000fe200078e0a00 */
[----:B------:R-:W-:-:S05]  /*1cb80*/  IADD3 R6, R11, 0x1000000, R6 ;  /* 0x010000000b067810 */ /* 0x000fca0007ffe006 */
[----:B------:R-:W-:-:S06]  /*1cb90*/  @P2 IADD3 R2, R2, 0x1, RZ ;  /* 0x0000000102022810 */ /* 0x000fcc0007ffe0ff */
[----:B------:R-:W-:Y:S01]  /*1cba0*/  @!P1 IMAD.MOV R2, RZ, RZ, -R2 ;  /* 0x000000ffff029224 */ /* 0x000fe200078e0a02 */
[----:B------:R-:W-:-:S05]  /*1cbb0*/  @!P0 LOP3.LUT R2, RZ, R0, RZ, 0x33, !PT ;  /* 0x00000000ff028212 */ /* 0x000fca00078e33ff */
[----:B------:R-:W-:-:S05]  /*1cbc0*/  IMAD R0, R2, R3, R6 ;  /* 0x0000000302007224 */ /* 0x000fca00078e0206 */
[----:B------:R1:W-:Y:S02]  /*1cbd0*/  STL [R1+0x58], R0 ;  /* 0x0000580001007387 */ /* 0x0003e40000100800 */
.L_x_801:
[----:B------:R-:W-:Y:S05]  /*1cbe0*/  BSYNC B0 ;  /* 0x0000000000007941 */ /* 0x000fea0003800000 */
.L_x_799:
[----:B------:R-:W-:-:S04]  /*1cbf0*/  LOP3.LUT R2, RZ, R2, RZ, 0x33, !PT ;  /* 0x00000002ff027212 */ /* 0x000fc800078e33ff */
[----:B-1----:R-:W-:-:S05]  /*1cc00*/  IADD3 R0, R2, R8, RZ ;  /* 0x0000000802007210 */ /* 0x002fca0007ffe0ff */
[----:B------:R1:W-:Y:S01]  /*1cc10*/  STL [R1+0x54], R0 ;  /* 0x0000540001007387 */ /* 0x0003e20000100800 */
[----:B------:R-:W-:Y:S05]  /*1cc20*/  BRA `(.L_x_802) ;  /* 0x0000005000007947 */ /* 0x000fea0003800000 */
.L_x_790:
[----:B------:R-:W-:Y:S01]  /*1cc30*/  MOV R0, c[0x0][0x53c] ;  /* 0x00014f0000007a02 */ /* 0x000fe20000000f00 */
[----:B------:R2:W-:Y:S04]  /*1cc40*/  STL [R1+0x50], R9 ;  /* 0x0000500901007387 */ /* 0x0005e80000100800 */
[----:B------:R2:W-:Y:S04]  /*1cc50*/  STL [R1+0x54], RZ ;  /* 0x000054ff01007387 */ /* 0x0005e80000100800 */
[----:B------:R2:W-:Y:S04]  /*1cc60*/  STL [R1+0x58], RZ ;  /* 0x000058ff01007387 */ /* 0x0005e80000100800 */
[----:B------:R2:W-:Y:S02]  /*1cc70*/  STL [R1+0x5c], R0 ;  /* 0x00005c0001007387 */ /* 0x0005e40000100800 */
.L_x_802:
[----:B------:R-:W-:Y:S05]  /*1cc80*/  BSYNC B1 ;  /* 0x0000000000017941 */ /* 0x000fea0003800000 */
.L_x_788:
[----:B-1----:R-:W3:Y:S04]  /*1cc90*/  LDL R4, [R1+0x50] ;  /* 0x0000500001047983 */ /* 0x002ee80000100800 */
[----:B------:R-:W3:Y:S04]  /*1cca0*/  LDL R5, [R1+0x54] ;  /* 0x0000540001057983 */ /* 0x000ee80000100800 */
[----:B------:R-:W3:Y:S04]  /*1ccb0*/  LDL R6, [R1+0x58] ;  /* 0x0000580001067983 */ /* 0x000ee80000100800 */
[----:B------:R-:W3:Y:S01]  /*1ccc0*/  LDL R7, [R1+0x5c] ;  /* 0x00005c0001077983 */ /* 0x000ee20000100800 */
[----:B------:R-:W-:Y:S03]  /*1ccd0*/  WARPSYNC 0xffffffff ;  /* 0xffffffff00007948 */ /* 0x000fe60003800000 */
[----:B------:R-:W-:Y:S01]  /*1cce0*/  BAR.SYNC.DEFER_BLOCKING 0x4, 0x80 ;  /* 0x0102000000007b1d */ /* 0x000fe20000010000 */
[----:B------:R-:W-:-:S13]  /*1ccf0*/  ISETP.NE.AND P0, PT, R12, RZ, PT ;  /* 0x000000ff0c00720c */ /* 0x000fda0003f05270 */
[----:B---3--:R1:W-:Y:S04]  /*1cd00*/  @!P0 STS.128 [0x9100], R4 ;  /* 0x00910004ff008388 */ /* 0x0083e80000000c00 */
[----:B------:R-:W-:Y:S06]  /*1cd10*/  BAR.ARV 0x5, 0x80 ;  /* 0x0142000000007b1d */ /* 0x000fec0000002000 */
.L_x_783:
[----:B--2---:R-:W2:Y:S02]  /*1cd20*/  LDL R0, [R1+0x5c] ;  /* 0x00005c0001007983 */ /* 0x004ea40000100800 */
[----:B--2---:R-:W-:-:S13]  /*1cd30*/  ISETP.GE.AND P0, PT, R0, c[0x0][0x53c], PT ;  /* 0x00014f0000007a0c */ /* 0x004fda0003f06270 */
[----:B-1--4-:R-:W-:Y:S01]  /*1cd40*/  @P0 CALL.REL.NOINC `(.L_x_803) ;  /* 0x0000001000000944 */ /* 0x012fe20003c00000 */
[----:B------:R-:W-:Y:S05]  /*1cd50*/  BRA `(.L_x_804) ;  /* 0xfffe4e1000007947 */ /* 0x000fea000383ffff */
.L_x_803:
[----:B------:R-:W-:Y:S05]  /*1cd60*/  EXIT ;  /* 0x000000000000794d */ /* 0x000fea0003800000 */
.L_x_576:
[----:B------:R-:W-:Y:S01]  /*1cd70*/  IMAD.MOV.U32 R0, RZ, RZ, R5 ;  /* 0x000000ffff007224 */ /* 0x000fe200078e0005 */
[----:B------:R-:W-:Y:S02]  /*1cd80*/  MOV R2, 0x1 ;  /* 0x0000000100027802 */ /* 0x000fe40000000f00 */
[----:B------:R-:W-:Y:S02]  /*1cd90*/  MOV R3, 0x1cdb0 ;  /* 0x0001cdb000037802 */ /* 0x000fe40000000f00 */
[----:B------:R-:W-:Y:S05]  /*1cda0*/  CALL.REL.NOINC `($__internal_10_$__cuda_sm70_shflsync_up_p) ;  /* 0x000052e000007944 */ /* 0x000fea0003c00000 */
[----:B------:R-:W-:Y:S01]  /*1cdb0*/  MOV R0, R4 ;  /* 0x0000000400007202 */ /* 0x000fe20000000f00 */
[----:B------:R-:W-:Y:S05]  /*1cdc0*/  BRA `(.L_x_805) ;  /* 0xfffe369000007947 */ /* 0x000fea000383ffff */
.L_x_577:
[----:B------:R-:W-:Y:S01]  /*1cdd0*/  IMAD.MOV.U32 R0, RZ, RZ, R5 ;  /* 0x000000ffff007224 */ /* 0x000fe200078e0005 */
[----:B------:R-:W-:Y:S02]  /*1cde0*/  MOV R2, 0x2 ;  /* 0x0000000200027802 */ /* 0x000fe40000000f00 */
[----:B------:R-:W-:Y:S02]  /*1cdf0*/  MOV R3, 0x1ce10 ;  /* 0x0001ce1000037802 */ /* 0x000fe40000000f00 */
[----:B------:R-:W-:Y:S05]  /*1ce00*/  CALL.REL.NOINC `($__internal_10_$__cuda_sm70_shflsync_up_p) ;  /* 0x0000528000007944 */ /* 0x000fea0003c00000 */
[----:B------:R-:W-:Y:S01]  /*1ce10*/  SEL R0, R4, RZ, P4 ;  /* 0x000000ff04007207 */ /* 0x000fe20002000000 */
[----:B------:R-:W-:Y:S01]  /*1ce20*/  IMAD.MOV.U32 R2, RZ, RZ, 0x4 ;  /* 0x00000004ff027424 */ /* 0x000fe200078e00ff */
[----:B------:R-:W-:-:S03]  /*1ce30*/  MOV R3, 0x1ce60 ;  /* 0x0001ce6000037802 */ /* 0x000fc60000000f00 */
[----:B------:R-:W-:Y:S02]  /*1ce40*/  IMAD.IADD R0, R5, 0x1, R0 ;  /* 0x0000000105007824 */ /* 0x000fe400078e0200 */
        /* <DEDUP_REMOVED lines=13> */
[----:B------:R-:W-:Y:S02]  /*1cf20*/  MOV R57, 0x1f ;  /* 0x0000001f00397802 */ /* 0x000fe40000000f00 */
[----:B------:R-:W-:Y:S01]  /*1cf30*/  MOV R3, 0x1cf70 ;  /* 0x0001cf7000037802 */ /* 0x000fe20000000f00 */
[----:B------:R-:W-:-:S04]  /*1cf40*/  IMAD.IADD R4, R0, 0x1, R4 ;  /* 0x0000000100047824 */ /* 0x000fc800078e0204 */
[----:B------:R-:W-:Y:S02]  /*1cf50*/  IMAD.MOV.U32 R52, RZ, RZ, R4 ;  /* 0x000000ffff347224 */ /* 0x000fe400078e0004 */
[----:B------:R-:W-:Y:S05]  /*1cf60*/  CALL.REL.NOINC `($__internal_9_$__cuda_sm70_shflsync_idx_p) ;  /* 0x000050c000007944 */ /* 0x000fea0003c00000 */
[----:B------:R-:W-:Y:S01]  /*1cf70*/  MOV R0, R57 ;  /* 0x0000003900007202 */ /* 0x000fe20000000f00 */
[----:B------:R-:W-:Y:S05]  /*1cf80*/  BRA `(.L_x_806) ;  /* 0xfffe35d000007947 */ /* 0x000fea000383ffff */
.L_x_579:
[----:B------:R-:W-:Y:S02]  /*1cf90*/  SEL R0, RZ, 0x1, P0 ;  /* 0x00000001ff007807 */ /* 0x000fe40000000000 */
[----:B------:R-:W-:Y:S02]  /*1cfa0*/  MOV R2, 0x1cfc0 ;  /* 0x0001cfc000027802 */ /* 0x000fe40000000f00 */
[----:B------:R-:W-:Y:S05]  /*1cfb0*/  CALL.REL.NOINC `($__internal_11_$__cuda_sm70_votesync_ballot) ;  /* 0x0000514000007944 */ /* 0x000fea0003c00000 */
[----:B------:R-:W-:Y:S01]  /*1cfc0*/  MOV R7, R0 ;  /* 0x0000000000077202 */ /* 0x000fe20000000f00 */
[----:B------:R-:W-:Y:S05]  /*1cfd0*/  BRA `(.L_x_807) ;  /* 0xfffe361000007947 */ /* 0x000fea000383ffff */
.L_x_580:
[----:B------:R-:W-:Y:S01]  /*1cfe0*/  IMAD.MOV.U32 R52, RZ, RZ, R9 ;  /* 0x000000ffff347224 */ /* 0x000fe200078e0009 */
[----:B-1----:R-:W-:Y:S01]  /*1cff0*/  MOV R2, R0 ;  /* 0x0000000000027202 */ /* 0x002fe20000000f00 */
[----:B------:R-:W-:Y:S01]  /*1d000*/  IMAD.MOV.U32 R57, RZ, RZ, 0x1f ;  /* 0x0000001fff397424 */ /* 0x000fe200078e00ff */
[----:B------:R-:W-:Y:S02]  /*1d010*/  MOV R3, 0x1d030 ;  /* 0x0001d03000037802 */ /* 0x000fe40000000f00 */
[----:B------:R-:W-:Y:S05]  /*1d020*/  CALL.REL.NOINC `($__internal_9_$__cuda_sm70_shflsync_idx_p) ;  /* 0x0000500000007944 */ /* 0x000fea0003c00000 */
[----:B------:R-:W-:Y:S01]  /*1d030*/  IMAD.MOV.U32 R12, RZ, RZ, R57 ;  /* 0x000000ffff0c7224 */ /* 0x000fe200078e0039 */
[----:B------:R-:W-:Y:S01]  /*1d040*/  MOV R52, R8 ;  /* 0x0000000800347202 */ /* 0x000fe20000000f00 */
[----:B------:R-:W-:Y:S01]  /*1d050*/  IMAD.MOV.U32 R5, RZ, RZ, RZ ;  /* 0x000000ffff057224 */ /* 0x000fe200078e00ff */
[----:B------:R-:W-:Y:S01]  /*1d060*/  MOV R2, R0 ;  /* 0x0000000000027202 */ /* 0x000fe20000000f00 */
[----:B------:R-:W-:Y:S01]  /*1d070*/  IMAD.MOV.U32 R57, RZ, RZ, 0x1f ;  /* 0x0000001fff397424 */ /* 0x000fe200078e00ff */
[----:B------:R-:W-:-:S02]  /*1d080*/  MOV R3, 0x1d0a0 ;  /* 0x0001d0a000037802 */ /* 0x000fc40000000f00 */
[----:B------:R-:W-:Y:S05]  /*1d090*/  CALL.REL.NOINC `($__internal_9_$__cuda_sm70_shflsync_idx_p) ;  /* 0x00004f9000007944 */ /* 0x000fea0003c00000 */
[----:B------:R-:W-:Y:S01]  /*1d0a0*/  MOV R9, R57 ;  /* 0x0000003900097202 */ /* 0x000fe20000000f00 */
[----:B------:R-:W-:Y:S05]  /*1d0b0*/  BRA `(.L_x_808) ;  /* 0xfffe35a000007947 */ /* 0x000fea000383ffff */
.L_x_583:
[----:B------:R-:W-:Y:S01]  /*1d0c0*/  IMAD.MOV.U32 R52, RZ, RZ, R4 ;  /* 0x000000ffff347224 */ /* 0x000fe200078e0004 */
[----:B-1----:R-:W-:Y:S01]  /*1d0d0*/  MOV R2, R0 ;  /* 0x0000000000027202 */ /* 0x002fe20000000f00 */
[----:B------:R-:W-:Y:S01]  /*1d0e0*/  IMAD.MOV.U32 R57, RZ, RZ, 0x1f ;  /* 0x0000001fff397424 */ /* 0x000fe200078e00ff */
[----:B------:R-:W-:-:S02]  /*1d0f0*/  MOV R3, 0x1d110 ;  /* 0x0001d11000037802 */ /* 0x000fc40000000f00 */
[----:B---34-:R-:W-:Y:S05]  /*1d100*/  CALL.REL.NOINC `($__internal_9_$__cuda_sm70_shflsync_idx_p) ;  /* 0x00004f2000007944 */ /* 0x018fea0003c00000 */
[----:B------:R-:W-:Y:S01]  /*1d110*/  MOV R5, R57 ;  /* 0x0000003900057202 */ /* 0x000fe20000000f00 */
[----:B------:R-:W-:Y:S05]  /*1d120*/  BRA `(.L_x_582) ;  /* 0xfffe359000007947 */ /* 0x000fea000383ffff */
.L_x_602:
[----:B------:R-:W-:Y:S01]  /*1d130*/  IMAD.MOV.U32 R52, RZ, RZ, R5 ;  /* 0x000000ffff347224 */ /* 0x000fe200078e0005 */
[----:B------:R-:W-:Y:S01]  /*1d140*/  MOV R2, RZ ;  /* 0x000000ff00027202 */ /* 0x000fe20000000f00 */
[----:B------:R-:W-:Y:S01]  /*1d150*/  IMAD.MOV.U32 R57, RZ, RZ, 0x181f ;  /* 0x0000181fff397424 */ /* 0x000fe200078e00ff */
[----:B------:R-:W-:-:S02]  /*1d160*/  MOV R3, 0x1d180 ;  /* 0x0001d18000037802 */ /* 0x000fc40000000f00 */
[----:B-1---5:R-:W-:Y:S05]  /*1d170*/  CALL.REL.NOINC `($__internal_9_$__cuda_sm70_shflsync_idx_p) ;  /* 0x00004eb000007944 */ /* 0x022fea0003c00000 */
[----:B------:R-:W-:Y:S01]  /*1d180*/  MOV R7, R57 ;  /* 0x0000003900077202 */ /* 0x000fe20000000f00 */
[----:B------:R-:W-:Y:S05]  /*1d190*/  BRA `(.L_x_809) ;  /* 0xfffe58b000007947 */ /* 0x000fea000383ffff */
.L_x_603:
[----:B------:R-:W-:Y:S01]  /*1d1a0*/  IMAD.MOV.U32 R52, RZ, RZ, R6 ;  /* 0x000000ffff347224 */ /* 0x000fe200078e0006 */
[----:B------:R-:W-:Y:S01]  /*1d1b0*/  MOV R2, RZ ;  /* 0x000000ff00027202 */ /* 0x000fe20000000f00 */
[----:B------:R-:W-:Y:S01]  /*1d1c0*/  IMAD.MOV.U32 R57, RZ, RZ, 0x181f ;  /* 0x0000181fff397424 */ /* 0x000fe200078e00ff */
[----:B------:R-:W-:-:S02]  /*1d1d0*/  MOV R3, 0x1d1f0 ;  /* 0x0001d1f000037802 */ /* 0x000fc40000000f00 */
[----:B-123-5:R-:W-:Y:S05]  /*1d1e0*/  CALL.REL.NOINC `($__internal_9_$__cuda_sm70_shflsync_idx_p) ;  /* 0x00004e4000007944 */ /* 0x02efea0003c00000 */
[----:B------:R-:W-:Y:S01]  /*1d1f0*/  MOV R2, R57 ;  /* 0x0000003900027202 */ /* 0x000fe20000000f00 */
[----:B------:R-:W-:Y:S05]  /*1d200*/  BRA `(.L_x_810) ;  /* 0xfffe586000007947 */ /* 0x000fea000383ffff */
.L_x_606:
[----:B------:R-:W-:Y:S01]  /*1d210*/  IMAD.MOV.U32 R52, RZ, RZ, R5 ;  /* 0x000000ffff347224 */ /* 0x000fe200078e0005 */
[----:B-1----:R-:W-:Y:S01]  /*1d220*/  MOV R2, 0x1 ;  /* 0x0000000100027802 */ /* 0x002fe20000000f00 */
[----:B------:R-:W-:Y:S01]  /*1d230*/  IMAD.MOV.U32 R57, RZ, RZ, 0x181f ;  /* 0x0000181fff397424 */ /* 0x000fe200078e00ff */
[----:B------:R-:W-:-:S02]  /*1d240*/  MOV R3, 0x1d260 ;  /* 0x0001d26000037802 */ /* 0x000fc40000000f00 */
[----:B---3-5:R-:W-:Y:S05]  /*1d250*/  CALL.REL.NOINC `($__internal_9_$__cuda_sm70_shflsync_idx_p) ;  /* 0x00004dd000007944 */ /* 0x028fea0003c00000 */
[----:B------:R-:W-:Y:S01]  /*1d260*/  IMAD.MOV.U32 R7, RZ, RZ, R57 ;  /* 0x000000ffff077224 */ /* 0x000fe200078e0039 */
[----:B------:R-:W-:Y:S01]  /*1d270*/  MOV R2, 0x1 ;  /* 0x0000000100027802 */ /* 0x000fe20000000f00 */
[----:B------:R-:W-:Y:S01]  /*1d280*/  IMAD.MOV.U32 R52, RZ, RZ, R6 ;  /* 0x000000ffff347224 */ /* 0x000fe200078e0006 */
[----:B------:R-:W-:-:S02]  /*1d290*/  MOV R57, 0x181f ;  /* 0x0000181f00397802 */ /* 0x000fc40000000f00 */
[----:B------:R-:W-:Y:S02]  /*1d2a0*/  MOV R3, 0x1d2c0 ;  /* 0x0001d2c000037802 */ /* 0x000fe40000000f00 */
[----:B------:R-:W-:Y:S05]  /*1d2b0*/  CALL.REL.NOINC `($__internal_9_$__cuda_sm70_shflsync_idx_p) ;  /* 0x00004d7000007944 */ /* 0x000fea0003c00000 */
[----:B------:R-:W-:Y:S01]  /*1d2c0*/  MOV R2, R57 ;  /* 0x0000003900027202 */ /* 0x000fe20000000f00 */
[----:B------:R-:W-:Y:S05]  /*1d2d0*/  BRA `(.L_x_811) ;  /* 0xfffe58e000007947 */ /* 0x000fea000383ffff */
.L_x_609:
[----:B------:R-:W-:Y:S01]  /*1d2e0*/  IMAD.MOV.U32 R52, RZ, RZ, R5 ;  /* 0x000000ffff347224 */ /* 0x000fe200078e0005 */
[----:B-1----:R-:W-:Y:S01]  /*1d2f0*/  MOV R2, 0x2 ;  /* 0x0000000200027802 */ /* 0x002fe20000000f00 */
[----:B------:R-:W-:Y:S01]  /*1d300*/  IMAD.MOV.U32 R57, RZ, RZ, 0x181f ;  /* 0x0000181fff397424 */ /* 0x000fe200078e00ff */
[----:B------:R-:W-:Y:S02]  /*1d310*/  MOV R3, 0x1d330 ;  /* 0x0001d33000037802 */ /* 0x000fe40000000f00 */
[----:B--23-5:R-:W-:Y:S05]  /*1d320*/  CALL.REL.NOINC `($__internal_9_$__cuda_sm70_shflsync_idx_p) ;  /* 0x00004d0000007944 */ /* 0x02cfea0003c00000 */
[----:B------:R-:W-:Y:S01]  /*1d330*/  MOV R7, R57 ;  /* 0x0000003900077202 */ /* 0x000fe20000000f00 */
[----:B------:R-:W-:Y:S05]  /*1d340*/  BRA `(.L_x_812) ;  /* 0xfffe595000007947 */ /* 0x000fea000383ffff */
.L_x_610:
[----:B------:R-:W-:Y:S01]  /*1d350*/  IMAD.MOV.U32 R52, RZ, RZ, R6 ;  /* 0x000000ffff347224 */ /* 0x000fe200078e0006 */
[----:B-1----:R-:W-:Y:S01]  /*1d360*/  MOV R2, 0x2 ;  /* 0x0000000200027802 */ /* 0x002fe20000000f00 */
[----:B------:R-:W-:Y:S01]  /*1d370*/  IMAD.MOV.U32 R57, RZ, RZ, 0x181f ;  /* 0x0000181fff397424 */ /* 0x000fe200078e00ff */
[----:B------:R-:W-:Y:S02]  /*1d380*/  MOV R3, 0x1d3a0 ;  /* 0x0001d3a000037802 */ /* 0x000fe40000000f00 */
[----:B--2345:R-:W-:Y:S05]  /*1d390*/  CALL.REL.NOINC `($__internal_9_$__cuda_sm70_shflsync_idx_p) ;  /* 0x00004c9000007944 */ /* 0x03cfea0003c00000 */
[----:B------:R-:W-:Y:S01]  /*1d3a0*/  MOV R2, R57 ;  /* 0x0000003900027202 */ /* 0x000fe20000000f00 */
[----:B------:R-:W-:Y:S05]  /*1d3b0*/  BRA `(.L_x_813) ;  /* 0xfffe590000007947 */ /* 0x000fea000383ffff */
.L_x_613:
[----:B------:R-:W-:Y:S01]  /*1d3c0*/  IMAD.MOV.U32 R52, RZ, RZ, R5 ;  /* 0x000000ffff347224 */ /* 0x000fe200078e0005 */
[----:B--2---:R-:W-:Y:S01]  /*1d3d0*/  MOV R2, 0x3 ;  /* 0x0000000300027802 */ /* 0x004fe20000000f00 */
[----:B------:R-:W-:Y:S01]  /*1d3e0*/  IMAD.MOV.U32 R57, RZ, RZ, 0x181f ;  /* 0x0000181fff397424 */ /* 0x000fe200078e00ff */
[----:B------:R-:W-:-:S02]  /*1d3f0*/  MOV R3, 0x1d410 ;  /* 0x0001d41000037802 */ /* 0x000fc40000000f00 */
[----:B-1-345:R-:W-:Y:S05]  /*1d400*/  CALL.REL.NOINC `($__internal_9_$__cuda_sm70_shflsync_idx_p) ;  /* 0x00004c2000007944 */ /* 0x03afea0003c00000 */
        /* <DEDUP_REMOVED lines=8> */
.L_x_616:
[----:B------:R-:W-:Y:S01]  /*1d490*/  IMAD.MOV.U32 R52, RZ, RZ, R5 ;  /* 0x000000ffff347224 */ /* 0x000fe200078e0005 */
[----:B-12---:R-:W-:Y:S01]  /*1d4a0*/  MOV R2, 0x4 ;  /* 0x0000000400027802 */ /* 0x006fe20000000f00 */
[----:B------:R-:W-:Y:S01]  /*1d4b0*/  IMAD.MOV.U32 R57, RZ, RZ, 0x181f ;  /* 0x0000181fff397424 */ /* 0x000fe200078e00ff */
[----:B------:R-:W-:Y:S02]  /*1d4c0*/  MOV R3, 0x1d4e0 ;  /* 0x0001d4e000037802 */ /* 0x000fe40000000f00 */
[----:B---345:R-:W-:Y:S05]  /*1d4d0*/  CALL.REL.NOINC `($__internal_9_$__cuda_sm70_shflsync_idx_p) ;  /* 0x00004b5000007944 */ /* 0x038fea0003c00000 */
[----:B------:R-:W-:Y:S01]  /*1d4e0*/  MOV R7, R57 ;  /* 0x0000003900077202 */ /* 0x000fe20000000f00 */
[----:B------:R-:W-:Y:S05]  /*1d4f0*/  BRA `(.L_x_815) ;  /* 0xfffe599000007947 */ /* 0x000fea000383ffff */
.L_x_617:
[----:B------:R-:W-:Y:S01]  /*1d500*/  IMAD.MOV.U32 R52, RZ, RZ, R6 ;  /* 0x000000ffff347224 */ /* 0x000fe200078e0006 */
[----:B--2---:R-:W-:Y:S01]  /*1d510*/  MOV R2, 0x4 ;  /* 0x0000000400027802 */ /* 0x004fe20000000f00 */
[----:B------:R-:W-:Y:S01]  /*1d520*/  IMAD.MOV.U32 R57, RZ, RZ, 0x181f ;  /* 0x0000181fff397424 */ /* 0x000fe200078e00ff */
[----:B------:R-:W-:Y:S02]  /*1d530*/  MOV R3, 0x1d550 ;  /* 0x0001d55000037802 */ /* 0x000fe40000000f00 */
[----:B-1-345:R-:W-:Y:S05]  /*1d540*/  CALL.REL.NOINC `($__internal_9_$__cuda_sm70_shflsync_idx_p) ;  /* 0x00004ae000007944 */ /* 0x03afea0003c00000 */
[----:B------:R-:W-:Y:S01]  /*1d550*/  MOV R2, R57 ;  /* 0x0000003900027202 */ /* 0x000fe20000000f00 */
[----:B------:R-:W-:Y:S05]  /*1d560*/  BRA `(.L_x_816) ;  /* 0xfffe594000007947 */ /* 0x000fea000383ffff */
.L_x_620:
[----:B------:R-:W-:Y:S01]  /*1d570*/  IMAD.MOV.U32 R52, RZ, RZ, R5 ;  /* 0x000000ffff347224 */ /* 0x000fe200078e0005 */
[----:B-1----:R-:W-:Y:S01]  /*1d580*/  MOV R2, 0x5 ;  /* 0x0000000500027802 */ /* 0x002fe20000000f00 */
[----:B------:R-:W-:Y:S01]  /*1d590*/  IMAD.MOV.U32 R57, RZ, RZ, 0x181f ;  /* 0x0000181fff397424 */ /* 0x000fe200078e00ff */
[----:B------:R-:W-:-:S02]  /*1d5a0*/  MOV R3, 0x1d5c0 ;  /* 0x0001d5c000037802 */ /* 0x000fc40000000f00 */
[----:B--2345:R-:W-:Y:S05]  /*1d5b0*/  CALL.REL.NOINC `($__internal_9_$__cuda_sm70_shflsync_idx_p) ;  /* 0x00004a7000007944 */ /* 0x03cfea0003c00000 */
        /* <DEDUP_REMOVED lines=8> */
.L_x_623:
[----:B------:R-:W-:Y:S01]  /*1d640*/  IMAD.MOV.U32 R52, RZ, RZ, R5 ;  /* 0x000000ffff347224 */ /* 0x000fe200078e0005 */
[----:B-1----:R-:W-:Y:S01]  /*1d650*/  MOV R2, 0x6 ;  /* 0x0000000600027802 */ /* 0x002fe20000000f00 */
[----:B------:R-:W-:Y:S01]  /*1d660*/  IMAD.MOV.U32 R57, RZ, RZ, 0x181f ;  /* 0x0000181fff397424 */ /* 0x000fe200078e00ff */
[----:B------:R-:W-:Y:S02]  /*1d670*/  MOV R3, 0x1d690 ;  /* 0x0001d69000037802 */ /* 0x000fe40000000f00 */
[----:B--2345:R-:W-:Y:S05]  /*1d680*/  CALL.REL.NOINC `($__internal_9_$__cuda_sm70_shflsync_idx_p) ;  /* 0x000049a000007944 */ /* 0x03cfea0003c00000 */
[----:B------:R-:W-:Y:S01]  /*1d690*/  MOV R7, R57 ;  /* 0x0000003900077202 */ /* 0x000fe20000000f00 */
[----:B------:R-:W-:Y:S05]  /*1d6a0*/  BRA `(.L_x_818) ;  /* 0xfffe59d000007947 */ /* 0x000fea000383ffff */
.L_x_624:
[----:B------:R-:W-:Y:S01]  /*1d6b0*/  IMAD.MOV.U32 R52, RZ, RZ, R6 ;  /* 0x000000ffff347224 */ /* 0x000fe200078e0006 */
[----:B-1----:R-:W-:Y:S01]  /*1d6c0*/  MOV R2, 0x6 ;  /* 0x0000000600027802 */ /* 0x002fe20000000f00 */
[----:B------:R-:W-:Y:S01]  /*1d6d0*/  IMAD.MOV.U32 R57, RZ, RZ, 0x181f ;  /* 0x0000181fff397424 */ /* 0x000fe200078e00ff */
[----:B------:R-:W-:Y:S02]  /*1d6e0*/  MOV R3, 0x1d700 ;  /* 0x0001d70000037802 */ /* 0x000fe40000000f00 */
[----:B--2345:R-:W-:Y:S05]  /*1d6f0*/  CALL.REL.NOINC `($__internal_9_$__cuda_sm70_shflsync_idx_p) ;  /* 0x0000493000007944 */ /* 0x03cfea0003c00000 */
[----:B------:R-:W-:Y:S01]  /*1d700*/  MOV R2, R57 ;  /* 0x0000003900027202 */ /* 0x000fe20000000f00 */
[----:B------:R-:W-:Y:S05]  /*1d710*/  BRA `(.L_x_819) ;  /* 0xfffe598000007947 */ /* 0x000fea000383ffff */
.L_x_627:
        /* <DEDUP_REMOVED lines=13> */
.L_x_630:
[----:B------:R-:W-:Y:S01]  /*1d7f0*/  IMAD.MOV.U32 R52, RZ, RZ, R5 ;  /* 0x000000ffff347224 */ /* 0x000fe200078e0005 */
[----:B------:R-:W-:Y:S01]  /*1d800*/  MOV R2, RZ ;  /* 0x000000ff00027202 */ /* 0x000fe20000000f00 */
[----:B------:R-:W-:Y:S01]  /*1d810*/  IMAD.MOV.U32 R57, RZ, RZ, 0x181f ;  /* 0x0000181fff397424 */ /* 0x000fe200078e00ff */
[----:B------:R-:W-:Y:S02]  /*1d820*/  MOV R3, 0x1d840 ;  /* 0x0001d84000037802 */ /* 0x000fe40000000f00 */
[----:B-1----:R-:W-:Y:S05]  /*1d830*/  CALL.REL.NOINC `($__internal_9_$__cuda_sm70_shflsync_idx_p) ;  /* 0x000047f000007944 */ /* 0x002fea0003c00000 */
[----:B------:R-:W-:Y:S01]  /*1d840*/  MOV R8, R57 ;  /* 0x0000003900087202 */ /* 0x000fe20000000f00 */
[----:B------:R-:W-:Y:S05]  /*1d850*/  BRA `(.L_x_821) ;  /* 0xfffe75d000007947 */ /* 0x000fea000383ffff */
.L_x_631:
[----:B------:R-:W-:Y:S01]  /*1d860*/  IMAD.MOV.U32 R52, RZ, RZ, R0 ;  /* 0x000000ffff347224 */ /* 0x000fe200078e0000 */
[----:B------:R-:W-:Y:S01]  /*1d870*/  MOV R2, RZ ;  /* 0x000000ff00027202 */ /* 0x000fe20000000f00 */
[----:B------:R-:W-:Y:S01]  /*1d880*/  IMAD.MOV.U32 R57, RZ, RZ, 0x181f ;  /* 0x0000181fff397424 */ /* 0x000fe200078e00ff */
[----:B------:R-:W-:Y:S02]  /*1d890*/  MOV R3, 0x1d8b0 ;  /* 0x0001d8b000037802 */ /* 0x000fe40000000f00 */
[----:B-123--:R-:W-:Y:S05]  /*1d8a0*/  CALL.REL.NOINC `($__internal_9_$__cuda_sm70_shflsync_idx_p) ;  /* 0x0000478000007944 */ /* 0x00efea0003c00000 */
[----:B------:R-:W-:Y:S01]  /*1d8b0*/  IADD3 R2, P0, R57, R138, RZ ;  /* 0x0000008a39027210 */ /* 0x000fe20007f1e0ff */
[----:B------:R-:W-:Y:S02]  /*1d8c0*/  IMAD.MOV.U32 R52, RZ, RZ, R5 ;  /* 0x000000ffff347224 */ /* 0x000fe400078e0005 */
[----:B------:R-:W-:-:S02]  /*1d8d0*/  IMAD.MOV.U32 R57, RZ, RZ, 0x181f ;  /* 0x0000181fff397424 */ /* 0x000fc400078e00ff */
[----:B------:R-:W-:-:S05]  /*1d8e0*/  IMAD.X R3, R8, 0x1, R6, P0 ;  /* 0x0000000108037824 */ /* 0x000fca00000e0606 */
[----:B------:R-:W-:Y:S01]  /*1d8f0*/  @!PT LDS RZ, [RZ] ;  /* 0x00000000fffff984 */ /* 0x000fe20000000800 */
[----:B------:R-:W-:Y:S01]  /*1d900*/  @!PT LDS RZ, [RZ] ;  /* 0x00000000fffff984 */ /* 0x000fe20000000800 */
[----:B------:R-:W-:Y:S01]  /*1d910*/  @!PT LDS RZ, [RZ] ;  /* 0x00000000fffff984 */ /* 0x000fe20000000800 */
[----:B------:R1:W-:Y:S02]  /*1d920*/  LDGSTS.E.BYPASS.LTC128B.128 [R203+0x2900], [R2.64], !P3 ;  /* 0x0290000002cb7fae */ /* 0x0003e4000d901d46 */
[----:B-1----:R-:W-:Y:S02]  /*1d930*/  MOV R2, 0x1 ;  /* 0x0000000100027802 */ /* 0x002fe40000000f00 */
[----:B------:R-:W-:Y:S02]  /*1d940*/  MOV R3, 0x1d960 ;  /* 0x0001d96000037802 */ /* 0x000fe40000000f00 */
[----:B------:R-:W-:Y:S05]  /*1d950*/  CALL.REL.NOINC `($__internal_9_$__cuda_sm70_shflsync_idx_p) ;  /* 0x000046d000007944 */ /* 0x000fea0003c00000 */
[----:B------:R-:W-:Y:S01]  /*1d960*/  IMAD.MOV.U32 R7, RZ, RZ, R57 ;  /* 0x000000ffff077224 */ /* 0x000fe200078e0039 */
[----:B------:R-:W-:Y:S01]  /*1d970*/  MOV R2, 0x1 ;  /* 0x0000000100027802 */ /* 0x000fe20000000f00 */
[----:B------:R-:W-:Y:S01]  /*1d980*/  IMAD.MOV.U32 R52, RZ, RZ, R0 ;  /* 0x000000ffff347224 */ /* 0x000fe200078e0000 */
[----:B------:R-:W-:Y:S02]  /*1d990*/  MOV R57, 0x181f ;  /* 0x0000181f00397802 */ /* 0x000fe40000000f00 */
[----:B------:R-:W-:Y:S02]  /*1d9a0*/  MOV R3, 0x1d9c0 ;  /* 0x0001d9c000037802 */ /* 0x000fe40000000f00 */
[----:B------:R-:W-:Y:S05]  /*1d9b0*/  CALL.REL.NOINC `($__internal_9_$__cuda_sm70_shflsync_idx_p) ;  /* 0x0000467000007944 */ /* 0x000fea0003c00000 */
[----:B------:R-:W-:Y:S01]  /*1d9c0*/  IADD3 R2, P0, R57, R138, RZ ;  /* 0x0000008a39027210 */ /* 0x000fe20007f1e0ff */
[----:B------:R-:W-:-:S02]  /*1d9d0*/  IMAD.MOV.U32 R52, RZ, RZ, R5 ;  /* 0x000000ffff347224 */ /* 0x000fc400078e0005 */
[----:B------:R-:W-:Y:S02]  /*1d9e0*/  IMAD.MOV.U32 R57, RZ, RZ, 0x181f ;  /* 0x0000181fff397424 */ /* 0x000fe400078e00ff */
        /* <DEDUP_REMOVED lines=48> */
[----:B------:R-:W-:Y:S01]  /*1dcf0*/  MOV R0, R57 ;  /* 0x0000003900007202 */ /* 0x000fe20000000f00 */
[----:B------:R-:W-:Y:S05]  /*1dd00*/  BRA `(.L_x_822) ;  /* 0xfffe728000007947 */ /* 0x000fea000383ffff */
.L_x_632:
[----:B------:R-:W-:Y:S01]  /*1dd10*/  IMAD.MOV.U32 R52, RZ, RZ, R5 ;  /* 0x000000ffff347224 */ /* 0x000fe200078e0005 */
[----:B------:R-:W-:Y:S01]  /*1dd20*/  MOV R2, RZ ;  /* 0x000000ff00027202 */ /* 0x000fe20000000f00 */
[----:B------:R-:W-:Y:S01]  /*1dd30*/  IMAD.MOV.U32 R57, RZ, RZ, 0x1c1f ;  /* 0x00001c1fff397424 */ /* 0x000fe200078e00ff */
[----:B------:R-:W-:-:S02]  /*1dd40*/  MOV R3, 0x1dd60 ;  /* 0x0001dd6000037802 */ /* 0x000fc40000000f00 */
[----:B------:R-:W-:Y:S05]  /*1dd50*/  CALL.REL.NOINC `($__internal_9_$__cuda_sm70_shflsync_idx_p) ;  /* 0x000042d000007944 */ /* 0x000fea0003c00000 */
[----:B------:R-:W-:Y:S01]  /*1dd60*/  MOV R3, R57 ;  /* 0x0000003900037202 */ /* 0x000fe20000000f00 */
[----:B------:R-:W-:Y:S05]  /*1dd70*/  BRA `(.L_x_823) ;  /* 0xfffe73c000007947 */ /* 0x000fea000383ffff */
.L_x_637:
[----:B------:R-:W-:Y:S01]  /*1dd80*/  IMAD.MOV.U32 R52, RZ, RZ, R5 ;  /* 0x000000ffff347224 */ /* 0x000fe200078e0005 */
[----:B------:R-:W-:Y:S01]  /*1dd90*/  MOV R2, 0x1 ;  /* 0x0000000100027802 */ /* 0x000fe20000000f00 */
[----:B------:R-:W-:Y:S01]  /*1dda0*/  IMAD.MOV.U32 R57, RZ, RZ, 0x1c1f ;  /* 0x00001c1fff397424 */ /* 0x000fe200078e00ff */
[----:B------:R-:W-:-:S02]  /*1ddb0*/  MOV R3, 0x1ddd0 ;  /* 0x0001ddd000037802 */ /* 0x000fc40000000f00 */
[----:B-1----:R-:W-:Y:S05]  /*1ddc0*/  CALL.REL.NOINC `($__internal_9_$__cuda_sm70_shflsync_idx_p) ;  /* 0x0000426000007944 */ /* 0x002fea0003c00000 */
[----:B------:R-:W-:Y:S01]  /*1ddd0*/  MOV R3, R57 ;  /* 0x0000003900037202 */ /* 0x000fe20000000f00 */
[----:B------:R-:W-:Y:S05]  /*1dde0*/  BRA `(.L_x_824) ;  /* 0xfffe7bf000007947 */ /* 0x000fea000383ffff */
.L_x_642:
[----:B------:R-:W-:Y:S01]  /*1ddf0*/  IMAD.MOV.U32 R52, RZ, RZ, R5 ;  /* 0x000000ffff347224 */ /* 0x000fe200078e0005 */
[----:B------:R-:W-:Y:S01]  /*1de00*/  MOV R2, 0x2 ;  /* 0x0000000200027802 */ /* 0x000fe20000000f00 */
[----:B------:R-:W-:Y:S01]  /*1de10*/  IMAD.MOV.U32 R57, RZ, RZ, 0x1c1f ;  /* 0x00001c1fff397424 */ /* 0x000fe200078e00ff */
[----:B------:R-:W-:-:S02]  /*1de20*/  MOV R3, 0x1de40 ;  /* 0x0001de4000037802 */ /* 0x000fc40000000f00 */
[----:B-12---:R-:W-:Y:S05]  /*1de30*/  CALL.REL.NOINC `($__internal_9_$__cuda_sm70_shflsync_idx_p) ;  /* 0x000041f000007944 */ /* 0x006fea0003c00000 */
[----:B------:R-:W-:Y:S01]  /*1de40*/  MOV R3, R57 ;  /* 0x0000003900037202 */ /* 0x000fe20000000f00 */
[----:B------:R-:W-:Y:S05]  /*1de50*/  BRA `(.L_x_825) ;  /* 0xfffe81f000007947 */ /* 0x000fea000383ffff */
.L_x_647:
[----:B------:R-:W-:Y:S01]  /*1de60*/  IMAD.MOV.U32 R52, RZ, RZ, R5 ;  /* 0x000000ffff347224 */ /* 0x000fe200078e0005 */
[----:B------:R-:W-:Y:S01]  /*1de70*/  MOV R2, 0x3 ;  /* 0x0000000300027802 */ /* 0x000fe20000000f00 */
[----:B------:R-:W-:Y:S01]  /*1de80*/  IMAD.MOV.U32 R57, RZ, RZ, 0x1c1f ;  /* 0x00001c1fff397424 */ /* 0x000fe200078e00ff */
[----:B------:R-:W-:-:S02]  /*1de90*/  MOV R3, 0x1deb0 ;  /* 0x0001deb000037802 */ /* 0x000fc40000000f00 */
[----:B-123--:R-:W-:Y:S05]  /*1dea0*/  CALL.REL.NOINC `($__internal_9_$__cuda_sm70_shflsync_idx_p) ;  /* 0x0000418000007944 */ /* 0x00efea0003c00000 */
[----:B------:R-:W-:Y:S01]  /*1deb0*/  MOV R3, R57 ;  /* 0x0000003900037202 */ /* 0x000fe20000000f00 */
[----:B------:R-:W-:Y:S05]  /*1dec0*/  BRA `(.L_x_826) ;  /* 0xfffe87f000007947 */ /* 0x000fea000383ffff */
.L_x_652:
[----:B------:R-:W-:Y:S01]  /*1ded0*/  IMAD.MOV.U32 R4, RZ, RZ, R0 ;  /* 0x000000ffff047224 */ /* 0x000fe200078e0000 */
[----:B------:R-:W-:-:S02]  /*1dee0*/  MOV R3, 0x2 ;  /* 0x0000000200037802 */ /* 0x000fc40000000f00 */
[----:B------:R-:W-:Y:S02]  /*1def0*/  MOV R2, 0x1df10 ;  /* 0x0001df1000027802 */ /* 0x000fe40000000f00 */
[----:B------:R-:W-:Y:S05]  /*1df00*/  CALL.REL.NOINC `($__internal_8_$__cuda_sm70_shflsync_bfly_p) ;  /* 0x000040c000007944 */ /* 0x000fea0003c00000 */
[----:B------:R-:W-:Y:S01]  /*1df10*/  MOV R2, R9 ;  /* 0x0000000900027202 */ /* 0x000fe20000000f00 */
[----:B------:R-:W-:Y:S05]  /*1df20*/  BRA `(.L_x_827) ;  /* 0xfffe92c000007947 */ /* 0x000fea000383ffff */
.L_x_653:
[----:B------:R-:W-:Y:S02]  /*1df30*/  MOV R3, 0x1 ;  /* 0x0000000100037802 */ /* 0x000fe40000000f00 */
[----:B------:R-:W-:Y:S02]  /*1df40*/  MOV R2, 0x1df60 ;  /* 0x0001df6000027802 */ /* 0x000fe40000000f00 */
[----:B-1----:R-:W-:Y:S05]  /*1df50*/  CALL.REL.NOINC `($__internal_8_$__cuda_sm70_shflsync_bfly_p) ;  /* 0x0000407000007944 */ /* 0x002fea0003c00000 */
[----:B------:R-:W-:Y:S01]  /*1df60*/  FMNMX.FTZ R72, R4, R9, !PT ;  /* 0x0000000904487209 */ /* 0x000fe20007810000 */
[----:B------:R-:W-:Y:S01]  /*1df70*/  IMAD.MOV.U32 R4, RZ, RZ, R5 ;  /* 0x000000ffff047224 */ /* 0x000fe200078e0005 */
[----:B------:R-:W-:Y:S01]  /*1df80*/  MOV R2, 0x1dfb0 ;  /* 0x0001dfb000027802 */ /* 0x000fe20000000f00 */
[----:B------:R-:W-:Y:S02]  /*1df90*/  IMAD.MOV.U32 R3, RZ, RZ, 0x2 ;  /* 0x00000002ff037424 */ /* 0x000fe400078e00ff */
[----:B------:R-:W-:Y:S05]  /*1dfa0*/  CALL.REL.NOINC `($__internal_8_$__cuda_sm70_shflsync_bfly_p) ;  /* 0x0000402000007944 */ /* 0x000fea0003c00000 */
[----:B------:R-:W-:Y:S01]  /*1dfb0*/  FMNMX.FTZ R5, R5, R9, !PT ;  /* 0x0000000905057209 */ /* 0x000fe20007810000 */
[----:B------:R-:W-:Y:S01]  /*1dfc0*/  IMAD.MOV.U32 R3, RZ, RZ, 0x1 ;  /* 0x00000001ff037424 */ /* 0x000fe200078e00ff */
[----:B------:R-:W-:-:S03]  /*1dfd0*/  MOV R2, 0x1e000 ;  /* 0x0001e00000027802 */ /* 0x000fc60000000f00 */
[----:B------:R-:W-:Y:S02]  /*1dfe0*/  IMAD.MOV.U32 R4, RZ, RZ, R5 ;  /* 0x000000ffff047224 */ /* 0x000fe400078e0005 */
[----:B------:R-:W-:Y:S05]  /*1dff0*/  CALL.REL.NOINC `($__internal_8_$__cuda_sm70_shflsync_bfly_p) ;  /* 0x00003fd000007944 */ /* 0x000fea0003c00000 */
        /* <DEDUP_REMOVED lines=20> */
[----:B------:R-:W-:Y:S05]  /*1e140*/  BRA `(.L_x_828) ;  /* 0xfffe919000007947 */ /* 0x000fea000383ffff */
.L_x_661:
[----:B------:R-:W-:Y:S01]  /*1e150*/  MOV R2, RZ ;  /* 0x000000ff00027202 */ /* 0x000fe20000000f00 */
[----:B------:R-:W-:Y:S01]  /*1e160*/  IMAD.MOV.U32 R52, RZ, RZ, R4 ;  /* 0x000000ffff347224 */ /* 0x000fe200078e0004 */
[----:B------:R-:W-:Y:S01]  /*1e170*/  MOV R3, 0x1e1a0 ;  /* 0x0001e1a000037802 */ /* 0x000fe20000000f00 */
[----:B------:R-:W-:Y:S02]  /*1e180*/  IMAD.MOV.U32 R57, RZ, RZ, 0x181f ;  /* 0x0000181fff397424 */ /* 0x000fe400078e00ff */
[----:B------:R-:W-:Y:S05]  /*1e190*/  CALL.REL.NOINC `($__internal_9_$__cuda_sm70_shflsync_idx_p) ;  /* 0x00003e9000007944 */ /* 0x000fea0003c00000 */
[----:B------:R-:W-:Y:S01]  /*1e1a0*/  MOV R7, R57 ;  /* 0x0000003900077202 */ /* 0x000fe20000000f00 */
[----:B------:R-:W-:-:S05]  /*1e1b0*/  BRA `(.L_x_829) ;  /* 0xfffeaf0000007947 */ /* 0x000fca000383ffff */
.L_x_662:
[----:B------:R-:W-:Y:S01]  /*1e1c0*/  MOV R2, RZ ;  /* 0x000000ff00027202 */ /* 0x000fe20000000f00 */
[----:B------:R-:W-:Y:S01]  /*1e1d0*/  IMAD.MOV.U32 R52, RZ, RZ, R0 ;  /* 0x000000ffff347224 */ /* 0x000fe200078e0000 */
[----:B------:R-:W-:Y:S01]  /*1e1e0*/  MOV R3, 0x1e210 ;  /* 0x0001e21000037802 */ /* 0x000fe20000000f00 */
[----:B------:R-:W-:Y:S02]  /*1e1f0*/  IMAD.MOV.U32 R57, RZ, RZ, 0x181f ;  /* 0x0000181fff397424 */ /* 0x000fe400078e00ff */
[----:B-12---:R-:W-:Y:S05]  /*1e200*/  CALL.REL.NOINC `($__internal_9_$__cuda_sm70_shflsync_idx_p) ;  /* 0x00003e2000007944 */ /* 0x006fea0003c00000 */
[----:B------:R-:W-:Y:S01]  /*1e210*/  IMAD.MOV.U32 R52, RZ, RZ, R4 ;  /* 0x000000ffff347224 */ /* 0x000fe200078e0004 */
[----:B------:R-:W-:Y:S01]  /*1e220*/  IADD3 R2, P0, R57, R15, RZ ;  /* 0x0000000f39027210 */ /* 0x000fe20007f1e0ff */
[----:B------:R-:W-:Y:S04]  /*1e230*/  IMAD.MOV.U32 R57, RZ, RZ, 0x181f ;  /* 0x0000181fff397424 */ /* 0x000fe800078e00ff */
[----:B------:R-:W-:Y:S05]  /*1e240*/  IMAD.X R3, R7, 0x1, R5, P0 ;  /* 0x0000000107037824 */ /* 0x000fea00000e0605 */
[----:B------:R-:W-:Y:S01]  /*1e250*/  @!PT LDS RZ, [RZ] ;  /* 0x00000000fffff984 */ /* 0x000fe20000000800 */
[----:B------:R-:W-:Y:S01]  /*1e260*/  @!PT LDS RZ, [RZ] ;  /* 0x00000000fffff984 */ /* 0x000fe20000000800 */
[----:B------:R-:W-:Y:S01]  /*1e270*/  @!PT LDS RZ, [RZ] ;  /* 0x00000000fffff984 */ /* 0x000fe20000000800 */
[----:B------:R1:W-:Y:S02]  /*1e280*/  LDGSTS.E.BYPASS.LTC128B.128 [R203+0x100], [R2.64], !P3 ;  /* 0x0010000002cb7fae */ /* 0x0003e4000d901d46 */
[----:B-1----:R-:W-:Y:S02]  /*1e290*/  MOV R2, 0x1 ;  /* 0x0000000100027802 */ /* 0x002fe40000000f00 */
[----:B------:R-:W-:Y:S02]  /*1e2a0*/  MOV R3, 0x1e2c0 ;  /* 0x0001e2c000037802 */ /* 0x000fe40000000f00 */
[----:B------:R-:W-:Y:S05]  /*1e2b0*/  CALL.REL.NOINC `($__internal_9_$__cuda_sm70_shflsync_idx_p) ;  /* 0x00003d7000007944 */ /* 0x000fea0003c00000 */
[----:B------:R-:W-:Y:S01]  /*1e2c0*/  MOV R2, 0x1 ;  /* 0x0000000100027802 */ /* 0x000fe20000000f00 */
[----:B------:R-:W-:Y:S01]  /*1e2d0*/  IMAD.MOV.U32 R6, RZ, RZ, R57 ;  /* 0x000000ffff067224 */ /* 0x000fe200078e0039 */
[----:B------:R-:W-:Y:S01]  /*1e2e0*/  MOV R57, 0x181f ;  /* 0x0000181f00397802 */ /* 0x000fe20000000f00 */
[----:B------:R-:W-:Y:S01]  /*1e2f0*/  IMAD.MOV.U32 R52, RZ, RZ, R0 ;  /* 0x000000ffff347224 */ /* 0x000fe200078e0000 */
[----:B------:R-:W-:Y:S02]  /*1e300*/  MOV R3, 0x1e320 ;  /* 0x0001e32000037802 */ /* 0x000fe40000000f00 */
[----:B------:R-:W-:Y:S05]  /*1e310*/  CALL.REL.NOINC `($__internal_9_$__cuda_sm70_shflsync_idx_p) ;  /* 0x00003d1000007944 */ /* 0x000fea0003c00000 */
        /* <DEDUP_REMOVED lines=51> */
[----:B------:R-:W-:Y:S01]  /*1e650*/  MOV R0, R57 ;  /* 0x0000003900007202 */ /* 0x000fe20000000f00 */
[----:B------:R-:W-:-:S05]  /*1e660*/  BRA `(.L_x_830) ;  /* 0xfffeabb000007947 */ /* 0x000fca000383ffff */
.L_x_665:
[----:B------:R-:W-:Y:S01]  /*1e670*/  MOV R2, RZ ;  /* 0x000000ff00027202 */ /* 0x000fe20000000f00 */
[----:B------:R-:W-:Y:S01]  /*1e680*/  IMAD.MOV.U32 R52, RZ, RZ, R4 ;  /* 0x000000ffff347224 */ /* 0x000fe200078e0004 */
[----:B------:R-:W-:Y:S01]  /*1e690*/  MOV R3, 0x1e6c0 ;  /* 0x0001e6c000037802 */ /* 0x000fe20000000f00 */
[----:B------:R-:W-:Y:S02]  /*1e6a0*/  IMAD.MOV.U32 R57, RZ, RZ, 0x181f ;  /* 0x0000181fff397424 */ /* 0x000fe400078e00ff */
[----:B------:R-:W-:Y:S05]  /*1e6b0*/  CALL.REL.NOINC `($__internal_9_$__cuda_sm70_shflsync_idx_p) ;  /* 0x0000397000007944 */ /* 0x000fea0003c00000 */
[----:B------:R-:W-:Y:S01]  /*1e6c0*/  MOV R7, R57 ;  /* 0x0000003900077202 */ /* 0x000fe20000000f00 */
[----:B------:R-:W-:-:S05]  /*1e6d0*/  BRA `(.L_x_831) ;  /* 0xfffebe9000007947 */ /* 0x000fca000383ffff */
.L_x_666:
        /* <DEDUP_REMOVED lines=75> */
.L_x_667:
[----:B------:R-:W-:Y:S01]  /*1eb90*/  MOV R2, RZ ;  /* 0x000000ff00027202 */ /* 0x000fe20000000f00 */
[----:B------:R-:W-:Y:S01]  /*1eba0*/  IMAD.MOV.U32 R52, RZ, RZ, R5 ;  /* 0x000000ffff347224 */ /* 0x000fe200078e0005 */
[----:B------:R-:W-:Y:S01]  /*1ebb0*/  MOV R3, 0x1ebe0 ;  /* 0x0001ebe000037802 */ /* 0x000fe20000000f00 */
[----:B------:R-:W-:Y:S02]  /*1ebc0*/  IMAD.MOV.U32 R57, RZ, RZ, 0x1c1f ;  /* 0x00001c1fff397424 */ /* 0x000fe400078e00ff */
[----:B------:R-:W-:Y:S05]  /*1ebd0*/  CALL.REL.NOINC `($__internal_9_$__cuda_sm70_shflsync_idx_p) ;  /* 0x0000345000007944 */ /* 0x000fea0003c00000 */
[----:B------:R-:W-:Y:S01]  /*1ebe0*/  MOV R4, R57 ;  /* 0x0000003900047202 */ /* 0x000fe20000000f00 */
[----:B------:R-:W-:-:S05]  /*1ebf0*/  BRA `(.L_x_833) ;  /* 0xfffebc4000007947 */ /* 0x000fca000383ffff */
.L_x_672:
[----:B------:R-:W-:Y:S01]  /*1ec00*/  MOV R2, 0x1 ;  /* 0x0000000100027802 */ /* 0x000fe20000000f00 */
[----:B------:R-:W-:Y:S01]  /*1ec10*/  IMAD.MOV.U32 R52, RZ, RZ, R5 ;  /* 0x000000ffff347224 */ /* 0x000fe200078e0005 */
[----:B------:R-:W-:Y:S01]  /*1ec20*/  MOV R3, 0x1ec50 ;  /* 0x0001ec5000037802 */ /* 0x000fe20000000f00 */
[----:B------:R-:W-:Y:S02]  /*1ec30*/  IMAD.MOV.U32 R57, RZ, RZ, 0x1c1f ;  /* 0x00001c1fff397424 */ /* 0x000fe400078e00ff */
[----:B-1----:R-:W-:Y:S05]  /*1ec40*/  CALL.REL.NOINC `($__internal_9_$__cuda_sm70_shflsync_idx_p) ;  /* 0x000033e000007944 */ /* 0x002fea0003c00000 */
[----:B------:R-:W-:Y:S01]  /*1ec50*/  MOV R4, R57 ;  /* 0x0000003900047202 */ /* 0x000fe20000000f00 */
[----:B------:R-:W-:-:S05]  /*1ec60*/  BRA `(.L_x_834) ;  /* 0xfffec49000007947 */ /* 0x000fca000383ffff */
.L_x_677:
[----:B------:R-:W-:Y:S01]  /*1ec70*/  MOV R2, 0x2 ;  /* 0x0000000200027802 */ /* 0x000fe20000000f00 */
[----:B------:R-:W-:Y:S01]  /*1ec80*/  IMAD.MOV.U32 R52, RZ, RZ, R5 ;  /* 0x000000ffff347224 */ /* 0x000fe200078e0005 */
[----:B------:R-:W-:Y:S01]  /*1ec90*/  MOV R3, 0x1ecc0 ;  /* 0x0001ecc000037802 */ /* 0x000fe20000000f00 */
[----:B------:R-:W-:Y:S02]  /*1eca0*/  IMAD.MOV.U32 R57, RZ, RZ, 0x1c1f ;  /* 0x00001c1fff397424 */ /* 0x000fe400078e00ff */
[----:B-12---:R-:W-:Y:S05]  /*1ecb0*/  CALL.REL.NOINC `($__internal_9_$__cuda_sm70_shflsync_idx_p) ;  /* 0x0000337000007944 */ /* 0x006fea0003c00000 */
[----:B------:R-:W-:Y:S01]  /*1ecc0*/  MOV R4, R57 ;  /* 0x0000003900047202 */ /* 0x000fe20000000f00 */
[----:B------:R-:W-:-:S05]  /*1ecd0*/  BRA `(.L_x_835) ;  /* 0xfffecaa000007947 */ /* 0x000fca000383ffff */
.L_x_682:
[----:B------:R-:W-:Y:S01]  /*1ece0*/  MOV R2, 0x3 ;  /* 0x0000000300027802 */ /* 0x000fe20000000f00 */
[----:B------:R-:W-:Y:S01]  /*1ecf0*/  IMAD.MOV.U32 R52, RZ, RZ, R5 ;  /* 0x000000ffff347224 */ /* 0x000fe200078e0005 */
[----:B------:R-:W-:Y:S01]  /*1ed00*/  MOV R3, 0x1ed30 ;  /* 0x0001ed3000037802 */ /* 0x000fe20000000f00 */
[----:B------:R-:W-:Y:S02]  /*1ed10*/  IMAD.MOV.U32 R57, RZ, RZ, 0x1c1f ;  /* 0x00001c1fff397424 */ /* 0x000fe400078e00ff */
[----:B-123--:R-:W-:Y:S05]  /*1ed20*/  CALL.REL.NOINC `($__internal_9_$__cuda_sm70_shflsync_idx_p) ;  /* 0x0000330000007944 */ /* 0x00efea0003c00000 */
[----:B------:R-:W-:Y:S01]  /*1ed30*/  MOV R4, R57 ;  /* 0x0000003900047202 */ /* 0x000fe20000000f00 */
[----:B------:R-:W-:-:S05]  /*1ed40*/  BRA `(.L_x_836) ;  /* 0xfffed0b000007947 */ /* 0x000fca000383ffff */
.L_x_687:
[----:B------:R-:W-:Y:S02]  /*1ed50*/  MOV R3, 0x2 ;  /* 0x0000000200037802 */ /* 0x000fe40000000f00 */
[----:B------:R-:W-:Y:S02]  /*1ed60*/  MOV R2, 0x1ed80 ;  /* 0x0001ed8000027802 */ /* 0x000fe40000000f00 */
[----:B------:R-:W-:Y:S05]  /*1ed70*/  CALL.REL.NOINC `($__internal_8_$__cuda_sm70_shflsync_bfly_p) ;  /* 0x0000325000007944 */ /* 0x000fea0003c00000 */
[----:B------:R-:W-:Y:S01]  /*1ed80*/  MOV R2, R9 ;  /* 0x0000000900027202 */ /* 0x000fe20000000f00 */
[----:B------:R-:W-:-:S05]  /*1ed90*/  BRA `(.L_x_837) ;  /* 0xfffedbe000007947 */ /* 0x000fca000383ffff */
.L_x_688:
[----:B------:R-:W-:Y:S01]  /*1eda0*/  MOV R3, 0x1 ;  /* 0x0000000100037802 */ /* 0x000fe20000000f00 */
[----:B-1----:R-:W-:Y:S01]  /*1edb0*/  IMAD.MOV.U32 R4, RZ, RZ, R5 ;  /* 0x000000ffff047224 */ /* 0x002fe200078e0005 */
[----:B------:R-:W-:Y:S02]  /*1edc0*/  MOV R2, 0x1ede0 ;  /* 0x0001ede000027802 */ /* 0x000fe40000000f00 */
[----:B------:R-:W-:Y:S05]  /*1edd0*/  CALL.REL.NOINC `($__internal_8_$__cuda_sm70_shflsync_bfly_p) ;  /* 0x000031f000007944 */ /* 0x000fea0003c00000 */
[----:B------:R-:W-:Y:S01]  /*1ede0*/  IMAD.MOV.U32 R4, RZ, RZ, R0 ;  /* 0x000000ffff047224 */ /* 0x000fe200078e0000 */
[----:B------:R-:W-:Y:S01]  /*1edf0*/  FMNMX.FTZ R72, R5, R9, !PT ;  /* 0x0000000905487209 */ /* 0x000fe20007810000 */
[----:B------:R-:W-:Y:S01]  /*1ee00*/  IMAD.MOV.U32 R3, RZ, RZ, 0x2 ;  /* 0x00000002ff037424 */ /* 0x000fe200078e00ff */
[----:B------:R-:W-:Y:S02]  /*1ee10*/  MOV R2, 0x1ee30 ;  /* 0x0001ee3000027802 */ /* 0x000fe40000000f00 */
[----:B------:R-:W-:Y:S05]  /*1ee20*/  CALL.REL.NOINC `($__internal_8_$__cuda_sm70_shflsync_bfly_p) ;  /* 0x000031a000007944 */ /* 0x000fea0003c00000 */
[----:B------:R-:W-:Y:S01]  /*1ee30*/  FMNMX.FTZ R4, R0, R9, !PT ;  /* 0x0000000900047209 */ /* 0x000fe20007810000 */
[----:B------:R-:W-:Y:S01]  /*1ee40*/  IMAD.MOV.U32 R3, RZ, RZ, 0x1 ;  /* 0x00000001ff037424 */ /* 0x000fe200078e00ff */
[----:B------:R-:W-:Y:S02]  /*1ee50*/  MOV R2, 0x1ee70 ;  /* 0x0001ee7000027802 */ /* 0x000fe40000000f00 */
[----:B------:R-:W-:Y:S05]  /*1ee60*/  CALL.REL.NOINC `($__internal_8_$__cuda_sm70_shflsync_bfly_p) ;  /* 0x0000316000007944 */ /* 0x000fea0003c00000 */
[----:B------:R-:W-:Y:S01]  /*1ee70*/  IMAD.MOV.U32 R3, RZ, RZ, 0x2 ;  /* 0x00000002ff037424 */ /* 0x000fe200078e00ff */
[----:B------:R-:W-:Y:S01]  /*1ee80*/  FMNMX.FTZ R71, R4, R9, !PT ;  /* 0x0000000904477209 */ /* 0x000fe20007810000 */
[----:B------:R-:W-:Y:S01]  /*1ee90*/  IMAD.MOV.U32 R4, RZ, RZ, R6 ;  /* 0x000000ffff047224 */ /* 0x000fe200078e0006 */
        /* <DEDUP_REMOVED lines=15> */
[----:B------:R-:W-:Y:S01]  /*1ef90*/  MOV R3, R9 ;  /* 0x0000000900037202 */ /* 0x000fe20000000f00 */
[----:B------:R-:W-:-:S05]  /*1efa0*/  BRA `(.L_x_838) ;  /* 0xfffedac000007947 */ /* 0x000fca000383ffff */
.L_x_697:
[----:B------:R-:W-:Y:S01]  /*1efb0*/  MOV R2, RZ ;  /* 0x000000ff00027202 */ /* 0x000fe20000000f00 */
[----:B------:R-:W-:Y:S01]  /*1efc0*/  IMAD.MOV.U32 R52, RZ, RZ, R5 ;  /* 0x000000ffff347224 */ /* 0x000fe200078e0005 */
[----:B------:R-:W-:Y:S01]  /*1efd0*/  MOV R3, 0x1f000 ;  /* 0x0001f00000037802 */ /* 0x000fe20000000f00 */
[----:B------:R-:W-:Y:S02]  /*1efe0*/  IMAD.MOV.U32 R57, RZ, RZ, 0x181f ;  /* 0x0000181fff397424 */ /* 0x000fe400078e00ff */
[----:B------:R-:W-:Y:S05]  /*1eff0*/  CALL.REL.NOINC `($__internal_9_$__cuda_sm70_shflsync_idx_p) ;  /* 0x0000303000007944 */ /* 0x000fea0003c00000 */
[----:B------:R-:W-:Y:S01]  /*1f000*/  MOV R8, R57 ;  /* 0x0000003900087202 */ /* 0x000fe20000000f00 */
[----:B------:R-:W-:-:S05]  /*1f010*/  BRA `(.L_x_839) ;  /* 0xfffefe1000007947 */ /* 0x000fca000383ffff */
.L_x_698:
        /* <DEDUP_REMOVED lines=75> */
.L_x_701:
[----:B------:R-:W-:Y:S01]  /*1f4d0*/  MOV R2, RZ ;  /* 0x000000ff00027202 */ /* 0x000fe20000000f00 */
[----:B------:R-:W-:Y:S01]  /*1f4e0*/  IMAD.MOV.U32 R52, RZ, RZ, R5 ;  /* 0x000000ffff347224 */ /* 0x000fe200078e0005 */
[----:B------:R-:W-:Y:S01]  /*1f4f0*/  MOV R3, 0x1f520 ;  /* 0x0001f52000037802 */ /* 0x000fe20000000f00 */
[----:B------:R-:W-:Y:S02]  /*1f500*/  IMAD.MOV.U32 R57, RZ, RZ, 0x181f ;  /* 0x0000181fff397424 */ /* 0x000fe400078e00ff */
[----:B------:R-:W-:Y:S05]  /*1f510*/  CALL.REL.NOINC `($__internal_9_$__cuda_sm70_shflsync_idx_p) ;  /* 0x00002b1000007944 */ /* 0x000fea0003c00000 */
[----:B------:R-:W-:Y:S01]  /*1f520*/  MOV R8, R57 ;  /* 0x0000003900087202 */ /* 0x000fe20000000f00 */
[----:B------:R-:W-:-:S05]  /*1f530*/  BRA `(.L_x_841) ;  /* 0xffff0da000007947 */ /* 0x000fca000383ffff */
.L_x_702:
        /* <DEDUP_REMOVED lines=75> */
.L_x_703:
[----:B------:R-:W-:Y:S02]  /*1f9f0*/  MOV R3, 0x2 ;  /* 0x0000000200037802 */ /* 0x000fe40000000f00 */
[----:B------:R-:W-:Y:S02]  /*1fa00*/  MOV R2, 0x1fa20 ;  /* 0x0001fa2000027802 */ /* 0x000fe40000000f00 */
[----:B------:R-:W-:Y:S05]  /*1fa10*/  CALL.REL.NOINC `($__internal_8_$__cuda_sm70_shflsync_bfly_p) ;  /* 0x000025b000007944 */ /* 0x000fea0003c00000 */
[----:B------:R-:W-:Y:S01]  /*1fa20*/  MOV R2, R9 ;  /* 0x0000000900027202 */ /* 0x000fe20000000f00 */
[----:B------:R-:W-:-:S05]  /*1fa30*/  BRA `(.L_x_843) ;  /* 0xffff0fa000007947 */ /* 0x000fca000383ffff */
.L_x_704:
        /* <DEDUP_REMOVED lines=33> */
.L_x_707:
[----:B-1--4-:R-:W-:Y:S01]  /*1fc50*/  MOV R57, 0x181f ;  /* 0x0000181f00397802 */ /* 0x012fe20000000f00 */
[----:B------:R-:W-:Y:S01]  /*1fc60*/  IMAD.MOV.U32 R2, RZ, RZ, RZ ;  /* 0x000000ffff027224 */ /* 0x000fe200078e00ff */
[----:B------:R-:W-:Y:S02]  /*1fc70*/  MOV R3, 0x1fc90 ;  /* 0x0001fc9000037802 */ /* 0x000fe40000000f00 */
[----:B------:R-:W-:Y:S05]  /*1fc80*/  CALL.REL.NOINC `($__internal_9_$__cuda_sm70_shflsync_idx_p) ;  /* 0x000023a000007944 */ /* 0x000fea0003c00000 */
[----:B------:R-:W-:-:S05]  /*1fc90*/  BRA `(.L_x_845) ;  /* 0xffff2ed000007947 */ /* 0x000fca000383ffff */
.L_x_710:
[----:B------:R-:W-:Y:S01]  /*1fca0*/  MOV R2, RZ ;  /* 0x000000ff00027202 */ /* 0x000fe20000000f00 */
[----:B------:R-:W-:Y:S01]  /*1fcb0*/  IMAD.MOV.U32 R52, RZ, RZ, R4 ;  /* 0x000000ffff347224 */ /* 0x000fe200078e0004 */
[----:B------:R-:W-:Y:S01]  /*1fcc0*/  MOV R3, 0x1fcf0 ;  /* 0x0001fcf000037802 */ /* 0x000fe20000000f00 */
[----:B------:R-:W-:Y:S02]  /*1fcd0*/  IMAD.MOV.U32 R57, RZ, RZ, 0x181f ;  /* 0x0000181fff397424 */ /* 0x000fe400078e00ff */
[----:B------:R-:W-:Y:S05]  /*1fce0*/  CALL.REL.NOINC `($__internal_9_$__cuda_sm70_shflsync_idx_p) ;  /* 0x0000234000007944 */ /* 0x000fea0003c00000 */
[----:B------:R-:W-:Y:S01]  /*1fcf0*/  MOV R7, R57 ;  /* 0x0000003900077202 */ /* 0x000fe20000000f00 */
[----:B------:R-:W-:-:S05]  /*1fd00*/  BRA `(.L_x_846) ;  /* 0xffff42b000007947 */ /* 0x000fca000383ffff */
.L_x_711:
        /* <DEDUP_REMOVED lines=75> */
.L_x_712:
[----:B------:R-:W-:Y:S01]  /*201c0*/  MOV R2, RZ ;  /* 0x000000ff00027202 */ /* 0x000fe20000000f00 */
[----:B------:R-:W-:Y:S01]  /*201d0*/  IMAD.MOV.U32 R52, RZ, RZ, R5 ;  /* 0x000000ffff347224 */ /* 0x000fe200078e0005 */
[----:B------:R-:W-:Y:S01]  /*201e0*/  MOV R3, 0x20210 ;  /* 0x0002021000037802 */ /* 0x000fe20000000f00 */
[----:B------:R-:W-:Y:S02]  /*201f0*/  IMAD.MOV.U32 R57, RZ, RZ, 0x1c1f ;  /* 0x00001c1fff397424 */ /* 0x000fe400078e00ff */
[----:B------:R-:W-:Y:S05]  /*20200*/  CALL.REL.NOINC `($__internal_9_$__cuda_sm70_shflsync_idx_p) ;  /* 0x00001e2000007944 */ /* 0x000fea0003c00000 */
[----:B------:R-:W-:Y:S01]  /*20210*/  MOV R4, R57 ;  /* 0x0000003900047202 */ /* 0x000fe20000000f00 */
[----:B------:R-:W-:-:S05]  /*20220*/  BRA `(.L_x_848) ;  /* 0xffff408000007947 */ /* 0x000fca000383ffff */
.L_x_717:
[----:B------:R-:W-:Y:S01]  /*20230*/  MOV R2, 0x1 ;  /* 0x0000000100027802 */ /* 0x000fe20000000f00 */
[----:B------:R-:W-:Y:S01]  /*20240*/  IMAD.MOV.U32 R52, RZ, RZ, R5 ;  /* 0x000000ffff347224 */ /* 0x000fe200078e0005 */
[----:B------:R-:W-:Y:S01]  /*20250*/  MOV R3, 0x20280 ;  /* 0x0002028000037802 */ /* 0x000fe20000000f00 */
[----:B------:R-:W-:Y:S02]  /*20260*/  IMAD.MOV.U32 R57, RZ, RZ, 0x1c1f ;  /* 0x00001c1fff397424 */ /* 0x000fe400078e00ff */
[----:B-1----:R-:W-:Y:S05]  /*20270*/  CALL.REL.NOINC `($__internal_9_$__cuda_sm70_shflsync_idx_p) ;  /* 0x00001db000007944 */ /* 0x002fea0003c00000 */
[----:B------:R-:W-:Y:S01]  /*20280*/  MOV R4, R57 ;  /* 0x0000003900047202 */ /* 0x000fe20000000f00 */
[----:B------:R-:W-:-:S05]  /*20290*/  BRA `(.L_x_849) ;  /* 0xffff48c000007947 */ /* 0x000fca000383ffff */
.L_x_722:
[----:B------:R-:W-:Y:S01]  /*202a0*/  MOV R2, 0x2 ;  /* 0x0000000200027802 */ /* 0x000fe20000000f00 */
[----:B------:R-:W-:Y:S01]  /*202b0*/  IMAD.MOV.U32 R52, RZ, RZ, R5 ;  /* 0x000000ffff347224 */ /* 0x000fe200078e0005 */
[----:B------:R-:W-:Y:S01]  /*202c0*/  MOV R3, 0x202f0 ;  /* 0x000202f000037802 */ /* 0x000fe20000000f00 */
[----:B------:R-:W-:Y:S02]  /*202d0*/  IMAD.MOV.U32 R57, RZ, RZ, 0x1c1f ;  /* 0x00001c1fff397424 */ /* 0x000fe400078e00ff */
[----:B-12---:R-:W-:Y:S05]  /*202e0*/  CALL.REL.NOINC `($__internal_9_$__cuda_sm70_shflsync_idx_p) ;  /* 0x00001d4000007944 */ /* 0x006fea0003c00000 */
[----:B------:R-:W-:Y:S01]  /*202f0*/  MOV R4, R57 ;  /* 0x0000003900047202 */ /* 0x000fe20000000f00 */
[----:B------:R-:W-:-:S05]  /*20300*/  BRA `(.L_x_850) ;  /* 0xffff4ed000007947 */ /* 0x000fca000383ffff */
.L_x_727:
[----:B------:R-:W-:Y:S01]  /*20310*/  MOV R2, 0x3 ;  /* 0x0000000300027802 */ /* 0x000fe20000000f00 */
[----:B------:R-:W-:Y:S01]  /*20320*/  IMAD.MOV.U32 R52, RZ, RZ, R5 ;  /* 0x000000ffff347224 */ /* 0x000fe200078e0005 */
[----:B------:R-:W-:Y:S01]  /*20330*/  MOV R3, 0x20360 ;  /* 0x0002036000037802 */ /* 0x000fe20000000f00 */
[----:B------:R-:W-:Y:S02]  /*20340*/  IMAD.MOV.U32 R57, RZ, RZ, 0x1c1f ;  /* 0x00001c1fff397424 */ /* 0x000fe400078e00ff */
[----:B-123--:R-:W-:Y:S05]  /*20350*/  CALL.REL.NOINC `($__internal_9_$__cuda_sm70_shflsync_idx_p) ;  /* 0x00001cd000007944 */ /* 0x00efea0003c00000 */
[----:B------:R-:W-:Y:S01]  /*20360*/  MOV R4, R57 ;  /* 0x0000003900047202 */ /* 0x000fe20000000f00 */
[----:B------:R-:W-:-:S05]  /*20370*/  BRA `(.L_x_851) ;  /* 0xffff54e000007947 */ /* 0x000fca000383ffff */
.L_x_732:
[----:B------:R-:W-:Y:S02]  /*20380*/  MOV R3, 0x2 ;  /* 0x0000000200037802 */ /* 0x000fe40000000f00 */
[----:B------:R-:W-:Y:S02]  /*20390*/  MOV R2, 0x203b0 ;  /* 0x000203b000027802 */ /* 0x000fe40000000f00 */
[----:B------:R-:W-:Y:S05]  /*203a0*/  CALL.REL.NOINC `($__internal_8_$__cuda_sm70_shflsync_bfly_p) ;  /* 0x00001c2000007944 */ /* 0x000fea0003c00000 */
[----:B------:R-:W-:Y:S01]  /*203b0*/  MOV R2, R9 ;  /* 0x0000000900027202 */ /* 0x000fe20000000f00 */
[----:B------:R-:W-:-:S05]  /*203c0*/  BRA `(.L_x_852) ;  /* 0xffff601000007947 */ /* 0x000fca000383ffff */
.L_x_733:
        /* <DEDUP_REMOVED lines=33> */
.L_x_735:
[----:B------:R1:W5:Y:S01]  /*205e0*/  LDL R4, [R1+0x4] ;  /* 0x0000040001047983 */ /* 0x0003620000100800 */
[----:B------:R-:W-:-:S02]  /*205f0*/  MOV R3, 0x2 ;  /* 0x0000000200037802 */ /* 0x000fc40000000f00 */
[----:B------:R-:W-:Y:S02]  /*20600*/  MOV R2, 0x20620 ;  /* 0x0002062000027802 */ /* 0x000fe40000000f00 */
[----:B-1---5:R-:W-:Y:S05]  /*20610*/  CALL.REL.NOINC `($__internal_8_$__cuda_sm70_shflsync_bfly_p) ;  /* 0x000019b000007944 */ /* 0x022fea0003c00000 */
[----:B------:R-:W-:Y:S01]  /*20620*/  MOV R0, R9 ;  /* 0x0000000900007202 */ /* 0x000fe20000000f00 */
[----:B------:R-:W-:Y:S05]  /*20630*/  BRA `(.L_x_854) ;  /* 0xffff7d7000007947 */ /* 0x000fea000383ffff */
.L_x_736:
[----:B------:R-:W-:Y:S01]  /*20640*/  IMAD.MOV.U32 R4, RZ, RZ, R5 ;  /* 0x000000ffff047224 */ /* 0x000fe200078e0005 */
[----:B------:R-:W-:Y:S02]  /*20650*/  MOV R3, 0x1 ;  /* 0x0000000100037802 */ /* 0x000fe40000000f00 */
[----:B------:R-:W-:Y:S02]  /*20660*/  MOV R2, 0x20680 ;  /* 0x0002068000027802 */ /* 0x000fe40000000f00 */
[----:B------:R-:W-:Y:S05]  /*20670*/  CALL.REL.NOINC `($__internal_8_$__cuda_sm70_shflsync_bfly_p) ;  /* 0x0000195000007944 */ /* 0x000fea0003c00000 */
[----:B------:R1:W5:Y:S01]  /*20680*/  LDL R4, [R1+0x8] ;  /* 0x0000080001047983 */ /* 0x0003620000100800 */
[----:B------:R-:W-:Y:S01]  /*20690*/  FADD.FTZ R5, R5, R9 ;  /* 0x0000000905057221 */ /* 0x000fe20000010000 */
[----:B------:R-:W-:Y:S02]  /*206a0*/  MOV R3, 0x2 ;  /* 0x0000000200037802 */ /* 0x000fe40000000f00 */
[----:B------:R-:W-:Y:S02]  /*206b0*/  MOV R2, 0x206d0 ;  /* 0x000206d000027802 */ /* 0x000fe40000000f00 */
[----:B-1---5:R-:W-:Y:S05]  /*206c0*/  CALL.REL.NOINC `($__internal_8_$__cuda_sm70_shflsync_bfly_p) ;  /* 0x0000190000007944 */ /* 0x022fea0003c00000 */
[----:B------:R-:W2:Y:S01]  /*206d0*/  LDL.LU R0, [R1+0x8] ;  /* 0x0000080001007983 */ /* 0x000ea20000300800 */
[----:B------:R-:W-:Y:S02]  /*206e0*/  MOV R3, 0x1 ;  /* 0x0000000100037802 */ /* 0x000fe40000000f00 */
[----:B------:R-:W-:Y:S01]  /*206f0*/  MOV R2, 0x20730 ;  /* 0x0002073000027802 */ /* 0x000fe20000000f00 */
[----:B--2---:R-:W-:-:S05]  /*20700*/  FADD.FTZ R6, R0, R9 ;  /* 0x0000000900067221 */ /* 0x004fca0000010000 */
[----:B------:R-:W-:Y:S02]  /*20710*/  MOV R4, R6 ;  /* 0x0000000600047202 */ /* 0x000fe40000000f00 */
        /* <DEDUP_REMOVED lines=20> */
[----:B--2---:R-:W-:Y:S02]  /*20860*/  FADD.FTZ R4, R0, R9 ;  /* 0x0000000900047221 */ /* 0x004fe40000010000 */
[----:B------:R-:W-:Y:S05]  /*20870*/  CALL.REL.NOINC `($__internal_8_$__cuda_sm70_shflsync_bfly_p) ;  /* 0x0000175000007944 */ /* 0x000fea0003c00000 */
[----:B------:R-:W-:Y:S05]  /*20880*/  BRA `(.L_x_855) ;  /* 0xffff7c5000007947 */ /* 0x000fea000383ffff */
.L_x_743:
[----:B-1-34-:R-:W-:Y:S01]  /*20890*/  IMAD.MOV.U32 R52, RZ, RZ, R5 ;  /* 0x000000ffff347224 */ /* 0x01afe200078e0005 */
[----:B------:R-:W-:Y:S01]  /*208a0*/  MOV R2, RZ ;  /* 0x000000ff00027202 */ /* 0x000fe20000000f00 */
[----:B------:R-:W-:Y:S01]  /*208b0*/  IMAD.MOV.U32 R57, RZ, RZ, 0x181f ;  /* 0x0000181fff397424 */ /* 0x000fe200078e00ff */
[----:B------:R-:W-:-:S02]  /*208c0*/  MOV R3, 0x208e0 ;  /* 0x000208e000037802 */ /* 0x000fc40000000f00 */
[----:B------:R-:W-:Y:S05]  /*208d0*/  CALL.REL.NOINC `($__internal_9_$__cuda_sm70_shflsync_idx_p) ;  /* 0x0000175000007944 */ /* 0x000fea0003c00000 */
[----:B------:R-:W-:Y:S01]  /*208e0*/  MOV R7, R57 ;  /* 0x0000003900077202 */ /* 0x000fe20000000f00 */
[----:B------:R-:W-:Y:S05]  /*208f0*/  BRA `(.L_x_856) ;  /* 0xffff921000007947 */ /* 0x000fea000383ffff */
.L_x_744:
[----:B------:R-:W-:Y:S01]  /*20900*/  IMAD.MOV.U32 R52, RZ, RZ, R6 ;  /* 0x000000ffff347224 */ /* 0x000fe200078e0006 */
[----:B------:R-:W-:Y:S01]  /*20910*/  MOV R2, RZ ;  /* 0x000000ff00027202 */ /* 0x000fe20000000f00 */
[----:B------:R-:W-:Y:S01]  /*20920*/  IMAD.MOV.U32 R57, RZ, RZ, 0x181f ;  /* 0x0000181fff397424 */ /* 0x000fe200078e00ff */
[----:B------:R-:W-:-:S02]  /*20930*/  MOV R3, 0x20950 ;  /* 0x0002095000037802 */ /* 0x000fc40000000f00 */
[----:B-12---:R-:W-:Y:S05]  /*20940*/  CALL.REL.NOINC `($__internal_9_$__cuda_sm70_shflsync_idx_p) ;  /* 0x000016e000007944 */ /* 0x006fea0003c00000 */
[----:B------:R-:W-:Y:S01]  /*20950*/  MOV R2, R57 ;  /* 0x0000003900027202 */ /* 0x000fe20000000f00 */
[----:B------:R-:W-:Y:S05]  /*20960*/  BRA `(.L_x_857) ;  /* 0xffff91c000007947 */ /* 0x000fea000383ffff */
.L_x_745:
[----:B------:R-:W-:Y:S01]  /*20970*/  IMAD.MOV.U32 R52, RZ, RZ, R5 ;  /* 0x000000ffff347224 */ /* 0x000fe200078e0005 */
[----:B-1----:R-:W-:Y:S01]  /*20980*/  MOV R2, 0x1 ;  /* 0x0000000100027802 */ /* 0x002fe20000000f00 */
[----:B------:R-:W-:Y:S01]  /*20990*/  IMAD.MOV.U32 R57, RZ, RZ, 0x181f ;  /* 0x0000181fff397424 */ /* 0x000fe200078e00ff */
[----:B------:R-:W-:-:S02]  /*209a0*/  MOV R3, 0x209c0 ;  /* 0x000209c000037802 */ /* 0x000fc40000000f00 */
[----:B---3--:R-:W-:Y:S05]  /*209b0*/  CALL.REL.NOINC `($__internal_9_$__cuda_sm70_shflsync_idx_p) ;  /* 0x0000167000007944 */ /* 0x008fea0003c00000 */
        /* <DEDUP_REMOVED lines=8> */
.L_x_746:
[----:B------:R-:W-:Y:S01]  /*20a40*/  IMAD.MOV.U32 R52, RZ, RZ, R5 ;  /* 0x000000ffff347224 */ /* 0x000fe200078e0005 */
[----:B-1----:R-:W-:Y:S01]  /*20a50*/  MOV R2, 0x2 ;  /* 0x0000000200027802 */ /* 0x002fe20000000f00 */
[----:B------:R-:W-:Y:S01]  /*20a60*/  IMAD.MOV.U32 R57, RZ, RZ, 0x181f ;  /* 0x0000181fff397424 */ /* 0x000fe200078e00ff */
[----:B------:R-:W-:Y:S02]  /*20a70*/  MOV R3, 0x20a90 ;  /* 0x00020a9000037802 */ /* 0x000fe40000000f00 */
[----:B--23--:R-:W-:Y:S05]  /*20a80*/  CALL.REL.NOINC `($__internal_9_$__cuda_sm70_shflsync_idx_p) ;  /* 0x000015a000007944 */ /* 0x00cfea0003c00000 */
[----:B------:R-:W-:Y:S01]  /*20a90*/  MOV R7, R57 ;  /* 0x0000003900077202 */ /* 0x000fe20000000f00 */
[----:B------:R-:W-:Y:S05]  /*20aa0*/  BRA `(.L_x_859) ;  /* 0xffff91e000007947 */ /* 0x000fea000383ffff */
.L_x_747:
[----:B------:R-:W-:Y:S01]  /*20ab0*/  IMAD.MOV.U32 R52, RZ, RZ, R6 ;  /* 0x000000ffff347224 */ /* 0x000fe200078e0006 */
[----:B-1----:R-:W-:Y:S01]  /*20ac0*/  MOV R2, 0x2 ;  /* 0x0000000200027802 */ /* 0x002fe20000000f00 */
[----:B------:R-:W-:Y:S01]  /*20ad0*/  IMAD.MOV.U32 R57, RZ, RZ, 0x181f ;  /* 0x0000181fff397424 */ /* 0x000fe200078e00ff */
[----:B------:R-:W-:Y:S02]  /*20ae0*/  MOV R3, 0x20b00 ;  /* 0x00020b0000037802 */ /* 0x000fe40000000f00 */
[----:B--234-:R-:W-:Y:S05]  /*20af0*/  CALL.REL.NOINC `($__internal_9_$__cuda_sm70_shflsync_idx_p) ;  /* 0x0000153000007944 */ /* 0x01cfea0003c00000 */
[----:B------:R-:W-:Y:S01]  /*20b00*/  MOV R2, R57 ;  /* 0x0000003900027202 */ /* 0x000fe20000000f00 */
[----:B------:R-:W-:Y:S05]  /*20b10*/  BRA `(.L_x_860) ;  /* 0xffff919000007947 */ /* 0x000fea000383ffff */
.L_x_748:
[----:B------:R-:W-:Y:S01]  /*20b20*/  IMAD.MOV.U32 R52, RZ, RZ, R5 ;  /* 0x000000ffff347224 */ /* 0x000fe200078e0005 */
[----:B--2---:R-:W-:Y:S01]  /*20b30*/  MOV R2, 0x3 ;  /* 0x0000000300027802 */ /* 0x004fe20000000f00 */
[----:B------:R-:W-:Y:S01]  /*20b40*/  IMAD.MOV.U32 R57, RZ, RZ, 0x181f ;  /* 0x0000181fff397424 */ /* 0x000fe200078e00ff */
[----:B------:R-:W-:-:S02]  /*20b50*/  MOV R3, 0x20b70 ;  /* 0x00020b7000037802 */ /* 0x000fc40000000f00 */
[----:B-1-34-:R-:W-:Y:S05]  /*20b60*/  CALL.REL.NOINC `($__internal_9_$__cuda_sm70_shflsync_idx_p) ;  /* 0x000014c000007944 */ /* 0x01afea0003c00000 */
        /* <DEDUP_REMOVED lines=8> */
.L_x_749:
[----:B------:R-:W-:Y:S01]  /*20bf0*/  IMAD.MOV.U32 R52, RZ, RZ, R5 ;  /* 0x000000ffff347224 */ /* 0x000fe200078e0005 */
[----:B--2---:R-:W-:Y:S01]  /*20c00*/  MOV R2, 0x4 ;  /* 0x0000000400027802 */ /* 0x004fe20000000f00 */
[----:B------:R-:W-:Y:S01]  /*20c10*/  IMAD.MOV.U32 R57, RZ, RZ, 0x181f ;  /* 0x0000181fff397424 */ /* 0x000fe200078e00ff */
[----:B------:R-:W-:Y:S02]  /*20c20*/  MOV R3, 0x20c40 ;  /* 0x00020c4000037802 */ /* 0x000fe40000000f00 */
[----:B-1-34-:R-:W-:Y:S05]  /*20c30*/  CALL.REL.NOINC `($__internal_9_$__cuda_sm70_shflsync_idx_p) ;  /* 0x000013f000007944 */ /* 0x01afea0003c00000 */
[----:B------:R-:W-:Y:S01]  /*20c40*/  MOV R7, R57 ;  /* 0x0000003900077202 */ /* 0x000fe20000000f00 */
[----:B------:R-:W-:Y:S05]  /*20c50*/  BRA `(.L_x_862) ;  /* 0xffff916000007947 */ /* 0x000fea000383ffff */
.L_x_750:
[----:B------:R-:W-:Y:S01]  /*20c60*/  IMAD.MOV.U32 R52, RZ, RZ, R6 ;  /* 0x000000ffff347224 */ /* 0x000fe200078e0006 */
[----:B--2---:R-:W-:Y:S01]  /*20c70*/  MOV R2, 0x4 ;  /* 0x0000000400027802 */ /* 0x004fe20000000f00 */
[----:B------:R-:W-:Y:S01]  /*20c80*/  IMAD.MOV.U32 R57, RZ, RZ, 0x181f ;  /* 0x0000181fff397424 */ /* 0x000fe200078e00ff */
[----:B------:R-:W-:Y:S02]  /*20c90*/  MOV R3, 0x20cb0 ;  /* 0x00020cb000037802 */ /* 0x000fe40000000f00 */
[----:B-1-34-:R-:W-:Y:S05]  /*20ca0*/  CALL.REL.NOINC `($__internal_9_$__cuda_sm70_shflsync_idx_p) ;  /* 0x0000138000007944 */ /* 0x01afea0003c00000 */
[----:B------:R-:W-:Y:S01]  /*20cb0*/  MOV R2, R57 ;  /* 0x0000003900027202 */ /* 0x000fe20000000f00 */
[----:B------:R-:W-:Y:S05]  /*20cc0*/  BRA `(.L_x_863) ;  /* 0xffff911000007947 */ /* 0x000fea000383ffff */
.L_x_751:
[----:B------:R-:W-:Y:S01]  /*20cd0*/  IMAD.MOV.U32 R52, RZ, RZ, R5 ;  /* 0x000000ffff347224 */ /* 0x000fe200078e0005 */
[----:B-1----:R-:W-:Y:S01]  /*20ce0*/  MOV R2, 0x5 ;  /* 0x0000000500027802 */ /* 0x002fe20000000f00 */
[----:B------:R-:W-:Y:S01]  /*20cf0*/  IMAD.MOV.U32 R57, RZ, RZ, 0x181f ;  /* 0x0000181fff397424 */ /* 0x000fe200078e00ff */
[----:B------:R-:W-:-:S02]  /*20d00*/  MOV R3, 0x20d20 ;  /* 0x00020d2000037802 */ /* 0x000fc40000000f00 */
[----:B--234-:R-:W-:Y:S05]  /*20d10*/  CALL.REL.NOINC `($__internal_9_$__cuda_sm70_shflsync_idx_p) ;  /* 0x0000131000007944 */ /* 0x01cfea0003c00000 */
        /* <DEDUP_REMOVED lines=8> */
.L_x_752:
[----:B------:R-:W-:Y:S01]  /*20da0*/  IMAD.MOV.U32 R52, RZ, RZ, R5 ;  /* 0x000000ffff347224 */ /* 0x000fe200078e0005 */
[----:B--2---:R-:W-:Y:S01]  /*20db0*/  MOV R2, 0x6 ;  /* 0x0000000600027802 */ /* 0x004fe20000000f00 */
[----:B------:R-:W-:Y:S01]  /*20dc0*/  IMAD.MOV.U32 R57, RZ, RZ, 0x181f ;  /* 0x0000181fff397424 */ /* 0x000fe200078e00ff */
[----:B------:R-:W-:Y:S02]  /*20dd0*/  MOV R3, 0x20df0 ;  /* 0x00020df000037802 */ /* 0x000fe40000000f00 */
[----:B-1--4-:R-:W-:Y:S05]  /*20de0*/  CALL.REL.NOINC `($__internal_9_$__cuda_sm70_shflsync_idx_p) ;  /* 0x0000124000007944 */ /* 0x012fea0003c00000 */
[----:B------:R-:W-:Y:S01]  /*20df0*/  MOV R7, R57 ;  /* 0x0000003900077202 */ /* 0x000fe20000000f00 */
[----:B------:R-:W-:Y:S05]  /*20e00*/  BRA `(.L_x_865) ;  /* 0xffff90e000007947 */ /* 0x000fea000383ffff */
.L_x_753:
[----:B------:R-:W-:Y:S01]  /*20e10*/  IMAD.MOV.U32 R52, RZ, RZ, R6 ;  /* 0x000000ffff347224 */ /* 0x000fe200078e0006 */
[----:B--2---:R-:W-:Y:S01]  /*20e20*/  MOV R2, 0x6 ;  /* 0x0000000600027802 */ /* 0x004fe20000000f00 */
[----:B------:R-:W-:Y:S01]  /*20e30*/  IMAD.MOV.U32 R57, RZ, RZ, 0x181f ;  /* 0x0000181fff397424 */ /* 0x000fe200078e00ff */
[----:B------:R-:W-:Y:S02]  /*20e40*/  MOV R3, 0x20e60 ;  /* 0x00020e6000037802 */ /* 0x000fe40000000f00 */
[----:B-1-34-:R-:W-:Y:S05]  /*20e50*/  CALL.REL.NOINC `($__internal_9_$__cuda_sm70_shflsync_idx_p) ;  /* 0x000011d000007944 */ /* 0x01afea0003c00000 */
[----:B------:R-:W-:Y:S01]  /*20e60*/  MOV R2, R57 ;  /* 0x0000003900027202 */ /* 0x000fe20000000f00 */
[----:B------:R-:W-:Y:S05]  /*20e70*/  BRA `(.L_x_866) ;  /* 0xffff909000007947 */ /* 0x000fea000383ffff */
.L_x_754:
[----:B------:R-:W-:Y:S01]  /*20e80*/  IMAD.MOV.U32 R52, RZ, RZ, R5 ;  /* 0x000000ffff347224 */ /* 0x000fe200078e0005 */
[----:B-1----:R-:W-:Y:S01]  /*20e90*/  MOV R2, 0x7 ;  /* 0x0000000700027802 */ /* 0x002fe20000000f00 */
[----:B------:R-:W-:Y:S01]  /*20ea0*/  IMAD.MOV.U32 R57, RZ, RZ, 0x181f ;  /* 0x0000181fff397424 */ /* 0x000fe200078e00ff */
[----:B------:R-:W-:-:S02]  /*20eb0*/  MOV R3, 0x20ed0 ;  /* 0x00020ed000037802 */ /* 0x000fc40000000f00 */
[----:B--2-4-:R-:W-:Y:S05]  /*20ec0*/  CALL.REL.NOINC `($__internal_9_$__cuda_sm70_shflsync_idx_p) ;  /* 0x0000116000007944 */ /* 0x014fea0003c00000 */
        /* <DEDUP_REMOVED lines=8> */
.L_x_756:
[----:B------:R-:W-:Y:S01]  /*20f50*/  IMAD.MOV.U32 R52, RZ, RZ, R5 ;  /* 0x000000ffff347224 */ /* 0x000fe200078e0005 */
[----:B------:R-:W-:Y:S01]  /*20f60*/  MOV R2, RZ ;  /* 0x000000ff00027202 */ /* 0x000fe20000000f00 */
[----:B------:R-:W-:Y:S01]  /*20f70*/  IMAD.MOV.U32 R57, RZ, RZ, 0x1c1f ;  /* 0x00001c1fff397424 */ /* 0x000fe200078e00ff */
[----:B------:R-:W-:Y:S02]  /*20f80*/  MOV R3, 0x20fa0 ;  /* 0x00020fa000037802 */ /* 0x000fe40000000f00 */
[----:B------:R-:W-:Y:S05]  /*20f90*/  CALL.REL.NOINC `($__internal_9_$__cuda_sm70_shflsync_idx_p) ;  /* 0x0000109000007944 */ /* 0x000fea0003c00000 */
[----:B------:R-:W-:Y:S01]  /*20fa0*/  MOV R4, R57 ;  /* 0x0000003900047202 */ /* 0x000fe20000000f00 */
[----:B------:R-:W-:Y:S05]  /*20fb0*/  BRA `(.L_x_868) ;  /* 0xffff927000007947 */ /* 0x000fea000383ffff */
.L_x_757:
[----:B------:R-:W-:Y:S01]  /*20fc0*/  IMAD.MOV.U32 R52, RZ, RZ, R12 ;  /* 0x000000ffff347224 */ /* 0x000fe200078e000c */
[----:B------:R-:W-:Y:S01]  /*20fd0*/  MOV R2, RZ ;  /* 0x000000ff00027202 */ /* 0x000fe20000000f00 */
[----:B------:R-:W-:Y:S01]  /*20fe0*/  IMAD.MOV.U32 R57, RZ, RZ, 0x1c1f ;  /* 0x00001c1fff397424 */ /* 0x000fe200078e00ff */
[----:B------:R-:W-:Y:S02]  /*20ff0*/  MOV R3, 0x21010 ;  /* 0x0002101000037802 */ /* 0x000fe40000000f00 */
[----:B-12---:R-:W-:Y:S05]  /*21000*/  CALL.REL.NOINC `($__internal_9_$__cuda_sm70_shflsync_idx_p) ;  /* 0x0000102000007944 */ /* 0x006fea0003c00000 */
[----:B------:R-:W-:Y:S01]  /*21010*/  MOV R0, R57 ;  /* 0x0000003900007202 */ /* 0x000fe20000000f00 */
[----:B------:R-:W-:Y:S05]  /*21020*/  BRA `(.L_x_869) ;  /* 0xffff922000007947 */ /* 0x000fea000383ffff */
.L_x_760:
[----:B------:R-:W-:Y:S01]  /*21030*/  IMAD.MOV.U32 R52, RZ, RZ, R5 ;  /* 0x000000ffff347224 */ /* 0x000fe200078e0005 */
[----:B---3--:R-:W-:Y:S01]  /*21040*/  MOV R2, 0x1 ;  /* 0x0000000100027802 */ /* 0x008fe20000000f00 */
        /* <DEDUP_REMOVED lines=11> */
.L_x_763:
[----:B------:R-:W-:Y:S01]  /*21100*/  IMAD.MOV.U32 R52, RZ, RZ, R5 ;  /* 0x000000ffff347224 */ /* 0x000fe200078e0005 */
[----:B--23--:R-:W-:Y:S01]  /*21110*/  MOV R2, 0x2 ;  /* 0x0000000200027802 */ /* 0x00cfe20000000f00 */
[----:B------:R-:W-:Y:S01]  /*21120*/  IMAD.MOV.U32 R57, RZ, RZ, 0x1c1f ;  /* 0x00001c1fff397424 */ /* 0x000fe200078e00ff */
[----:B------:R-:W-:Y:S02]  /*21130*/  MOV R3, 0x21150 ;  /* 0x0002115000037802 */ /* 0x000fe40000000f00 */
[----:B-1--4-:R-:W-:Y:S05]  /*21140*/  CALL.REL.NOINC `($__internal_9_$__cuda_sm70_shflsync_idx_p) ;  /* 0x00000ee000007944 */ /* 0x012fea0003c00000 */
[----:B------:R-:W-:Y:S01]  /*21150*/  MOV R4, R57 ;  /* 0x0000003900047202 */ /* 0x000fe20000000f00 */
[----:B------:R-:W-:Y:S05]  /*21160*/  BRA `(.L_x_871) ;  /* 0xffff979000007947 */ /* 0x000fea000383ffff */
.L_x_764:
[----:B------:R-:W-:Y:S01]  /*21170*/  IMAD.MOV.U32 R52, RZ, RZ, R12 ;  /* 0x000000ffff347224 */ /* 0x000fe200078e000c */
[----:B--23--:R-:W-:Y:S01]  /*21180*/  MOV R2, 0x2 ;  /* 0x0000000200027802 */ /* 0x00cfe20000000f00 */
[----:B------:R-:W-:Y:S01]  /*21190*/  IMAD.MOV.U32 R57, RZ, RZ, 0x1c1f ;  /* 0x00001c1fff397424 */ /* 0x000fe200078e00ff */
[----:B------:R-:W-:Y:S02]  /*211a0*/  MOV R3, 0x211c0 ;  /* 0x000211c000037802 */ /* 0x000fe40000000f00 */
[----:B-1--4-:R-:W-:Y:S05]  /*211b0*/  CALL.REL.NOINC `($__internal_9_$__cuda_sm70_shflsync_idx_p) ;  /* 0x00000e7000007944 */ /* 0x012fea0003c00000 */
[----:B------:R-:W-:Y:S01]  /*211c0*/  MOV R0, R57 ;  /* 0x0000003900007202 */ /* 0x000fe20000000f00 */
[----:B------:R-:W-:Y:S05]  /*211d0*/  BRA `(.L_x_872) ;  /* 0xffff974000007947 */ /* 0x000fea000383ffff */
.L_x_767:
[----:B------:R-:W-:Y:S01]  /*211e0*/  IMAD.MOV.U32 R52, RZ, RZ, R5 ;  /* 0x000000ffff347224 */ /* 0x000fe200078e0005 */
[----:B--23--:R-:W-:Y:S01]  /*211f0*/  MOV R2, 0x3 ;  /* 0x0000000300027802 */ /* 0x00cfe20000000f00 */
[----:B------:R-:W-:Y:S01]  /*21200*/  IMAD.MOV.U32 R57, RZ, RZ, 0x1c1f ;  /* 0x00001c1fff397424 */ /* 0x000fe200078e00ff */
[----:B------:R-:W-:-:S02]  /*21210*/  MOV R3, 0x21230 ;  /* 0x0002123000037802 */ /* 0x000fc40000000f00 */
[----:B-1--4-:R-:W-:Y:S05]  /*21220*/  CALL.REL.NOINC `($__internal_9_$__cuda_sm70_shflsync_idx_p) ;  /* 0x00000e0000007944 */ /* 0x012fea0003c00000 */
        /* <DEDUP_REMOVED lines=8> */
.L_x_771:
[----:B------:R-:W-:Y:S01]  /*212b0*/  IMAD.MOV.U32 R52, RZ, RZ, R5 ;  /* 0x000000ffff347224 */ /* 0x000fe200078e0005 */
[----:B------:R-:W-:Y:S01]  /*212c0*/  MOV R2, RZ ;  /* 0x000000ff00027202 */ /* 0x000fe20000000f00 */
[----:B------:R-:W-:Y:S01]  /*212d0*/  IMAD.MOV.U32 R57, RZ, RZ, 0x181f ;  /* 0x0000181fff397424 */ /* 0x000fe200078e00ff */
[----:B------:R-:W-:Y:S02]  /*212e0*/  MOV R3, 0x21300 ;  /* 0x0002130000037802 */ /* 0x000fe40000000f00 */
[----:B------:R-:W-:Y:S05]  /*212f0*/  CALL.REL.NOINC `($__internal_9_$__cuda_sm70_shflsync_idx_p) ;  /* 0x00000d3000007944 */ /* 0x000fea0003c00000 */
[----:B------:R-:W-:Y:S01]  /*21300*/  MOV R7, R57 ;  /* 0x0000003900077202 */ /* 0x000fe20000000f00 */
[----:B------:R-:W-:Y:S05]  /*21310*/  BRA `(.L_x_874) ;  /* 0xffffa42000007947 */ /* 0x000fea000383ffff */
.L_x_772:
[----:B------:R-:W-:Y:S01]  /*21320*/  IMAD.MOV.U32 R52, RZ, RZ, R6 ;  /* 0x000000ffff347224 */ /* 0x000fe200078e0006 */
[----:B------:R-:W-:Y:S01]  /*21330*/  MOV R2, RZ ;  /* 0x000000ff00027202 */ /* 0x000fe20000000f00 */
[----:B------:R-:W-:Y:S01]  /*21340*/  IMAD.MOV.U32 R57, RZ, RZ, 0x181f ;  /* 0x0000181fff397424 */ /* 0x000fe200078e00ff */
[----:B------:R-:W-:Y:S02]  /*21350*/  MOV R3, 0x21370 ;  /* 0x0002137000037802 */ /* 0x000fe40000000f00 */
[----:B-12---:R-:W-:Y:S05]  /*21360*/  CALL.REL.NOINC `($__internal_9_$__cuda_sm70_shflsync_idx_p) ;  /* 0x00000cc000007944 */ /* 0x006fea0003c00000 */
[----:B------:R-:W-:Y:S01]  /*21370*/  MOV R2, R57 ;  /* 0x0000003900027202 */ /* 0x000fe20000000f00 */
[----:B------:R-:W-:Y:S05]  /*21380*/  BRA `(.L_x_875) ;  /* 0xffffa3d000007947 */ /* 0x000fea000383ffff */
.L_x_773:
        /* <DEDUP_REMOVED lines=13> */
.L_x_774:
[----:B------:R-:W-:Y:S01]  /*21460*/  IMAD.MOV.U32 R52, RZ, RZ, R5 ;  /* 0x000000ffff347224 */ /* 0x000fe200078e0005 */
[----:B-1----:R-:W-:Y:S01]  /*21470*/  MOV R2, 0x2 ;  /* 0x0000000200027802 */ /* 0x002fe20000000f00 */
[----:B------:R-:W-:Y:S01]  /*21480*/  IMAD.MOV.U32 R57, RZ, RZ, 0x181f ;  /* 0x0000181fff397424 */ /* 0x000fe200078e00ff */
[----:B------:R-:W-:Y:S02]  /*21490*/  MOV R3, 0x214b0 ;  /* 0x000214b000037802 */ /* 0x000fe40000000f00 */
[----:B--23--:R-:W-:Y:S05]  /*214a0*/  CALL.REL.NOINC `($__internal_9_$__cuda_sm70_shflsync_idx_p) ;  /* 0x00000b8000007944 */ /* 0x00cfea0003c00000 */
[----:B------:R-:W-:Y:S01]  /*214b0*/  MOV R7, R57 ;  /* 0x0000003900077202 */ /* 0x000fe20000000f00 */
[----:B------:R-:W-:Y:S05]  /*214c0*/  BRA `(.L_x_877) ;  /* 0xffffa40000007947 */ /* 0x000fea000383ffff */
.L_x_775:
[----:B------:R-:W-:Y:S01]  /*214d0*/  IMAD.MOV.U32 R52, RZ, RZ, R6 ;  /* 0x000000ffff347224 */ /* 0x000fe200078e0006 */
[----:B-1----:R-:W-:Y:S01]  /*214e0*/  MOV R2, 0x2 ;  /* 0x0000000200027802 */ /* 0x002fe20000000f00 */
[----:B------:R-:W-:Y:S01]  /*214f0*/  IMAD.MOV.U32 R57, RZ, RZ, 0x181f ;  /* 0x0000181fff397424 */ /* 0x000fe200078e00ff */
[----:B------:R-:W-:Y:S02]  /*21500*/  MOV R3, 0x21520 ;  /* 0x0002152000037802 */ /* 0x000fe40000000f00 */
[----:B--234-:R-:W-:Y:S05]  /*21510*/  CALL.REL.NOINC `($__internal_9_$__cuda_sm70_shflsync_idx_p) ;  /* 0x00000b1000007944 */ /* 0x01cfea0003c00000 */
[----:B------:R-:W-:Y:S01]  /*21520*/  MOV R2, R57 ;  /* 0x0000003900027202 */ /* 0x000fe20000000f00 */
[----:B------:R-:W-:Y:S05]  /*21530*/  BRA `(.L_x_878) ;  /* 0xffffa3b000007947 */ /* 0x000fea000383ffff */
.L_x_776:
        /* <DEDUP_REMOVED lines=13> */
.L_x_777:
[----:B------:R-:W-:Y:S01]  /*21610*/  IMAD.MOV.U32 R52, RZ, RZ, R5 ;  /* 0x000000ffff347224 */ /* 0x000fe200078e0005 */
[----:B--2---:R-:W-:Y:S01]  /*21620*/  MOV R2, 0x4 ;  /* 0x0000000400027802 */ /* 0x004fe20000000f00 */
[----:B------:R-:W-:Y:S01]  /*21630*/  IMAD.MOV.U32 R57, RZ, RZ, 0x181f ;  /* 0x0000181fff397424 */ /* 0x000fe200078e00ff */
[----:B------:R-:W-:Y:S02]  /*21640*/  MOV R3, 0x21660 ;  /* 0x0002166000037802 */ /* 0x000fe40000000f00 */
[----:B-1-34-:R-:W-:Y:S05]  /*21650*/  CALL.REL.NOINC `($__internal_9_$__cuda_sm70_shflsync_idx_p) ;  /* 0x000009d000007944 */ /* 0x01afea0003c00000 */
[----:B------:R-:W-:Y:S01]  /*21660*/  MOV R7, R57 ;  /* 0x0000003900077202 */ /* 0x000fe20000000f00 */
[----:B------:R-:W-:Y:S05]  /*21670*/  BRA `(.L_x_880) ;  /* 0xffffa38000007947 */ /* 0x000fea000383ffff */
.L_x_778:
[----:B------:R-:W-:Y:S01]  /*21680*/  IMAD.MOV.U32 R52, RZ, RZ, R6 ;  /* 0x000000ffff347224 */ /* 0x000fe200078e0006 */
[----:B--2---:R-:W-:Y:S01]  /*21690*/  MOV R2, 0x4 ;  /* 0x0000000400027802 */ /* 0x004fe20000000f00 */
[----:B------:R-:W-:Y:S01]  /*216a0*/  IMAD.MOV.U32 R57, RZ, RZ, 0x181f ;  /* 0x0000181fff397424 */ /* 0x000fe200078e00ff */
[----:B------:R-:W-:Y:S02]  /*216b0*/  MOV R3, 0x216d0 ;  /* 0x000216d000037802 */ /* 0x000fe40000000f00 */
[----:B-1-34-:R-:W-:Y:S05]  /*216c0*/  CALL.REL.NOINC `($__internal_9_$__cuda_sm70_shflsync_idx_p) ;  /* 0x0000096000007944 */ /* 0x01afea0003c00000 */
[----:B------:R-:W-:Y:S01]  /*216d0*/  MOV R2, R57 ;  /* 0x0000003900027202 */ /* 0x000fe20000000f00 */
[----:B------:R-:W-:Y:S05]  /*216e0*/  BRA `(.L_x_881) ;  /* 0xffffa33000007947 */ /* 0x000fea000383ffff */
.L_x_779:
        /* <DEDUP_REMOVED lines=13> */
.L_x_780:
[----:B------:R-:W-:Y:S01]  /*217c0*/  IMAD.MOV.U32 R52, RZ, RZ, R5 ;  /* 0x000000ffff347224 */ /* 0x000fe200078e0005 */
[----:B--2---:R-:W-:Y:S01]  /*217d0*/  MOV R2, 0x6 ;  /* 0x0000000600027802 */ /* 0x004fe20000000f00 */
[----:B------:R-:W-:Y:S01]  /*217e0*/  IMAD.MOV.U32 R57, RZ, RZ, 0x181f ;  /* 0x0000181fff397424 */ /* 0x000fe200078e00ff */
[----:B------:R-:W-:Y:S02]  /*217f0*/  MOV R3, 0x21810 ;  /* 0x0002181000037802 */ /* 0x000fe40000000f00 */
[----:B-1--4-:R-:W-:Y:S05]  /*21800*/  CALL.REL.NOINC `($__internal_9_$__cuda_sm70_shflsync_idx_p) ;  /* 0x0000082000007944 */ /* 0x012fea0003c00000 */
[----:B------:R-:W-:Y:S01]  /*21810*/  MOV R7, R57 ;  /* 0x0000003900077202 */ /* 0x000fe20000000f00 */
[----:B------:R-:W-:Y:S05]  /*21820*/  BRA `(.L_x_883) ;  /* 0xffffa30000007947 */ /* 0x000fea000383ffff */
.L_x_781:
[----:B------:R-:W-:Y:S01]  /*21830*/  IMAD.MOV.U32 R52, RZ, RZ, R6 ;  /* 0x000000ffff347224 */ /* 0x000fe200078e0006 */
[----:B--2---:R-:W-:Y:S01]  /*21840*/  MOV R2, 0x6 ;  /* 0x0000000600027802 */ /* 0x004fe20000000f00 */
[----:B------:R-:W-:Y:S01]  /*21850*/  IMAD.MOV.U32 R57, RZ, RZ, 0x181f ;  /* 0x0000181fff397424 */ /* 0x000fe200078e00ff */
[----:B------:R-:W-:Y:S02]  /*21860*/  MOV R3, 0x21880 ;  /* 0x0002188000037802 */ /* 0x000fe40000000f00 */
[----:B-1-34-:R-:W-:Y:S05]  /*21870*/  CALL.REL.NOINC `($__internal_9_$__cuda_sm70_shflsync_idx_p) ;  /* 0x000007b000007944 */ /* 0x01afea0003c00000 */
[----:B------:R-:W-:Y:S01]  /*21880*/  MOV R2, R57 ;  /* 0x0000003900027202 */ /* 0x000fe20000000f00 */
[----:B------:R-:W-:Y:S05]  /*21890*/  BRA `(.L_x_884) ;  /* 0xffffa2b000007947 */ /* 0x000fea000383ffff */
.L_x_782:
        /* <DEDUP_REMOVED lines=13> */
.L_x_784:
[----:B------:R-:W-:Y:S01]  /*21970*/  IMAD.MOV.U32 R52, RZ, RZ, R53 ;  /* 0x000000ffff347224 */ /* 0x000fe200078e0035 */
[----:B------:R-:W-:Y:S01]  /*21980*/  MOV R2, RZ ;  /* 0x000000ff00027202 */ /* 0x000fe20000000f00 */
[----:B------:R-:W-:Y:S01]  /*21990*/  IMAD.MOV.U32 R57, RZ, RZ, 0x1f ;  /* 0x0000001fff397424 */ /* 0x000fe200078e00ff */
[----:B------:R-:W-:Y:S02]  /*219a0*/  MOV R3, 0x219c0 ;  /* 0x000219c000037802 */ /* 0x000fe40000000f00 */
[----:B------:R-:W-:Y:S05]  /*219b0*/  CALL.REL.NOINC `($__internal_9_$__cuda_sm70_shflsync_idx_p) ;  /* 0x0000067000007944 */ /* 0x000fea0003c00000 */
[----:B------:R-:W-:Y:S01]  /*219c0*/  MOV R9, R57 ;  /* 0x0000003900097202 */ /* 0x000fe20000000f00 */
[----:B------:R-:W-:Y:S05]  /*219d0*/  BRA `(.L_x_886) ;  /* 0xffffa36000007947 */ /* 0x000fea000383ffff */
.L_x_785:
[----:B------:R-:W-:Y:S01]  /*219e0*/  IMAD.MOV.U32 R52, RZ, RZ, R53 ;  /* 0x000000ffff347224 */ /* 0x000fe200078e0035 */
[----:B------:R-:W-:Y:S01]  /*219f0*/  MOV R2, 0x1 ;  /* 0x0000000100027802 */ /* 0x000fe20000000f00 */
[----:B------:R-:W-:Y:S01]  /*21a00*/  IMAD.MOV.U32 R57, RZ, RZ, 0x1f ;  /* 0x0000001fff397424 */ /* 0x000fe200078e00ff */
[----:B------:R-:W-:Y:S02]  /*21a10*/  MOV R3, 0x21a30 ;  /* 0x00021a3000037802 */ /* 0x000fe40000000f00 */
[----:B-12---:R-:W-:Y:S05]  /*21a20*/  CALL.REL.NOINC `($__internal_9_$__cuda_sm70_shflsync_idx_p) ;  /* 0x0000060000007944 */ /* 0x006fea0003c00000 */
[----:B------:R-:W-:Y:S01]  /*21a30*/  MOV R8, R57 ;  /* 0x0000003900087202 */ /* 0x000fe20000000f00 */
[----:B------:R-:W-:Y:S05]  /*21a40*/  BRA `(.L_x_887) ;  /* 0xffffa31000007947 */ /* 0x000fea000383ffff */
.L_x_786:
[----:B------:R-:W-:Y:S02]  /*21a50*/  MOV R2, 0x1 ;  /* 0x0000000100027802 */ /* 0x000fe40000000f00 */
[----:B------:R-:W-:-:S02]  /*21a60*/  MOV R3, 0x21a80 ;  /* 0x00021a8000037802 */ /* 0x000fc40000000f00 */
[----:B-1234-:R-:W-:Y:S05]  /*21a70*/  CALL.REL.NOINC `($__internal_10_$__cuda_sm70_shflsync_up_p) ;  /* 0x0000061000007944 */ /* 0x01efea0003c00000 */
[----:B------:R-:W-:Y:S05]  /*21a80*/  BRA `(.L_x_888) ;  /* 0xffffa40000007947 */ /* 0x000fea000383ffff */
.L_x_787:
[----:B------:R-:W-:Y:S02]  /*21a90*/  MOV R2, 0x2 ;  /* 0x0000000200027802 */ /* 0x000fe40000000f00 */
[----:B------:R-:W-:-:S02]  /*21aa0*/  MOV R3, 0x21ac0 ;  /* 0x00021ac000037802 */ /* 0x000fc40000000f00 */
[----:B--2-4-:R-:W-:Y:S05]  /*21ab0*/  CALL.REL.NOINC `($__internal_10_$__cuda_sm70_shflsync_up_p) ;  /* 0x000005d000007944 */ /* 0x014fea0003c00000 */
        /* <DEDUP_REMOVED lines=24> */
.L_x_791:
[----:B------:R-:W-:Y:S02]  /*21c40*/  MOV R2, 0x1 ;  /* 0x0000000100027802 */ /* 0x000fe40000000f00 */
[----:B------:R-:W-:Y:S02]  /*21c50*/  MOV R3, 0x21c70 ;  /* 0x00021c7000037802 */ /* 0x000fe40000000f00 */
[----:B------:R-:W-:Y:S05]  /*21c60*/  CALL.REL.NOINC `($__internal_10_$__cuda_sm70_shflsync_up_p) ;  /* 0x0000042000007944 */ /* 0x000fea0003c00000 */
[----:B------:R-:W-:Y:S01]  /*21c70*/  MOV R2, R4 ;  /* 0x0000000400027202 */ /* 0x000fe20000000f00 */
[----:B------:R-:W-:Y:S05]  /*21c80*/  BRA `(.L_x_890) ;  /* 0xffffa46000007947 */ /* 0x000fea000383ffff */
.L_x_792:
        /* <DEDUP_REMOVED lines=27> */
.L_x_794:
[----:B------:R-:W-:Y:S02]  /*21e40*/  SEL R0, RZ, 0x1, P0 ;  /* 0x00000001ff007807 */ /* 0x000fe40000000000 */
[----:B------:R-:W-:Y:S02]  /*21e50*/  MOV R2, 0x21e70 ;  /* 0x00021e7000027802 */ /* 0x000fe40000000f00 */
[----:B-1----:R-:W-:Y:S05]  /*21e60*/  CALL.REL.NOINC `($__internal_11_$__cuda_sm70_votesync_ballot) ;  /* 0x0000029000007944 */ /* 0x002fea0003c00000 */
[----:B------:R-:W-:Y:S01]  /*21e70*/  MOV R10, R0 ;  /* 0x00000000000a7202 */ /* 0x000fe20000000f00 */
[----:B------:R-:W-:Y:S05]  /*21e80*/  BRA `(.L_x_892) ;  /* 0xffffa3f000007947 */ /* 0x000fea000383ffff */
.L_x_795:
[----:B------:R-:W-:Y:S01]  /*21e90*/  IMAD.MOV.U32 R52, RZ, RZ, R6 ;  /* 0x000000ffff347224 */ /* 0x000fe200078e0006 */
[----:B--2---:R-:W-:Y:S01]  /*21ea0*/  MOV R2, R0 ;  /* 0x0000000000027202 */ /* 0x004fe20000000f00 */
[----:B------:R-:W-:Y:S01]  /*21eb0*/  IMAD.MOV.U32 R57, RZ, RZ, 0x1f ;  /* 0x0000001fff397424 */ /* 0x000fe200078e00ff */
[----:B------:R-:W-:Y:S02]  /*21ec0*/  MOV R3, 0x21ee0 ;  /* 0x00021ee000037802 */ /* 0x000fe40000000f00 */
[----:B-1----:R-:W-:Y:S05]  /*21ed0*/  CALL.REL.NOINC `($__internal_9_$__cuda_sm70_shflsync_idx_p) ;  /* 0x0000015000007944 */ /* 0x002fea0003c00000 */
[----:B------:R-:W-:Y:S01]  /*21ee0*/  IMAD.MOV.U32 R8, RZ, RZ, R57 ;  /* 0x000000ffff087224 */ /* 0x000fe200078e0039 */
[----:B------:R-:W-:Y:S01]  /*21ef0*/  MOV R2, R0 ;  /* 0x0000000000027202 */ /* 0x000fe20000000f00 */
[----:B------:R-:W-:Y:S01]  /*21f00*/  IMAD.MOV.U32 R52, RZ, RZ, R7 ;  /* 0x000000ffff347224 */ /* 0x000fe200078e0007 */
[----:B------:R-:W-:-:S02]  /*21f10*/  MOV R57, 0x1f ;  /* 0x0000001f00397802 */ /* 0x000fc40000000f00 */
[----:B------:R-:W-:Y:S02]  /*21f20*/  MOV R3, 0x21f40 ;  /* 0x00021f4000037802 */ /* 0x000fe40000000f00 */
[----:B------:R-:W-:Y:S05]  /*21f30*/  CALL.REL.NOINC `($__internal_9_$__cuda_sm70_shflsync_idx_p) ;  /* 0x000000f000007944 */ /* 0x000fea0003c00000 */
[----:B------:R-:W-:Y:S01]  /*21f40*/  MOV R7, R57 ;  /* 0x0000003900077202 */ /* 0x000fe20000000f00 */
[----:B------:R-:W-:Y:S05]  /*21f50*/  BRA `(.L_x_893) ;  /* 0xffffa39000007947 */ /* 0x000fea000383ffff */
.L_x_798:
[----:B------:R-:W-:Y:S01]  /*21f60*/  IMAD.MOV.U32 R52, RZ, RZ, R4 ;  /* 0x000000ffff347224 */ /* 0x000fe200078e0004 */
[----:B--2---:R-:W-:Y:S01]  /*21f70*/  MOV R2, R0 ;  /* 0x0000000000027202 */ /* 0x004fe20000000f00 */
[----:B------:R-:W-:Y:S01]  /*21f80*/  IMAD.MOV.U32 R57, RZ, RZ, 0x1f ;  /* 0x0000001fff397424 */ /* 0x000fe200078e00ff */
[----:B------:R-:W-:Y:S02]  /*21f90*/  MOV R3, 0x21fb0 ;  /* 0x00021fb000037802 */ /* 0x000fe40000000f00 */
[----:B-1--4-:R-:W-:Y:S05]  /*21fa0*/  CALL.REL.NOINC `($__internal_9_$__cuda_sm70_shflsync_idx_p) ;  /* 0x0000008000007944 */ /* 0x012fea0003c00000 */
[----:B------:R-:W-:Y:S01]  /*21fb0*/  MOV R11, R57 ;  /* 0x00000039000b7202 */ /* 0x000fe20000000f00 */
[----:B------:R-:W-:Y:S05]  /*21fc0*/  BRA `(.L_x_797) ;  /* 0xffffa38000007947 */ /* 0x000fea000383ffff */
        .weak           $__internal_8_$__cuda_sm70_shflsync_bfly_p
        .type           $__internal_8_$__cuda_sm70_shflsync_bfly_p,@function
        .size           $__internal_8_$__cuda_sm70_shflsync_bfly_p,($__internal_9_$__cuda_sm70_shflsync_idx_p - $__internal_8_$__cuda_sm70_shflsync_bfly_p)
$__internal_8_$__cuda_sm70_shflsync_bfly_p:
[----:B------:R-:W-:Y:S02]  /*21fd0*/  MOV R9, 0x1f ;  /* 0x0000001f00097802 */ /* 0x000fe40000000f00 */
[----:B------:R-:W-:-:S04]  /*21fe0*/  MOV R52, 0xffffffff ;  /* 0xffffffff00347802 */ /* 0x000fc80000000f00 */
[----:B------:R-:W-:Y:S04]  /*21ff0*/  WARPSYNC R52 ;  /* 0x0000003400007348 */ /* 0x000fe80003800000 */
[----:B------:R1:W2:Y:S02]  /*22000*/  SHFL.BFLY PT, R9, R4, R3, R9 ;  /* 0x0c00000304097389 */ /* 0x0002a400000e0009 */
[----:B-1----:R-:W-:-:S04]  /*22010*/  MOV R3, 0x0 ;  /* 0x0000000000037802 */ /* 0x002fc80000000f00 */
[----:B--2---:R-:W-:Y:S05]  /*22020*/  RET.REL.NODEC R2 `(_ZN7cutlass13device_kernelIN5flash19enable_sm80_to_sm89INS1_16FlashAttnFwdSm80INS1_25CollectiveMainloopFwdSm80ILi4ELi1ELb0EN4cute5tupleIJNS5_1CILi128EEENS7_ILi80EEENS7_ILi64EEEEEELi64ENS_10bfloat16_tEfNS_4arch4Sm80ELb0ELb1ELb1ELb1ELb1ELb0ELb1ELb1EEENS1_21CollectiveEpilogueFwdINS6_IJS8_SA_S9_EEENS6_IJNS7_ILi1EEESI_SI_EEESC_SE_Li128ELb1ELb1ELb1ELb0EEENS1_36VarlenDynamicPersistentTileSchedulerILi128ELi80ELi128ELi128ELb1ELb1ELb0ELb1ELb0ELb1EEEEEEEEEvNT_6ParamsE) ;  /* 0xfffddfd002007950 */ /* 0x004fea0003c3ffff */
        .weak           $__internal_9_$__cuda_sm70_shflsync_idx_p
        .type           $__internal_9_$__cuda_sm70_shflsync_idx_p,@function
        .size           $__internal_9_$__cuda_sm70_shflsync_idx_p,($__internal_10_$__cuda_sm70_shflsync_up_p - $__internal_9_$__cuda_sm70_shflsync_idx_p)
$__internal_9_$__cuda_sm70_shflsync_idx_p:
[----:B------:R-:W-:-:S04]  /*22030*/  MOV R69, 0xffffffff ;  /* 0xffffffff00457802 */ /* 0x000fc80000000f00 */
[----:B------:R-:W-:Y:S04]  /*22040*/  WARPSYNC R69 ;  /* 0x0000004500007348 */ /* 0x000fe80003800000 */
[----:B------:R1:W2:Y:S02]  /*22050*/  SHFL.IDX PT, R57, R52, R2, R57 ;  /* 0x0000000234397389 */ /* 0x0002a400000e0039 */
[----:B-1----:R-:W-:Y:S02]  /*22060*/  MOV R2, R3 ;  /* 0x0000000300027202 */ /* 0x002fe40000000f00 */
[----:B------:R-:W-:-:S04]  /*22070*/  MOV R3, 0x0 ;  /* 0x0000000000037802 */ /* 0x000fc80000000f00 */
[----:B--2---:R-:W-:Y:S05]  /*22080*/  RET.REL.NODEC R2 `(_ZN7cutlass13device_kernelIN5flash19enable_sm80_to_sm89INS1_16FlashAttnFwdSm80INS1_25CollectiveMainloopFwdSm80ILi4ELi1ELb0EN4cute5tupleIJNS5_1CILi128EEENS7_ILi80EEENS7_ILi64EEEEEELi64ENS_10bfloat16_tEfNS_4arch4Sm80ELb0ELb1ELb1ELb1ELb1ELb0ELb1ELb1EEENS1_21CollectiveEpilogueFwdINS6_IJS8_SA_S9_EEENS6_IJNS7_ILi1EEESI_SI_EEESC_SE_Li128ELb1ELb1ELb1ELb0EEENS1_36VarlenDynamicPersistentTileSchedulerILi128ELi80ELi128ELi128ELb1ELb1ELb0ELb1ELb0ELb1EEEEEEEEEvNT_6ParamsE) ;  /* 0xfffddf7002007950 */ /* 0x004fea0003c3ffff */
        .weak           $__internal_10_$__cuda_sm70_shflsync_up_p
        .type           $__internal_10_$__cuda_sm70_shflsync_up_p,@function
        .size           $__internal_10_$__cuda_sm70_shflsync_up_p,($__internal_11_$__cuda_sm70_votesync_ballot - $__internal_10_$__cuda_sm70_shflsync_up_p)
$__internal_10_$__cuda_sm70_shflsync_up_p:
[----:B------:R-:W-:Y:S02]  /*22090*/  IMAD.MOV.U32 R4, RZ, RZ, RZ ;  /* 0x000000ffff047224 */ /* 0x000fe400078e00ff */
[----:B------:R-:W-:-:S04]  /*220a0*/  IMAD.MOV.U32 R10, RZ, RZ, -0x1 ;  /* 0xffffffffff0a7424 */ /* 0x000fc800078e00ff */
[----:B------:R-:W-:Y:S04]  /*220b0*/  WARPSYNC R10 ;  /* 0x0000000a00007348 */ /* 0x000fe80003800000 */
[----:B------:R1:W2:Y:S02]  /*220c0*/  SHFL.UP PT, R4, R0, R2, R4 ;  /* 0x0400000200047389 */ /* 0x0002a400000e0004 */
[----:B-1----:R-:W-:Y:S02]  /*220d0*/  MOV R2, R3 ;  /* 0x0000000300027202 */ /* 0x002fe40000000f00 */
[----:B------:R-:W-:-:S04]  /*220e0*/  MOV R3, 0x0 ;  /* 0x0000000000037802 */ /* 0x000fc80000000f00 */
[----:B--2---:R-:W-:Y:S05]  /*220f0*/  RET.REL.NODEC R2 `(_ZN7cutlass13device_kernelIN5flash19enable_sm80_to_sm89INS1_16FlashAttnFwdSm80INS1_25CollectiveMainloopFwdSm80ILi4ELi1ELb0EN4cute5tupleIJNS5_1CILi128EEENS7_ILi80EEENS7_ILi64EEEEEELi64ENS_10bfloat16_tEfNS_4arch4Sm80ELb0ELb1ELb1ELb1ELb1ELb0ELb1ELb1EEENS1_21CollectiveEpilogueFwdINS6_IJS8_SA_S9_EEENS6_IJNS7_ILi1EEESI_SI_EEESC_SE_Li128ELb1ELb1ELb1ELb0EEENS1_36VarlenDynamicPersistentTileSchedulerILi128ELi80ELi128ELi128ELb1ELb1ELb0ELb1ELb0ELb1EEEEEEEEEvNT_6ParamsE) ;  /* 0xfffddf0002007950 */ /* 0x004fea0003c3ffff */
        .weak           $__internal_11_$__cuda_sm70_votesync_ballot
        .type           $__internal_11_$__cuda_sm70_votesync_ballot,@function
        .size           $__internal_11_$__cuda_sm70_votesync_ballot,(.L_x_1921 - $__internal_11_$__cuda_sm70_votesync_ballot)
$__internal_11_$__cuda_sm70_votesync_ballot:
[----:B------:R-:W-:Y:S01]  /*22100*/  ISETP.NE.U32.AND P0, PT, R0, 0x1, PT ;  /* 0x000000010000780c */ /* 0x000fe20003f05070 */
[----:B------:R-:W-:-:S04]  /*22110*/  IMAD.MOV.U32 R3, RZ, RZ, -0x1 ;  /* 0xffffffffff037424 */ /* 0x000fc800078e00ff */
[----:B------:R-:W-:Y:S08]  /*22120*/  WARPSYNC R3 ;  /* 0x0000000300007348 */ /* 0x000ff00003800000 */
[----:B------:R-:W-:-:S04]  /*22130*/  VOTE.ANY R0, PT, !P0 ;  /* 0x0000000000007806 */ /* 0x000fc800040e0100 */
[----:B------:R-:W-:Y:S01]  /*22140*/  LOP3.LUT R0, R0, R3, RZ, 0xc0, !PT ;  /* 0x0000000300007212 */ /* 0x000fe200078ec0ff */
[----:B------:R-:W-:-:S04]  /*22150*/  IMAD.MOV.U32 R3, RZ, RZ, 0x0 ;  /* 0x00000000ff037424 */ /* 0x000fc800078e00ff */
[----:B------:R-:W-:Y:S05]  /*22160*/  RET.REL.NODEC R2 `(_ZN7cutlass13device_kernelIN5flash19enable_sm80_to_sm89INS1_16FlashAttnFwdSm80INS1_25CollectiveMainloopFwdSm80ILi4ELi1ELb0EN4cute5tupleIJNS5_1CILi128EEENS7_ILi80EEENS7_ILi64EEEEEELi64ENS_10bfloat16_tEfNS_4arch4Sm80ELb0ELb1ELb1ELb1ELb1ELb0ELb1ELb1EEENS1_21CollectiveEpilogueFwdINS6_IJS8_SA_S9_EEENS6_IJNS7_ILi1EEESI_SI_EEESC_SE_Li128ELb1ELb1ELb1ELb0EEENS1_36VarlenDynamicPersistentTileSchedulerILi128ELi80ELi128ELi128ELb1ELb1ELb0ELb1ELb0ELb1EEEEEEEEEvNT_6ParamsE) ;  /* 0xfffdde9002007950 */ /* 0x000fea0003c3ffff */
.L_x_894:
        /* <DEDUP_REMOVED lines=9> */
.L_x_1921:


//--------------------- .text._ZN7cutlass13device_kernelIN5flash19enable_sm80_to_sm89INS1_16FlashAttnFwdSm80INS1_25CollectiveMainloopFwdSm80ILi4ELi1ELb0EN4cute5tupleIJNS5_1CILi128EEENS7_ILi80EEENS7_ILi64EEEEEELi64ENS_10bfloat16_tEfNS_4arch4Sm80ELb0ELb1ELb1ELb1ELb1ELb1ELb1ELb1EEENS1_21CollectiveEpilogueFwdINS6_IJS8_SA_S9_EEENS6_IJNS7_ILi1EEESI_SI_EEESC_SE_Li128ELb1ELb1ELb1ELb0EEENS1_36VarlenDynamicPersistentTileSchedulerILi128ELi80ELi128ELi128ELb1ELb1ELb0ELb1ELb0ELb1EEEEEEEEEvNT_6ParamsE --------------------------
	.section	.text._ZN7cutlass13device_kernelIN5flash19enable_sm80_to_sm89INS1_16FlashAttnFwdSm80INS1_25CollectiveMainloopFwdSm80ILi4ELi1ELb0EN4cute5tupleIJNS5_1CILi128EEENS7_ILi80EEENS7_ILi64EEEEEELi64ENS_10bfloat16_tEfNS_4arch4Sm80ELb0ELb1ELb1ELb1ELb1ELb1ELb1ELb1EEENS1_21CollectiveEpilogueFwdINS6_IJS8_SA_S9_EEENS6_IJNS7_ILi1EEESI_SI_EEESC_SE_Li128ELb1ELb1ELb1ELb0EEENS1_36VarlenDynamicPersistentTileSchedulerILi128ELi80ELi128ELi128ELb1ELb1ELb0ELb1ELb0ELb1EEEEEEEEEvNT_6ParamsE,"ax",@progbits
	.sectioninfo	@"SHI_REGISTERS=255"
	.align	128
.text._ZN7cutlass13device_kernelIN5flash19enable_sm80_to_sm89INS1_16FlashAttnFwdSm80INS1_25CollectiveMainloopFwdSm80ILi4ELi1ELb0EN4cute5tupleIJNS5_1CILi128EEENS7_ILi80EEENS7_ILi64EEEEEELi64ENS_10bfloat16_tEfNS_4arch4Sm80ELb0ELb1ELb1ELb1ELb1ELb1ELb1ELb1EEENS1_21CollectiveEpilogueFwdINS6_IJS8_SA_S9_EEENS6_IJNS7_ILi1EEESI_SI_EEESC_SE_Li128ELb1ELb1ELb1ELb0EEENS1_36VarlenDynamicPersistentTileSchedulerILi128ELi80ELi128ELi128ELb1ELb1ELb0ELb1ELb0ELb1EEEEEEEEEvNT_6ParamsE:
        .type           _ZN7cutlass13device_kernelIN5flash19enable_sm80_to_sm89INS1_16FlashAttnFwdSm80INS1_25CollectiveMainloopFwdSm80ILi4ELi1ELb0EN4cute5tupleIJNS5_1CILi128EEENS7_ILi80EEENS7_ILi64EEEEEELi64ENS_10bfloat16_tEfNS_4arch4Sm80ELb0ELb1ELb1ELb1ELb1ELb1ELb1ELb1EEENS1_21CollectiveEpilogueFwdINS6_IJS8_SA_S9_EEENS6_IJNS7_ILi1EEESI_SI_EEESC_SE_Li128ELb1ELb1ELb1ELb0EEENS1_36VarlenDynamicPersistentTileSchedulerILi128ELi80ELi128ELi128ELb1ELb1ELb0ELb1ELb0ELb1EEEEEEEEEvNT_6ParamsE,@function
        .size           _ZN7cutlass13device_kernelIN5flash19enable_sm80_to_sm89INS1_16FlashAttnFwdSm80INS1_25CollectiveMainloopFwdSm80ILi4ELi1ELb0EN4cute5tupleIJNS5_1CILi128EEENS7_ILi80EEENS7_ILi64EEEEEELi64ENS_10bfloat16_tEfNS_4arch4Sm80ELb0ELb1ELb1ELb1ELb1ELb1ELb1ELb1EEENS1_21CollectiveEpilogueFwdINS6_IJS8_SA_S9_EEENS6_IJNS7_ILi1EEESI_SI_EEESC_SE_Li128ELb1ELb1ELb1ELb0EEENS1_36VarlenDynamicPersistentTileSchedulerILi128ELi80ELi128ELi128ELb1ELb1ELb0ELb1ELb0ELb1EEEEEEEEEvNT_6ParamsE,(.L_x_1926 - _ZN7cutlass13device_kernelIN5flash19enable_sm80_to_sm89INS1_16FlashAttnFwdSm80INS1_25CollectiveMainloopFwdSm80ILi4ELi1ELb0EN4cute5tupleIJNS5_1CILi128EEENS7_ILi80EEENS7_ILi64EEEEEELi64ENS_10bfloat16_tEfNS_4arch4Sm80ELb0ELb1ELb1ELb1ELb1ELb1ELb1ELb1EEENS1_21CollectiveEpilogueFwdINS6_IJS8_SA_S9_EEENS6_IJNS7_ILi1EEESI_SI_EEESC_SE_Li128ELb1ELb1ELb1ELb0EEENS1_36VarlenDynamicPersistentTileSchedulerILi128ELi80ELi128ELi128ELb1ELb1ELb0ELb1ELb0ELb1EEEEEEEEEvNT_6ParamsE)
        .other          _ZN7cutlass13device_kernelIN5flash19enable_sm80_to_sm89INS1_16FlashAttnFwdSm80INS1_25CollectiveMainloopFwdSm80ILi4ELi1ELb0EN4cute5tupleIJNS5_1CILi128EEENS7_ILi80EEENS7_ILi64EEEEEELi64ENS_10bfloat16_tEfNS_4arch4Sm80ELb0ELb1ELb1ELb1ELb1ELb1ELb1ELb1EEENS1_21CollectiveEpilogueFwdINS6_IJS8_SA_S9_EEENS6_IJNS7_ILi1EEESI_SI_EEESC_SE_Li128ELb1ELb1ELb1ELb0EEENS1_36VarlenDynamicPersistentTileSchedulerILi128ELi80ELi128ELi128ELb1ELb1ELb0ELb1ELb0ELb1EEEEEEEEEvNT_6ParamsE,@"STO_CUDA_ENTRY STV_DEFAULT"
_ZN7cutlass13device_kernelIN5flash19enable_sm80_to_sm89INS1_16FlashAttnFwdSm80INS1_25CollectiveMainloopFwdSm80ILi4ELi1ELb0EN4cute5tupleIJNS5_1CILi128EEENS7_ILi80EEENS7_ILi64EEEEEELi64ENS_10bfloat16_tEfNS_4arch4Sm80ELb0ELb1ELb1ELb1ELb1ELb1ELb1ELb1EEENS1_21CollectiveEpilogueFwdINS6_IJS8_SA_S9_EEENS6_IJNS7_ILi1EEESI_SI_EEESC_SE_Li128ELb1ELb1ELb1ELb0EEENS1_36VarlenDynamicPersistentTileSchedulerILi128ELi80ELi128ELi128ELb1ELb1ELb0ELb1ELb0ELb1EEEEEEEEEvNT_6ParamsE:
        /* <DEDUP_REMOVED lines=54> */
.L_x_900:
        /* <DEDUP_REMOVED lines=16> */
.L_x_1209:
        /* <DEDUP_REMOVED lines=16> */
.L_x_1210:
[----:B--2---:R-:W-:-:S05]  /*0560*/  IMAD R0, R0, c[0x0][0x538], RZ ;  /* 0x00014e0000007a24 */ /* 0x004fca00078e02ff */
[----:B------:R-:W-:-:S04]  /*0570*/  IADD3 R7, R0, R7, RZ ;  /* 0x0000000700077210 */ /* 0x000fc80007ffe0ff */
[----:B------:R-:W-:-:S13]  /*0580*/  ISETP.GT.AND P0, PT, R7, UR4, PT ;  /* 0x0000000407007c0c */ /* 0x000fda000bf04270 */
[----:B-1----:R-:W-:Y:S05]  /*0590*/  @!P0 BRA `(.L_x_900) ;  /* 0xfffffdc000008947 */ /* 0x002fea000383ffff */
.L_x_896:
[----:B------:R-:W-:-:S05]  /*05a0*/  IADD3 R10, -R0, R7, RZ ;  /* 0x00000007000a7210 */ /* 0x000fca0007ffe1ff */
[----:B------:R-:W-:-:S05]  /*05b0*/  IMAD R0, R4, c[0x0][0x538], R10 ;  /* 0x00014e0004007a24 */ /* 0x000fca00078e020a */
[----:B------:R-:W-:Y:S01]  /*05c0*/  ISETP.GT.AND P0, PT, R0, UR4, PT ;  /* 0x0000000400007c0c */ /* 0x000fe2000bf04270 */
[----:B------:R-:W-:-:S12]  /*05d0*/  BRA.DIV ~URZ, `(.L_x_901) ;  /* 0x00027ba27f007947 */ /* 0x000fd8000b800000 */
[----:B------:R-:W-:-:S04]  /*05e0*/  VOTE.ANY R7, PT, !P0 ;  /* 0x0000000000077806 */ /* 0x000fc800040e0100 */
.L_x_1211:
[----:B------:R-:W1:Y:S02]  /*05f0*/  POPC R0, R7 ;  /* 0x0000000700007309 */ /* 0x000e640000000000 */
[----:B-1----:R-:W-:-:S05]  /*0600*/  IADD3 R2, R0, R6, RZ ;  /* 0x0000000600027210 */ /* 0x002fca0007ffe0ff */
[----:B------:R1:W-:Y:S01]  /*0610*/  STL [R1+0x4c], R2 ;  /* 0x00004c0201007387 */ /* 0x0003e20000100800 */
[----:B------:R-:W-:Y:S05]  /*0620*/  BRA.DIV ~URZ, `(.L_x_902) ;  /* 0x00027ba27f007947 */ /* 0x000fea000b800000 */
[----:B------:R2:W3:Y:S01]  /*0630*/  SHFL.IDX PT, R12, R9, R0, 0x1f ;  /* 0x00001f00090c7589 */ /* 0x0004e200000e0000 */
[----:B------:R-:W-:-:S03]  /*0640*/  MOV R5, RZ ;  /* 0x000000ff00057202 */ /* 0x000fc60000000f00 */
[----:B------:R2:W4:Y:S04]  /*0650*/  SHFL.IDX PT, R9, R8, R0, 0x1f ;  /* 0x00001f0008097589 */ /* 0x00052800000e0000 */
.L_x_1212:
[----:B------:R-:W-:Y:S01]  /*0660*/  ISETP.NE.AND P0, PT, R7, RZ, PT ;  /* 0x000000ff0700720c */ /* 0x000fe20003f05270 */
[----:B------:R-:W-:-:S12]  /*0670*/  BSSY B0, `(.L_x_903) ;  /* 0x0000005000007945 */ /* 0x000fd80003800000 */
[----:B------:R-:W-:Y:S05]  /*0680*/  @!P0 BRA `(.L_x_904) ;  /* 0x0000003000008947 */ /* 0x000fea0003800000 */
[----:B--2---:R-:W-:Y:S01]  /*0690*/  IADD3 R0, R0, -0x1, RZ ;  /* 0xffffffff00007810 */ /* 0x004fe20007ffe0ff */
[----:B------:R-:W-:Y:S05]  /*06a0*/  BRA.DIV ~URZ, `(.L_x_905) ;  /* 0x00027c027f007947 */ /* 0x000fea000b800000 */
[----:B------:R2:W1:Y:S02]  /*06b0*/  SHFL.IDX PT, R5, R4, R0, 0x1f ;  /* 0x00001f0004057589 */ /* 0x00046400000e0000 */
.L_x_904:
[----:B------:R-:W-:Y:S05]  /*06c0*/  BSYNC B0 ;  /* 0x0000000000007941 */ /* 0x000fea0003800000 */
.L_x_903:
        /* <DEDUP_REMOVED lines=69> */
.L_x_907:
        /* <DEDUP_REMOVED lines=70> */
.L_x_908:
[----:B------:R-:W-:Y:S05]  /*0f80*/  BSYNC B0 ;  /* 0x0000000000007941 */ /* 0x000fea0003800000 */
.L_x_906:
[----:B------:R-:W-:-:S04]  /*0f90*/  LOP3.LUT R0, RZ, R0, RZ, 0x33, !PT ;  /* 0x00000000ff007212 */ /* 0x000fc800078e33ff */
[----:B------:R-:W-:-:S05]  /*0fa0*/  IADD3 R0, R0, R12, RZ ;  /* 0x0000000c00007210 */ /* 0x000fca0007ffe0ff */
[----:B------:R2:W-:Y:S01]  /*0fb0*/  STL [R1+0x44], R0 ;  /* 0x0000440001007387 */ /* 0x0005e20000100800 */
[----:B------:R-:W-:Y:S05]  /*0fc0*/  BRA `(.L_x_909) ;  /* 0x0000006000007947 */ /* 0x000fea0003800000 */
.L_x_897:
[----:B------:R-:W-:Y:S01]  /*0fd0*/  MOV R0, UR4 ;  /* 0x0000000400007c02 */ /* 0x000fe20008000f00 */
[----:B------:R-:W-:Y:S04]  /*0fe0*/  STL [R1+0x44], RZ ;  /* 0x000044ff01007387 */ /* 0x000fe80000100800 */
[----:B------:R-:W-:Y:S04]  /*0ff0*/  STL [R1+0x48], RZ ;  /* 0x000048ff01007387 */ /* 0x000fe80000100800 */
[----:B------:R1:W-:Y:S02]  /*1000*/  STL [R1+0x40], R0 ;  /* 0x0000400001007387 */ /* 0x0003e40000100800 */
[----:B-1----:R-:W-:-:S05]  /*1010*/  MOV R0, c[0x0][0x53c] ;  /* 0x00014f0000007a02 */ /* 0x002fca0000000f00 */
[----:B------:R1:W-:Y:S02]  /*1020*/  STL [R1+0x4c], R0 ;  /* 0x00004c0001007387 */ /* 0x0003e40000100800 */
.L_x_909:
        /* <DEDUP_REMOVED lines=8> */
.L_x_895:
[----:B-12---:R-:W2:Y:S02]  /*10b0*/  LDL R0, [R1+0x4c] ;  /* 0x00004c0001007983 */ /* 0x006ea40000100800 */
[----:B--2---:R-:W-:-:S13]  /*10c0*/  ISETP.GE.AND P0, PT, R0, c[0x0][0x53c], PT ;  /* 0x00014f0000007a0c */ /* 0x004fda0003f06270 */
[----:B------:R-:W-:Y:S05]  /*10d0*/  @P0 EXIT ;  /* 0x000000000000094d */ /* 0x000fea0003800000 */
[----:B------:R-:W1:Y:S01]  /*10e0*/  S2R R15, SR_TID.X ;  /* 0x00000000000f7919 */ /* 0x000e620000002100 */
[----:B------:R-:W-:Y:S01]  /*10f0*/  IMAD.MOV.U32 R16, RZ, RZ, 0x40 ;  /* 0x00000040ff107424 */ /* 0x000fe200078e00ff */
[----:B------:R-:W-:Y:S01]  /*1100*/  ULDC UR4, c[0x0][0x2ac] ;  /* 0x0000ab0000047ab9 */ /* 0x000fe20000000800 */
[----:B------:R-:W-:Y:S01]  /*1110*/  IMAD.MOV.U32 R17, RZ, RZ, 0x20 ;  /* 0x00000020ff117424 */ /* 0x000fe200078e00ff */
[----:B------:R-:W-:Y:S01]  /*1120*/  ULDC UR6, c[0x0][0x1d0] ;  /* 0x0000740000067ab9 */ /* 0x000fe20000000800 */
[----:B------:R-:W-:Y:S01]  /*1130*/  IMAD.MOV.U32 R18, RZ, RZ, -0x10 ;  /* 0xfffffff0ff127424 */ /* 0x000fe200078e00ff */
[----:B------:R-:W-:Y:S01]  /*1140*/  UIMAD UR6, UR4, UR6, URZ ;  /* 0x00000006040672a4 */ /* 0x000fe2000f8e023f */
[----:B-1----:R-:W-:-:S04]  /*1150*/  SHF.R.S32.HI R14, RZ, 0x1f, R15 ;  /* 0x0000001fff0e7819 */ /* 0x002fc8000001140f */
[CC--:B------:R-:W-:Y:S02]  /*1160*/  LEA.HI R10, R14.reuse, R15.reuse, RZ, 0x3 ;  /* 0x0000000f0e0a7211 */ /* 0x0c0fe400078f18ff */
[----:B------:R-:W-:Y:S02]  /*1170*/  LEA.HI R2, R14, R15, RZ, 0x4 ;  /* 0x0000000f0e027211 */ /* 0x000fe400078f20ff */
[----:B---3--:R-:W-:Y:S02]  /*1180*/  LOP3.LUT R4, R10, 0xfffffff8, RZ, 0xc0, !PT ;  /* 0xfffffff80a047812 */ /* 0x008fe400078ec0ff */
[----:B------:R-:W-:Y:S02]  /*1190*/  SHF.R.S32.HI R3, RZ, 0x4, R2 ;  /* 0x00000004ff037819 */ /* 0x000fe40000011402 */
[----:B------:R-:W-:Y:S01]  /*11a0*/  LOP3.LUT R0, R2, 0xfffffff0, RZ, 0xc0, !PT ;  /* 0xfffffff002007812 */ /* 0x000fe200078ec0ff */
[----:B------:R-:W-:Y:S01]  /*11b0*/  IMAD.IADD R9, R15, 0x1, -R4 ;  /* 0x000000010f097824 */ /* 0x000fe200078e0a04 */
[----:B------:R-:W-:-:S02]  /*11c0*/  SHF.R.S32.HI R27, RZ, 0x3, R10 ;  /* 0x00000003ff1b7819 */ /* 0x000fc4000001140a */
[----:B------:R-:W-:Y:S01]  /*11d0*/  LEA.HI R4, R2, R3, RZ, 0x1 ;  /* 0x0000000302047211 */ /* 0x000fe200078f08ff */
[----:B------:R-:W-:Y:S01]  /*11e0*/  IMAD.IADD R2, R15, 0x1, -R0 ;  /* 0x000000010f027824 */ /* 0x000fe200078e0a00 */
[----:B------:R-:W-:Y:S01]  /*11f0*/  LOP3.LUT P3, RZ, R9, 0x2, RZ, 0xc0, !PT ;  /* 0x0000000209ff7812 */ /* 0x000fe2000786c0ff */
[----:B------:R-:W-:Y:S01]  /*1200*/  IMAD.SHL.U32 R5, R27, 0x40, RZ ;  /* 0x000000401b057824 */ /* 0x000fe200078e00ff */
[----:B------:R-:W-:Y:S01]  /*1210*/  LOP3.LUT R4, R4, 0xfffffffe, RZ, 0xc0, !PT ;  /* 0xfffffffe04047812 */ /* 0x000fe200078ec0ff */
[C---:B------:R-:W-:Y:S01]  /*1220*/  IMAD.SHL.U32 R244, R9.reuse, 0x8, RZ ;  /* 0x0000000809f47824 */ /* 0x040fe200078e00ff */
[----:B------:R-:W-:Y:S01]  /*1230*/  SHF.R.S32.HI R8, RZ, 0x1f, R2 ;  /* 0x0000001fff087819 */ /* 0x000fe20000011402 */
[----:B------:R-:W-:Y:S01]  /*1240*/  IMAD.SHL.U32 R7, R9, 0x40, RZ ;  /* 0x0000004009077824 */ /* 0x000fe200078e00ff */
[----:B------:R-:W-:Y:S01]  /*1250*/  LOP3.LUT R0, R5, 0x1c0, RZ, 0xc0, !PT ;  /* 0x000001c005007812 */ /* 0x000fe200078ec0ff */
[----:B------:R-:W-:Y:S01]  /*1260*/  IMAD.IADD R12, R3, 0x1, -R4 ;  /* 0x00000001030c7824 */ /* 0x000fe200078e0a04 */
[----:B------:R-:W-:-:S02]  /*1270*/  LEA.HI R11, R8, R2, RZ, 0x3 ;  /* 0x00000002080b7211 */ /* 0x000fc400078f18ff */
[----:B------:R-:W-:Y:S02]  /*1280*/  LOP3.LUT R6, R0, 0x38, R244, 0xf8, !PT ;  /* 0x0000003800067812 */ /* 0x000fe400078ef8f4 */
[----:B------:R-:W-:Y:S02]  /*1290*/  SHF.R.U32.HI R5, RZ, 0x3, R0 ;  /* 0x00000003ff057819 */ /* 0x000fe40000011600 */
[----:B------:R-:W-:Y:S02]  /*12a0*/  LOP3.LUT R0, R7, 0x1c0, RZ, 0xc0, !PT ;  /* 0x000001c007007812 */ /* 0x000fe400078ec0ff */
[----:B------:R-:W-:Y:S02]  /*12b0*/  LEA.HI R7, R14, R15, RZ, 0x6 ;  /* 0x0000000f0e077211 */ /* 0x000fe400078f30ff */
[----:B------:R-:W-:Y:S02]  /*12c0*/  LOP3.LUT R4, R11, 0xfffffff8, RZ, 0xc0, !PT ;  /* 0xfffffff80b047812 */ /* 0x000fe400078ec0ff */
[----:B------:R-:W-:-:S02]  /*12d0*/  LOP3.LUT R6, R6, R5, RZ, 0x3c, !PT ;  /* 0x0000000506067212 */ /* 0x000fc400078e3cff */
[----:B------:R-:W-:Y:S01]  /*12e0*/  LOP3.LUT R5, R0, 0x8, R10, 0xf8, !PT ;  /* 0x0000000800057812 */ /* 0x000fe200078ef80a */
[----:B------:R-:W-:Y:S01]  /*12f0*/  IMAD.IADD R8, R2, 0x1, -R4 ;  /* 0x0000000102087824 */ /* 0x000fe200078e0a04 */
[----:B------:R-:W-:Y:S01]  /*1300*/  SHF.R.U32.HI R3, RZ, 0x3, R0 ;  /* 0x00000003ff037819 */ /* 0x000fe20000011600 */
[----:B------:R-:W-:Y:S01]  /*1310*/  IMAD.SHL.U32 R0, R7, 0x8, RZ ;  /* 0x0000000807007824 */ /* 0x000fe200078e00ff */
[CC--:B------:R-:W-:Y:S02]  /*1320*/  LEA.HI R10, R14.reuse, R15.reuse, RZ, 0x2 ;  /* 0x0000000f0e0a7211 */ /* 0x0c0fe400078f10ff */
[----:B------:R-:W-:Y:S02]  /*1330*/  LEA.HI R2, R14, R15, RZ, 0x5 ;  /* 0x0000000f0e027211 */ /* 0x000fe400078f28ff */
[----:B------:R-:W-:Y:S02]  /*1340*/  LOP3.LUT R13, R5, R3, RZ, 0x3c, !PT ;  /* 0x00000003050d7212 */ /* 0x000fe400078e3cff */
[----:B------:R-:W-:-:S02]  /*1350*/  SHF.R.S32.HI R125, RZ, 0x2, R10 ;  /* 0x00000002ff7d7819 */ /* 0x000fc4000001140a */
        /* <DEDUP_REMOVED lines=46> */
[----:B------:R-:W-:Y:S01]  /*1640*/  STL [R1+0x54], R21 ;  /* 0x0000541501007387 */ /* 0x000fe20000100800 */
[----:B------:R-:W-:Y:S01]  /*1650*/  LOP3.LUT R3, R3, 0xfffffe00, RZ, 0xc0, !PT ;  /* 0xfffffe0003037812 */ /* 0x000fe200078ec0ff */
[----:B------:R-:W-:Y:S01]  /*1660*/  IMAD.IADD R15, R6, 0x1, R4 ;  /* 0x00000001060f7824 */ /* 0x000fe200078e0204 */
[C---:B------:R-:W-:Y:S01]  /*1670*/  IADD3 R26, R125.reuse, 0x20, RZ ;  /* 0x000000207d1a7810 */ /* 0x040fe20007ffe0ff */
[----:B------:R-:W-:Y:S01]  /*1680*/  STL [R1+0x58], R20 ;  /* 0x0000581401007387 */ /* 0x000fe20000100800 */
[-C--:B------:R-:W-:Y:S01]  /*1690*/  IADD3 R4, R0, R3.reuse, R5 ;  /* 0x0000000300047210 */ /* 0x080fe20007ffe005 */
[----:B------:R-:W-:Y:S01]  /*16a0*/  IMAD R2, R12, 0x200, R13 ;  /* 0x000002000c027824 */ /* 0x000fe200078e020d */
[----:B------:R-:W-:Y:S01]  /*16b0*/  IADD3 R22, R125, 0x40, RZ ;  /* 0x000000407d167810 */ /* 0x000fe20007ffe0ff */
[----:B------:R-:W-:Y:S01]  /*16c0*/  IMAD.SHL.U32 R6, R26, 0x40, RZ ;  /* 0x000000401a067824 */ /* 0x000fe200078e00ff */
[----:B------:R-:W-:Y:S01]  /*16d0*/  LOP3.LUT R5, R0, R3, RZ, 0xfc, !PT ;  /* 0x0000000300057212 */ /* 0x000fe200078efcff */
[----:B------:R-:W-:Y:S01]  /*16e0*/  IMAD R0, R9, 0x10, R27 ;  /* 0x0000001009007824 */ /* 0x000fe200078e021b */
[----:B------:R-:W-:Y:S01]  /*16f0*/  IADD3 R24, R125, 0x60, RZ ;  /* 0x000000607d187810 */ /* 0x000fe20007ffe0ff */
[----:B------:R-:W-:Y:S01]  /*1700*/  IMAD.SHL.U32 R3, R22, 0x40, RZ ;  /* 0x0000004016037824 */ /* 0x000fe200078e00ff */
[----:B------:R-:W-:-:S02]  /*1710*/  LOP3.LUT P5, RZ, R8, 0x2, RZ, 0xc0, !PT ;  /* 0x0000000208ff7812 */ /* 0x000fc400078ac0ff */
[----:B------:R-:W-:Y:S01]  /*1720*/  LOP3.LUT P4, RZ, R8, 0x4, RZ, 0xc0, !PT ;  /* 0x0000000408ff7812 */ /* 0x000fe2000788c0ff */
[----:B------:R1:W-:Y:S01]  /*1730*/  STL [R1+0x10], R0 ;  /* 0x0000100001007387 */ /* 0x0003e20000100800 */
[----:B------:R-:W-:Y:S02]  /*1740*/  SHF.R.S32.HI R7, RZ, 0x1f, R26 ;  /* 0x0000001fff077819 */ /* 0x000fe4000001141a */
[----:B------:R-:W-:Y:S02]  /*1750*/  SHF.R.S32.HI R8, RZ, 0x1f, R22 ;  /* 0x0000001fff087819 */ /* 0x000fe40000011416 */
[----:B------:R-:W-:Y:S02]  /*1760*/  LOP3.LUT P2, RZ, R9, 0x4, RZ, 0xc0, !PT ;  /* 0x0000000409ff7812 */ /* 0x000fe4000784c0ff */
[----:B------:R-:W-:Y:S02]  /*1770*/  SHF.R.S32.HI R9, RZ, 0x1f, R24 ;  /* 0x0000001fff097819 */ /* 0x000fe40000011418 */
[----:B------:R-:W-:-:S02]  /*1780*/  LOP3.LUT R11, R6, 0x1c0, RZ, 0xc0, !PT ;  /* 0x000001c0060b7812 */ /* 0x000fc400078ec0ff */
[----:B------:R-:W-:Y:S02]  /*1790*/  LEA.HI R7, R7, R26, RZ, 0x3 ;  /* 0x0000001a07077211 */ /* 0x000fe400078f18ff */
[----:B------:R-:W-:Y:S02]  /*17a0*/  LEA.HI R6, R8, R22, RZ, 0x3 ;  /* 0x0000001608067211 */ /* 0x000fe400078f18ff */
[----:B------:R-:W-:Y:S01]  /*17b0*/  LOP3.LUT R22, R3, 0x1c0, RZ, 0xc0, !PT ;  /* 0x000001c003167812 */ /* 0x000fe200078ec0ff */
[----:B------:R-:W-:Y:S01]  /*17c0*/  IMAD.SHL.U32 R7, R7, 0x40, RZ ;  /* 0x0000004007077824 */ /* 0x000fe200078e00ff */
[----:B------:R-:W-:Y:S01]  /*17d0*/  LEA.HI R3, R9, R24, RZ, 0x3 ;  /* 0x0000001809037211 */ /* 0x000fe200078f18ff */
[----:B------:R-:W-:Y:S01]  /*17e0*/  IMAD.SHL.U32 R6, R6, 0x40, RZ ;  /* 0x0000004006067824 */ /* 0x000fe200078e00ff */
[----:B------:R-:W-:Y:S02]  /*17f0*/  IADD3 R124, R90, 0x10, RZ ;  /* 0x000000105a7c7810 */ /* 0x000fe40007ffe0ff */
[----:B------:R-:W-:Y:S01]  /*1800*/  IADD3 R241, R84, 0x20, RZ ;  /* 0x0000002054f17810 */ /* 0x000fe20007ffe0ff */
[----:B------:R-:W-:Y:S01]  /*1810*/  IMAD.SHL.U32 R3, R3, 0x40, RZ ;  /* 0x0000004003037824 */ /* 0x000fe200078e00ff */
[----:B------:R-:W-:Y:S01]  /*1820*/  LOP3.LUT R9, R10, 0x7ffffffc, RZ, 0xc0, !PT ;  /* 0x7ffffffc0a097812 */ /* 0x000fe200078ec0ff */
[----:B-1----:R-:W-:Y:S01]  /*1830*/  IMAD.SHL.U32 R0, R24, 0x40, RZ ;  /* 0x0000004018007824 */ /* 0x002fe200078e00ff */
[----:B------:R-:W-:-:S02]  /*1840*/  LOP3.LUT R12, R11, 0x38, R84, 0xf8, !PT ;  /* 0x000000380b0c7812 */ /* 0x000fc400078ef854 */
[----:B------:R-:W-:Y:S01]  /*1850*/  SHF.R.U32.HI R13, RZ, 0x3, R11 ;  /* 0x00000003ff0d7819 */ /* 0x000fe2000001160b */
[----:B------:R-:W-:Y:S01]  /*1860*/  IMAD.IADD R9, R23, 0x1, -R9 ;  /* 0x0000000117097824 */ /* 0x000fe200078e0a09 */
[----:B------:R-:W-:Y:S02]  /*1870*/  LOP3.LUT R8, R0, 0x1c0, RZ, 0xc0, !PT ;  /* 0x000001c000087812 */ /* 0x000fe400078ec0ff */
[----:B------:R-:W-:Y:S01]  /*1880*/  LOP3.LUT R11, R22, 0x38, R84, 0xf8, !PT ;  /* 0x00000038160b7812 */ /* 0x000fe200078ef854 */
[----:B------:R-:W-:Y:S01]  /*1890*/  IMAD.SHL.U32 R251, R9, 0x2, RZ ;  /* 0x0000000209fb7824 */ /* 0x000fe200078e00ff */
[----:B------:R-:W-:Y:S01]  /*18a0*/  SHF.R.U32.HI R24, RZ, 0x3, R22 ;  /* 0x00000003ff187819 */ /* 0x000fe20000011616 */
[----:B------:R-:W-:Y:S01]  /*18b0*/  IMAD.IADD R9, R25, 0x1, R14 ;  /* 0x0000000119097824 */ /* 0x000fe200078e020e */
[----:B------:R-:W-:Y:S02]  /*18c0*/  LOP3.LUT R10, R8, 0x38, R84, 0xf8, !PT ;  /* 0x00000038080a7812 */ /* 0x000fe400078ef854 */
[----:B------:R-:W-:-:S02]  /*18d0*/  SHF.R.U32.HI R22, RZ, 0x3, R8 ;  /* 0x00000003ff167819 */ /* 0x000fc40000011608 */
[----:B------:R-:W-:Y:S02]  /*18e0*/  SHF.R.S32.HI R26, RZ, 0x1f, R124 ;  /* 0x0000001fff1a7819 */ /* 0x000fe4000001147c */
[----:B------:R-:W-:Y:S02]  /*18f0*/  SHF.R.S32.HI R8, RZ, 0x1f, R241 ;  /* 0x0000001fff087819 */ /* 0x000fe400000114f1 */
[----:B------:R-:W-:Y:S01]  /*1900*/  LOP3.LUT R7, R7, 0xfffffe00, RZ, 0xc0, !PT ;  /* 0xfffffe0007077812 */ /* 0x000fe200078ec0ff */
[----:B------:R-:W-:Y:S01]  /*1910*/  STL [R1+0x68], R26 ;  /* 0x0000681a01007387 */ /* 0x000fe20000100800 */
[----:B------:R-:W-:Y:S02]  /*1920*/  LOP3.LUT R23, R6, 0xfffffe00, RZ, 0xc0, !PT ;  /* 0xfffffe0006177812 */ /* 0x000fe400078ec0ff */
[----:B------:R-:W-:Y:S01]  /*1930*/  LOP3.LUT R3, R3, 0xfffffe00, RZ, 0xc0, !PT ;  /* 0xfffffe0003037812 */ /* 0x000fe200078ec0ff */
[----:B------:R1:W-:Y:S01]  /*1940*/  STL [R1+0x4], R8 ;  /* 0x0000040801007387 */ /* 0x0003e20000100800 */
[----:B------:R-:W-:-:S02]  /*1950*/  LOP3.LUT R13, R7, R12, R13, 0xf6, !PT ;  /* 0x0000000c070d7212 */ /* 0x000fc400078ef60d */
[----:B------:R-:W-:Y:S01]  /*1960*/  LOP3.LUT R12, R23, R11, R24, 0xf6, !PT ;  /* 0x0000000b170c7212 */ /* 0x000fe200078ef618 */
[----:B------:R-:W-:Y:S01]  /*1970*/  STL [R1+0x60], R7 ;  /* 0x0000600701007387 */ /* 0x000fe20000100800 */
[----:B------:R-:W-:Y:S02]  /*1980*/  LOP3.LUT R11, R3, R10, R22, 0xf6, !PT ;  /* 0x0000000a030b7212 */ /* 0x000fe400078ef616 */
[----:B------:R-:W-:Y:S01]  /*1990*/  LOP3.LUT R10, R21, 0x38, R84, 0xf8, !PT ;  /* 0x00000038150a7812 */ /* 0x000fe200078ef854 */
[----:B------:R-:W-:Y:S01]  /*19a0*/  STL [R1+0x5c], R23 ;  /* 0x00005c1701007387 */ /* 0x000fe20000100800 */
[----:B------:R-:W-:Y:S02]  /*19b0*/  LEA R14, R13, 0x5100, 0x1 ;  /* 0x000051000d0e7811 */ /* 0x000fe400078e08ff */
[----:B------:R-:W-:Y:S01]  /*19c0*/  LOP3.LUT R10, R19, R10, R20, 0xf6, !PT ;  /* 0x0000000a130a7212 */ /* 0x000fe200078ef614 */
[----:B------:R2:W-:Y:S01]  /*19d0*/  STL [R1+0xa4], R3 ;  /* 0x0000a40301007387 */ /* 0x0005e20000100800 */
[----:B------:R-:W-:-:S02]  /*19e0*/  LEA R13, R12, 0x5100, 0x1 ;  /* 0x000051000c0d7811 */ /* 0x000fc400078e08ff */
[----:B------:R-:W-:Y:S01]  /*19f0*/  LEA R12, R11, 0x5100, 0x1 ;  /* 0x000051000b0c7811 */ /* 0x000fe200078e08ff */
[----:B------:R3:W-:Y:S01]  /*1a00*/  STL [R1+0x50], R9 ;  /* 0x0000500901007387 */ /* 0x0007e20000100800 */
[----:B------:R-:W-:Y:S02]  /*1a10*/  SEL R0, R16, 0xffffffc0, !P2 ;  /* 0xffffffc010007807 */ /* 0x000fe40005000000 */
[----:B------:R-:W-:Y:S01]  /*1a20*/  SHF.R.S32.HI R11, RZ, 0x1f, R251 ;  /* 0x0000001fff0b7819 */ /* 0x000fe200000114fb */
[----:B------:R-:W-:Y:S01]  /*1a30*/  STL [R1+0x9c], R14 ;  /* 0x00009c0e01007387 */ /* 0x000fe20000100800 */
[----:B------:R-:W-:Y:S02]  /*1a40*/  LEA R127, R2, 0x2900, 0x1 ;  /* 0x00002900027f7811 */ /* 0x000fe400078e08ff */
[----:B------:R-:W-:Y:S01]  /*1a50*/  IADD3 R11, R251, 0x30, RZ ;  /* 0x00000030fb0b7810 */ /* 0x000fe20007ffe0ff */
[----:B------:R4:W-:Y:S01]  /*1a60*/  STL [R1+0x98], R13 ;  /* 0x0000980d01007387 */ /* 0x0009e20000100800 */
[----:B-1----:R-:W-:Y:S01]  /*1a70*/  SEL R8, R16, 0xffffffc0, !P6 ;  /* 0xffffffc010087807 */ /* 0x002fe20007000000 */
[----:B------:R-:W-:Y:S01]  /*1a80*/  IMAD.IADD R197, R127, 0x1, R0 ;  /* 0x000000017fc57824 */ /* 0x000fe200078e0200 */
[C---:B------:R-:W-:Y:S01]  /*1a90*/  SEL R6, R17.reuse, 0xffffffe0, !P0 ;  /* 0xffffffe011067807 */ /* 0x040fe20004000000 */
[----:B------:R1:W-:Y:S01]  /*1aa0*/  STL [R1+0x94], R12 ;  /* 0x0000940c01007387 */ /* 0x0003e20000100800 */
[----:B------:R-:W-:-:S02]  /*1ab0*/  SEL R2, R17, 0xffffffe0, !P5 ;  /* 0xffffffe011027807 */ /* 0x000fc40006800000 */
[----:B------:R-:W-:Y:S02]  /*1ac0*/  IADD3 R17, R251, 0x10, RZ ;  /* 0x00000010fb117810 */ /* 0x000fe40007ffe0ff */
[C---:B------:R-:W-:Y:S02]  /*1ad0*/  IADD3 R202, R127.reuse, 0x20, RZ ;  /* 0x000000207fca7810 */ /* 0x040fe40007ffe0ff */
[----:B------:R-:W-:Y:S02]  /*1ae0*/  @P3 IADD3 R202, R127, -0x20, RZ ;  /* 0xffffffe07fca3810 */ /* 0x000fe40007ffe0ff */
[----:B--2---:R-:W-:Y:S02]  /*1af0*/  LOP3.LUT R3, R21, 0x18, R84, 0xf8, !PT ;  /* 0x0000001815037812 */ /* 0x004fe400078ef854 */
[----:B------:R-:W-:Y:S01]  /*1b00*/  SEL R7, R18, 0x10, !P1 ;  /* 0x0000001012077807 */ /* 0x000fe20004800000 */
[----:B------:R-:W-:Y:S01]  /*1b10*/  IMAD.IADD R194, R0, 0x1, R202 ;  /* 0x0000000100c27824 */ /* 0x000fe200078e02ca */
[----:B---3--:R-:W-:-:S02]  /*1b20*/  LOP3.LUT R9, R19, R3, R20, 0xf6, !PT ;  /* 0x0000000313097212 */ /* 0x008fc400078ef614 */
[----:B------:R-:W-:Y:S02]  /*1b30*/  SEL R3, R16, 0xffffffc0, !P4 ;  /* 0xffffffc010037807 */ /* 0x000fe40006000000 */
[----:B------:R-:W-:Y:S02]  /*1b40*/  LEA R252, R9, 0x100, 0x1 ;  /* 0x0000010009fc7811 */ /* 0x000fe400078e08ff */
[----:B------:R-:W-:Y:S02]  /*1b50*/  LEA R9, R10, 0x5100, 0x1 ;  /* 0x000051000a097811 */ /* 0x000fe400078e08ff */
[C---:B------:R-:W-:Y:S02]  /*1b60*/  IADD3 R16, R251.reuse, 0x18, RZ ;  /* 0x00000018fb107810 */ /* 0x040fe40007ffe0ff */
[C---:B----4-:R-:W-:Y:S01]  /*1b70*/  IADD3 R13, R251.reuse, 0x28, RZ ;  /* 0x00000028fb0d7810 */ /* 0x050fe20007ffe0ff */
[----:B------:R2:W-:Y:S01]  /*1b80*/  STL [R1+0x90], R9 ;  /* 0x0000900901007387 */ /* 0x0005e20000100800 */
[----:B-1----:R-:W-:-:S02]  /*1b90*/  IADD3 R12, R251, 0x38, RZ ;  /* 0x00000038fb0c7810 */ /* 0x002fc40007ffe0ff */
[----:B------:R-:W-:Y:S02]  /*1ba0*/  SHF.R.S32.HI R10, RZ, 0x1f, R17 ;  /* 0x0000001fff0a7819 */ /* 0x000fe40000011411 */
[----:B------:R-:W-:Y:S02]  /*1bb0*/  SHF.R.S32.HI R10, RZ, 0x1f, R13 ;  /* 0x0000001fff0a7819 */ /* 0x000fe4000001140d */
[----:B------:R-:W-:Y:S02]  /*1bc0*/  SHF.R.S32.HI R10, RZ, 0x1f, R12 ;  /* 0x0000001fff0a7819 */ /* 0x000fe4000001140c */
[----:B------:R-:W-:Y:S02]  /*1bd0*/  LEA R198, R4, 0x5100, 0x1 ;  /* 0x0000510004c67811 */ /* 0x000fe400078e08ff */
[----:B------:R-:W-:Y:S02]  /*1be0*/  LEA R192, R5, 0x100, 0x1 ;  /* 0x0000010005c07811 */ /* 0x000fe400078e08ff */
[C---:B------:R-:W-:Y:S01]  /*1bf0*/  IADD3 R18, R251.reuse, 0x8, RZ ;  /* 0x00000008fb127810 */ /* 0x040fe20007ffe0ff */
[C---:B------:R-:W-:Y:S01]  /*1c00*/  IMAD.IADD R199, R198.reuse, 0x1, R3 ;  /* 0x00000001c6c77824 */ /* 0x040fe200078e0203 */
[----:B------:R-:W-:Y:S01]  /*1c10*/  IADD3 R14, R251, 0x20, RZ ;  /* 0x00000020fb0e7810 */ /* 0x000fe20007ffe0ff */
[----:B------:R-:W-:Y:S01]  /*1c20*/  IMAD.IADD R193, R3, 0x1, R192 ;  /* 0x0000000103c17824 */ /* 0x000fe200078e02c0 */
[----:B------:R-:W-:Y:S01]  /*1c30*/  SHF.R.S32.HI R245, RZ, 0x1f, R244 ;  /* 0x0000001ffff57819 */ /* 0x000fe200000114f4 */
[----:B------:R-:W-:Y:S01]  /*1c40*/  IMAD.IADD R201, R198, 0x1, R2 ;  /* 0x00000001c6c97824 */ /* 0x000fe200078e0202 */
[----:B------:R-:W-:Y:S01]  /*1c50*/  SHF.R.S32.HI R85, RZ, 0x1f, R84 ;  /* 0x0000001fff557819 */ /* 0x000fe20000011454 */
[C---:B------:R-:W-:Y:S01]  /*1c60*/  IMAD.IADD R196, R2.reuse, 0x1, R192 ;  /* 0x0000000102c47824 */ /* 0x040fe200078e02c0 */
[----:B------:R-:W-:Y:S01]  /*1c70*/  SHF.R.S32.HI R91, RZ, 0x1f, R90 ;  /* 0x0000001fff5b7819 */ /* 0x000fe2000001145a */
[C---:B------:R-:W-:Y:S01]  /*1c80*/  IMAD.IADD R200, R2.reuse, 0x1, R199 ;  /* 0x0000000102c87824 */ /* 0x040fe200078e02c7 */
[----:B------:R-:W-:Y:S01]  /*1c90*/  SHF.R.S32.HI R18, RZ, 0x1f, R18 ;  /* 0x0000001fff127819 */ /* 0x000fe20000011412 */
[----:B------:R-:W-:Y:S01]  /*1ca0*/  IMAD.IADD R195, R2, 0x1, R193 ;  /* 0x0000000102c37824 */ /* 0x000fe200078e02c1 */
[----:B--2---:R-:W-:-:S02]  /*1cb0*/  SHF.R.S32.HI R9, RZ, 0x1f, R16 ;  /* 0x0000001fff097819 */ /* 0x004fc40000011410 */
[----:B------:R-:W-:Y:S01]  /*1cc0*/  SHF.R.S32.HI R9, RZ, 0x1f, R11 ;  /* 0x0000001fff097819 */ /* 0x000fe2000001140b */
[----:B------:R-:W-:Y:S01]  /*1cd0*/  IMAD.IADD R9, R252, 0x1, R8 ;  /* 0x00000001fc097824 */ /* 0x000fe200078e0208 */
[----:B------:R-:W-:Y:S02]  /*1ce0*/  LEA R11, R15, 0x80, 0x1 ;  /* 0x000000800f0b7811 */ /* 0x000fe400078e08ff */
[----:B------:R-:W-:Y:S02]  /*1cf0*/  SHF.R.S32.HI R14, RZ, 0x1f, R14 ;  /* 0x0000001fff0e7819 */ /* 0x000fe4000001140e */
[C---:B------:R-:W-:Y:S01]  /*1d00*/  IADD3 R206, R202.reuse, 0x800, RZ ;  /* 0x00000800cace7810 */ /* 0x040fe20007ffe0ff */
[C---:B------:R-:W-:Y:S01]  /*1d10*/  IMAD.IADD R10, R11.reuse, 0x1, R8 ;  /* 0x000000010b0a7824 */ /* 0x040fe200078e0208 */
[----:B------:R-:W-:Y:S01]  /*1d20*/  STL [R1+0x6c], R11 ;  /* 0x00006c0b01007387 */ /* 0x000fe20000100800 */
[----:B------:R-:W-:Y:S01]  /*1d30*/  IMAD.IADD R0, R11, 0x1, R6 ;  /* 0x000000010b007824 */ /* 0x000fe200078e0206 */
[----:B------:R-:W-:Y:S01]  /*1d40*/  IADD3 R205, R202, 0x1000, RZ ;  /* 0x00001000cacd7810 */ /* 0x000fe20007ffe0ff */
[----:B------:R-:W-:Y:S01]  /*1d50*/  IMAD.IADD R4, R6, 0x1, R10 ;  /* 0x0000000106047824 */ /* 0x000fe200078e020a */
[----:B------:R1:W-:Y:S01]  /*1d60*/  STL [R1], R9 ;  /* 0x0000000901007387 */ /* 0x0003e20000100800 */
[----:B------:R-:W-:-:S02]  /*1d70*/  IADD3 R204, R202, 0x1800, RZ ;  /* 0x00001800cacc7810 */ /* 0x000fc40007ffe0ff */
[----:B------:R-:W-:Y:S01]  /*1d80*/  IMAD.IADD R3, R7, 0x1, R4 ;  /* 0x0000000107037824 */ /* 0x000fe200078e0204 */
[----:B------:R-:W-:Y:S01]  /*1d90*/  STL [R1+0x70], R10 ;  /* 0x0000700a01007387 */ /* 0x000fe20000100800 */
[----:B------:R-:W-:-:S03]  /*1da0*/  IADD3 R203, R202, 0x2000, RZ ;  /* 0x00002000cacb7810 */ /* 0x000fc60007ffe0ff */
        /* <DEDUP_REMOVED lines=11> */
.L_x_1208:
[----:B------:R-:W3:Y:S01]  /*1e60*/  LDL R25, [R1+0x4c] ;  /* 0x00004c0001197983 */ /* 0x000ee20000100800 */
[----:B------:R-:W-:Y:S01]  /*1e70*/  ISETP.NE.U32.AND P0, PT, RZ, c[0x0][0x370], PT ;  /* 0x0000dc00ff007a0c */ /* 0x000fe20003f05070 */
[----:B------:R-:W-:Y:S01]  /*1e80*/  IMAD.MOV.U32 R148, RZ, RZ, 0x4 ;  /* 0x00000004ff947424 */ /* 0x000fe200078e00ff */
[----:B------:R-:W-:Y:S01]  /*1e90*/  ISETP.NE.U32.AND P1, PT, RZ, c[0x0][0x360], PT ;  /* 0x0000d800ff007a0c */ /* 0x000fe20003f25070 */
[----:B------:R-:W-:Y:S01]  /*1ea0*/  IMAD.MOV.U32 R12, RZ, RZ, RZ ;  /* 0x000000ffff0c7224 */ /* 0x000fe200078e00ff */
[----:B------:R-:W-:Y:S01]  /*1eb0*/  ISETP.NE.AND.EX P2, PT, RZ, c[0x0][0x374], PT, P0 ;  /* 0x0000dd00ff007a0c */ /* 0x000fe20003f45300 */
[----:B------:R-:W-:Y:S01]  /*1ec0*/  IMAD.MOV.U32 R143, RZ, RZ, RZ ;  /* 0x000000ffff8f7224 */ /* 0x000fe200078e00ff */
[----:B------:R-:W-:Y:S01]  /*1ed0*/  ISETP.NE.AND.EX P0, PT, RZ, c[0x0][0x364], PT, P1 ;  /* 0x0000d900ff007a0c */ /* 0x000fe20003f05310 */
[----:B------:R-:W-:Y:S01]  /*1ee0*/  CS2R R14, SRZ ;  /* 0x00000000000e7805 */ /* 0x000fe2000001ff00 */
[----:B------:R-:W-:Y:S02]  /*1ef0*/  ISETP.NE.U32.AND P1, PT, RZ, c[0x0][0x348], PT ;  /* 0x0000d200ff007a0c */ /* 0x000fe40003f25070 */
[----:B------:R-:W-:-:S02]  /*1f00*/  ISETP.NE.U32.AND P3, PT, RZ, c[0x0][0x350], PT ;  /* 0x0000d400ff007a0c */ /* 0x000fc40003f65070 */
[----:B------:R-:W-:Y:S02]  /*1f10*/  ISETP.NE.U32.AND P5, PT, RZ, c[0x0][0x358], PT ;  /* 0x0000d600ff007a0c */ /* 0x000fe40003fa5070 */
[----:B------:R-:W-:Y:S02]  /*1f20*/  ISETP.NE.AND.EX P1, PT, RZ, c[0x0][0x34c], PT, P1 ;  /* 0x0000d300ff007a0c */ /* 0x000fe40003f25310 */
[----:B------:R-:W-:Y:S02]  /*1f30*/  ISETP.NE.AND.EX P3, PT, RZ, c[0x0][0x354], PT, P3 ;  /* 0x0000d500ff007a0c */ /* 0x000fe40003f65330 */
[----:B------:R-:W-:Y:S01]  /*1f40*/  ISETP.NE.AND.EX P5, PT, RZ, c[0x0][0x35c], PT, P5 ;  /* 0x0000d700ff007a0c */ /* 0x000fe20003fa5350 */
[----:B---3--:R-:W-:-:S04]  /*1f50*/  @P2 IMAD.WIDE R10, R25, R148, c[0x0][0x370] ;  /* 0x0000dc00190a2625 */ /* 0x008fc800078e0294 */
[CC--:B------:R-:W-:Y:S01]  /*1f60*/  @P0 IMAD.WIDE R8, R25.reuse, R148.reuse, c[0x0][0x360] ;  /* 0x0000d80019080625 */ /* 0x0c0fe200078e0294 */
[----:B------:R-:W3:Y:S03]  /*1f70*/  @P2 LDG.E R12, [R10.64] ;  /* 0x000000080a0c2981 */ /* 0x000ee6000c1e1900 */
[CC--:B------:R-:W-:Y:S01]  /*1f80*/  IMAD.WIDE R6, R25.reuse, R148.reuse, c[0x0][0x348] ;  /* 0x0000d20019067625 */ /* 0x0c0fe200078e0294 */
[----:B------:R1:W5:Y:S03]  /*1f90*/  @P0 LDG.E R249, [R8.64] ;  /* 0x0000000808f90981 */ /* 0x000366000c1e1900 */
[CC--:B--2---:R-:W-:Y:S01]  /*1fa0*/  IMAD.WIDE R4, R25.reuse, R148.reuse, c[0x0][0x350] ;  /* 0x0000d40019047625 */ /* 0x0c4fe200078e0294 */
[----:B------:R1:W5:Y:S03]  /*1fb0*/  @P1 LDG.E R143, [R6.64] ;  /* 0x00000008068f1981 */ /* 0x000366000c1e1900 */
[----:B------:R-:W-:Y:S01]  /*1fc0*/  IMAD.WIDE R2, R25, R148, c[0x0][0x358] ;  /* 0x0000d60019027625 */ /* 0x000fe200078e0294 */
[----:B------:R1:W5:Y:S04]  /*1fd0*/  @P3 LDG.E R15, [R4.64] ;  /* 0x00000008040f3981 */ /* 0x000368000c1e1900 */
[----:B------:R1:W5:Y:S01]  /*1fe0*/  @P5 LDG.E R14, [R2.64] ;  /* 0x00000008020e5981 */ /* 0x000362000c1e1900 */
[----:B------:R-:W-:Y:S03]  /*1ff0*/  YIELD ;  /* 0x0000000000007946 */ /* 0x000fe60003800000 */
[----:B---3--:R1:W-:Y:S01]  /*2000*/  STL [R1+0x3c], R12 ;  /* 0x00003c0c01007387 */ /* 0x0083e20000100800 */
[----:B------:R-:W-:Y:S05]  /*2010*/  @P0 BRA `(.L_x_910) ;  /* 0x0000005000000947 */ /* 0x000fea0003800000 */
[----:B-----5:R-:W-:Y:S01]  /*2020*/  MOV R249, c[0x0][0x168] ;  /* 0x00005a0000f97a02 */ /* 0x020fe20000000f00 */
[----:B------:R-:W-:Y:S05]  /*2030*/  @!P1 BRA `(.L_x_910) ;  /* 0x0000003000009947 */ /* 0x000fea0003800000 */
[----:B-1----:R-:W2:Y:S04]  /*2040*/  LDG.E R8, [R6.64] ;  /* 0x0000000806087981 */ /* 0x002ea8000c1e1900 */
[----:B------:R-:W2:Y:S02]  /*2050*/  LDG.E R0, [R6.64+0x4] ;  /* 0x0000040806007981 */ /* 0x000ea4000c1e1900 */
[----:B--2---:R-:W-:-:S02]  /*2060*/  IADD3 R249, -R8, R0, RZ ;  /* 0x0000000008f97210 */ /* 0x004fc40007ffe1ff */
.L_x_910:
[----:B------:R-:W-:-:S04]  /*2070*/  ISETP.NE.U32.AND P0, PT, RZ, c[0x0][0x368], PT ;  /* 0x0000da00ff007a0c */ /* 0x000fc80003f05070 */
[----:B------:R-:W-:-:S13]  /*2080*/  ISETP.NE.AND.EX P0, PT, RZ, c[0x0][0x36c], PT, P0 ;  /* 0x0000db00ff007a0c */ /* 0x000fda0003f05300 */
[----:B------:R-:W-:Y:S05]  /*2090*/  @!P0 BRA `(.L_x_911) ;  /* 0x0000003000008947 */ /* 0x000fea0003800000 */
[----:B-1----:R-:W-:-:S05]  /*20a0*/  IMAD.WIDE R4, R25, R148, c[0x0][0x368] ;  /* 0x0000da0019047625 */ /* 0x002fca00078e0294 */
[----:B------:R1:W5:Y:S01]  /*20b0*/  LDG.E R13, [R4.64] ;  /* 0x00000008040d7981 */ /* 0x000362000c1e1900 */
[----:B------:R-:W-:Y:S05]  /*20c0*/  BRA `(.L_x_912) ;  /* 0x0000005000007947 */ /* 0x000fea0003800000 */
.L_x_911:
[----:B------:R-:W-:Y:S01]  /*20d0*/  MOV R13, UR6 ;  /* 0x00000006000d7c02 */ /* 0x000fe20008000f00 */
[----:B------:R-:W-:Y:S05]  /*20e0*/  @!P3 BRA `(.L_x_912) ;  /* 0x000000300000b947 */ /* 0x000fea0003800000 */
[----:B-1----:R-:W2:Y:S04]  /*20f0*/  LDG.E R6, [R4.64] ;  /* 0x0000000804067981 */ /* 0x002ea8000c1e1900 */
[----:B------:R-:W2:Y:S02]  /*2100*/  LDG.E R0, [R4.64+0x4] ;  /* 0x0000040804007981 */ /* 0x000ea4000c1e1900 */
[----:B--2---:R-:W-:Y:S02]  /*2110*/  IADD3 R13, -R6, R0, RZ ;  /* 0x00000000060d7210 */ /* 0x004fe40007ffe1ff */
.L_x_912:
[----:B-1----:R-:W2:Y:S04]  /*2120*/  LDL.LU R5, [R1+0x44] ;  /* 0x0000440001057983 */ /* 0x002ea80000300800 */
[----:B------:R1:W3:Y:S04]  /*2130*/  @P5 LDG.E R4, [R2.64] ;  /* 0x0000000802045981 */ /* 0x0002e8000c1e1900 */
[----:B------:R1:W3:Y:S01]  /*2140*/  @P5 LDG.E R0, [R2.64+0x4] ;  /* 0x0000040802005981 */ /* 0x0002e2000c1e1900 */
[----:B------:R-:W-:Y:S01]  /*2150*/  ISETP.NE.U32.AND P0, PT, RZ, c[0x0][0x378], PT ;  /* 0x0000de00ff007a0c */ /* 0x000fe20003f05070 */
[----:B-----5:R-:W-:-:S03]  /*2160*/  IMAD.MOV.U32 R136, RZ, RZ, R13 ;  /* 0x000000ffff887224 */ /* 0x020fc600078e000d */
[----:B------:R-:W-:Y:S01]  /*2170*/  ISETP.NE.AND.EX P0, PT, RZ, c[0x0][0x37c], PT, P0 ;  /* 0x0000df00ff007a0c */ /* 0x000fe20003f05300 */
[----:B------:R-:W-:-:S05]  /*2180*/  IMAD.MOV.U32 R6, RZ, RZ, c[0x0][0x2c4] ;  /* 0x0000b100ff067624 */ /* 0x000fca00078e00ff */
[----:B------:R-:W-:Y:S01]  /*2190*/  ISETP.NE.AND P2, PT, R6, 0x1, PT ;  /* 0x000000010600780c */ /* 0x000fe20003f45270 */
[----:B------:R-:W-:Y:S02]  /*21a0*/  IMAD.IADD R12, R13, 0x1, -R12 ;  /* 0x000000010d0c7824 */ /* 0x000fe400078e0a0c */
[----:B------:R-:W-:-:S04]  /*21b0*/  IMAD.MOV.U32 R6, RZ, RZ, c[0x0][0x32c] ;  /* 0x0000cb00ff067624 */ /* 0x000fc800078e00ff */
[----:B-1----:R-:W-:-:S05]  /*21c0*/  @P0 IMAD.WIDE R2, R25, R148, c[0x0][0x378] ;  /* 0x0000de0019020625 */ /* 0x002fca00078e0294 */
[----:B------:R1:W5:Y:S01]  /*21d0*/  @P0 LDG.E R136, [R2.64] ;  /* 0x0000000802880981 */ /* 0x000362000c1e1900 */
[----:B------:R-:W-:Y:S02]  /*21e0*/  ISETP.GE.AND P1, PT, R6, 0x1, PT ;  /* 0x000000010600780c */ /* 0x000fe40003f26270 */
[----:B------:R-:W-:-:S04]  /*21f0*/  LOP3.LUT R207, R207, 0xfffbffff, RZ, 0xc0, !PT ;  /* 0xfffbffffcfcf7812 */ /* 0x000fc800078ec0ff */
[----:B------:R-:W-:-:S04]  /*2200*/  @P2 LOP3.LUT R207, R207, 0x40000, RZ, 0xfc, !PT ;  /* 0x00040000cfcf2812 */ /* 0x000fc800078efcff */
[----:B------:R-:W-:-:S04]  /*2210*/  LOP3.LUT R207, R207, 0xfffeffff, RZ, 0xc0, !PT ;  /* 0xfffeffffcfcf7812 */ /* 0x000fc800078ec0ff */
[----:B------:R-:W-:Y:S01]  /*2220*/  @P1 LOP3.LUT R207, R207, 0x10000, RZ, 0xfc, !PT ;  /* 0x00010000cfcf1812 */ /* 0x000fe200078efcff */
[----:B-1----:R-:W-:Y:S02]  /*2230*/  IMAD.MOV.U32 R2, RZ, RZ, c[0x0][0x228] ;  /* 0x00008a00ff027624 */ /* 0x002fe400078e00ff */
[----:B--2---:R-:W-:-:S05]  /*2240*/  IMAD.SHL.U32 R7, R5, 0x80, RZ ;  /* 0x0000008005077824 */ /* 0x004fca00078e00ff */
[----:B------:R1:W-:Y:S01]  /*2250*/  STL [R1+0x38], R7 ;  /* 0x0000380701007387 */ /* 0x0003e20000100800 */
[----:B---3--:R-:W-:Y:S01]  /*2260*/  @P5 IMAD.IADD R2, R0, 0x1, -R4 ;  /* 0x0000000100025824 */ /* 0x008fe200078e0a04 */
[----:B------:R-:W-:-:S03]  /*2270*/  IADD3 R0, R7, 0x7f, RZ ;  /* 0x0000007f07007810 */ /* 0x000fc60007ffe0ff */
[----:B------:R-:W-:Y:S02]  /*2280*/  IMAD.IADD R250, R12, 0x1, R2 ;  /* 0x000000010cfa7824 */ /* 0x000fe400078e0202 */
[----:B------:R-:W-:-:S03]  /*2290*/  @P2 IMAD.HI.U32 R4, R0, c[0x0][0x2c8], RZ ;  /* 0x0000b20000042a27 */ /* 0x000fc600078e00ff */
[C---:B------:R-:W-:Y:S02]  /*22a0*/  IADD3 R3, R250.reuse, 0x4f, RZ ;  /* 0x0000004ffa037810 */ /* 0x040fe40007ffe0ff */
[----:B------:R-:W-:Y:S02]  /*22b0*/  @P2 SHF.R.U32.HI R0, RZ, c[0x0][0x2cc], R4 ;  /* 0x0000b300ff002a19 */ /* 0x000fe40000011604 */
[----:B------:R-:W-:Y:S01]  /*22c0*/  IADD3 R4, R250, 0x1, -R249 ;  /* 0x00000001fa047810 */ /* 0x000fe20007ffe8f9 */
[----:B------:R-:W-:-:S04]  /*22d0*/  IMAD.HI R3, R3, 0x66666667, RZ ;  /* 0x6666666703037827 */ /* 0x000fc800078e02ff */
[----:B------:R-:W-:Y:S01]  /*22e0*/  IMAD.IADD R0, R4, 0x1, R0 ;  /* 0x0000000104007824 */ /* 0x000fe200078e0200 */
[----:B------:R-:W-:-:S04]  /*22f0*/  SHF.R.U32.HI R5, RZ, 0x1f, R3 ;  /* 0x0000001fff057819 */ /* 0x000fc80000011603 */
[----:B------:R-:W-:Y:S02]  /*2300*/  LEA.HI.SX32 R144, R3, R5, 0x1b ;  /* 0x0000000503907211 */ /* 0x000fe400078fdaff */
[----:B------:R-:W-:Y:S01]  /*2310*/  IADD3 R4, R0, c[0x0][0x328], RZ ;  /* 0x0000ca0000047a10 */ /* 0x000fe20007ffe0ff */
[----:B------:R-:W-:Y:S05]  /*2320*/  @!P1 BRA `(.L_x_913) ;  /* 0x0000010000009947 */ /* 0x000fea0003800000 */
[C---:B-1----:R-:W-:Y:S01]  /*2330*/  ISETP.GT.AND P0, PT, R0.reuse, RZ, PT ;  /* 0x000000ff0000720c */ /* 0x042fe20003f04270 */
        /* <DEDUP_REMOVED lines=9> */
.L_x_915:
[----:B------:R-:W-:-:S13]  /*23d0*/  ISETP.NE.AND P0, PT, R6, 0x1, PT ;  /* 0x000000010600780c */ /* 0x000fda0003f05270 */
[----:B------:R-:W-:-:S05]  /*23e0*/  @P0 IMAD.HI.U32 R0, R3, c[0x0][0x330], RZ ;  /* 0x0000cc0003000a27 */ /* 0x000fca00078e00ff */
[----:B------:R-:W-:Y:S02]  /*23f0*/  @P0 SHF.R.U32.HI R3, RZ, c[0x0][0x334], R0 ;  /* 0x0000cd00ff030a19 */ /* 0x000fe40000011600 */
.L_x_916:
[----:B------:R-:W-:Y:S05]  /*2400*/  BSYNC B0 ;  /* 0x0000000000007941 */ /* 0x000fea0003800000 */
.L_x_914:
[----:B------:R-:W-:-:S05]  /*2410*/  IMAD R3, R3, R6, c[0x0][0x32c] ;  /* 0x0000cb0003037624 */ /* 0x000fca00078e0206 */
[----:B------:R-:W-:-:S04]  /*2420*/  IMNMX R4, R4, R3, PT ;  /* 0x0000000304047217 */ /* 0x000fc80003800200 */
.L_x_913:
[----:B-1----:R-:W-:Y:S01]  /*2430*/  IADD3 R4, R4, 0x4f, RZ ;  /* 0x0000004f04047810 */ /* 0x002fe20007ffe0ff */
[----:B------:R-:W-:-:S04]  /*2440*/  @P2 IMAD.HI.U32 R3, R7, c[0x0][0x2c8], RZ ;  /* 0x0000b20007032a27 */ /* 0x000fc800078e00ff */
[----:B------:R-:W-:-:S04]  /*2450*/  IMAD.HI R4, R4, 0x66666667, RZ ;  /* 0x6666666704047827 */ /* 0x000fc800078e02ff */
[----:B------:R-:W-:Y:S01]  /*2460*/  IMAD.MOV.U32 R0, RZ, RZ, R7 ;  /* 0x000000ffff007224 */ /* 0x000fe200078e0007 */
[----:B------:R-:W-:Y:S01]  /*2470*/  @P2 SHF.R.U32.HI R0, RZ, c[0x0][0x2cc], R3 ;  /* 0x0000b300ff002a19 */ /* 0x000fe20000011603 */
[----:B------:R-:W-:Y:S01]  /*2480*/  IMAD.IADD R230, R250, 0x1, -R249 ;  /* 0x00000001fae67824 */ /* 0x000fe200078e0af9 */
[----:B------:R-:W-:-:S03]  /*2490*/  SHF.R.U32.HI R3, RZ, 0x1f, R4 ;  /* 0x0000001fff037819 */ /* 0x000fc60000011604 */
[----:B------:R-:W-:Y:S01]  /*24a0*/  IMAD.IADD R0, R230, 0x1, R0 ;  /* 0x00000001e6007824 */ /* 0x000fe200078e0200 */
[----:B------:R-:W-:-:S04]  /*24b0*/  LEA.HI.SX32 R7, R4, R3, 0x1b ;  /* 0x0000000304077211 */ /* 0x000fc800078fdaff */
[----:B------:R-:W-:Y:S02]  /*24c0*/  IADD3 R3, R0, -c[0x0][0x324], RZ ;  /* 0x8000c90000037a10 */ /* 0x000fe40007ffe0ff */
        /* <DEDUP_REMOVED lines=11> */
.L_x_919:
[----:B------:R-:W-:-:S13]  /*2580*/  ISETP.NE.AND P0, PT, R6, 0x1, PT ;  /* 0x000000010600780c */ /* 0x000fda0003f05270 */
[----:B------:R-:W-:-:S05]  /*2590*/  @P0 IMAD.HI.U32 R4, R0, c[0x0][0x330], RZ ;  /* 0x0000cc0000040a27 */ /* 0x000fca00078e00ff */
[----:B------:R-:W-:Y:S02]  /*25a0*/  @P0 SHF.R.U32.HI R0, RZ, c[0x0][0x334], R4 ;  /* 0x0000cd00ff000a19 */ /* 0x000fe40000011604 */
.L_x_920:
[----:B------:R-:W-:Y:S05]  /*25b0*/  BSYNC B0 ;  /* 0x0000000000007941 */ /* 0x000fea0003800000 */
.L_x_918:
[----:B------:R-:W-:-:S05]  /*25c0*/  IMAD R0, R0, c[0x0][0x32c], RZ ;  /* 0x0000cb0000007a24 */ /* 0x000fca00078e02ff */
[----:B------:R-:W-:-:S04]  /*25d0*/  IMNMX R3, R3, R0, !PT ;  /* 0x0000000003037217 */ /* 0x000fc80007800200 */
.L_x_917:
        /* <DEDUP_REMOVED lines=12> */
[----:B------:R-:W-:Y:S02]  /*26a0*/  SHF.R.U32.HI R8, RZ, 0x10, R3 ;  /* 0x00000010ff087819 */ /* 0x000fe40000011603 */
[----:B------:R-:W-:Y:S02]  /*26b0*/  LOP3.LUT R17, R3, 0xff, RZ, 0xc0, !PT ;  /* 0x000000ff03117812 */ /* 0x000fe400078ec0ff */
[C---:B------:R-:W-:Y:S01]  /*26c0*/  ISETP.NE.AND P1, PT, R8.reuse, RZ, PT ;  /* 0x000000ff0800720c */ /* 0x040fe20003f25270 */
[----:B------:R1:W-:Y:S03]  /*26d0*/  STL [R1+0x44], R8 ;  /* 0x0000440801007387 */ /* 0x0003e60000100800 */
[----:B------:R-:W-:Y:S01]  /*26e0*/  SEL R130, R8, c[0x0][0x338], P1 ;  /* 0x0000ce0008827a07 */ /* 0x000fe20000800000 */
[----:B------:R1:W-:Y:S01]  /*26f0*/  STL [R1+0x64], R17 ;  /* 0x0000641101007387 */ /* 0x0003e20000100800 */
[----:B------:R-:W-:Y:S05]  /*2700*/  @!P0 BRA `(.L_x_922) ;  /* 0x000001d000008947 */ /* 0x000fea0003800000 */
[----:B------:R-:W-:Y:S02]  /*2710*/  IABS R3, R130 ;  /* 0x0000008200037213 */ /* 0x000fe40000000000 */
[----:B------:R-:W-:-:S02]  /*2720*/  IADD3 R4, R130, -0x1, R7 ;  /* 0xffffffff82047810 */ /* 0x000fc40007ffe007 */
[----:B------:R-:W2:Y:S03]  /*2730*/  I2F.RP R0, R3 ;  /* 0x0000000300007306 */ /* 0x000ea60000209400 */
[----:B-1----:R-:W-:Y:S02]  /*2740*/  IMAD.IADD R8, R4, 0x1, -R6 ;  /* 0x0000000104087824 */ /* 0x002fe400078e0a06 */
[----:B------:R-:W-:-:S03]  /*2750*/  IMAD.MOV.U32 R4, RZ, RZ, RZ ;  /* 0x000000ffff047224 */ /* 0x000fc600078e00ff */
[----:B------:R-:W-:Y:S01]  /*2760*/  IABS R11, R8 ;  /* 0x00000008000b7213 */ /* 0x000fe20000000000 */
[----:B--2---:R-:W1:Y:S02]  /*2770*/  MUFU.RCP R0, R0 ;  /* 0x0000000000007308 */ /* 0x004e640000001000 */
        /* <DEDUP_REMOVED lines=22> */
.L_x_922:
[----:B------:R-:W-:Y:S05]  /*28e0*/  BSYNC B0 ;  /* 0x0000000000007941 */ /* 0x000fea0003800000 */
.L_x_921:
[----:B------:R-:W-:-:S04]  /*28f0*/  IMAD R3, R17, R0, R6 ;  /* 0x0000000011037224 */ /* 0x000fc800078e0206 */
[C---:B------:R-:W-:Y:S02]  /*2900*/  IMAD.IADD R0, R3.reuse, 0x1, R0 ;  /* 0x0000000103007824 */ /* 0x040fe400078e0200 */
[----:B------:R-:W-:-:S03]  /*2910*/  IMAD R3, R3, 0x50, -R12 ;  /* 0x0000005003037824 */ /* 0x000fc600078e0a0c */
[----:B------:R-:W-:Y:S02]  /*2920*/  IMNMX R0, R7, R0, PT ;  /* 0x0000000007007217 */ /* 0x000fe40003800200 */
[----:B------:R-:W-:-:S03]  /*2930*/  IMNMX R3, RZ, R3, !PT ;  /* 0x00000003ff037217 */ /* 0x000fc60007800200 */
[----:B------:R-:W-:Y:S02]  /*2940*/  IMAD R0, R0, 0x50, -R12 ;  /* 0x0000005000007824 */ /* 0x000fe400078e0a0c */
[----:B------:R-:W-:-:S03]  /*2950*/  IMAD.WIDE.U32 R4, R3, -0x33333333, RZ ;  /* 0xcccccccd03047825 */ /* 0x000fc600078e00ff */
        /* <DEDUP_REMOVED lines=11> */
[----:B------:R-:W2:Y:S03]  /*2a10*/  S2R R9, SR_TID.X ;  /* 0x0000000000097919 */ /* 0x000ea60000002100 */
[----:B------:R-:W-:-:S13]  /*2a20*/  ISETP.NE.AND.EX P4, PT, RZ, c[0x0][0x344], PT, P0 ;  /* 0x0000d100ff007a0c */ /* 0x000fda0003f85300 */
[----:B------:R-:W-:-:S05]  /*2a30*/  @P4 IMAD.WIDE R4, R25, R148, c[0x0][0x340] ;  /* 0x0000d00019044625 */ /* 0x000fca00078e0294 */
[----:B------:R3:W4:Y:S01]  /*2a40*/  @P4 LDG.E R21, [R4.64] ;  /* 0x0000000804154981 */ /* 0x000722000c1e1900 */
[----:B-12---:R-:W-:-:S04]  /*2a50*/  SHF.R.S32.HI R8, RZ, 0x1f, R9 ;  /* 0x0000001fff087819 */ /* 0x006fc80000011409 */
[----:B------:R-:W-:-:S04]  /*2a60*/  LEA.HI R8, R8, R9, RZ, 0x3 ;  /* 0x0000000908087211 */ /* 0x000fc800078f18ff */
[----:B------:R-:W-:Y:S02]  /*2a70*/  SHF.R.S32.HI R8, RZ, 0x3, R8 ;  /* 0x00000003ff087819 */ /* 0x000fe40000011408 */
[----:B------:R-:W-:Y:S02]  /*2a80*/  SHF.R.S32.HI R3, RZ, 0x1f, R14 ;  /* 0x0000001fff037819 */ /* 0x000fe4000001140e */
[----:B------:R-:W-:-:S04]  /*2a90*/  IADD3 R104, P0, R8, R14, RZ ;  /* 0x0000000e08687210 */ /* 0x000fc80007f1e0ff */
[----:B------:R-:W-:-:S05]  /*2aa0*/  LEA.HI.X.SX32 R105, R8, R3, 0x1, P0 ;  /* 0x0000000308697211 */ /* 0x000fca00000f0eff */
[----:B------:R-:W-:Y:S02]  /*2ab0*/  IMAD R3, R105, c[0x0][0x238], RZ ;  /* 0x00008e0069037a24 */ /* 0x000fe400078e02ff */
[----:B---3--:R-:W-:Y:S01]  /*2ac0*/  IMAD.WIDE.U32 R4, R104, c[0x0][0x238], R244 ;  /* 0x00008e0068047a25 */ /* 0x008fe200078e00f4 */
[----:B------:R-:W-:-:S03]  /*2ad0*/  LOP3.LUT R24, R16, 0xffff, RZ, 0xc0, !PT ;  /* 0x0000ffff10187812 */ /* 0x000fc600078ec0ff */
[----:B------:R-:W-:Y:S01]  /*2ae0*/  IMAD R3, R104, c[0x0][0x23c], R3 ;  /* 0x00008f0068037a24 */ /* 0x000fe200078e0203 */
[----:B------:R-:W-:-:S03]  /*2af0*/  SHF.R.S32.HI R20, RZ, 0x1f, R25 ;  /* 0x0000001fff147819 */ /* 0x000fc60000011419 */
[----:B------:R-:W-:Y:S01]  /*2b00*/  IMAD.IADD R5, R5, 0x1, R3 ;  /* 0x0000000105057824 */ /* 0x000fe200078e0203 */
[----:B------:R-:W-:Y:S01]  /*2b10*/  SEL R22, R20, RZ, !P5 ;  /* 0x000000ff14167207 */ /* 0x000fe20006800000 */
[----:B------:R-:W-:Y:S01]  /*2b20*/  IMAD.MOV.U32 R134, RZ, RZ, 0x50 ;  /* 0x00000050ff867424 */ /* 0x000fe200078e00ff */
[----:B------:R-:W-:Y:S01]  /*2b30*/  IADD3 R29, R0, -0x1, RZ ;  /* 0xffffffff001d7810 */ /* 0x000fe20007ffe0ff */
[----:B------:R-:W-:Y:S01]  /*2b40*/  IMAD.WIDE.U32 R4, R24, c[0x0][0x240], R4 ;  /* 0x0000900018047a25 */ /* 0x000fe200078e0004 */
[----:B------:R-:W-:Y:S02]  /*2b50*/  IADD3 R103, -R8, R2, RZ ;  /* 0x0000000208677210 */ /* 0x000fe40007ffe1ff */
[----:B------:R-:W-:Y:S01]  /*2b60*/  SEL R23, R25, RZ, !P5 ;  /* 0x000000ff19177207 */ /* 0x000fe20006800000 */
[----:B------:R-:W-:Y:S02]  /*2b70*/  IMAD R5, R24, c[0x0][0x244], R5 ;  /* 0x0000910018057a24 */ /* 0x000fe400078e0205 */
[----:B------:R-:W-:-:S02]  /*2b80*/  IMAD R0, R22, c[0x0][0x248], RZ ;  /* 0x0000920016007a24 */ /* 0x000fc400078e02ff */
        /* <DEDUP_REMOVED lines=15> */
[----:B------:R-:W-:-:S03]  /*2c80*/  MOV R16, c[0x0][0x238] ;  /* 0x00008e0000107a02 */ /* 0x000fc60000000f00 */
[----:B------:R-:W-:Y:S01]  /*2c90*/  IMAD.IADD R5, R5, 0x1, R0 ;  /* 0x0000000105057824 */ /* 0x000fe200078e0200 */
[----:B------:R-:W-:Y:S02]  /*2ca0*/  @P0 LEA R6, P2, R4, c[0x0][0x220], 0x1 ;  /* 0x0000880004060a11 */ /* 0x000fe400078408ff */
[----:B------:R-:W-:Y:S02]  /*2cb0*/  SHF.L.U32 R153, R16, 0x4, RZ ;  /* 0x0000000410997819 */ /* 0x000fe400000006ff */
[----:B------:R-:W-:Y:S02]  /*2cc0*/  @P0 LEA.HI.X R7, R4, c[0x0][0x224], R5, 0x1, P2 ;  /* 0x0000890004070a11 */ /* 0x000fe400010f0c05 */
[----:B------:R-:W-:Y:S02]  /*2cd0*/  SHF.L.U64.HI R148, R16, R148, c[0x0][0x23c] ;  /* 0x00008f0010947619 */ /* 0x000fe40000010294 */
[----:B------:R-:W-:Y:S01]  /*2ce0*/  @P1 IADD3 R0, P3, R153, R4, RZ ;  /* 0x0000000499001210 */ /* 0x000fe20007f7e0ff */
[----:B------:R-:W-:Y:S01]  /*2cf0*/  @!PT LDS RZ, [RZ] ;  /* 0x00000000fffff984 */ /* 0x000fe20000000800 */
[----:B------:R-:W-:Y:S01]  /*2d00*/  @!PT LDS RZ, [RZ] ;  /* 0x00000000fffff984 */ /* 0x000fe20000000800 */
[----:B------:R-:W-:Y:S01]  /*2d10*/  @!PT LDS RZ, [RZ] ;  /* 0x00000000fffff984 */ /* 0x000fe20000000800 */
[----:B------:R1:W-:Y:S01]  /*2d20*/  @P0 LDGSTS.E.BYPASS.LTC128B.128 [R208+0x2900], [R6.64], !P6 ;  /* 0x0290000006d00fae */ /* 0x0003e2000f101d48 */
[----:B------:R-:W-:-:S03]  /*2d30*/  ISETP.GE.AND P2, PT, R3, 0x21, PT ;  /* 0x000000210300780c */ /* 0x000fc60003f46270 */
[----:B-1----:R-:W-:Y:S01]  /*2d40*/  @P1 IMAD.X R7, R5, 0x1, R148, P3 ;  /* 0x0000000105071824 */ /* 0x002fe200018e0694 */
[----:B------:R-:W-:-:S04]  /*2d50*/  @P1 LEA R6, P0, R0, c[0x0][0x220], 0x1 ;  /* 0x0000880000061a11 */ /* 0x000fc800078008ff */
[----:B------:R-:W-:Y:S02]  /*2d60*/  @P1 LEA.HI.X R7, R0, c[0x0][0x224], R7, 0x1, P0 ;  /* 0x0000890000071a11 */ /* 0x000fe400000f0c07 */
[----:B------:R-:W-:-:S03]  /*2d70*/  ISETP.GE.AND P0, PT, R3, 0x31, PT ;  /* 0x000000310300780c */ /* 0x000fc60003f06270 */
[----:B------:R1:W-:Y:S01]  /*2d80*/  @P1 LDGSTS.E.BYPASS.LTC128B.128 [R208+0x3100], [R6.64], !P6 ;  /* 0x0310000006d01fae */ /* 0x0003e2000f101d48 */
[----:B------:R-:W-:Y:S02]  /*2d90*/  @P2 LEA R0, P1, R16, R4, 0x5 ;  /* 0x0000000410002211 */ /* 0x000fe400078228ff */
[----:B-1----:R-:W-:-:S04]  /*2da0*/  @P2 MOV R6, c[0x0][0x23c] ;  /* 0x00008f0000062a02 */ /* 0x002fc80000000f00 */
[----:B------:R-:W-:Y:S02]  /*2db0*/  @P2 LEA.HI.X R6, R16, R5, R6, 0x5, P1 ;  /* 0x0000000510062211 */ /* 0x000fe400008f2c06 */
[----:B------:R-:W-:Y:S01]  /*2dc0*/  @P2 LEA R8, P1, R0, c[0x0][0x220], 0x1 ;  /* 0x0000880000082a11 */ /* 0x000fe200078208ff */
[----:B------:R-:W-:-:S03]  /*2dd0*/  @P0 IMAD.MOV.U32 R7, RZ, RZ, c[0x0][0x23c] ;  /* 0x00008f00ff070624 */ /* 0x000fc600078e00ff */
[----:B------:R-:W-:Y:S02]  /*2de0*/  @P2 LEA.HI.X R9, R0, c[0x0][0x224], R6, 0x1, P1 ;  /* 0x0000890000092a11 */ /* 0x000fe400008f0c06 */
[----:B------:R-:W-:Y:S01]  /*2df0*/  ISETP.GE.AND P1, PT, R3, 0x41, PT ;  /* 0x000000410300780c */ /* 0x000fe20003f26270 */
[----:B------:R-:W-:Y:S02]  /*2e00*/  @P0 IMAD R0, R7, 0x30, RZ ;  /* 0x0000003007000824 */ /* 0x000fe400078e02ff */
[----:B------:R-:W-:Y:S01]  /*2e10*/  @P0 IMAD.WIDE.U32 R6, R16, 0x30, R4 ;  /* 0x0000003010060825 */ /* 0x000fe200078e0004 */
[----:B------:R1:W-:Y:S01]  /*2e20*/  @P2 LDGSTS.E.BYPASS.LTC128B.128 [R208+0x3900], [R8.64], !P6 ;  /* 0x0390000008d02fae */ /* 0x0003e2000f101d48 */
[----:B------:R-:W-:-:S03]  /*2e30*/  SHF.R.S32.HI R3, RZ, 0x1f, R125 ;  /* 0x0000001fff037819 */ /* 0x000fc6000001147d */
[----:B------:R-:W-:Y:S02]  /*2e40*/  @P0 IADD3 R0, R7, R0, RZ ;  /* 0x0000000007000210 */ /* 0x000fe40007ffe0ff */
[----:B------:R-:W-:-:S03]  /*2e50*/  @P0 LEA R18, P2, R6, c[0x0][0x220], 0x1 ;  /* 0x0000880006120a11 */ /* 0x000fc600078408ff */
[----:B------:R-:W-:Y:S02]  /*2e60*/  @P1 MOV R12, c[0x0][0x23c] ;  /* 0x00008f00000c1a02 */ /* 0x000fe40000000f00 */
[----:B------:R-:W-:Y:S01]  /*2e70*/  @P0 LEA.HI.X R19, R6, c[0x0][0x224], R0, 0x1, P2 ;  /* 0x0000890006130a11 */ /* 0x000fe200010f0c00 */
[C---:B------:R-:W-:Y:S01]  /*2e80*/  IMAD R0, R3.reuse, c[0x0][0x280], RZ ;  /* 0x0000a00003007a24 */ /* 0x040fe200078e02ff */
[C---:B------:R-:W-:Y:S01]  /*2e90*/  @P1 LEA R4, P2, R16.reuse, R4, 0x6 ;  /* 0x0000000410041211 */ /* 0x040fe200078430ff */
[----:B------:R-:W-:Y:S02]  /*2ea0*/  IMAD R3, R3, c[0x0][0x290], RZ ;  /* 0x0000a40003037a24 */ /* 0x000fe400078e02ff */
[C---:B------:R-:W-:Y:S01]  /*2eb0*/  IMAD.WIDE.U32 R6, R125.reuse, c[0x0][0x280], R90 ;  /* 0x0000a0007d067a25 */ /* 0x040fe200078e005a */
[----:B------:R-:W-:Y:S01]  /*2ec0*/  @P1 LEA.HI.X R5, R16, R5, R12, 0x6, P2 ;  /* 0x0000000510051211 */ /* 0x000fe200010f340c */
[----:B------:R2:W-:Y:S01]  /*2ed0*/  @P0 LDGSTS.E.BYPASS.LTC128B.128 [R208+0x4100], [R18.64], !P6 ;  /* 0x0410000012d00fae */ /* 0x0005e2000f101d48 */
[----:B------:R-:W-:Y:S01]  /*2ee0*/  @P1 LEA R16, P2, R4, c[0x0][0x220], 0x1 ;  /* 0x0000880004101a11 */ /* 0x000fe200078408ff */
[----:B------:R-:W-:-:S02]  /*2ef0*/  IMAD R0, R125, c[0x0][0x284], R0 ;  /* 0x0000a1007d007a24 */ /* 0x000fc400078e0200 */
[----:B------:R-:W-:Y:S02]  /*2f00*/  IMAD.IADD R128, R13, 0x1, R15 ;  /* 0x000000010d807824 */ /* 0x000fe400078e020f */
[----:B-1----:R-:W-:Y:S01]  /*2f10*/  IMAD.WIDE.U32 R8, R125, c[0x0][0x280], R84 ;  /* 0x0000a0007d087a25 */ /* 0x002fe200078e0054 */
[----:B------:R-:W-:-:S03]  /*2f20*/  @P1 LEA.HI.X R17, R4, c[0x0][0x224], R5, 0x1, P2 ;  /* 0x0000890004111a11 */ /* 0x000fc600010f0c05 */
[----:B------:R-:W-:-:S04]  /*2f30*/  IMAD.WIDE.U32 R10, R125, c[0x0][0x290], R90 ;  /* 0x0000a4007d0a7a25 */ /* 0x000fc800078e005a */
[C---:B------:R-:W-:Y:S01]  /*2f40*/  IMAD R3, R125.reuse, c[0x0][0x294], R3 ;  /* 0x0000a5007d037a24 */ /* 0x040fe200078e0203 */
[----:B------:R2:W-:Y:S01]  /*2f50*/  @P1 LDGSTS.E.BYPASS.LTC128B.128 [R208+0x4900], [R16.64], !P6 ;  /* 0x0490000010d01fae */ /* 0x0005e2000f101d48 */
[----:B------:R-:W-:-:S04]  /*2f60*/  IMAD.WIDE.U32 R14, R125, c[0x0][0x290], R84 ;  /* 0x0000a4007d0e7a25 */ /* 0x000fc800078e0054 */
[----:B------:R-:W-:Y:S02]  /*2f70*/  IMAD.IADD R13, R7, 0x1, R0 ;  /* 0x00000001070d7824 */ /* 0x000fe400078e0200 */
[----:B------:R-:W-:Y:S01]  /*2f80*/  IMAD.IADD R9, R0, 0x1, R9 ;  /* 0x0000000100097824 */ /* 0x000fe200078e0209 */
[----:B-----5:R-:W-:Y:S01]  /*2f90*/  SHF.R.S32.HI R0, RZ, 0x1f, R136 ;  /* 0x0000001fff007819 */ /* 0x020fe20000011488 */
[----:B------:R-:W-:Y:S01]  /*2fa0*/  IMAD.MOV.U32 R12, RZ, RZ, R6 ;  /* 0x000000ffff0c7224 */ /* 0x000fe200078e0006 */
[----:B------:R-:W-:Y:S01]  /*2fb0*/  IADD3 R11, R11, R3, RZ ;  /* 0x000000030b0b7210 */ /* 0x000fe20007ffe0ff */
[----:B------:R-:W-:Y:S01]  /*2fc0*/  IMAD.MOV.U32 R131, RZ, RZ, c[0x0][0x280] ;  /* 0x0000a000ff837624 */ /* 0x000fe200078e00ff */
[----:B------:R-:W-:Y:S01]  /*2fd0*/  IADD3 R7, R3, R15, RZ ;  /* 0x0000000f03077210 */ /* 0x000fe20007ffe0ff */
[C---:B------:R-:W-:Y:S01]  /*2fe0*/  IMAD R3, R0.reuse, c[0x0][0x280], RZ ;  /* 0x0000a00000037a24 */ /* 0x040fe200078e02ff */
[----:B------:R-:W-:Y:S01]  /*2ff0*/  MOV R6, R14 ;  /* 0x0000000e00067202 */ /* 0x000fe20000000f00 */
[----:B------:R-:W-:Y:S01]  /*3000*/  IMAD R0, R0, c[0x0][0x290], RZ ;  /* 0x0000a40000007a24 */ /* 0x000fe200078e02ff */
[----:B------:R-:W-:Y:S01]  /*3010*/  MOV R142, 0x5 ;  /* 0x00000005008e7802 */ /* 0x000fe20000000f00 */
[----:B------:R-:W-:-:S02]  /*3020*/  IMAD R145, R134, c[0x0][0x284], RZ ;  /* 0x0000a10086917a24 */ /* 0x000fc400078e02ff */
[C---:B------:R-:W-:Y:S02]  /*3030*/  IMAD R146, R134.reuse, c[0x0][0x294], RZ ;  /* 0x0000a50086927a24 */ /* 0x040fe400078e02ff */
[----:B------:R-:W-:Y:S01]  /*3040*/  IMAD.WIDE.U32 R138, R134, c[0x0][0x280], RZ ;  /* 0x0000a000868a7a25 */ /* 0x000fe200078e00ff */
[----:B------:R-:W-:Y:S01]  /*3050*/  ISETP.GE.AND P1, PT, R241, c[0x0][0x1d4], PT ;  /* 0x00007500f1007a0c */ /* 0x000fe20003f26270 */
[----:B------:R-:W0:Y:S01]  /*3060*/  LDGDEPBAR ;  /* 0x00000000000079af */ /* 0x000e220000000000 */
        /* <DEDUP_REMOVED lines=19> */
[----:B------:R-:W-:Y:S01]  /*31a0*/  SHF.L.U64.HI R142, R150, R142, c[0x0][0x294] ;  /* 0x0000a500968e7619 */ /* 0x000fe2000001028e */
[----:B------:R-:W-:Y:S01]  /*31b0*/  IMAD R123, R24, c[0x0][0x1ec], R115 ;  /* 0x00007b00187b7a24 */ /* 0x000fe200078e0273 */
[----:B------:R-:W-:Y:S01]  /*31c0*/  SHF.L.U32 R152, R150, 0x5, RZ ;  /* 0x0000000596987819 */ /* 0x000fe200000006ff */
[----:B------:R-:W-:Y:S01]  /*31d0*/  IMAD R122, R24, c[0x0][0x214], R113 ;  /* 0x00008500187a7a24 */ /* 0x000fe200078e0271 */
[----:B------:R-:W-:Y:S01]  /*31e0*/  IADD3 R146, R135, R146, RZ ;  /* 0x0000009287927210 */ /* 0x000fe20007ffe0ff */
[----:B------:R-:W-:Y:S01]  /*31f0*/  IMAD.IADD R101, R93, 0x1, R3 ;  /* 0x000000015d657824 */ /* 0x000fe200078e0203 */
[----:B------:R-:W-:Y:S01]  /*3200*/  IADD3 R99, R3, R87, RZ ;  /* 0x0000005703637210 */ /* 0x000fe20007ffe0ff */
[----:B------:R-:W-:Y:S01]  /*3210*/  IMAD.IADD R100, R89, 0x1, R0 ;  /* 0x0000000159647824 */ /* 0x000fe200078e0200 */
[----:B------:R-:W-:-:S02]  /*3220*/  IADD3 R98, R0, R83, RZ ;  /* 0x0000005300627210 */ /* 0x000fc40007ffe0ff */
[--C-:B----4-:R-:W-:Y:S01]  /*3230*/  @P4 SHF.R.S32.HI R5, RZ, 0x1f, R21.reuse ;  /* 0x0000001fff054819 */ /* 0x110fe20000011415 */
[----:B------:R-:W-:Y:S02]  /*3240*/  @!P4 IMAD.MOV.U32 R5, RZ, RZ, R20 ;  /* 0x000000ffff05c224 */ /* 0x000fe400078e0014 */
[----:B------:R-:W-:Y:S01]  /*3250*/  @P4 IMAD.MOV.U32 R4, RZ, RZ, R21 ;  /* 0x000000ffff044224 */ /* 0x000fe200078e0015 */
[----:B------:R-:W-:Y:S01]  /*3260*/  @!P4 MOV R4, R25 ;  /* 0x000000190004c202 */ /* 0x000fe20000000f00 */
[----:B------:R-:W-:-:S04]  /*3270*/  IMAD R5, R5, c[0x0][0x2b0], RZ ;  /* 0x0000ac0005057a24 */ /* 0x000fc800078e02ff */
[C---:B------:R-:W-:Y:S02]  /*3280*/  IMAD R5, R4.reuse, c[0x0][0x2b4], R5 ;  /* 0x0000ad0004057a24 */ /* 0x040fe400078e0205 */
[----:B------:R-:W-:-:S05]  /*3290*/  IMAD.WIDE.U32 R110, R4, c[0x0][0x2b0], RZ ;  /* 0x0000ac00046e7a25 */ /* 0x000fca00078e00ff */
[----:B------:R-:W-:Y:S02]  /*32a0*/  IADD3 R120, R111, R5, RZ ;  /* 0x000000056f787210 */ /* 0x000fe40007ffe0ff */
[----:B--2---:R-:W2:Y:S04]  /*32b0*/  LDL R19, [R1+0x54] ;  /* 0x0000540001137983 */ /* 0x004ea80000100800 */
[----:B------:R-:W3:Y:S04]  /*32c0*/  LDL R16, [R1+0x58] ;  /* 0x0000580001107983 */ /* 0x000ee80000100800 */
[----:B------:R-:W4:Y:S04]  /*32d0*/  LDL R15, [R1+0x60] ;  /* 0x00006000010f7983 */ /* 0x000f280000100800 */
[----:B------:R-:W5:Y:S01]  /*32e0*/  LDL R14, [R1+0x5c] ;  /* 0x00005c00010e7983 */ /* 0x000f620000100800 */
[----:B------:R-:W-:Y:S01]  /*32f0*/  ISETP.GE.AND P0, PT, R84, c[0x0][0x27c], PT ;  /* 0x00009f0054007a0c */ /* 0x000fe20003f06270 */
[----:B------:R-:W-:Y:S01]  /*3300*/  IMAD R0, R22, c[0x0][0x268], RZ ;  /* 0x00009a0016007a24 */ /* 0x000fe200078e02ff */
[C---:B------:R-:W-:Y:S01]  /*3310*/  IADD3 R17, R125.reuse, 0x20, RZ ;  /* 0x000000207d117810 */ /* 0x040fe20007ffe0ff */
[----:B------:R-:W-:Y:S01]  /*3320*/  IMAD.WIDE.U32 R4, R24, c[0x0][0x260], R244 ;  /* 0x0000980018047a25 */ /* 0x000fe200078e00f4 */
[----:B------:R-:W-:Y:S01]  /*3330*/  SEL R3, RZ, c[0x0][0x27c], !P0 ;  /* 0x00009f00ff037a07 */ /* 0x000fe20004000000 */
[----:B------:R-:W-:Y:S01]  /*3340*/  ULDC.U8 UR5, c[0x0][0x298] ;  /* 0x0000a60000057ab9 */ /* 0x000fe20000000000 */
[----:B------:R-:W-:Y:S01]  /*3350*/  IADD3 R18, R125, 0x40, RZ ;  /* 0x000000407d127810 */ /* 0x000fe20007ffe0ff */
[----:B------:R-:W-:Y:S01]  /*3360*/  IMAD.SHL.U32 R17, R17, 0x40, RZ ;  /* 0x0000004011117824 */ /* 0x000fe200078e00ff */
[----:B------:R-:W-:Y:S01]  /*3370*/  P2R R121, PR, RZ, 0x1 ;  /* 0x00000001ff797803 */ /* 0x000fe20000000000 */
[----:B------:R-:W-:-:S02]  /*3380*/  IMAD.IADD R3, R84, 0x1, R3 ;  /* 0x0000000154037824 */ /* 0x000fc400078e0203 */
[----:B------:R-:W-:Y:S01]  /*3390*/  IMAD R6, R23, c[0x0][0x26c], R0 ;  /* 0x00009b0017067a24 */ /* 0x000fe200078e0200 */
[----:B------:R-:W-:Y:S01]  /*33a0*/  LOP3.LUT R17, R17, 0x1c0, RZ, 0xc0, !PT ;  /* 0x000001c011117812 */ /* 0x000fe200078ec0ff */
[----:B------:R-:W-:Y:S01]  /*33b0*/  IMAD R5, R24, c[0x0][0x264], R5 ;  /* 0x0000990018057a24 */ /* 0x000fe200078e0205 */
[----:B------:R-:W-:Y:S01]  /*33c0*/  SHF.R.S32.HI R0, RZ, 0x1f, R3 ;  /* 0x0000001fff007819 */ /* 0x000fe20000011403 */
[----:B------:R-:W-:Y:S02]  /*33d0*/  IMAD.SHL.U32 R18, R18, 0x40, RZ ;  /* 0x0000004012127824 */ /* 0x000fe400078e00ff */
[----:B------:R-:W-:Y:S01]  /*33e0*/  IMAD.WIDE.U32 R78, R23, c[0x0][0x268], R4 ;  /* 0x00009a00174e7a25 */ /* 0x000fe200078e0004 */
[----:B------:R-:W-:Y:S02]  /*33f0*/  LEA.HI R3, R0, R3, RZ, 0x3 ;  /* 0x0000000300037211 */ /* 0x000fe400078f18ff */
[----:B------:R-:W-:Y:S01]  /*3400*/  LOP3.LUT R18, R18, 0x1c0, RZ, 0xc0, !PT ;  /* 0x000001c012127812 */ /* 0x000fe200078ec0ff */
[----:B------:R-:W-:Y:S01]  /*3410*/  IMAD.IADD R80, R79, 0x1, R6 ;  /* 0x000000014f507824 */ /* 0x000fe200078e0206 */
[--C-:B------:R-:W-:Y:S01]  /*3420*/  LOP3.LUT R5, R17, 0x38, R3.reuse, 0xf8, !PT ;  /* 0x0000003811057812 */ /* 0x100fe200078ef803 */
[----:B------:R-:W-:Y:S01]  /*3430*/  IMAD.MOV.U32 R137, RZ, RZ, 0x6 ;  /* 0x00000006ff897424 */ /* 0x000fe200078e00ff */
[----:B------:R-:W1:Y:S01]  /*3440*/  S2R R17, SR_TID.X ;  /* 0x0000000000117919 */ /* 0x000e620000002100 */
[--C-:B------:R-:W-:Y:S01]  /*3450*/  LOP3.LUT R4, R18, 0x38, R3.reuse, 0xf8, !PT ;  /* 0x0000003812047812 */ /* 0x100fe200078ef803 */
[----:B------:R-:W-:Y:S01]  /*3460*/  IMAD.MOV.U32 R155, RZ, RZ, c[0x0][0x2b8] ;  /* 0x0000ae00ff9b7624 */ /* 0x000fe200078e00ff */
[----:B------:R-:W-:Y:S01]  /*3470*/  IADD3 R18, R125, 0x20, RZ ;  /* 0x000000207d127810 */ /* 0x000fe20007ffe0ff */
[----:B------:R-:W-:Y:S01]  /*3480*/  IMAD.MOV.U32 R154, RZ, RZ, c[0x0][0x27c] ;  /* 0x00009f00ff9a7624 */ /* 0x000fe200078e00ff */
        /* <DEDUP_REMOVED lines=8> */
[----:B------:R-:W-:-:S02]  /*3510*/  LOP3.LUT R18, R18, 0x1c0, RZ, 0xc0, !PT ;  /* 0x000001c012127812 */ /* 0x000fc400078ec0ff */
[----:B------:R-:W-:Y:S02]  /*3520*/  SHF.R.S32.HI R96, RZ, 0x1f, R77 ;  /* 0x0000001fff607819 */ /* 0x000fe4000001144d */
        /* <DEDUP_REMOVED lines=22> */
.L_x_958:
[----:B------:R-:W-:Y:S01]  /*3690*/  IMAD R3, R29, 0x50, R0 ;  /* 0x000000501d037824 */ /* 0x000fe200078e0200 */
[----:B------:R-:W-:Y:S01]  /*36a0*/  ISETP.NE.AND P1, PT, R155, 0x1, PT ;  /* 0x000000019b00780c */ /* 0x000fe20003f25270 */
[----:B------:R-:W-:Y:S01]  /*36b0*/  IMAD.MOV.U32 R73, RZ, RZ, RZ ;  /* 0x000000ffff497224 */ /* 0x000fe200078e00ff */
[----:B-1---5:R1:W5:Y:S01]  /*36c0*/  LDL R157, [R1+0x4] ;  /* 0x00000400019d7983 */ /* 0x0223620000100800 */
[----:B------:R-:W-:Y:S01]  /*36d0*/  IMAD.IADD R4, R128, 0x1, R3 ;  /* 0x0000000180047824 */ /* 0x000fe200078e0203 */
[----:B------:R-:W-:Y:S01]  /*36e0*/  ISETP.GE.AND P0, PT, R3, R2, PT ;  /* 0x000000020300720c */ /* 0x000fe20003f06270 */
[----:B------:R-:W-:Y:S04]  /*36f0*/  DEPBAR.LE SB0, 0x0 ;  /* 0x000080000000791a */ /* 0x000fe80000000000 */
[--C-:B------:R-:W-:Y:S01]  /*3700*/  IMAD.MOV.U32 R3, RZ, RZ, R4.reuse ;  /* 0x000000ffff037224 */ /* 0x100fe200078e0004 */
[----:B------:R-:W-:Y:S01]  /*3710*/  ISETP.GT.OR P0, PT, R0, 0x4f, P0 ;  /* 0x0000004f0000780c */ /* 0x000fe20000704670 */
[----:B------:R1:W5:Y:S01]  /*3720*/  LDL R156, [R1] ;  /* 0x00000000019c7983 */ /* 0x0003620000100800 */
[----:B------:R-:W-:Y:S01]  /*3730*/  WARPSYNC 0xffffffff ;  /* 0xffffffff00007948 */ /* 0x000fe20003800000 */
[----:B------:R-:W-:Y:S01]  /*3740*/  @P1 IMAD.HI.U32 R5, R4, c[0x0][0x2bc], RZ ;  /* 0x0000af0004051a27 */ /* 0x000fe200078e00ff */
[----:B------:R-:W-:Y:S01]  /*3750*/  ISETP.GE.AND P2, PT, R154, 0x1, PT ;  /* 0x000000019a00780c */ /* 0x000fe20003f46270 */
[----:B------:R-:W-:Y:S03]  /*3760*/  BSSY B2, `(.L_x_924) ;  /* 0x0000414000027945 */ /* 0x000fe60003800000 */
[----:B------:R-:W-:Y:S05]  /*3770*/  @P1 SHF.R.U32.HI R3, RZ, c[0x0][0x2c0], R5 ;  /* 0x0000b000ff031a19 */ /* 0x000fea0000011605 */
[C---:B------:R-:W-:Y:S04]  /*3780*/  @!P0 IADD3 R5, P1, R3.reuse, R110, RZ ;  /* 0x0000006e03058210 */ /* 0x040fe80007f3e0ff */
[----:B------:R-:W-:Y:S01]  /*3790*/  @!P0 LEA.HI.X.SX32 R7, R3, R120, 0x1, P1 ;  /* 0x0000007803078211 */ /* 0x000fe200008f0eff */
[----:B------:R-:W-:Y:S01]  /*37a0*/  IMAD.MOV R3, RZ, RZ, -R3 ;  /* 0x000000ffff037224 */ /* 0x000fe200078e0a03 */
[----:B------:R-:W-:Y:S03]  /*37b0*/  @!P0 LEA R6, P1, R5, c[0x0][0x2a0], 0x2 ;  /* 0x0000a80005068a11 */ /* 0x000fe600078210ff */
[----:B------:R-:W-:Y:S01]  /*37c0*/  IMAD R76, R3, c[0x0][0x2b8], R4 ;  /* 0x0000ae00034c7a24 */ /* 0x000fe200078e0204 */
[----:B------:R-:W-:Y:S03]  /*37d0*/  @!P0 LEA.HI.X R7, R5, c[0x0][0x2a4], R7, 0x2, P1 ;  /* 0x0000a90005078a11 */ /* 0x000fe600008f1407 */
[----:B------:R-:W-:Y:S01]  /*37e0*/  IMAD.WIDE.U32 R4, R76, c[0x0][0x1e0], RZ ;  /* 0x000078004c047a25 */ /* 0x000fe200078e00ff */
[----:B------:R-:W-:Y:S01]  /*37f0*/  SHF.R.S32.HI R94, RZ, 0x1f, R76 ;  /* 0x0000001fff5e7819 */ /* 0x000fe2000001144c */
[----:B--2---:R-:W2:Y:S04]  /*3800*/  @!P0 LDG.E R73, [R6.64] ;  /* 0x0000000806498981 */ /* 0x004ea8000c1e1900 */
[----:B------:R-:W-:Y:S01]  /*3810*/  IMAD R3, R94, c[0x0][0x1e0], RZ ;  /* 0x000078005e037a24 */ /* 0x000fe200078e02ff */
[----:B------:R-:W-:Y:S03]  /*3820*/  BAR.SYNC.DEFER_BLOCKING 0x0 ;  /* 0x0000000000007b1d */ /* 0x000fe60000010000 */
[----:B------:R-:W-:Y:S04]  /*3830*/  IMAD R3, R76, c[0x0][0x1e4], R3 ;  /* 0x000079004c037a24 */ /* 0x000fe800078e0203 */
[----:B------:R-:W-:Y:S01]  /*3840*/  IMAD.IADD R5, R5, 0x1, R3 ;  /* 0x0000000105057824 */ /* 0x000fe200078e0203 */
[----:B--2---:R-:W-:Y:S03]  /*3850*/  SHF.R.S32.HI R95, RZ, 0x1f, R73 ;  /* 0x0000001fff5f7819 */ /* 0x004fe60000011449 */
[----:B------:R-:W-:Y:S04]  /*3860*/  IMAD.WIDE.U32 R4, R73, c[0x0][0x1f0], R4 ;  /* 0x00007c0049047a25 */ /* 0x000fe800078e0004 */
[----:B------:R-:W-:Y:S01]  /*3870*/  IMAD R6, R95, c[0x0][0x1f0], RZ ;  /* 0x00007c005f067a24 */ /* 0x000fe200078e02ff */
[----:B------:R-:W-:Y:S03]  /*3880*/  IADD3 R3, P0, R114, R4, RZ ;  /* 0x0000000472037210 */ /* 0x000fe60007f1e0ff */
[----:B------:R-:W-:Y:S05]  /*3890*/  IMAD R6, R73, c[0x0][0x1f4], R6 ;  /* 0x00007d0049067a24 */ /* 0x000fea00078e0206 */
[----:B------:R-:W-:Y:S02]  /*38a0*/  IADD3.X R4, R123, R5, R6, P0, !PT ;  /* 0x000000057b047210 */ /* 0x000fe400007fe406 */
[C---:B------:R-:W-:Y:S04]  /*38b0*/  LEA R72, P0, R3.reuse, c[0x0][0x1c8], 0x1 ;  /* 0x0000720003487a11 */ /* 0x040fe800078008ff */
[----:B------:R-:W-:Y:S01]  /*38c0*/  LEA.HI.X R71, R3, c[0x0][0x1cc], R4, 0x1, P0 ;  /* 0x0000730003477a11 */ /* 0x000fe200000f0c04 */
[----:B------:R-:W-:-:S05]  /*38d0*/  @!P2 BRA `(.L_x_925) ;  /* 0x00003c400000a947 */ /* 0x000fca0003800000 */
[-C--:B-1----:R-:W-:Y:S01]  /*38e0*/  IMAD R6, R145, R29.reuse, RZ ;  /* 0x0000001d91067224 */ /* 0x082fe200078e02ff */
[----:B------:R-:W-:Y:S01]  /*38f0*/  ISETP.NE.AND P0, PT, RZ, UR5, PT ;  /* 0x00000005ff007c0c */ /* 0x000fe2000bf05270 */
[-C--:B------:R-:W-:Y:S01]  /*3900*/  IMAD R5, R146, R29.reuse, RZ ;  /* 0x0000001d92057224 */ /* 0x080fe200078e02ff */
[----:B------:R-:W-:Y:S01]  /*3910*/  SHF.R.S32.HI R4, RZ, 0x1f, R29 ;  /* 0x0000001fff047819 */ /* 0x000fe2000001141d */
[----:B------:R-:W-:Y:S02]  /*3920*/  IMAD R3, R29, -0x50, R2 ;  /* 0xffffffb01d037824 */ /* 0x000fe400078e0202 */
[-C--:B------:R-:W-:Y:S03]  /*3930*/  IMAD.WIDE.U32 R32, R138, R29.reuse, RZ ;  /* 0x0000001d8a207225 */ /* 0x080fe600078e00ff */
[----:B------:R-:W-:Y:S01]  /*3940*/  IMNMX R60, R3, 0x50, PT ;  /* 0x00000050033c7817 */ /* 0x000fe20003800200 */
[C---:B------:R-:W-:Y:S02]  /*3950*/  IMAD R6, R4.reuse, R138, R6 ;  /* 0x0000008a04067224 */ /* 0x040fe400078e0206 */
[----:B------:R-:W-:Y:S02]  /*3960*/  IMAD R5, R4, R134, R5 ;  /* 0x0000008604057224 */ /* 0x000fe400078e0205 */
[----:B------:R-:W-:Y:S01]  /*3970*/  IMAD.WIDE.U32 R10, R134, R29, RZ ;  /* 0x0000001d860a7225 */ /* 0x000fe200078e00ff */
[----:B------:R-:W-:Y:S04]  /*3980*/  IADD3 R34, R33, R6, RZ ;  /* 0x0000000621227210 */ /* 0x000fe80007ffe0ff */
        /* <DEDUP_REMOVED lines=30> */
.L_x_928:
[----:B------:R-:W-:Y:S05]  /*3b70*/  BSYNC B0 ;  /* 0x0000000000007941 */ /* 0x000fea0003800000 */
.L_x_927:
        /* <DEDUP_REMOVED lines=39> */
.L_x_930:
[----:B------:R-:W-:Y:S05]  /*3df0*/  BSYNC B0 ;  /* 0x0000000000007941 */ /* 0x000fea0003800000 */
.L_x_929:
        /* <DEDUP_REMOVED lines=38> */
.L_x_932:
[----:B------:R-:W-:Y:S05]  /*4060*/  BSYNC B0 ;  /* 0x0000000000007941 */ /* 0x000fea0003800000 */
.L_x_931:
        /* <DEDUP_REMOVED lines=74> */
.L_x_936:
[----:B------:R-:W-:Y:S05]  /*4510*/  BSYNC B0 ;  /* 0x0000000000007941 */ /* 0x000fea0003800000 */
.L_x_935:
        /* <DEDUP_REMOVED lines=57> */
.L_x_934:
[----:B------:R-:W-:Y:S05]  /*48b0*/  BSYNC B1 ;  /* 0x0000000000017941 */ /* 0x000fea0003800000 */
.L_x_933:
        /* <DEDUP_REMOVED lines=62> */
.L_x_940:
[----:B------:R-:W-:Y:S05]  /*4ca0*/  BSYNC B0 ;  /* 0x0000000000007941 */ /* 0x000fea0003800000 */
.L_x_939:
        /* <DEDUP_REMOVED lines=57> */
.L_x_938:
[----:B------:R-:W-:Y:S05]  /*5040*/  BSYNC B1 ;  /* 0x0000000000017941 */ /* 0x000fea0003800000 */
.L_x_937:
        /* <DEDUP_REMOVED lines=61> */
.L_x_943:
[----:B------:R-:W-:Y:S05]  /*5420*/  BSYNC B0 ;  /* 0x0000000000007941 */ /* 0x000fea0003800000 */
.L_x_942:
        /* <DEDUP_REMOVED lines=58> */
.L_x_926:
        /* <DEDUP_REMOVED lines=213> */
.L_x_945:
[----:B----4-:R-:W-:Y:S05]  /*6520*/  BSYNC B0 ;  /* 0x0000000000007941 */ /* 0x010fea0003800000 */
.L_x_944:
        /* <DEDUP_REMOVED lines=126> */
.L_x_947:
[----:B------:R-:W-:Y:S05]  /*6d10*/  BSYNC B0 ;  /* 0x0000000000007941 */ /* 0x000fea0003800000 */
.L_x_946:
[----:B------:R1:W2:Y:S01]  /*6d20*/  SHFL.IDX PT, R37, R71, 0x2, 0x1c1f ;  /* 0x005c1f0047257f89 */ /* 0x0002a200000e0000 */
[----:B------:R-:W-:Y:S03]  /*6d30*/  ISETP.GE.OR P0, PT, R158, R60, P5 ;  /* 0x0000003c9e00720c */ /* 0x000fe60002f06670 */
[----:B------:R1:W4:Y:S10]  /*6d40*/  SHFL.IDX PT, R36, R72, 0x2, 0x1c1f ;  /* 0x005c1f0048247f89 */ /* 0x00033400000e0000 */
[----:B------:R-:W-:-:S05]  /*6d50*/  @P0 BRA `(.L_x_941) ;  /* 0x00000b4000000947 */ /* 0x000fca0003800000 */
[----:B------:R-:W-:Y:S01]  /*6d60*/  SEL R3, R140, R129, !P4 ;  /* 0x000000818c037207 */ /* 0x000fe20006000000 */
[----:B------:R-:W5:Y:S01]  /*6d70*/  LDL R5, [R1+0x5c] ;  /* 0x00005c0001057983 */ /* 0x000f620000100800 */
[C---:B------:R-:W-:Y:S02]  /*6d80*/  IADD3 R6, R125.reuse, 0x40, RZ ;  /* 0x000000407d067810 */ /* 0x040fe40007ffe0ff */
[----:B------:R-:W-:Y:S01]  /*6d90*/  SHF.R.S32.HI R4, RZ, 0x1f, R3 ;  /* 0x0000001fff047819 */ /* 0x000fe20000011403 */
[----:B---34-:R-:W3:Y:S01]  /*6da0*/  LDS.128 R32, [R117+0x2900] ;  /* 0x0029000075207984 */ /* 0x018ee20000000c00 */
[----:B------:R-:W-:Y:S01]  /*6db0*/  IADD3 R7, R125, 0x40, RZ ;  /* 0x000000407d077810 */ /* 0x000fe20007ffe0ff */
[----:B------:R-:W-:Y:S01]  /*6dc0*/  IMAD.SHL.U32 R6, R6, 0x40, RZ ;  /* 0x0000004006067824 */ /* 0x000fe200078e00ff */
[----:B------:R-:W-:Y:S02]  /*6dd0*/  LEA.HI R3, R4, R3, RZ, 0x4 ;  /* 0x0000000304037211 */ /* 0x000fe400078f20ff */
[----:B-1----:R-:W-:Y:S01]  /*6de0*/  LEA R46, P0, R77, R36, 0x1 ;  /* 0x000000244d2e7211 */ /* 0x002fe200078008ff */
[----:B------:R-:W-:Y:S01]  /*6df0*/  IMAD.SHL.U32 R7, R7, 0x40, RZ ;  /* 0x0000004007077824 */ /* 0x000fe200078e00ff */
[----:B------:R-:W-:Y:S02]  /*6e00*/  LEA.HI.SX32 R3, R3, R97, 0x1c ;  /* 0x0000006103037211 */ /* 0x000fe400078fe2ff */
[----:B--2---:R-:W-:Y:S02]  /*6e10*/  LEA.HI.X R47, R77, R37, R96, 0x1, P0 ;  /* 0x000000254d2f7211 */ /* 0x004fe400000f0c60 */
[----:B------:R-:W-:Y:S01]  /*6e20*/  @!P1 SHF.R.U32.HI R10, RZ, 0x10, R55 ;  /* 0x00000010ff0a9819 */ /* 0x000fe20000011637 */
[----:B------:R-:W-:Y:S01]  /*6e30*/  IMAD.SHL.U32 R38, R3, 0x8, RZ ;  /* 0x0000000803267824 */ /* 0x000fe200078e00ff */
[----:B------:R-:W-:Y:S02]  /*6e40*/  LOP3.LUT R6, R6, 0x1c0, RZ, 0xc0, !PT ;  /* 0x000001c006067812 */ /* 0x000fe400078ec0ff */
[----:B------:R-:W-:Y:S02]  /*6e50*/  LOP3.LUT R7, R7, 0x1c0, RZ, 0xc0, !PT ;  /* 0x000001c007077812 */ /* 0x000fe400078ec0ff */
[----:B------:R-:W-:Y:S02]  /*6e60*/  SHF.R.U32.HI R6, RZ, 0x3, R6 ;  /* 0x00000003ff067819 */ /* 0x000fe40000011606 */
[----:B------:R-:W-:Y:S02]  /*6e70*/  LOP3.LUT R3, R7, 0x38, R38, 0xf8, !PT ;  /* 0x0000003807037812 */ /* 0x000fe400078ef826 */
[----:B------:R-:W-:Y:S02]  /*6e80*/  @!P1 PRMT R23, R59, 0x5410, R10 ;  /* 0x000054103b179816 */ /* 0x000fe4000000000a */
[----:B------:R-:W-:Y:S02]  /*6e90*/  LOP3.LUT R3, R3, R6, RZ, 0x3c, !PT ;  /* 0x0000000603037212 */ /* 0x000fe400078e3cff */
[----:B------:R-:W-:Y:S02]  /*6ea0*/  @!P1 SHF.R.U64 R7, R52, 0x10, R53 ;  /* 0x0000001034079819 */ /* 0x000fe40000001235 */
[----:B------:R-:W-:Y:S02]  /*6eb0*/  @!P1 SHF.R.U64 R16, R54, 0x10, R55 ;  /* 0x0000001036109819 */ /* 0x000fe40000001237 */
[----:B------:R-:W-:Y:S02]  /*6ec0*/  @!P1 PRMT R18, R58, 0x5410, R7 ;  /* 0x000054103a129816 */ /* 0x000fe40000000007 */
[----:B------:R-:W-:Y:S02]  /*6ed0*/  @!P1 SHF.R.U32.HI R6, RZ, 0x10, R27 ;  /* 0x00000010ff069819 */ /* 0x000fe4000001161b */
[----:B------:R-:W-:Y:S01]  /*6ee0*/  @!P1 LOP3.LUT R30, R23, 0xffff0000, RZ, 0xc0, !PT ;  /* 0xffff0000171e9812 */ /* 0x000fe200078ec0ff */
[----:B------:R-:W-:Y:S01]  /*6ef0*/  @!P1 IMAD.U32 R7, R18, 0x10000, RZ ;  /* 0x0001000012079824 */ /* 0x000fe200078e00ff */
[----:B------:R-:W-:Y:S02]  /*6f00*/  @!P1 PRMT R11, R28, 0x5410, R6 ;  /* 0x000054101c0b9816 */ /* 0x000fe40000000006 */
[----:B------:R-:W-:Y:S02]  /*6f10*/  @!P1 SHF.R.U32.HI R8, RZ, 0x10, R53 ;  /* 0x00000010ff089819 */ /* 0x000fe40000011635 */
[----:B------:R-:W-:Y:S01]  /*6f20*/  @!P1 SHF.R.U32.HI R4, RZ, 0x10, R25 ;  /* 0x00000010ff049819 */ /* 0x000fe20000011619 */
[----:B---3--:R-:W-:Y:S01]  /*6f30*/  @!P1 IMAD.U32 R20, R33, 0x10000, RZ ;  /* 0x0001000021149824 */ /* 0x008fe200078e00ff */
[----:B------:R-:W-:Y:S02]  /*6f40*/  @!P1 SHF.L.U32 R10, R32, 0x10, RZ ;  /* 0x00000010200a9819 */ /* 0x000fe400000006ff */
[----:B------:R-:W-:Y:S02]  /*6f50*/  @!P1 LOP3.LUT R31, R35, 0xffff0000, RZ, 0xc0, !PT ;  /* 0xffff0000231f9812 */ /* 0x000fe400078ec0ff */
[----:B------:R-:W-:Y:S02]  /*6f60*/  @!P1 PRMT R17, R58, 0x5432, R8 ;  /* 0x000054323a119816 */ /* 0x000fe40000000008 */
[----:B------:R-:W-:Y:S02]  /*6f70*/  @!P1 PRMT R8, R19, 0x5410, R4 ;  /* 0x0000541013089816 */ /* 0x000fe40000000004 */
[----:B------:R-:W-:Y:S03]  /*6f80*/  ISETP.GE.AND P0, PT, R38, c[0x0][0x1d4], PT ;  /* 0x0000750026007a0c */ /* 0x000fe60003f06270 */
[----:B------:R-:W-:Y:S02]  /*6f90*/  @!P1 IMAD.U32 R6, R8, 0x10000, RZ ;  /* 0x0001000008069824 */ /* 0x000fe400078e00ff */
[----:B-----5:R-:W-:Y:S01]  /*6fa0*/  IMAD.IADD R3, R5, 0x1, R3 ;  /* 0x0000000105037824 */ /* 0x020fe200078e0203 */
[----:B------:R-:W-:Y:S01]  /*6fb0*/  @!P1 SHF.R.U64 R5, R26, 0x10, R27 ;  /* 0x000000101a059819 */ /* 0x000fe2000000121b */
[----:B------:R-:W-:Y:S01]  /*6fc0*/  @!P1 IMAD.U32 R27, R23, 0x10000, RZ ;  /* 0x00010000171b9824 */ /* 0x000fe200078e00ff */
[----:B------:R-:W-:Y:S01]  /*6fd0*/  @!P1 LOP3.LUT R26, R34, 0xffff0000, RZ, 0xc0, !PT ;  /* 0xffff0000221a9812 */ /* 0x000fe200078ec0ff */
[----:B------:R-:W-:Y:S05]  /*6fe0*/  IMAD.SHL.U32 R3, R3, 0x2, RZ ;  /* 0x0000000203037824 */ /* 0x000fea00078e00ff */
[----:B------:R1:W2:Y:S02]  /*6ff0*/  LDS.128 R12, [R3+0x2900] ;  /* 0x00290000030c7984 */ /* 0x0002a40000000c00 */
[----:B-1----:R-:W-:Y:S02]  /*7000*/  @!P1 SHF.R.U64 R3, R24, 0x10, R25 ;  /* 0x0000001018039819 */ /* 0x002fe40000001219 */
[----:B------:R-:W-:Y:S02]  /*7010*/  @!P1 PRMT R25, R59, 0x5432, R16 ;  /* 0x000054323b199816 */ /* 0x000fe40000000010 */
[----:B------:R-:W-:Y:S01]  /*7020*/  @!P1 PRMT R16, R28, 0x5432, R5 ;  /* 0x000054321c109816 */ /* 0x000fe20000000005 */
[----:B------:R-:W-:Y:S01]  /*7030*/  @!P1 IMAD.U32 R28, R35, 0x10000, RZ ;  /* 0x00010000231c9824 */ /* 0x000fe200078e00ff */
[----:B------:R-:W-:Y:S01]  /*7040*/  @!P1 PRMT R9, R19, 0x5432, R3 ;  /* 0x0000543213099816 */ /* 0x000fe20000000003 */
[----:B------:R-:W-:Y:S04]  /*7050*/  @!P1 IMAD.U32 R19, R17, 0x10000, RZ ;  /* 0x0001000011139824 */ /* 0x000fe800078e00ff */
[----:B------:R-:W-:Y:S02]  /*7060*/  @!P1 IMAD.U32 R4, R9, 0x10000, RZ ;  /* 0x0001000009049824 */ /* 0x000fe400078e00ff */
[----:B--2---:R-:W-:Y:S01]  /*7070*/  @!P1 IMAD.U32 R3, R12, 0x10000, RZ ;  /* 0x000100000c039824 */ /* 0x004fe200078e00ff */
[----:B------:R-:W-:Y:S03]  /*7080*/  @!P1 SHF.L.U32 R5, R13, 0x10, RZ ;  /* 0x000000100d059819 */ /* 0x000fe600000006ff */
[C---:B------:R-:W-:Y:S02]  /*7090*/  @!P1 FMUL.FTZ R21, R3.reuse, R7 ;  /* 0x0000000703159220 */ /* 0x040fe40000410000 */
[-C--:B------:R-:W-:Y:S02]  /*70a0*/  @!P1 FMUL.FTZ R3, R3, R4.reuse ;  /* 0x0000000403039220 */ /* 0x080fe40000410000 */
        /* <DEDUP_REMOVED lines=8> */
[----:B------:R-:W-:Y:S02]  /*7130*/  @!P1 LOP3.LUT R22, R33, 0xffff0000, RZ, 0xc0, !PT ;  /* 0xffff000021169812 */ /* 0x000fe400078ec0ff */
[----:B------:R-:W-:Y:S02]  /*7140*/  @!P1 LOP3.LUT R7, R12, 0xffff0000, RZ, 0xc0, !PT ;  /* 0xffff00000c079812 */ /* 0x000fe400078ec0ff */
[----:B------:R-:W-:Y:S02]  /*7150*/  @!P1 LOP3.LUT R4, R8, 0xffff0000, RZ, 0xc0, !PT ;  /* 0xffff000008049812 */ /* 0x000fe400078ec0ff */
[----:B------:R-:W-:Y:S01]  /*7160*/  @!P1 LOP3.LUT R8, R9, 0xffff0000, RZ, 0xc0, !PT ;  /* 0xffff000009089812 */ /* 0x000fe200078ec0ff */
[----:B------:R-:W-:Y:S01]  /*7170*/  @!P1 FMUL.FTZ R10, R7, R17 ;  /* 0x00000011070a9220 */ /* 0x000fe20000410000 */
[----:B------:R-:W-:Y:S03]  /*7180*/  @!P1 LOP3.LUT R6, R13, 0xffff0000, RZ, 0xc0, !PT ;  /* 0xffff00000d069812 */ /* 0x000fe600078ec0ff */
[----:B------:R-:W-:Y:S01]  /*7190*/  @!P1 FFMA.FTZ R43, R18, R8, -R10 ;  /* 0x00000008122b9223 */ /* 0x000fe2000001080a */
[----:B------:R-:W-:Y:S01]  /*71a0*/  @!P1 LOP3.LUT R10, R15, 0xffff0000, RZ, 0xc0, !PT ;  /* 0xffff00000f0a9812 */ /* 0x000fe200078ec0ff */
[C---:B------:R-:W-:Y:S02]  /*71b0*/  @!P1 FMUL.FTZ R9, R6.reuse, R21 ;  /* 0x0000001506099220 */ /* 0x040fe40000410000 */
[-C--:B------:R-:W-:Y:S02]  /*71c0*/  @!P1 FMUL.FTZ R6, R6, R4.reuse ;  /* 0x0000000406069220 */ /* 0x080fe40000410000 */
[----:B------:R-:W-:Y:S02]  /*71d0*/  @!P1 FFMA.FTZ R44, R22, R4, -R9 ;  /* 0x00000004162c9223 */ /* 0x000fe40000010809 */
[----:B------:R-:W-:Y:S01]  /*71e0*/  @!P1 FMUL.FTZ R4, R7, R8 ;  /* 0x0000000807049220 */ /* 0x000fe20000410000 */
[----:B------:R-:W-:Y:S01]  /*71f0*/  @!P1 SHF.L.U32 R7, R15, 0x10, RZ ;  /* 0x000000100f079819 */ /* 0x000fe200000006ff */
[C---:B------:R-:W-:Y:S01]  /*7200*/  @!P1 IMAD.U32 R8, R11.reuse, 0x10000, RZ ;  /* 0x000100000b089824 */ /* 0x040fe200078e00ff */
[----:B------:R-:W-:Y:S01]  /*7210*/  @!P1 LOP3.LUT R11, R11, 0xffff0000, RZ, 0xc0, !PT ;  /* 0xffff00000b0b9812 */ /* 0x000fe200078ec0ff */
[C---:B------:R-:W-:Y:S02]  /*7220*/  @!P1 FMUL.FTZ R24, R10.reuse, R30 ;  /* 0x0000001e0a189220 */ /* 0x040fe40000410000 */
[----:B------:R-:W-:Y:S02]  /*7230*/  @!P1 FMUL.FTZ R23, R7, R27 ;  /* 0x0000001b07179220 */ /* 0x000fe40000410000 */
[-C--:B------:R-:W-:Y:S02]  /*7240*/  @!P1 FMUL.FTZ R10, R10, R11.reuse ;  /* 0x0000000b0a0a9220 */ /* 0x080fe40000410000 */
[-C--:B------:R-:W-:Y:S02]  /*7250*/  @!P1 FFMA.FTZ R42, R28, R8.reuse, -R23 ;  /* 0x000000081c2a9223 */ /* 0x080fe40000010817 */
        /* <DEDUP_REMOVED lines=11> */
[----:B------:R-:W-:Y:S02]  /*7310*/  @!P1 FFMA.FTZ R39, R24, R8, -R39 ;  /* 0x0000000818279223 */ /* 0x000fe40000010827 */
[----:B------:R-:W-:Y:S02]  /*7320*/  @!P1 FFMA.FTZ R40, R26, R16, -R40 ;  /* 0x000000101a289223 */ /* 0x000fe40000010828 */
[----:B------:R-:W-:Y:S02]  /*7330*/  @!P1 FMUL.FTZ R7, R7, R8 ;  /* 0x0000000807079220 */ /* 0x000fe40000410000 */
[----:B------:R-:W-:Y:S01]  /*7340*/  @!P1 FMUL.FTZ R8, R11, R16 ;  /* 0x000000100b089220 */ /* 0x000fe20000410000 */
[----:B------:R-:W-:Y:S01]  /*7350*/  @!P1 F2FP.BF16.PACK_AB R16, R41, R42 ;  /* 0x0000002a2910923e */ /* 0x000fe200000010ff */
[----:B------:R-:W-:Y:S01]  /*7360*/  @!P1 FFMA.FTZ R4, R17, R18, R4 ;  /* 0x0000001211049223 */ /* 0x000fe20000010004 */
[----:B------:R-:W-:Y:S01]  /*7370*/  @!P1 F2FP.BF16.PACK_AB R18, R44, R45 ;  /* 0x0000002d2c12923e */ /* 0x000fe200000010ff */
[----:B------:R-:W-:Y:S01]  /*7380*/  @!P1 FFMA.FTZ R5, R19, R20, R5 ;  /* 0x0000001413059223 */ /* 0x000fe20000010005 */
[----:B------:R-:W-:Y:S01]  /*7390*/  @!P1 F2FP.BF16.PACK_AB R17, R43, R48 ;  /* 0x000000302b11923e */ /* 0x000fe200000010ff */
[----:B------:R-:W-:Y:S01]  /*73a0*/  @!P1 IMAD.MOV.U32 R35, RZ, RZ, R16 ;  /* 0x000000ffff239224 */ /* 0x000fe200078e0010 */
[----:B------:R-:W-:Y:S01]  /*73b0*/  @!P1 F2FP.BF16.PACK_AB R11, R40, R39 ;  /* 0x00000027280b923e */ /* 0x000fe200000010ff */
[----:B------:R-:W-:Y:S01]  /*73c0*/  @!P1 IMAD.MOV.U32 R33, RZ, RZ, R18 ;  /* 0x000000ffff219224 */ /* 0x000fe200078e0012 */
[----:B------:R-:W-:Y:S01]  /*73d0*/  @!P1 F2FP.BF16.PACK_AB R4, R4, R3 ;  /* 0x000000030404923e */ /* 0x000fe200000010ff */
[----:B------:R-:W-:Y:S02]  /*73e0*/  @!P1 IMAD.MOV.U32 R32, RZ, RZ, R17 ;  /* 0x000000ffff209224 */ /* 0x000fe400078e0011 */
[----:B------:R-:W-:Y:S01]  /*73f0*/  @!P1 IMAD.MOV.U32 R34, RZ, RZ, R11 ;  /* 0x000000ffff229224 */ /* 0x000fe200078e000b */
[----:B------:R-:W-:Y:S01]  /*7400*/  @!P1 MOV R12, R4 ;  /* 0x00000004000c9202 */ /* 0x000fe20000000f00 */
[----:B------:R-:W-:Y:S02]  /*7410*/  @!P1 FFMA.FTZ R6, R21, R22, R6 ;  /* 0x0000001615069223 */ /* 0x000fe40000010006 */
[----:B------:R-:W-:Y:S01]  /*7420*/  @!P1 FFMA.FTZ R7, R23, R24, R7 ;  /* 0x0000001817079223 */ /* 0x000fe20000010007 */
[----:B------:R1:W-:Y:S01]  /*7430*/  ST.E.128 [R46.64], R32 ;  /* 0x000000202e007985 */ /* 0x0003e2000c101d08 */
[----:B------:R-:W-:Y:S01]  /*7440*/  @!P1 FFMA.FTZ R8, R25, R26, R8 ;  /* 0x0000001a19089223 */ /* 0x000fe20000010008 */
[----:B------:R-:W-:Y:S01]  /*7450*/  @!P1 F2FP.BF16.PACK_AB R5, R6, R5 ;  /* 0x000000050605923e */ /* 0x000fe200000010ff */
        /* <DEDUP_REMOVED lines=12> */
.L_x_925:
[----:B-1----:R1:W2:Y:S01]  /*7520*/  SHFL.IDX PT, R5, R71, RZ, 0x1c1f ;  /* 0x001c1fff47057589 */ /* 0x0022a200000e0000 */
        /* <DEDUP_REMOVED lines=16> */
[----:B-----5:R-:W-:Y:S01]  /*7630*/  @!P0 LEA.HI.X R5, R241, R5, R157, 0x1, P2 ;  /* 0x00000005f1058211 */ /* 0x020fe200010f0c9d */
[----:B-1----:R-:W-:Y:S04]  /*7640*/  @!P1 ST.E.128 [R6.64], R8 ;  /* 0x0000000806009985 */ /* 0x002fe8000c101d08 */
[----:B------:R-:W1:Y:S04]  /*7650*/  @!P0 LDS.128 R8, [R156+0x2800] ;  /* 0x002800009c088984 */ /* 0x000e680000000c00 */
[----:B-1----:R1:W-:Y:S02]  /*7660*/  @!P0 ST.E.128 [R4.64], R8 ;  /* 0x0000000804008985 */ /* 0x0023e4000c101d08 */
.L_x_949:
[----:B-12---:R-:W-:Y:S05]  /*7670*/  BSYNC B0 ;  /* 0x0000000000007941 */ /* 0x006fea0003800000 */
.L_x_948:
        /* <DEDUP_REMOVED lines=13> */
[----:B-----5:R-:W-:Y:S01]  /*7750*/  @!P0 LEA.HI.X R5, R241, R5, R157, 0x1, P2 ;  /* 0x00000005f1058211 */ /* 0x020fe200010f0c9d */
[----:B----4-:R-:W-:Y:S04]  /*7760*/  @!P1 ST.E.128 [R6.64], R8 ;  /* 0x0000000806009985 */ /* 0x010fe8000c101d08 */
[----:B------:R-:W2:Y:S04]  /*7770*/  @!P0 LDS.128 R8, [R156+0x3800] ;  /* 0x003800009c088984 */ /* 0x000ea80000000c00 */
[----:B--2---:R2:W-:Y:S02]  /*7780*/  @!P0 ST.E.128 [R4.64], R8 ;  /* 0x0000000804008985 */ /* 0x0045e4000c101d08 */
.L_x_951:
[----:B------:R-:W-:Y:S05]  /*7790*/  BSYNC B0 ;  /* 0x0000000000007941 */ /* 0x000fea0003800000 */
.L_x_950:
[----:B--2---:R2:W4:Y:S01]  /*77a0*/  SHFL.IDX PT, R5, R71, 0x2, 0x1c1f ;  /* 0x005c1f0047057f89 */ /* 0x00452200000e0000 */
[----:B------:R-:W-:Y:S03]  /*77b0*/  ISETP.GE.AND P0, PT, R3, 0x41, PT ;  /* 0x000000410300780c */ /* 0x000fe60003f06270 */
[----:B---3--:R2:W3:Y:S10]  /*77c0*/  SHFL.IDX PT, R4, R72, 0x2, 0x1c1f ;  /* 0x005c1f0048047f89 */ /* 0x0084f400000e0000 */
[----:B------:R-:W-:-:S05]  /*77d0*/  @!P0 BRA `(.L_x_941) ;  /* 0x000000c000008947 */ /* 0x000fca0003800000 */
[C---:B------:R-:W-:Y:S11]  /*77e0*/  ISETP.GE.AND P1, PT, R84.reuse, c[0x0][0x1d4], PT ;  /* 0x0000750054007a0c */ /* 0x040ff60003f26270 */
[----:B------:R-:W-:Y:S02]  /*77f0*/  @!UPT UIADD3 URZ, URZ, URZ, URZ ;  /* 0x0000003f3f3ff290 */ /* 0x000fe4000fffe03f */
[----:B------:R-:W1:Y:S01]  /*7800*/  @!P1 LDS.128 R8, [R252+0x4800] ;  /* 0x00480000fc089984 */ /* 0x000e620000000c00 */
[CC--:B---3--:R-:W-:Y:S04]  /*7810*/  @!P1 LEA R6, P0, R84.reuse, R4.reuse, 0x1 ;  /* 0x0000000454069211 */ /* 0x0c8fe800078008ff */
[-C--:B----4-:R-:W-:Y:S02]  /*7820*/  @!P1 LEA.HI.X R7, R84, R5.reuse, R85, 0x1, P0 ;  /* 0x0000000554079211 */ /* 0x090fe400000f0c55 */
[C---:B------:R-:W-:Y:S11]  /*7830*/  ISETP.GE.AND P0, PT, R241.reuse, c[0x0][0x1d4], PT ;  /* 0x00007500f1007a0c */ /* 0x040ff60003f06270 */
[----:B------:R-:W-:Y:S02]  /*7840*/  @!UPT UIADD3 URZ, URZ, URZ, URZ ;  /* 0x0000003f3f3ff290 */ /* 0x000fe4000fffe03f */
[C---:B------:R-:W-:Y:S04]  /*7850*/  @!P0 LEA R4, P2, R241.reuse, R4, 0x1 ;  /* 0x00000004f1048211 */ /* 0x040fe800078408ff */
[----:B-----5:R-:W-:Y:S01]  /*7860*/  @!P0 LEA.HI.X R5, R241, R5, R157, 0x1, P2 ;  /* 0x00000005f1058211 */ /* 0x020fe200010f0c9d */
[----:B-1----:R-:W-:Y:S04]  /*7870*/  @!P1 ST.E.128 [R6.64], R8 ;  /* 0x0000000806009985 */ /* 0x002fe8000c101d08 */
[----:B------:R-:W1:Y:S04]  /*7880*/  @!P0 LDS.128 R8, [R156+0x4800] ;  /* 0x004800009c088984 */ /* 0x000e680000000c00 */
[----:B-1----:R1:W-:Y:S02]  /*7890*/  @!P0 ST.E.128 [R4.64], R8 ;  /* 0x0000000804008985 */ /* 0x0023e4000c101d08 */
.L_x_941:
[----:B------:R-:W-:Y:S05]  /*78a0*/  BSYNC B2 ;  /* 0x0000000000027941 */ /* 0x000fea0003800000 */
.L_x_924:
[----:B------:R-:W-:Y:S01]  /*78b0*/  IMAD R20, R29, -0x50, RZ ;  /* 0xffffffb01d147824 */ /* 0x000fe200078e02ff */
[----:B------:R-:W-:Y:S01]  /*78c0*/  BSSY B0, `(.L_x_952) ;  /* 0x0000063000007945 */ /* 0x000fe20003800000 */
[----:B-123--:R-:W-:Y:S02]  /*78d0*/  IMAD R4, R94, c[0x0][0x208], RZ ;  /* 0x000082005e047a24 */ /* 0x00efe400078e02ff */
[----:B------:R-:W-:Y:S02]  /*78e0*/  IMAD.IADD R3, R103, 0x1, R20 ;  /* 0x0000000167037824 */ /* 0x000fe400078e0214 */
[C---:B------:R-:W-:Y:S02]  /*78f0*/  IMAD R8, R76.reuse, c[0x0][0x20c], R4 ;  /* 0x000083004c087a24 */ /* 0x040fe400078e0204 */
[----:B----4-:R-:W-:Y:S01]  /*7900*/  IMAD.WIDE.U32 R4, R76, c[0x0][0x208], RZ ;  /* 0x000082004c047a25 */ /* 0x010fe200078e00ff */
[C---:B------:R-:W-:Y:S02]  /*7910*/  ISETP.GE.AND P3, PT, R3.reuse, 0x11, PT ;  /* 0x000000110300780c */ /* 0x040fe40003f66270 */
[----:B------:R-:W-:Y:S01]  /*7920*/  ISETP.GE.AND P2, PT, R3, 0x21, PT ;  /* 0x000000210300780c */ /* 0x000fe20003f46270 */
[----:B------:R-:W-:Y:S01]  /*7930*/  IMAD.WIDE R6, R29, 0x50, R104 ;  /* 0x000000501d067825 */ /* 0x000fe200078e0268 */
[----:B------:R-:W-:Y:S02]  /*7940*/  IADD3 R5, R5, R8, RZ ;  /* 0x0000000805057210 */ /* 0x000fe40007ffe0ff */
[----:B------:R-:W-:Y:S01]  /*7950*/  ISETP.GE.AND P1, PT, R3, 0x31, PT ;  /* 0x000000310300780c */ /* 0x000fe20003f26270 */
[----:B------:R-:W-:Y:S02]  /*7960*/  IMAD R9, R95, c[0x0][0x218], RZ ;  /* 0x000086005f097a24 */ /* 0x000fe400078e02ff */
[C---:B------:R-:W-:Y:S04]  /*7970*/  IMAD.WIDE.U32 R4, R73.reuse, c[0x0][0x218], R4 ;  /* 0x0000860049047a25 */ /* 0x040fe800078e0004 */
[C---:B------:R-:W-:Y:S01]  /*7980*/  @P3 IADD3 R10, P0, R6.reuse, 0x10, RZ ;  /* 0x00000010060a3810 */ /* 0x040fe20007f1e0ff */
[----:B------:R-:W-:Y:S03]  /*7990*/  IMAD R9, R73, c[0x0][0x21c], R9 ;  /* 0x0000870049097a24 */ /* 0x000fe600078e0209 */
[----:B------:R-:W-:Y:S02]  /*79a0*/  @P3 IADD3.X R12, RZ, R7, RZ, P0, !PT ;  /* 0x00000007ff0c3210 */ /* 0x000fe400007fe4ff */
[----:B------:R-:W-:Y:S05]  /*79b0*/  @P2 IADD3 R11, P0, R6, 0x20, RZ ;  /* 0x00000020060b2810 */ /* 0x000fea0007f1e0ff */
[----:B------:R-:W-:Y:S01]  /*79c0*/  @P2 IMAD.X R22, RZ, RZ, R7, P0 ;  /* 0x000000ffff162224 */ /* 0x000fe200000e0607 */
[----:B------:R-:W-:Y:S04]  /*79d0*/  IADD3 R8, P0, R112, R4, RZ ;  /* 0x0000000470087210 */ /* 0x000fe80007f1e0ff */
[----:B------:R-:W-:Y:S02]  /*79e0*/  IADD3.X R9, R122, R5, R9, P0, !PT ;  /* 0x000000057a097210 */ /* 0x000fe400007fe409 */
[C---:B------:R-:W-:Y:S05]  /*79f0*/  @P1 IADD3 R16, P0, R6.reuse, 0x30, RZ ;  /* 0x0000003006101810 */ /* 0x040fea0007f1e0ff */
[----:B------:R-:W-:Y:S01]  /*7a00*/  @P1 IMAD.X R21, RZ, RZ, R7, P0 ;  /* 0x000000ffff151224 */ /* 0x000fe200000e0607 */
[C---:B------:R-:W-:Y:S11]  /*7a10*/  ISETP.GE.AND P0, PT, R3.reuse, 0x41, PT ;  /* 0x000000410300780c */ /* 0x040ff60003f06270 */
[----:B------:R-:W-:Y:S02]  /*7a20*/  @!UPT UIADD3 URZ, URZ, URZ, URZ ;  /* 0x0000003f3f3ff290 */ /* 0x000fe4000fffe03f */
[C---:B------:R-:W-:Y:S04]  /*7a30*/  @P0 IADD3 R19, P4, R6.reuse, 0x40, RZ ;  /* 0x0000004006130810 */ /* 0x040fe80007f9e0ff */
[----:B------:R-:W-:Y:S02]  /*7a40*/  @P0 IADD3.X R23, RZ, R7, RZ, P4, !PT ;  /* 0x00000007ff170210 */ /* 0x000fe400027fe4ff */
[----:B------:R-:W-:Y:S11]  /*7a50*/  ISETP.GE.AND P4, PT, R3, 0x1, PT ;  /* 0x000000010300780c */ /* 0x000ff60003f86270 */
[----:B------:R-:W-:Y:S02]  /*7a60*/  @!UPT UIADD3 URZ, URZ, URZ, URZ ;  /* 0x0000003f3f3ff290 */ /* 0x000fe4000fffe03f */
[----:B------:R-:W-:Y:S01]  /*7a70*/  @P4 MOV R5, R80 ;  /* 0x0000005000054202 */ /* 0x000fe20000000f00 */
[----:B------:R-:W-:Y:S02]  /*7a80*/  @P4 IMAD R3, R7, c[0x0][0x258], RZ ;  /* 0x0000960007034a24 */ /* 0x000fe400078e02ff */
[----:B------:R-:W-:Y:S02]  /*7a90*/  @P4 IMAD.MOV.U32 R4, RZ, RZ, R78 ;  /* 0x000000ffff044224 */ /* 0x000fe400078e004e */
[C---:B------:R-:W-:Y:S02]  /*7aa0*/  @P4 IMAD R3, R6.reuse, c[0x0][0x25c], R3 ;  /* 0x0000970006034a24 */ /* 0x040fe400078e0203 */
[----:B------:R-:W-:Y:S04]  /*7ab0*/  @P4 IMAD.WIDE.U32 R4, R6, c[0x0][0x258], R4 ;  /* 0x0000960006044a25 */ /* 0x000fe800078e0004 */
[----:B------:R-:W-:Y:S01]  /*7ac0*/  @P4 IMAD.IADD R3, R5, 0x1, R3 ;  /* 0x0000000105034824 */ /* 0x000fe200078e0203 */
[C---:B------:R-:W-:Y:S01]  /*7ad0*/  @P4 LEA R14, P5, R4.reuse, c[0x0][0x250], 0x1 ;  /* 0x00009400040e4a11 */ /* 0x040fe200078a08ff */
[----:B------:R-:W-:Y:S03]  /*7ae0*/  @P3 IMAD.MOV.U32 R5, RZ, RZ, R80 ;  /* 0x000000ffff053224 */ /* 0x000fe600078e0050 */
[----:B------:R-:W-:Y:S01]  /*7af0*/  @P4 LEA.HI.X R15, R4, c[0x0][0x254], R3, 0x1, P5 ;  /* 0x00009500040f4a11 */ /* 0x000fe200028f0c03 */
[----:B------:R-:W-:Y:S01]  /*7b00*/  @P3 IMAD R3, R12, c[0x0][0x258], RZ ;  /* 0x000096000c033a24 */ /* 0x000fe200078e02ff */
[----:B------:R-:W-:Y:S02]  /*7b10*/  @P3 MOV R4, R78 ;  /* 0x0000004e00043202 */ /* 0x000fe40000000f00 */
[----:B------:R-:W-:Y:S01]  /*7b20*/  LEA R18, P5, R8, c[0x0][0x1f8], 0x1 ;  /* 0x00007e0008127a11 */ /* 0x000fe200078a08ff */
[----:B------:R-:W-:Y:S01]  /*7b30*/  @!PT LDS RZ, [RZ] ;  /* 0x00000000fffff984 */ /* 0x000fe20000000800 */
[----:B------:R-:W-:Y:S01]  /*7b40*/  @!PT LDS RZ, [RZ] ;  /* 0x00000000fffff984 */ /* 0x000fe20000000800 */
[----:B------:R-:W-:Y:S01]  /*7b50*/  @!PT LDS RZ, [RZ] ;  /* 0x00000000fffff984 */ /* 0x000fe20000000800 */
[----:B------:R1:W-:Y:S01]  /*7b60*/  @P4 LDGSTS.E.BYPASS.LTC128B.128 [R208+0x100], [R14.64], !P6 ;  /* 0x001000000ed04fae */ /* 0x0003e2000f101d48 */
[C---:B------:R-:W-:Y:S02]  /*7b70*/  @P3 IMAD R3, R10.reuse, c[0x0][0x25c], R3 ;  /* 0x000097000a033a24 */ /* 0x040fe400078e0203 */
[----:B------:R-:W-:Y:S01]  /*7b80*/  @P3 IMAD.WIDE.U32 R4, R10, c[0x0][0x258], R4 ;  /* 0x000096000a043a25 */ /* 0x000fe200078e0004 */
[----:B------:R-:W-:Y:S04]  /*7b90*/  LEA.HI.X R17, R8, c[0x0][0x1fc], R9, 0x1, P5 ;  /* 0x00007f0008117a11 */ /* 0x000fe800028f0c09 */
[C---:B------:R-:W-:Y:S02]  /*7ba0*/  @P3 LEA R12, P5, R4.reuse, c[0x0][0x250], 0x1 ;  /* 0x00009400040c3a11 */ /* 0x040fe400078a08ff */
[----:B------:R-:W-:Y:S02]  /*7bb0*/  @P3 IADD3 R3, R5, R3, RZ ;  /* 0x0000000305033210 */ /* 0x000fe40007ffe0ff */
[----:B------:R-:W-:Y:S02]  /*7bc0*/  @P2 MOV R5, R80 ;  /* 0x0000005000052202 */ /* 0x000fe40000000f00 */
[----:B------:R-:W-:Y:S01]  /*7bd0*/  @P3 LEA.HI.X R13, R4, c[0x0][0x254], R3, 0x1, P5 ;  /* 0x00009500040d3a11 */ /* 0x000fe200028f0c03 */
[----:B------:R-:W-:Y:S02]  /*7be0*/  @P2 IMAD R3, R22, c[0x0][0x258], RZ ;  /* 0x0000960016032a24 */ /* 0x000fe400078e02ff */
[----:B------:R-:W-:Y:S02]  /*7bf0*/  @P2 IMAD.MOV.U32 R4, RZ, RZ, R78 ;  /* 0x000000ffff042224 */ /* 0x000fe400078e004e */
        /* <DEDUP_REMOVED lines=23> */
[----:B------:R1:W2:Y:S03]  /*7d70*/  SHFL.IDX PT, R5, R17, RZ, 0x1c1f ;  /* 0x001c1fff11057589 */ /* 0x0002a600000e0000 */
[----:B------:R-:W-:Y:S02]  /*7d80*/  @P0 LEA.HI.X R7, R4, c[0x0][0x254], R3, 0x1, P5 ;  /* 0x0000950004070a11 */ /* 0x000fe400028f0c03 */
[----:B------:R-:W-:Y:S02]  /*7d90*/  IADD3 R3, R20, R2, RZ ;  /* 0x0000000214037210 */ /* 0x000fe40007ffe0ff */
[----:B------:R1:W3:Y:S02]  /*7da0*/  SHFL.IDX PT, R4, R18, RZ, 0x1c1f ;  /* 0x001c1fff12047589 */ /* 0x0002e400000e0000 */
[----:B------:R-:W-:Y:S05]  /*7db0*/  IMNMX R3, R3, 0x50, PT ;  /* 0x0000005003037817 */ /* 0x000fea0003800200 */
[----:B------:R1:W-:Y:S01]  /*7dc0*/  @P0 LDGSTS.E.BYPASS.LTC128B.128 [R208+0x2100], [R6.64], !P6 ;  /* 0x0210000006d00fae */ /* 0x0003e2000f101d48 */
[----:B------:R-:W-:Y:S05]  /*7dd0*/  IMAD.IADD R3, R3, 0x1, -R125 ;  /* 0x0000000103037824 */ /* 0x000fea00078e0a7d */
[----:B------:R-:W-:Y:S01]  /*7de0*/  ISETP.GE.AND P0, PT, R3, 0x1, PT ;  /* 0x000000010300780c */ /* 0x000fe20003f06270 */
[----:B------:R-:W0:Y:S01]  /*7df0*/  LDGDEPBAR ;  /* 0x00000000000079af */ /* 0x000e220000000000 */
[----:B------:R-:W-:Y:S06]  /*7e00*/  DEPBAR.LE SB0, 0x0 ;  /* 0x000080000000791a */ /* 0x000fec0000000000 */
[----:B------:R-:W-:Y:S06]  /*7e10*/  BAR.SYNC.DEFER_BLOCKING 0x0 ;  /* 0x0000000000007b1d */ /* 0x000fec0000010000 */
[----:B------:R-:W-:-:S05]  /*7e20*/  @!P0 BRA `(.L_x_953) ;  /* 0x000000c000008947 */ /* 0x000fca0003800000 */
[C---:B-123--:R-:W-:Y:S11]  /*7e30*/  ISETP.GE.AND P1, PT, R84.reuse, c[0x0][0x1d4], PT ;  /* 0x0000750054007a0c */ /* 0x04eff60003f26270 */
[----:B------:R-:W-:Y:S02]  /*7e40*/  @!UPT UIADD3 URZ, URZ, URZ, URZ ;  /* 0x0000003f3f3ff290 */ /* 0x000fe4000fffe03f */
[----:B------:R-:W1:Y:S01]  /*7e50*/  @!P1 LDS.128 R8, [R252] ;  /* 0x00000000fc089984 */ /* 0x000e620000000c00 */
[CC--:B------:R-:W-:Y:S04]  /*7e60*/  @!P1 LEA R6, P0, R84.reuse, R4.reuse, 0x1 ;  /* 0x0000000454069211 */ /* 0x0c0fe800078008ff */
[-C--:B------:R-:W-:Y:S02]  /*7e70*/  @!P1 LEA.HI.X R7, R84, R5.reuse, R85, 0x1, P0 ;  /* 0x0000000554079211 */ /* 0x080fe400000f0c55 */
[C---:B------:R-:W-:Y:S11]  /*7e80*/  ISETP.GE.AND P0, PT, R241.reuse, c[0x0][0x1d4], PT ;  /* 0x00007500f1007a0c */ /* 0x040ff60003f06270 */
[----:B------:R-:W-:Y:S02]  /*7e90*/  @!UPT UIADD3 URZ, URZ, URZ, URZ ;  /* 0x0000003f3f3ff290 */ /* 0x000fe4000fffe03f */
[C---:B------:R-:W-:Y:S04]  /*7ea0*/  @!P0 LEA R4, P2, R241.reuse, R4, 0x1 ;  /* 0x00000004f1048211 */ /* 0x040fe800078408ff */
[----:B-----5:R-:W-:Y:S01]  /*7eb0*/  @!P0 LEA.HI.X R5, R241, R5, R157, 0x1, P2 ;  /* 0x00000005f1058211 */ /* 0x020fe200010f0c9d */
[----:B-1----:R-:W-:Y:S04]  /*7ec0*/  @!P1 ST.E.128 [R6.64], R8 ;  /* 0x0000000806009985 */ /* 0x002fe8000c101d08 */
[----:B------:R-:W1:Y:S04]  /*7ed0*/  @!P0 LDS.128 R8, [R156] ;  /* 0x000000009c088984 */ /* 0x000e680000000c00 */
[----:B-1----:R1:W-:Y:S02]  /*7ee0*/  @!P0 ST.E.128 [R4.64], R8 ;  /* 0x0000000804008985 */ /* 0x0023e4000c101d08 */
.L_x_953:
[----:B-123--:R-:W-:Y:S05]  /*7ef0*/  BSYNC B0 ;  /* 0x0000000000007941 */ /* 0x00efea0003800000 */
.L_x_952:
[----:B------:R1:W2:Y:S01]  /*7f00*/  SHFL.IDX PT, R5, R17, 0x1, 0x1c1f ;  /* 0x003c1f0011057f89 */ /* 0x0002a200000e0000 */
[----:B------:R-:W-:Y:S01]  /*7f10*/  ISETP.GE.AND P0, PT, R3, 0x21, PT ;  /* 0x000000210300780c */ /* 0x000fe20003f06270 */
[----:B------:R-:W-:Y:S02]  /*7f20*/  BSSY B0, `(.L_x_954) ;  /* 0x000000f000007945 */ /* 0x000fe40003800000 */
[----:B------:R1:W3:Y:S10]  /*7f30*/  SHFL.IDX PT, R4, R18, 0x1, 0x1c1f ;  /* 0x003c1f0012047f89 */ /* 0x0002f400000e0000 */
        /* <DEDUP_REMOVED lines=13> */
.L_x_955:
[----:B------:R-:W-:Y:S05]  /*8010*/  BSYNC B0 ;  /* 0x0000000000007941 */ /* 0x000fea0003800000 */
.L_x_954:
[----:B--2---:R2:W4:Y:S01]  /*8020*/  SHFL.IDX PT, R5, R17, 0x2, 0x1c1f ;  /* 0x005c1f0011057f89 */ /* 0x00452200000e0000 */
[----:B------:R-:W-:Y:S01]  /*8030*/  ISETP.GE.AND P0, PT, R3, 0x41, PT ;  /* 0x000000410300780c */ /* 0x000fe20003f06270 */
[----:B------:R-:W-:Y:S02]  /*8040*/  BSSY B0, `(.L_x_956) ;  /* 0x000000f000007945 */ /* 0x000fe40003800000 */
        /* <DEDUP_REMOVED lines=14> */
.L_x_957:
[----:B------:R-:W-:Y:S05]  /*8130*/  BSYNC B0 ;  /* 0x0000000000007941 */ /* 0x000fea0003800000 */
.L_x_956:
[C---:B------:R-:W-:Y:S02]  /*8140*/  ISETP.GT.AND P0, PT, R29.reuse, R116, PT ;  /* 0x000000741d00720c */ /* 0x040fe40003f04270 */
[----:B------:R-:W-:Y:S11]  /*8150*/  IADD3 R29, R29, -0x1, RZ ;  /* 0xffffffff1d1d7810 */ /* 0x000ff60007ffe0ff */
[----:B------:R-:W-:Y:S01]  /*8160*/  @P0 SHF.R.S32.HI R6, RZ, 0x1f, R29 ;  /* 0x0000001fff060819 */ /* 0x000fe2000001141d */
[----:B------:R-:W-:Y:S02]  /*8170*/  @P0 IMAD R3, R147, R29, RZ ;  /* 0x0000001d93030224 */ /* 0x000fe400078e02ff */
[----:B-1-3--:R-:W-:Y:S02]  /*8180*/  @P0 IMAD.MOV.U32 R4, RZ, RZ, R108 ;  /* 0x000000ffff040224 */ /* 0x00afe400078e006c */
[----:B----4-:R-:W-:Y:S02]  /*8190*/  @P0 IMAD.MOV.U32 R5, RZ, RZ, R107 ;  /* 0x000000ffff050224 */ /* 0x010fe400078e006b */
[-C--:B------:R-:W-:Y:S02]  /*81a0*/  @P0 IMAD R3, R6, R132.reuse, R3 ;  /* 0x0000008406030224 */ /* 0x080fe400078e0203 */
[----:B------:R-:W-:Y:S04]  /*81b0*/  @P0 IMAD.WIDE.U32 R4, R29, R132, R4 ;  /* 0x000000841d040225 */ /* 0x000fe800078e0004 */
[----:B------:R-:W-:Y:S01]  /*81c0*/  @P0 IMAD.IADD R3, R5, 0x1, R3 ;  /* 0x0000000105030824 */ /* 0x000fe200078e0203 */
[C---:B------:R-:W-:Y:S01]  /*81d0*/  @P0 LEA R10, P1, R4.reuse, c[0x0][0x220], 0x1 ;  /* 0x00008800040a0a11 */ /* 0x040fe200078208ff */
[C---:B------:R-:W-:Y:S03]  /*81e0*/  @P0 IMAD.SHL.U32 R12, R153.reuse, 0x2, RZ ;  /* 0x00000002990c0824 */ /* 0x040fe600078e00ff */
[----:B------:R-:W-:Y:S02]  /*81f0*/  @P0 LEA.HI.X R11, R4, c[0x0][0x224], R3, 0x1, P1 ;  /* 0x00008900040b0a11 */ /* 0x000fe400008f0c03 */
[----:B------:R-:W-:Y:S02]  /*8200*/  @P0 IADD3 R8, P1, R12, R10, RZ ;  /* 0x0000000a0c080210 */ /* 0x000fe40007f3e0ff */
[----:B------:R-:W-:Y:S01]  /*8210*/  @P0 SHF.L.U64.HI R3, R153, 0x1, R148 ;  /* 0x0000000199030819 */ /* 0x000fe20000010294 */
[----:B------:R-:W-:Y:S01]  /*8220*/  @!PT LDS RZ, [RZ] ;  /* 0x00000000fffff984 */ /* 0x000fe20000000800 */
[----:B------:R-:W-:Y:S01]  /*8230*/  @!PT LDS RZ, [RZ] ;  /* 0x00000000fffff984 */ /* 0x000fe20000000800 */
[----:B------:R-:W-:Y:S01]  /*8240*/  @!PT LDS RZ, [RZ] ;  /* 0x00000000fffff984 */ /* 0x000fe20000000800 */
[----:B------:R1:W-:Y:S03]  /*8250*/  @P0 LDGSTS.E.BYPASS.LTC128B.128 [R208+0x2900], [R10.64], !P6 ;  /* 0x029000000ad00fae */ /* 0x0003e6000f101d48 */
        /* <DEDUP_REMOVED lines=15> */
.L_x_923:
[----:B-1----:R-:W3:Y:S01]  /*8350*/  LDL R11, [R1+0x38] ;  /* 0x00003800010b7983 */ /* 0x002ee20000100800 */
[----:B------:R-:W-:-:S05]  /*8360*/  IMAD.MOV.U32 R0, RZ, RZ, c[0x0][0x2c4] ;  /* 0x0000b100ff007624 */ /* 0x000fca00078e00ff */
[----:B------:R-:W-:Y:S01]  /*8370*/  ISETP.NE.AND P3, PT, R0, 0x1, PT ;  /* 0x000000010000780c */ /* 0x000fe20003f65270 */
[----:B------:R-:W-:-:S05]  /*8380*/  IMAD.MOV.U32 R4, RZ, RZ, c[0x0][0x32c] ;  /* 0x0000cb00ff047624 */ /* 0x000fca00078e00ff */
[----:B------:R-:W-:Y:S02]  /*8390*/  ISETP.GE.AND P1, PT, R4, 0x1, PT ;  /* 0x000000010400780c */ /* 0x000fe40003f26270 */
[----:B------:R-:W-:Y:S02]  /*83a0*/  IADD3 R2, R250, 0x1, -R249 ;  /* 0x00000001fa027810 */ /* 0x000fe40007ffe8f9 */
[----:B---3--:R-:W-:-:S05]  /*83b0*/  IADD3 R0, R11, 0x7f, RZ ;  /* 0x0000007f0b007810 */ /* 0x008fca0007ffe0ff */
[----:B------:R-:W-:-:S05]  /*83c0*/  @P3 IMAD.HI.U32 R3, R0, c[0x0][0x2c8], RZ ;  /* 0x0000b20000033a27 */ /* 0x000fca00078e00ff */
[----:B------:R-:W-:-:S05]  /*83d0*/  @P3 SHF.R.U32.HI R0, RZ, c[0x0][0x2cc], R3 ;  /* 0x0000b300ff003a19 */ /* 0x000fca0000011603 */
[----:B------:R-:W-:-:S05]  /*83e0*/  IMAD.IADD R0, R2, 0x1, R0 ;  /* 0x0000000102007824 */ /* 0x000fca00078e0200 */
[----:B------:R-:W-:Y:S01]  /*83f0*/  IADD3 R3, R0, c[0x0][0x328], RZ ;  /* 0x0000ca0000037a10 */ /* 0x000fe20007ffe0ff */
[----:B------:R-:W-:Y:S05]  /*8400*/  @!P1 BRA `(.L_x_959) ;  /* 0x0000011000009947 */ /* 0x000fea0003800000 */
[C---:B------:R-:W-:Y:S01]  /*8410*/  ISETP.GT.AND P0, PT, R0.reuse, RZ, PT ;  /* 0x000000ff0000720c */ /* 0x040fe20003f04270 */
[----:B------:R-:W-:Y:S01]  /*8420*/  BSSY B0, `(.L_x_960) ;  /* 0x000000d000007945 */ /* 0x000fe20003800000 */
[----:B------:R-:W-:Y:S01]  /*8430*/  IADD3 R2, R0, -0x1, RZ ;  /* 0xffffffff00027810 */ /* 0x000fe20007ffe0ff */
[----:B------:R-:W-:-:S10]  /*8440*/  IMAD.MOV.U32 R4, RZ, RZ, c[0x0][0x32c] ;  /* 0x0000cb00ff047624 */ /* 0x000fd400078e00ff */
[----:B------:R-:W-:Y:S05]  /*8450*/  @P0 BRA `(.L_x_961) ;  /* 0x0000006000000947 */ /* 0x000fea0003800000 */
[----:B------:R-:W-:Y:S01]  /*8460*/  ISETP.NE.AND P0, PT, R4, 0x1, PT ;  /* 0x000000010400780c */ /* 0x000fe20003f05270 */
[----:B------:R-:W-:-:S12]  /*8470*/  IMAD.MOV R0, RZ, RZ, -R0 ;  /* 0x000000ffff007224 */ /* 0x000fd800078e0a00 */
[----:B------:R-:W-:-:S05]  /*8480*/  @P0 IMAD.HI.U32 R2, R0, c[0x0][0x330], RZ ;  /* 0x0000cc0000020a27 */ /* 0x000fca00078e00ff */
[----:B------:R-:W-:-:S04]  /*8490*/  @P0 SHF.R.U32.HI R0, RZ, c[0x0][0x334], R2 ;  /* 0x0000cd00ff000a19 */ /* 0x000fc80000011602 */
[----:B------:R-:W-:Y:S01]  /*84a0*/  LOP3.LUT R2, RZ, R0, RZ, 0x33, !PT ;  /* 0x00000000ff027212 */ /* 0x000fe200078e33ff */
[----:B------:R-:W-:Y:S05]  /*84b0*/  BRA `(.L_x_962) ;  /* 0x0000003000007947 */ /* 0x000fea0003800000 */
.L_x_961:
[----:B------:R-:W-:-:S13]  /*84c0*/  ISETP.NE.AND P0, PT, R4, 0x1, PT ;  /* 0x000000010400780c */ /* 0x000fda0003f05270 */
[----:B------:R-:W-:-:S05]  /*84d0*/  @P0 IMAD.HI.U32 R0, R2, c[0x0][0x330], RZ ;  /* 0x0000cc0002000a27 */ /* 0x000fca00078e00ff */
[----:B------:R-:W-:Y:S02]  /*84e0*/  @P0 SHF.R.U32.HI R2, RZ, c[0x0][0x334], R0 ;  /* 0x0000cd00ff020a19 */ /* 0x000fe40000011600 */
.L_x_962:
[----:B------:R-:W-:Y:S05]  /*84f0*/  BSYNC B0 ;  /* 0x0000000000007941 */ /* 0x000fea0003800000 */
.L_x_960:
[----:B------:R-:W-:-:S05]  /*8500*/  IMAD R2, R2, R4, c[0x0][0x32c] ;  /* 0x0000cb0002027624 */ /* 0x000fca00078e0204 */
[----:B------:R-:W-:-:S04]  /*8510*/  IMNMX R3, R3, R2, PT ;  /* 0x0000000203037217 */ /* 0x000fc80003800200 */
.L_x_959:
[----:B------:R-:W-:Y:S01]  /*8520*/  IADD3 R3, R3, 0x4f, RZ ;  /* 0x0000004f03037810 */ /* 0x000fe20007ffe0ff */
[----:B------:R-:W-:-:S04]  /*8530*/  @P3 IMAD.HI.U32 R2, R11, c[0x0][0x2c8], RZ ;  /* 0x0000b2000b023a27 */ /* 0x000fc800078e00ff */
[----:B------:R-:W-:-:S04]  /*8540*/  IMAD.HI R3, R3, 0x66666667, RZ ;  /* 0x6666666703037827 */ /* 0x000fc800078e02ff */
[----:B------:R-:W-:Y:S01]  /*8550*/  IMAD.MOV.U32 R0, RZ, RZ, R11 ;  /* 0x000000ffff007224 */ /* 0x000fe200078e000b */
[----:B------:R-:W-:Y:S02]  /*8560*/  @P3 SHF.R.U32.HI R0, RZ, c[0x0][0x2cc], R2 ;  /* 0x0000b300ff003a19 */ /* 0x000fe40000011602 */
        /* <DEDUP_REMOVED lines=16> */
.L_x_965:
[----:B------:R-:W-:-:S04]  /*8670*/  MOV R3, c[0x0][0x32c] ;  /* 0x0000cb0000037a02 */ /* 0x000fc80000000f00 */
[----:B------:R-:W-:-:S13]  /*8680*/  ISETP.NE.AND P0, PT, R3, 0x1, PT ;  /* 0x000000010300780c */ /* 0x000fda0003f05270 */
[----:B------:R-:W-:-:S05]  /*8690*/  @P0 IMAD.HI.U32 R3, R0, c[0x0][0x330], RZ ;  /* 0x0000cc0000030a27 */ /* 0x000fca00078e00ff */
[----:B------:R-:W-:Y:S02]  /*86a0*/  @P0 SHF.R.U32.HI R0, RZ, c[0x0][0x334], R3 ;  /* 0x0000cd00ff000a19 */ /* 0x000fe40000011603 */
.L_x_966:
[----:B------:R-:W-:Y:S05]  /*86b0*/  BSYNC B0 ;  /* 0x0000000000007941 */ /* 0x000fea0003800000 */
.L_x_964:
[----:B------:R-:W-:-:S05]  /*86c0*/  IMAD R0, R0, c[0x0][0x32c], RZ ;  /* 0x0000cb0000007a24 */ /* 0x000fca00078e02ff */
[----:B------:R-:W-:-:S05]  /*86d0*/  IMNMX R2, R2, R0, !PT ;  /* 0x0000000002027217 */ /* 0x000fca0007800200 */
.L_x_963:
[----:B------:R-:W-:Y:S01]  /*86e0*/  IMAD.HI R2, R2, 0x66666667, RZ ;  /* 0x6666666702027827 */ /* 0x000fe200078e02ff */
[----:B------:R-:W-:Y:S04]  /*86f0*/  BSSY B0, `(.L_x_967) ;  /* 0x0000024000007945 */ /* 0x000fe80003800000 */
[----:B------:R-:W-:-:S04]  /*8700*/  SHF.R.U32.HI R0, RZ, 0x1f, R2 ;  /* 0x0000001fff007819 */ /* 0x000fc80000011602 */
[----:B------:R-:W-:Y:S01]  /*8710*/  LEA.HI.SX32 R2, R2, R0, 0x1b ;  /* 0x0000000002027211 */ /* 0x000fe200078fdaff */
[----:B------:R-:W-:-:S03]  /*8720*/  IMAD.MOV.U32 R0, RZ, RZ, RZ ;  /* 0x000000ffff007224 */ /* 0x000fc600078e00ff */
[----:B------:R-:W-:-:S04]  /*8730*/  IMNMX R6, RZ, R2, !PT ;  /* 0x00000002ff067217 */ /* 0x000fc80007800200 */
[----:B------:R-:W-:-:S13]  /*8740*/  ISETP.GT.AND P0, PT, R7, R6, PT ;  /* 0x000000060700720c */ /* 0x000fda0003f04270 */
[----:B------:R-:W-:Y:S05]  /*8750*/  @!P0 BRA `(.L_x_968) ;  /* 0x000001d000008947 */ /* 0x000fea0003800000 */
[----:B------:R-:W-:Y:S02]  /*8760*/  IABS R2, R130 ;  /* 0x0000008200027213 */ /* 0x000fe40000000000 */
[----:B------:R-:W-:Y:S02]  /*8770*/  IADD3 R3, R130, -0x1, R7 ;  /* 0xffffffff82037810 */ /* 0x000fe40007ffe007 */
[----:B------:R-:W1:Y:S03]  /*8780*/  I2F.RP R0, R2 ;  /* 0x0000000200007306 */ /* 0x000e660000209400 */
[----:B------:R-:W-:-:S05]  /*8790*/  IMAD.IADD R8, R3, 0x1, -R6 ;  /* 0x0000000103087824 */ /* 0x000fca00078e0a06 */
[----:B------:R-:W-:Y:S01]  /*87a0*/  IABS R10, R8 ;  /* 0x00000008000a7213 */ /* 0x000fe20000000000 */
[----:B-1----:R-:W1:Y:S02]  /*87b0*/  MUFU.RCP R0, R0 ;  /* 0x0000000000007308 */ /* 0x002e640000001000 */
[----:B-1----:R-:W-:-:S06]  /*87c0*/  IADD3 R0, R0, 0xffffffe, RZ ;  /* 0x0ffffffe00007810 */ /* 0x002fcc0007ffe0ff */
[----:B------:R-:W1:Y:S02]  /*87d0*/  F2I.FTZ.U32.TRUNC.NTZ R5, R0 ;  /* 0x0000000000057305 */ /* 0x000e64000021f000 */
        /* <DEDUP_REMOVED lines=21> */
.L_x_968:
[----:B------:R-:W-:Y:S05]  /*8930*/  BSYNC B0 ;  /* 0x0000000000007941 */ /* 0x000fea0003800000 */
.L_x_967:
[----:B------:R-:W3:Y:S01]  /*8940*/  LDL R2, [R1+0x64] ;  /* 0x0000640001027983 */ /* 0x000ee20000100800 */
        /* <DEDUP_REMOVED lines=34> */
[----:B---3--:R-:W-:-:S04]  /*8b70*/  IMAD R3, R2, R0, R6 ;  /* 0x0000000002037224 */ /* 0x008fc800078e0206 */
[--C-:B------:R-:W-:Y:S01]  /*8b80*/  IMAD.IADD R2, R3, 0x1, R0.reuse ;  /* 0x0000000103027824 */ /* 0x100fe200078e0200 */
[----:B------:R1:W-:Y:S01]  /*8b90*/  STL [R1+0x8], R3 ;  /* 0x0000080301007387 */ /* 0x0003e20000100800 */
[----:B------:R-:W-:-:S03]  /*8ba0*/  PRMT R0, RZ, 0x7610, R0 ;  /* 0x00007610ff007816 */ /* 0x000fc60000000000 */
[----:B------:R-:W-:-:S04]  /*8bb0*/  IMNMX R228, R7, R2, PT ;  /* 0x0000000207e47217 */ /* 0x000fc80003800200 */
[----:B------:R-:W-:-:S13]  /*8bc0*/  ISETP.GT.AND P0, PT, R228, R3, PT ;  /* 0x00000003e400720c */ /* 0x000fda0003f04270 */
[----:B------:R-:W-:Y:S05]  /*8bd0*/  @!P0 BRA `(.L_x_969) ;  /* 0x0001b0e000008947 */ /* 0x000fea0003800000 */
[----:B------:R-:W3:Y:S04]  /*8be0*/  LDL R9, [R1+0x4c] ;  /* 0x00004c0001097983 */ /* 0x000ee80000100800 */
[----:B------:R-:W4:Y:S04]  /*8bf0*/  LDL R5, [R1+0x48] ;  /* 0x0000480001057983 */ /* 0x000f280000100800 */
[----:B--2---:R-:W2:Y:S01]  /*8c00*/  LDL R4, [R1+0x10] ;  /* 0x0000100001047983 */ /* 0x004ea20000100800 */
[----:B------:R-:W-:-:S04]  /*8c10*/  ISETP.NE.U32.AND P0, PT, RZ, c[0x0][0x340], PT ;  /* 0x0000d000ff007a0c */ /* 0x000fc80003f05070 */
[----:B------:R-:W-:-:S13]  /*8c20*/  ISETP.NE.AND.EX P1, PT, RZ, c[0x0][0x344], PT, P0 ;  /* 0x0000d100ff007a0c */ /* 0x000fda0003f25300 */
[----:B------:R-:W-:Y:S01]  /*8c30*/  @P1 IMAD.MOV.U32 R2, RZ, RZ, 0x4 ;  /* 0x00000004ff021424 */ /* 0x000fe200078e00ff */
[----:B------:R-:W-:-:S05]  /*8c40*/  SHF.R.S32.HI R0, RZ, 0x1f, R143 ;  /* 0x0000001fff007819 */ /* 0x000fca000001148f */
[----:B------:R-:W-:Y:S01]  /*8c50*/  IMAD R0, R0, c[0x0][0x178], RZ ;  /* 0x00005e0000007a24 */ /* 0x000fe200078e02ff */
[----:B------:R-:W-:-:S03]  /*8c60*/  ISETP.NE.U32.AND P0, PT, RZ, c[0x0][0x348], PT ;  /* 0x0000d200ff007a0c */ /* 0x000fc60003f05070 */
[----:B------:R-:W-:Y:S01]  /*8c70*/  IMAD R0, R143, c[0x0][0x17c], R0 ;  /* 0x00005f008f007a24 */ /* 0x000fe200078e0200 */
[----:B------:R-:W-:Y:S01]  /*8c80*/  ISETP.NE.AND.EX P0, PT, RZ, c[0x0][0x34c], PT, P0 ;  /* 0x0000d300ff007a0c */ /* 0x000fe20003f05300 */
[----:B-1-3--:R-:W-:-:S05]  /*8c90*/  @P1 IMAD.WIDE R2, R9, R2, c[0x0][0x340] ;  /* 0x0000d00009021625 */ /* 0x00afca00078e0202 */
[----:B------:R1:W5:Y:S01]  /*8ca0*/  @P1 LDG.E R8, [R2.64] ;  /* 0x0000000802081981 */ /* 0x000362000c1e1900 */
[----:B----4-:R-:W-:Y:S02]  /*8cb0*/  LOP3.LUT R69, R5, 0xffff, RZ, 0xc0, !PT ;  /* 0x0000ffff05457812 */ /* 0x010fe400078ec0ff */
[----:B--2---:R-:W-:Y:S01]  /*8cc0*/  IADD3 R4, R4, R11, RZ ;  /* 0x0000000b04047210 */ /* 0x004fe20007ffe0ff */
[----:B------:R-:W2:Y:S01]  /*8cd0*/  S2R R12, SR_TID.X ;  /* 0x00000000000c7919 */ /* 0x000ea20000002100 */
[----:B------:R-:W-:-:S03]  /*8ce0*/  SEL R5, R9, RZ, !P0 ;  /* 0x000000ff09057207 */ /* 0x000fc60004000000 */
[----:B------:R-:W-:-:S04]  /*8cf0*/  @P3 IMAD.HI.U32 R7, R4, c[0x0][0x2c8], RZ ;  /* 0x0000b20004073a27 */ /* 0x000fc800078e00ff */
[----:B-1----:R-:W-:-:S04]  /*8d00*/  IMAD.WIDE.U32 R2, R143, c[0x0][0x178], RZ ;  /* 0x00005e008f027a25 */ /* 0x002fc800078e00ff */
[----:B------:R-:W-:Y:S01]  /*8d10*/  IMAD.IADD R3, R3, 0x1, R0 ;  /* 0x0000000103037824 */ /* 0x000fe200078e0200 */
[----:B------:R-:W-:-:S03]  /*8d20*/  SHF.R.S32.HI R0, RZ, 0x1f, R9 ;  /* 0x0000001fff007819 */ /* 0x000fc60000011409 */
[----:B------:R-:W-:Y:S01]  /*8d30*/  IMAD.WIDE.U32 R2, R69, c[0x0][0x1b8], R2 ;  /* 0x00006e0045027a25 */ /* 0x000fe200078e0002 */
[----:B------:R-:W-:-:S03]  /*8d40*/  SEL R6, R0, RZ, !P0 ;  /* 0x000000ff00067207 */ /* 0x000fc60004000000 */
[----:B------:R-:W-:Y:S01]  /*8d50*/  IMAD.MOV.U32 R0, RZ, RZ, R4 ;  /* 0x000000ffff007224 */ /* 0x000fe200078e0004 */
[----:B------:R-:W-:Y:S01]  /*8d60*/  @P3 SHF.R.U32.HI R0, RZ, c[0x0][0x2cc], R7 ;  /* 0x0000b300ff003a19 */ /* 0x000fe20000011607 */
[----:B------:R-:W-:Y:S02]  /*8d70*/  IMAD R3, R69, c[0x0][0x1bc], R3 ;  /* 0x00006f0045037a24 */ /* 0x000fe400078e0203 */
[----:B------:R-:W-:Y:S02]  /*8d80*/  IMAD R6, R6, c[0x0][0x1c0], RZ ;  /* 0x0000700006067a24 */ /* 0x000fe400078e02ff */
[----:B------:R-:W-:Y:S01]  /*8d90*/  IMAD.WIDE.U32 R2, R5, c[0x0][0x1c0], R2 ;  /* 0x0000700005027a25 */ /* 0x000fe200078e0002 */
[----:B------:R-:W-:-:S03]  /*8da0*/  SHF.R.S32.HI R7, RZ, 0x1f, R0 ;  /* 0x0000001fff077819 */ /* 0x000fc60000011400 */
[----:B------:R-:W-:Y:S01]  /*8db0*/  IMAD R6, R5, c[0x0][0x1c4], R6 ;  /* 0x0000710005067a24 */ /* 0x000fe200078e0206 */
[----:B------:R-:W-:-:S03]  /*8dc0*/  IADD3 R5, -R0, RZ, RZ ;  /* 0x000000ff00057210 */ /* 0x000fc60007ffe1ff */
[----:B------:R-:W-:Y:S02]  /*8dd0*/  IMAD.IADD R3, R3, 0x1, R6 ;  /* 0x0000000103037824 */ /* 0x000fe400078e0206 */
[----:B------:R-:W-:Y:S02]  /*8de0*/  IMAD R4, R5, c[0x0][0x2c4], R4 ;  /* 0x0000b10005047a24 */ /* 0x000fe400078e0204 */
[----:B------:R-:W-:Y:S02]  /*8df0*/  IMAD R5, R7, c[0x0][0x1b0], RZ ;  /* 0x00006c0007057a24 */ /* 0x000fe400078e02ff */
[----:B------:R-:W-:-:S04]  /*8e00*/  IMAD.WIDE.U32 R2, R0, c[0x0][0x1b0], R2 ;  /* 0x00006c0000027a25 */ /* 0x000fc800078e0002 */
[----:B------:R-:W-:Y:S01]  /*8e10*/  IMAD R6, R0, c[0x0][0x1b4], R5 ;  /* 0x00006d0000067a24 */ /* 0x000fe200078e0205 */
[----:B------:R-:W-:Y:S02]  /*8e20*/  SHF.R.S32.HI R5, RZ, 0x1f, R4 ;  /* 0x0000001fff057819 */ /* 0x000fe40000011404 */
[----:B--2---:R-:W-:Y:S02]  /*8e30*/  SHF.R.S32.HI R10, RZ, 0x1f, R12 ;  /* 0x0000001fff0a7819 */ /* 0x004fe4000001140c */
[----:B------:R-:W-:Y:S01]  /*8e40*/  IADD3 R3, R3, R6, RZ ;  /* 0x0000000603037210 */ /* 0x000fe20007ffe0ff */
[----:B------:R-:W-:Y:S01]  /*8e50*/  IMAD R0, R5, c[0x0][0x1a8], RZ ;  /* 0x00006a0005007a24 */ /* 0x000fe200078e02ff */
[----:B------:R-:W-:-:S03]  /*8e60*/  LEA.HI R10, R10, R12, RZ, 0x3 ;  /* 0x0000000c0a0a7211 */ /* 0x000fc600078f18ff */
[C---:B------:R-:W-:Y:S02]  /*8e70*/  IMAD R0, R4.reuse, c[0x0][0x1ac], R0 ;  /* 0x00006b0004007a24 */ /* 0x040fe400078e0200 */
[----:B------:R-:W-:Y:S01]  /*8e80*/  IMAD.WIDE.U32 R2, R4, c[0x0][0x1a8], R2 ;  /* 0x00006a0004027a25 */ /* 0x000fe200078e0002 */
[----:B------:R-:W-:-:S03]  /*8e90*/  SHF.R.S32.HI R10, RZ, 0x3, R10 ;  /* 0x00000003ff0a7819 */ /* 0x000fc6000001140a */
[----:B------:R-:W-:Y:S01]  /*8ea0*/  IMAD.IADD R0, R3, 0x1, R0 ;  /* 0x0000000103007824 */ /* 0x000fe200078e0200 */
[----:B------:R-:W-:Y:S02]  /*8eb0*/  LEA R6, P0, R2, c[0x0][0x160], 0x1 ;  /* 0x0000580002067a11 */ /* 0x000fe400078008ff */
[----:B------:R-:W-:Y:S02]  /*8ec0*/  ISETP.GE.AND P2, PT, R244, c[0x0][0x198], PT ;  /* 0x00006600f4007a0c */ /* 0x000fe40003f46270 */
[----:B------:R-:W-:Y:S02]  /*8ed0*/  LEA.HI.X R5, R2, c[0x0][0x164], R0, 0x1, P0 ;  /* 0x0000590002057a11 */ /* 0x000fe400000f0c00 */
[----:B------:R-:W-:Y:S02]  /*8ee0*/  IADD3 R158, R228, -0x1, RZ ;  /* 0xffffffffe49e7810 */ /* 0x000fe40007ffe0ff */
[----:B------:R-:W-:Y:S01]  /*8ef0*/  IADD3 R4, R10, R11, RZ ;  /* 0x0000000b0a047210 */ /* 0x000fe20007ffe0ff */
[----:B------:R-:W-:Y:S01]  /*8f00*/  @!P1 IMAD.MOV.U32 R8, RZ, RZ, R9 ;  /* 0x000000ffff089224 */ /* 0x000fe200078e0009 */
[----:B------:R-:W-:Y:S05]  /*8f10*/  BRA.DIV ~URZ, `(.L_x_970) ;  /* 0x0001f4027f007947 */ /* 0x000fea000b800000 */
[----:B------:R1:W2:Y:S02]  /*8f20*/  SHFL.IDX PT, R7, R5, RZ, 0x181f ;  /* 0x00181fff05077589 */ /* 0x0002a400000e0000 */
.L_x_1213:
[----:B------:R-:W-:Y:S05]  /*8f30*/  BRA.DIV ~URZ, `(.L_x_971) ;  /* 0x0001f4527f007947 */ /* 0x000fea000b800000 */
[----:B------:R3:W4:Y:S02]  /*8f40*/  SHFL.IDX PT, R2, R6, RZ, 0x181f ;  /* 0x00181fff06027589 */ /* 0x00072400000e0000 */
.L_x_1214:
        /* <DEDUP_REMOVED lines=10> */
.L_x_973:
[----:B------:R-:W-:Y:S05]  /*8ff0*/  BSYNC B0 ;  /* 0x0000000000007941 */ /* 0x000fea0003800000 */
.L_x_972:
[----:B------:R-:W-:Y:S05]  /*9000*/  BRA.DIV ~URZ, `(.L_x_974) ;  /* 0x0001f3f27f007947 */ /* 0x000fea000b800000 */
[----:B--2---:R2:W1:Y:S04]  /*9010*/  SHFL.IDX PT, R7, R5, 0x1, 0x181f ;  /* 0x00381f0005077f89 */ /* 0x00446800000e0000 */
[----:B----4-:R2:W4:Y:S02]  /*9020*/  SHFL.IDX PT, R2, R6, 0x1, 0x181f ;  /* 0x00381f0006027f89 */ /* 0x01052400000e0000 */
.L_x_1215:
        /* <DEDUP_REMOVED lines=10> */
.L_x_976:
[----:B------:R-:W-:Y:S05]  /*90d0*/  BSYNC B0 ;  /* 0x0000000000007941 */ /* 0x000fea0003800000 */
.L_x_975:
[----:B------:R-:W-:Y:S05]  /*90e0*/  BRA.DIV ~URZ, `(.L_x_977) ;  /* 0x0001f3e27f007947 */ /* 0x000fea000b800000 */
[----:B-1----:R1:W2:Y:S02]  /*90f0*/  SHFL.IDX PT, R7, R5, 0x2, 0x181f ;  /* 0x00581f0005077f89 */ /* 0x0022a400000e0000 */
.L_x_1216:
[----:B------:R-:W-:Y:S05]  /*9100*/  BRA.DIV ~URZ, `(.L_x_978) ;  /* 0x0001f4327f007947 */ /* 0x000fea000b800000 */
[----:B----4-:R4:W1:Y:S02]  /*9110*/  SHFL.IDX PT, R2, R6, 0x2, 0x181f ;  /* 0x00581f0006027f89 */ /* 0x01086400000e0000 */
.L_x_1217:
        /* <DEDUP_REMOVED lines=10> */
.L_x_980:
[----:B------:R-:W-:Y:S05]  /*91c0*/  BSYNC B0 ;  /* 0x0000000000007941 */ /* 0x000fea0003800000 */
.L_x_979:
[----:B------:R-:W-:Y:S05]  /*91d0*/  BRA.DIV ~URZ, `(.L_x_981) ;  /* 0x0001f3d27f007947 */ /* 0x000fea000b800000 */
[----:B--2---:R2:W3:Y:S04]  /*91e0*/  SHFL.IDX PT, R7, R5, 0x3, 0x181f ;  /* 0x00781f0005077f89 */ /* 0x0044e800000e0000 */
[----:B-1----:R2:W1:Y:S02]  /*91f0*/  SHFL.IDX PT, R2, R6, 0x3, 0x181f ;  /* 0x00781f0006027f89 */ /* 0x00246400000e0000 */
.L_x_1218:
        /* <DEDUP_REMOVED lines=10> */
.L_x_983:
[----:B------:R-:W-:Y:S05]  /*92a0*/  BSYNC B0 ;  /* 0x0000000000007941 */ /* 0x000fea0003800000 */
.L_x_982:
[----:B------:R-:W-:Y:S05]  /*92b0*/  BRA.DIV ~URZ, `(.L_x_984) ;  /* 0x0001f3c27f007947 */ /* 0x000fea000b800000 */
[----:B---3--:R3:W2:Y:S02]  /*92c0*/  SHFL.IDX PT, R7, R5, 0x4, 0x181f ;  /* 0x00981f0005077f89 */ /* 0x0086a400000e0000 */
.L_x_1219:
[----:B------:R-:W-:Y:S05]  /*92d0*/  BRA.DIV ~URZ, `(.L_x_985) ;  /* 0x0001f4127f007947 */ /* 0x000fea000b800000 */
[----:B-1----:R1:W3:Y:S02]  /*92e0*/  SHFL.IDX PT, R2, R6, 0x4, 0x181f ;  /* 0x00981f0006027f89 */ /* 0x0022e400000e0000 */
.L_x_1220:
        /* <DEDUP_REMOVED lines=10> */
.L_x_987:
[----:B------:R-:W-:Y:S05]  /*9390*/  BSYNC B0 ;  /* 0x0000000000007941 */ /* 0x000fea0003800000 */
.L_x_986:
[----:B------:R-:W-:Y:S05]  /*93a0*/  BRA.DIV ~URZ, `(.L_x_988) ;  /* 0x0001f3b27f007947 */ /* 0x000fea000b800000 */
[----:B--2---:R2:W1:Y:S04]  /*93b0*/  SHFL.IDX PT, R7, R5, 0x5, 0x181f ;  /* 0x00b81f0005077f89 */ /* 0x00446800000e0000 */
[----:B---3--:R2:W3:Y:S02]  /*93c0*/  SHFL.IDX PT, R2, R6, 0x5, 0x181f ;  /* 0x00b81f0006027f89 */ /* 0x0084e400000e0000 */
.L_x_1221:
        /* <DEDUP_REMOVED lines=10> */
.L_x_990:
[----:B------:R-:W-:Y:S05]  /*9470*/  BSYNC B0 ;  /* 0x0000000000007941 */ /* 0x000fea0003800000 */
.L_x_989:
[----:B------:R-:W-:Y:S05]  /*9480*/  BRA.DIV ~URZ, `(.L_x_991) ;  /* 0x0001f3a27f007947 */ /* 0x000fea000b800000 */
[----:B-1----:R1:W2:Y:S02]  /*9490*/  SHFL.IDX PT, R7, R5, 0x6, 0x181f ;  /* 0x00d81f0005077f89 */ /* 0x0022a400000e0000 */
.L_x_1222:
[----:B------:R-:W-:Y:S05]  /*94a0*/  BRA.DIV ~URZ, `(.L_x_992) ;  /* 0x0001f3f27f007947 */ /* 0x000fea000b800000 */
[----:B---3--:R3:W1:Y:S02]  /*94b0*/  SHFL.IDX PT, R2, R6, 0x6, 0x181f ;  /* 0x00d81f0006027f89 */ /* 0x00866400000e0000 */
.L_x_1223:
        /* <DEDUP_REMOVED lines=10> */
.L_x_994:
[----:B------:R-:W-:Y:S05]  /*9560*/  BSYNC B0 ;  /* 0x0000000000007941 */ /* 0x000fea0003800000 */
.L_x_993:
[----:B------:R-:W-:Y:S05]  /*9570*/  BRA.DIV ~URZ, `(.L_x_995) ;  /* 0x0001f3927f007947 */ /* 0x000fea000b800000 */
[----:B-12---:R-:W1:Y:S04]  /*9580*/  SHFL.IDX PT, R5, R5, 0x7, 0x181f ;  /* 0x00f81f0005057f89 */ /* 0x006e6800000e0000 */
[----:B------:R2:W3:Y:S02]  /*9590*/  SHFL.IDX PT, R3, R6, 0x7, 0x181f ;  /* 0x00f81f0006037f89 */ /* 0x0004e400000e0000 */
.L_x_1224:
        /* <DEDUP_REMOVED lines=17> */
[----:B------:R-:W3:Y:S04]  /*96b0*/  LDL R163, [R1+0x10] ;  /* 0x0000100001a37983 */ /* 0x000ee80000100800 */
[----:B------:R-:W5:Y:S01]  /*96c0*/  LDL R166, [R1+0x3c] ;  /* 0x00003c0001a67983 */ /* 0x000f620000100800 */
[----:B------:R-:W-:Y:S02]  /*96d0*/  IMAD.MOV.U32 R86, RZ, RZ, 0x50 ;  /* 0x00000050ff567424 */ /* 0x000fe400078e00ff */
[----:B------:R-:W-:Y:S02]  /*96e0*/  IMAD.MOV.U32 R167, RZ, RZ, c[0x0][0x2b8] ;  /* 0x0000ae00ffa77624 */ /* 0x000fe400078e00ff */
[----:B------:R-:W-:-:S03]  /*96f0*/  IMAD R157, R228, R86, -0x50 ;  /* 0xffffffb0e49d7424 */ /* 0x000fc600078e0256 */
[----:B------:R-:W-:Y:S02]  /*9700*/  ISETP.NE.AND P1, PT, R167, 0x1, PT ;  /* 0x00000001a700780c */ /* 0x000fe40003f25270 */
[----:B------:R-:W-:Y:S01]  /*9710*/  LOP3.LUT R207, R207, 0xfffdffff, RZ, 0xc0, !PT ;  /* 0xfffdffffcfcf7812 */ /* 0x000fe200078ec0ff */
[----:B------:R-:W-:-:S10]  /*9720*/  IMAD.MOV.U32 R216, RZ, RZ, RZ ;  /* 0x000000ffffd87224 */ /* 0x000fd400078e00ff */
[----:B------:R-:W-:Y:S01]  /*9730*/  @P1 LOP3.LUT R207, R207, 0x20000, RZ, 0xfc, !PT ;  /* 0x00020000cfcf1812 */ /* 0x000fe200078efcff */
[----:B------:R-:W-:Y:S01]  /*9740*/  BAR.SYNC.DEFER_BLOCKING 0x0 ;  /* 0x0000000000007b1d */ /* 0x000fe20000010000 */
[----:B---3--:R-:W-:-:S05]  /*9750*/  IMAD.IADD R3, R163, 0x1, R157 ;  /* 0x00000001a3037824 */ /* 0x008fca00078e029d */
[C---:B------:R-:W-:Y:S01]  /*9760*/  ISETP.GE.AND P0, PT, R3.reuse, R250, PT ;  /* 0x000000fa0300720c */ /* 0x040fe20003f06270 */
[----:B-----5:R-:W-:-:S03]  /*9770*/  IMAD.IADD R3, R3, 0x1, R166 ;  /* 0x0000000103037824 */ /* 0x020fc600078e02a6 */
[----:B------:R-:W-:Y:S01]  /*9780*/  ISETP.GT.OR P0, PT, R163, 0x4f, P0 ;  /* 0x0000004fa300780c */ /* 0x000fe20000704670 */
[----:B------:R-:W-:-:S04]  /*9790*/  @P1 IMAD.HI.U32 R4, R3, c[0x0][0x2bc], RZ ;  /* 0x0000af0003041a27 */ /* 0x000fc800078e00ff */
[----:B------:R-:W-:Y:S01]  /*97a0*/  IMAD.MOV.U32 R2, RZ, RZ, R3 ;  /* 0x000000ffff027224 */ /* 0x000fe200078e0003 */
[----:B------:R-:W-:-:S07]  /*97b0*/  @P1 SHF.R.U32.HI R2, RZ, c[0x0][0x2c0], R4 ;  /* 0x0000b000ff021a19 */ /* 0x000fce0000011604 */
[----:B------:R-:W-:-:S04]  /*97c0*/  @!P0 IADD3 R5, P1, R2, R164, RZ ;  /* 0x000000a402058210 */ /* 0x000fc80007f3e0ff */
[----:B--2-4-:R-:W-:Y:S02]  /*97d0*/  @!P0 LEA.HI.X.SX32 R6, R2, R162, 0x1, P1 ;  /* 0x000000a202068211 */ /* 0x014fe400008f0eff */
[----:B------:R-:W-:-:S04]  /*97e0*/  @!P0 LEA R4, P1, R5, c[0x0][0x2a0], 0x2 ;  /* 0x0000a80005048a11 */ /* 0x000fc800078210ff */
[----:B------:R-:W-:-:S05]  /*97f0*/  @!P0 LEA.HI.X R5, R5, c[0x0][0x2a4], R6, 0x2, P1 ;  /* 0x0000a90005058a11 */ /* 0x000fca00008f1406 */
[----:B------:R1:W2:Y:S01]  /*9800*/  @!P0 LDG.E R216, [R4.64] ;  /* 0x0000000804d88981 */ /* 0x0002a2000c1e1900 */
[----:B------:R-:W-:-:S04]  /*9810*/  IMAD.MOV R2, RZ, RZ, -R2 ;  /* 0x000000ffff027224 */ /* 0x000fc800078e0a02 */
[----:B------:R-:W-:Y:S01]  /*9820*/  IMAD R229, R2, c[0x0][0x2b8], R3 ;  /* 0x0000ae0002e57a24 */ /* 0x000fe200078e0203 */
[----:B------:R-:W3:Y:S04]  /*9830*/  S2R R9, SR_TID.X ;  /* 0x0000000000097919 */ /* 0x000ee80000002100 */
[----:B------:R-:W-:Y:S01]  /*9840*/  SHF.R.S32.HI R74, RZ, 0x1f, R229 ;  /* 0x0000001fff4a7819 */ /* 0x000fe200000114e5 */
[----:B------:R-:W-:-:S04]  /*9850*/  IMAD.WIDE.U32 R2, R229, c[0x0][0x1e0], RZ ;  /* 0x00007800e5027a25 */ /* 0x000fc800078e00ff */
[----:B-1----:R-:W-:-:S04]  /*9860*/  IMAD R4, R74, c[0x0][0x1e0], RZ ;  /* 0x000078004a047a24 */ /* 0x002fc800078e02ff */
[----:B------:R-:W-:-:S04]  /*9870*/  IMAD R4, R229, c[0x0][0x1e4], R4 ;  /* 0x00007900e5047a24 */ /* 0x000fc800078e0204 */
[----:B------:R-:W-:Y:S02]  /*9880*/  IMAD.IADD R3, R3, 0x1, R4 ;  /* 0x0000000103037824 */ /* 0x000fe400078e0204 */
[----:B------:R-:W-:-:S04]  /*9890*/  IMAD.WIDE.U32 R160, R69, c[0x0][0x1e8], RZ ;  /* 0x00007a0045a07a25 */ /* 0x000fc800078e00ff */
[----:B------:R-:W-:Y:S01]  /*98a0*/  IMAD R159, R69, c[0x0][0x1ec], R161 ;  /* 0x00007b00459f7a24 */ /* 0x000fe200078e02a1 */
[----:B---3--:R-:W-:Y:S01]  /*98b0*/  SHF.R.S32.HI R7, RZ, 0x1f, R9 ;  /* 0x0000001fff077819 */ /* 0x008fe20000011409 */
[----:B------:R-:W-:-:S03]  /*98c0*/  IMAD R86, R228, -0x50, R86 ;  /* 0xffffffb0e4567824 */ /* 0x000fc600078e0256 */
[----:B------:R-:W-:Y:S01]  /*98d0*/  LEA.HI R7, R7, R9, RZ, 0x3 ;  /* 0x0000000907077211 */ /* 0x000fe200078f18ff */
[----:B------:R-:W-:-:S03]  /*98e0*/  IMAD.IADD R156, R250, 0x1, R86 ;  /* 0x00000001fa9c7824 */ /* 0x000fc600078e0256 */
[----:B------:R-:W-:-:S05]  /*98f0*/  SHF.R.S32.HI R7, RZ, 0x3, R7 ;  /* 0x00000003ff077819 */ /* 0x000fca0000011407 */
[----:B------:R-:W-:Y:S01]  /*9900*/  IMAD.IADD R60, R156, 0x1, -R7 ;  /* 0x000000019c3c7824 */ /* 0x000fe200078e0a07 */
[----:B------:R-:W-:-:S04]  /*9910*/  ISETP.GE.AND P2, PT, R244, c[0x0][0x1d4], PT ;  /* 0x00007500f4007a0c */ /* 0x000fc80003f46270 */
[C---:B------:R-:W-:Y:S02]  /*9920*/  ISETP.GE.AND P5, PT, R60.reuse, 0x11, PT ;  /* 0x000000113c00780c */ /* 0x040fe40003fa6270 */
[----:B------:R-:W-:Y:S01]  /*9930*/  ISETP.GE.AND P4, PT, R60, 0x21, PT ;  /* 0x000000213c00780c */ /* 0x000fe20003f86270 */
[----:B------:R-:W-:Y:S04]  /*9940*/  STL.64 [R1+0x20], R160 ;  /* 0x000020a001007387 */ /* 0x000fe80000100a00 */
[----:B------:R-:W-:Y:S01]  /*9950*/  STL [R1+0x30], R159 ;  /* 0x0000309f01007387 */ /* 0x000fe20000100800 */
[----:B------:R-:W-:Y:S02]  /*9960*/  ISETP.GT.AND P6, PT, R163, 0x4f, PT ;  /* 0x0000004fa300780c */ /* 0x000fe40003fc4270 */
[----:B------:R-:W-:-:S11]  /*9970*/  LOP3.LUT R207, R207, 0xffff7fff, RZ, 0xc0, !PT ;  /* 0xffff7fffcfcf7812 */ /* 0x000fd600078ec0ff */
[----:B------:R-:W-:Y:S02]  /*9980*/  @P6 LOP3.LUT R207, R207, 0x8000, RZ, 0xfc, !PT ;  /* 0x00008000cfcf6812 */ /* 0x000fe400078efcff */
        /* <DEDUP_REMOVED lines=14> */
[----:B------:R-:W5:Y:S01]  /*9a70*/  SHFL.IDX PT, R11, R10, 0x2, 0x181f ;  /* 0x00581f000a0b7f89 */ /* 0x000f6200000e0000 */
[----:B-1----:R-:W-:-:S03]  /*9a80*/  @P0 LEA R4, P1, R244, R3, 0x1 ;  /* 0x00000003f4040211 */ /* 0x002fc600078208ff */
[----:B------:R-:W1:Y:S01]  /*9a90*/  SHFL.IDX PT, R3, R2, 0x3, 0x181f ;  /* 0x00781f0002037f89 */ /* 0x000e6200000e0000 */
[----:B--2---:R-:W-:-:S05]  /*9aa0*/  @P0 LEA.HI.X R5, R244, R5, R245, 0x1, P1 ;  /* 0x00000005f4050211 */ /* 0x004fca00008f0cf5 */
[----:B------:R2:W-:Y:S01]  /*9ab0*/  @P0 LDGSTS.E.BYPASS.LTC128B.128 [R208+0x2900], [R4.64], !P2 ;  /* 0x0290000004d00fae */ /* 0x0005e2000d101d48 */
[----:B------:R-:W-:Y:S02]  /*9ac0*/  ISETP.GE.AND P1, PT, R60, 0x31, PT ;  /* 0x000000313c00780c */ /* 0x000fe40003f26270 */
[C---:B---3--:R-:W-:Y:S01]  /*9ad0*/  @P5 LEA R8, P0, R244.reuse, R6, 0x1 ;  /* 0x00000006f4085211 */ /* 0x048fe200078008ff */
[----:B------:R-:W-:Y:S03]  /*9ae0*/  SHFL.IDX PT, R2, R2, 0x4, 0x181f ;  /* 0x00981f0002027f89 */ /* 0x000fe600000e0000 */
[C---:B----4-:R-:W-:Y:S02]  /*9af0*/  @P5 LEA.HI.X R9, R244.reuse, R9, R245, 0x1, P0 ;  /* 0x00000009f4095211 */ /* 0x050fe400000f0cf5 */
[----:B-----5:R-:W-:-:S03]  /*9b00*/  @P4 LEA R6, P0, R244, R7, 0x1 ;  /* 0x00000007f4064211 */ /* 0x020fc600078008ff */
[----:B------:R3:W-:Y:S04]  /*9b10*/  @P5 LDGSTS.E.BYPASS.LTC128B.128 [R208+0x3100], [R8.64], !P2 ;  /* 0x0310000008d05fae */ /* 0x0007e8000d101d48 */
[----:B--2---:R-:W2:Y:S01]  /*9b20*/  SHFL.IDX PT, R5, R10, 0x3, 0x181f ;  /* 0x00781f000a057f89 */ /* 0x004ea200000e0000 */
[C-C-:B------:R-:W-:Y:S02]  /*9b30*/  @P4 LEA.HI.X R7, R244.reuse, R11, R245.reuse, 0x1, P0 ;  /* 0x0000000bf4074211 */ /* 0x140fe400000f0cf5 */
[C---:B-1----:R-:W-:Y:S02]  /*9b40*/  @P1 LEA R4, P0, R244.reuse, R3, 0x1 ;  /* 0x00000003f4041211 */ /* 0x042fe400078008ff */
[----:B------:R-:W1:Y:S04]  /*9b50*/  SHFL.IDX PT, R3, R10, 0x4, 0x181f ;  /* 0x00981f000a037f89 */ /* 0x000e6800000e0000 */
[----:B------:R3:W-:Y:S01]  /*9b60*/  @P4 LDGSTS.E.BYPASS.LTC128B.128 [R208+0x3900], [R6.64], !P2 ;  /* 0x0390000006d04fae */ /* 0x0007e2000d101d48 */
[----:B--2---:R-:W-:-:S02]  /*9b70*/  @P1 LEA.HI.X R5, R244, R5, R245, 0x1, P0 ;  /* 0x00000005f4051211 */ /* 0x004fc400000f0cf5 */
[----:B------:R-:W-:-:S03]  /*9b80*/  ISETP.GE.AND P0, PT, R60, 0x41, PT ;  /* 0x000000413c00780c */ /* 0x000fc60003f06270 */
[----:B------:R3:W-:Y:S10]  /*9b90*/  @P1 LDGSTS.E.BYPASS.LTC128B.128 [R208+0x4100], [R4.64], !P2 ;  /* 0x0410000004d01fae */ /* 0x0007f4000d101d48 */
[----:B------:R-:W-:-:S04]  /*9ba0*/  @P0 LEA R2, P3, R244, R2, 0x1 ;  /* 0x00000002f4020211 */ /* 0x000fc800078608ff */
[----:B-1----:R-:W-:-:S05]  /*9bb0*/  @P0 LEA.HI.X R3, R244, R3, R245, 0x1, P3 ;  /* 0x00000003f4030211 */ /* 0x002fca00018f0cf5 */
[----:B------:R3:W-:Y:S01]  /*9bc0*/  @P0 LDGSTS.E.BYPASS.LTC128B.128 [R208+0x4900], [R2.64], !P2 ;  /* 0x0490000002d00fae */ /* 0x0007e2000d101d48 */
[----:B------:R-:W-:-:S03]  /*9bd0*/  ISETP.LT.AND P0, PT, RZ, c[0x0][0x27c], PT ;  /* 0x00009f00ff007a0c */ /* 0x000fc60003f01270 */
[----:B------:R-:W0:Y:S10]  /*9be0*/  LDGDEPBAR ;  /* 0x00000000000079af */ /* 0x000e340000000000 */
[----:B------:R-:W-:Y:S05]  /*9bf0*/  @P0 BRA `(.L_x_996) ;  /* 0x0000002000000947 */ /* 0x000fea0003800000 */
[----:B------:R-:W-:-:S04]  /*9c00*/  DEPBAR.LE SB0, 0x1 ;  /* 0x000080400000791a */ /* 0x000fc80000000000 */
[----:B------:R-:W-:Y:S05]  /*9c10*/  BRA `(.L_x_997) ;  /* 0x00004dc000007947 */ /* 0x000fea0003800000 */
.L_x_996:
[----:B------:R-:W2:Y:S01]  /*9c20*/  LDL R76, [R1+0x38] ;  /* 0x00003800014c7983 */ /* 0x000ea20000100800 */
[----:B------:R-:W-:Y:S01]  /*9c30*/  ULDC.U8 UR4, c[0x0][0x298] ;  /* 0x0000a60000047ab9 */ /* 0x000fe20000000000 */
[----:B---3--:R-:W-:Y:S01]  /*9c40*/  SHF.R.S32.HI R2, RZ, 0x1f, R136 ;  /* 0x0000001fff027819 */ /* 0x008fe20000011488 */
[----:B------:R-:W-:Y:S01]  /*9c50*/  IMAD.WIDE.U32 R6, R136, c[0x0][0x280], RZ ;  /* 0x0000a00088067a25 */ /* 0x000fe200078e00ff */
[----:B------:R-:W-:Y:S01]  /*9c60*/  ISETP.NE.AND P0, PT, RZ, UR4, PT ;  /* 0x00000004ff007c0c */ /* 0x000fe2000bf05270 */
[----:B------:R-:W-:Y:S02]  /*9c70*/  BSSY B2, `(.L_x_997) ;  /* 0x00004d6000027945 */ /* 0x000fe40003800000 */
[C---:B------:R-:W-:Y:S02]  /*9c80*/  IMAD R3, R2.reuse, c[0x0][0x280], RZ ;  /* 0x0000a00002037a24 */ /* 0x040fe400078e02ff */
[----:B------:R-:W-:Y:S02]  /*9c90*/  IMAD R2, R2, c[0x0][0x290], RZ ;  /* 0x0000a40002027a24 */ /* 0x000fe400078e02ff */
[----:B------:R-:W-:-:S02]  /*9ca0*/  IMAD R3, R136, c[0x0][0x284], R3 ;  /* 0x0000a10088037a24 */ /* 0x000fc400078e0203 */
[C---:B------:R-:W-:Y:S02]  /*9cb0*/  IMAD R8, R136.reuse, c[0x0][0x294], R2 ;  /* 0x0000a50088087a24 */ /* 0x040fe400078e0202 */
[----:B------:R-:W-:Y:S01]  /*9cc0*/  IMAD.WIDE.U32 R4, R136, c[0x0][0x290], RZ ;  /* 0x0000a40088047a25 */ /* 0x000fe200078e00ff */
[----:B------:R-:W-:-:S04]  /*9cd0*/  IADD3 R3, R3, R7, RZ ;  /* 0x0000000703037210 */ /* 0x000fc80007ffe0ff */
[----:B------:R-:W-:Y:S02]  /*9ce0*/  IADD3 R8, R8, R5, RZ ;  /* 0x0000000508087210 */ /* 0x000fe40007ffe0ff */
[----:B--2---:R-:W-:-:S04]  /*9cf0*/  IADD3 R14, R125, R76, RZ ;  /* 0x0000004c7d0e7210 */ /* 0x004fc80007ffe0ff */
[----:B------:R-:W-:Y:S01]  /*9d00*/  LEA R2, R126, R14, 0x5 ;  /* 0x0000000e7e027211 */ /* 0x000fe200078e28ff */
[----:B------:R-:W-:Y:S05]  /*9d10*/  @!P0 BRA `(.L_x_998) ;  /* 0x0000272000008947 */ /* 0x000fea0003800000 */
[----:B------:R1:W5:Y:S01]  /*9d20*/  LDL R45, [R1+0x68] ;  /* 0x00006800012d7983 */ /* 0x0003620000100800 */
[----:B------:R-:W-:-:S05]  /*9d30*/  IMAD.MOV.U32 R9, RZ, RZ, c[0x0][0x2c4] ;  /* 0x0000b100ff097624 */ /* 0x000fca00078e00ff */
[----:B------:R-:W-:-:S13]  /*9d40*/  ISETP.NE.AND P1, PT, R9, 0x1, PT ;  /* 0x000000010900780c */ /* 0x000fda0003f25270 */
[----:B------:R-:W-:-:S05]  /*9d50*/  @P1 IMAD.HI.U32 R5, R2, c[0x0][0x2c8], RZ ;  /* 0x0000b20002051a27 */ /* 0x000fca00078e00ff */
[----:B------:R-:W-:-:S04]  /*9d60*/  @P1 SHF.R.U32.HI R2, RZ, c[0x0][0x2cc], R5 ;  /* 0x0000b300ff021a19 */ /* 0x000fc80000011605 */
[----:B------:R-:W-:Y:S01]  /*9d70*/  SHF.R.S32.HI R5, RZ, 0x1f, R2 ;  /* 0x0000001fff057819 */ /* 0x000fe20000011402 */
[----:B------:R-:W-:Y:S01]  /*9d80*/  IMAD.MOV.U32 R7, RZ, RZ, R3 ;  /* 0x000000ffff077224 */ /* 0x000fe200078e0003 */
[----:B------:R-:W-:Y:S01]  /*9d90*/  MOV R9, R8 ;  /* 0x0000000800097202 */ /* 0x000fe20000000f00 */
[----:B------:R-:W-:Y:S02]  /*9da0*/  IMAD.MOV.U32 R8, RZ, RZ, R4 ;  /* 0x000000ffff087224 */ /* 0x000fe400078e0004 */
[C---:B------:R-:W-:Y:S02]  /*9db0*/  IMAD R3, R5.reuse, c[0x0][0x280], RZ ;  /* 0x0000a00005037a24 */ /* 0x040fe400078e02ff */
[----:B------:R-:W-:Y:S02]  /*9dc0*/  IMAD R10, R5, c[0x0][0x290], RZ ;  /* 0x0000a400050a7a24 */ /* 0x000fe400078e02ff */
[----:B------:R-:W-:-:S04]  /*9dd0*/  IMAD.WIDE.U32 R6, R2, c[0x0][0x280], R6 ;  /* 0x0000a00002067a25 */ /* 0x000fc800078e0006 */
[----:B------:R-:W-:-:S04]  /*9de0*/  IMAD.WIDE.U32 R4, R2, c[0x0][0x290], R8 ;  /* 0x0000a40002047a25 */ /* 0x000fc800078e0008 */
[C---:B------:R-:W-:Y:S02]  /*9df0*/  IMAD R3, R2.reuse, c[0x0][0x284], R3 ;  /* 0x0000a10002037a24 */ /* 0x040fe400078e0203 */
[----:B------:R-:W-:Y:S01]  /*9e00*/  IMAD R2, R2, c[0x0][0x294], R10 ;  /* 0x0000a50002027a24 */ /* 0x000fe200078e020a */
[----:B------:R-:W-:-:S04]  /*9e10*/  LEA R27, P0, R4, c[0x0][0x288], 0x1 ;  /* 0x0000a200041b7a11 */ /* 0x000fc800078008ff */
[----:B------:R-:W-:-:S04]  /*9e20*/  IADD3 R2, R5, R2, RZ ;  /* 0x0000000205027210 */ /* 0x000fc80007ffe0ff */
[----:B------:R-:W-:Y:S02]  /*9e30*/  LEA.HI.X R15, R4, c[0x0][0x28c], R2, 0x1, P0 ;  /* 0x0000a300040f7a11 */ /* 0x000fe400000f0c02 */
[----:B------:R-:W-:Y:S02]  /*9e40*/  ISETP.GE.AND P0, PT, R14, R0, PT ;  /* 0x000000000e00720c */ /* 0x000fe40003f06270 */
[----:B------:R-:W-:Y:S02]  /*9e50*/  LEA R26, P1, R6, c[0x0][0x270], 0x1 ;  /* 0x00009c00061a7a11 */ /* 0x000fe400078208ff */
[----:B------:R-:W-:-:S04]  /*9e60*/  IADD3 R3, R7, R3, RZ ;  /* 0x0000000307037210 */ /* 0x000fc80007ffe0ff */
[----:B------:R-:W-:Y:S01]  /*9e70*/  LEA.HI.X R24, R6, c[0x0][0x274], R3, 0x1, P1 ;  /* 0x00009d0006187a11 */ /* 0x000fe200008f0c03 */
[----:B------:R1:W2:Y:S01]  /*9e80*/  SHFL.IDX PT, R20, R26, RZ, 0x1c1f ;  /* 0x001c1fff1a147589 */ /* 0x0002a200000e0000 */
[----:B------:R-:W-:Y:S03]  /*9e90*/  BSSY B0, `(.L_x_999) ;  /* 0x0000020000007945 */ /* 0x000fe60003800000 */
[----:B------:R1:W3:Y:S01]  /*9ea0*/  SHFL.IDX PT, R21, R27, RZ, 0x1c1f ;  /* 0x001c1fff1b157589 */ /* 0x0002e200000e0000 */
[----:B------:R-:W-:-:S03]  /*9eb0*/  CS2R R36, SRZ ;  /* 0x0000000000247805 */ /* 0x000fc6000001ff00 */
[----:B------:R1:W4:Y:S01]  /*9ec0*/  SHFL.IDX PT, R22, R24, RZ, 0x1c1f ;  /* 0x001c1fff18167589 */ /* 0x00032200000e0000 */
[----:B------:R-:W-:-:S03]  /*9ed0*/  CS2R R12, SRZ ;  /* 0x00000000000c7805 */ /* 0x000fc6000001ff00 */
[----:B------:R1:W1:Y:S01]  /*9ee0*/  SHFL.IDX PT, R23, R15, RZ, 0x1c1f ;  /* 0x001c1fff0f177589 */ /* 0x00026200000e0000 */
[----:B------:R-:W-:Y:S01]  /*9ef0*/  CS2R R10, SRZ ;  /* 0x00000000000a7805 */ /* 0x000fe2000001ff00 */
[----:B------:R-:W-:Y:S01]  /*9f00*/  CS2R R8, SRZ ;  /* 0x0000000000087805 */ /* 0x000fe2000001ff00 */
[----:B------:R-:W-:Y:S01]  /*9f10*/  CS2R R6, SRZ ;  /* 0x0000000000067805 */ /* 0x000fe2000001ff00 */
[----:B------:R-:W-:Y:S05]  /*9f20*/  @P0 BRA `(.L_x_1000) ;  /* 0x0000016000000947 */ /* 0x000fea0003800000 */
[----:B------:R-:W-:Y:S01]  /*9f30*/  ISETP.GE.AND P1, PT, R90, c[0x0][0x27c], PT ;  /* 0x00009f005a007a0c */ /* 0x000fe20003f26270 */
[----:B------:R-:W-:Y:S01]  /*9f40*/  CS2R R12, SRZ ;  /* 0x00000000000c7805 */ /* 0x000fe2000001ff00 */
[----:B------:R-:W-:-:S11]  /*9f50*/  CS2R R10, SRZ ;  /* 0x00000000000a7805 */ /* 0x000fd6000001ff00 */
[C---:B------:R-:W-:Y:S01]  /*9f60*/  @!P1 IMAD.SHL.U32 R3, R90.reuse, 0x2, RZ ;  /* 0x000000025a039824 */ /* 0x040fe200078e00ff */
[----:B------:R-:W-:-:S04]  /*9f70*/  @!P1 SHF.L.U64.HI R2, R90, 0x1, R91 ;  /* 0x000000015a029819 */ /* 0x000fc8000001025b */
[----:B--2---:R-:W-:-:S05]  /*9f80*/  @!P1 IADD3 R18, P0, R20, R3, RZ ;  /* 0x0000000314129210 */ /* 0x004fca0007f1e0ff */
[--C-:B----4-:R-:W-:Y:S01]  /*9f90*/  @!P1 IMAD.X R19, R22, 0x1, R2.reuse, P0 ;  /* 0x0000000116139824 */ /* 0x110fe200000e0602 */
[----:B---3--:R-:W-:Y:S01]  /*9fa0*/  @!P1 IADD3 R16, P0, R21, R3, RZ ;  /* 0x0000000315109210 */ /* 0x008fe20007f1e0ff */
[----:B------:R-:W-:Y:S01]  /*9fb0*/  CS2R R6, SRZ ;  /* 0x0000000000067805 */ /* 0x000fe2000001ff00 */
[----:B------:R-:W-:Y:S02]  /*9fc0*/  CS2R R8, SRZ ;  /* 0x0000000000087805 */ /* 0x000fe4000001ff00 */
[----:B------:R2:W5:Y:S01]  /*9fd0*/  @!P1 LD.E.64 R10, [R18.64] ;  /* 0x00000008120a9980 */ /* 0x000562000c101b00 */
[----:B-1----:R-:W-:Y:S01]  /*9fe0*/  @!P1 IMAD.X R17, R23, 0x1, R2, P0 ;  /* 0x0000000117119824 */ /* 0x002fe200000e0602 */
[----:B------:R-:W-:-:S04]  /*9ff0*/  ISETP.GE.AND P0, PT, R124, c[0x0][0x27c], PT ;  /* 0x00009f007c007a0c */ /* 0x000fc80003f06270 */
[----:B------:R2:W5:Y:S09]  /*a000*/  @!P1 LD.E.64 R6, [R16.64] ;  /* 0x0000000810069980 */ /* 0x000572000c101b00 */
[C---:B------:R-:W-:Y:S01]  /*a010*/  @!P0 IMAD.SHL.U32 R4, R124.reuse, 0x2, RZ ;  /* 0x000000027c048824 */ /* 0x040fe200078e00ff */
[----:B-----5:R-:W-:-:S04]  /*a020*/  @!P0 SHF.L.U64.HI R5, R124, 0x1, R45 ;  /* 0x000000017c058819 */ /* 0x020fc8000001022d */
[----:B------:R-:W-:-:S05]  /*a030*/  @!P0 IADD3 R2, P3, R20, R4, RZ ;  /* 0x0000000414028210 */ /* 0x000fca0007f7e0ff */
[----:B------:R-:W-:Y:S01]  /*a040*/  @!P0 IMAD.X R3, R22, 0x1, R5, P3 ;  /* 0x0000000116038824 */ /* 0x000fe200018e0605 */
[----:B------:R-:W-:-:S04]  /*a050*/  @!P0 IADD3 R4, P3, R21, R4, RZ ;  /* 0x0000000415048210 */ /* 0x000fc80007f7e0ff */
[----:B------:R2:W5:Y:S01]  /*a060*/  @!P0 LD.E.64 R12, [R2.64] ;  /* 0x00000008020c8980 */ /* 0x000562000c101b00 */
[----:B------:R-:W-:-:S05]  /*a070*/  @!P0 IMAD.X R5, R23, 0x1, R5, P3 ;  /* 0x0000000117058824 */ /* 0x000fca00018e0605 */
[----:B------:R2:W5:Y:S03]  /*a080*/  @!P0 LD.E.64 R8, [R4.64] ;  /* 0x0000000804088980 */ /* 0x000566000c101b00 */
.L_x_1000:
[----:B------:R-:W-:Y:S05]  /*a090*/  BSYNC B0 ;  /* 0x0000000000007941 */ /* 0x000fea0003800000 */
.L_x_999:
[----:B--2---:R-:W-:Y:S01]  /*a0a0*/  IADD3 R2, R14, 0x20, RZ ;  /* 0x000000200e027810 */ /* 0x004fe20007ffe0ff */
[----:B-----5:R-:W-:Y:S01]  /*a0b0*/  IMAD.MOV.U32 R5, RZ, RZ, R12 ;  /* 0x000000ffff057224 */ /* 0x020fe200078e000c */
[----:B----4-:R2:W4:Y:S01]  /*a0c0*/  SHFL.IDX PT, R22, R24, 0x1, 0x1c1f ;  /* 0x003c1f0018167f89 */ /* 0x01052200000e0000 */
[----:B------:R-:W-:Y:S01]  /*a0d0*/  IMAD.MOV.U32 R4, RZ, RZ, R13 ;  /* 0x000000ffff047224 */ /* 0x000fe200078e000d */
[----:B------:R-:W-:Y:S01]  /*a0e0*/  ISETP.GE.AND P0, PT, R2, R0, PT ;  /* 0x000000000200720c */ /* 0x000fe20003f06270 */
[----:B------:R-:W-:Y:S01]  /*a0f0*/  IMAD.MOV.U32 R3, RZ, RZ, R10 ;  /* 0x000000ffff037224 */ /* 0x000fe200078e000a */
[----:B------:R2:W3:Y:S01]  /*a100*/  SHFL.IDX PT, R16, R26, 0x1, 0x1c1f ;  /* 0x003c1f001a107f89 */ /* 0x0004e200000e0000 */
[----:B------:R-:W-:Y:S01]  /*a110*/  IMAD.MOV.U32 R2, RZ, RZ, R11 ;  /* 0x000000ffff027224 */ /* 0x000fe200078e000b */
[----:B------:R-:W-:Y:S01]  /*a120*/  PRMT R48, R4, 0x5410, R5 ;  /* 0x0000541004307816 */ /* 0x000fe20000000005 */
[----:B------:R-:W-:Y:S01]  /*a130*/  IMAD.MOV.U32 R4, RZ, RZ, R9 ;  /* 0x000000ffff047224 */ /* 0x000fe200078e0009 */
[----:B------:R-:W-:Y:S01]  /*a140*/  MOV R5, R8 ;  /* 0x0000000800057202 */ /* 0x000fe20000000f00 */
[----:B-1----:R2:W1:Y:S01]  /*a150*/  SHFL.IDX PT, R23, R15, 0x1, 0x1c1f ;  /* 0x003c1f000f177f89 */ /* 0x00246200000e0000 */
[----:B------:R-:W-:Y:S01]  /*a160*/  PRMT R46, R2, 0x5410, R3 ;  /* 0x00005410022e7816 */ /* 0x000fe20000000003 */
[----:B------:R-:W-:Y:S01]  /*a170*/  IMAD.MOV.U32 R3, RZ, RZ, R6 ;  /* 0x000000ffff037224 */ /* 0x000fe200078e0006 */
[----:B------:R-:W-:Y:S01]  /*a180*/  MOV R2, R7 ;  /* 0x0000000700027202 */ /* 0x000fe20000000f00 */
[----:B------:R2:W1:Y:S01]  /*a190*/  SHFL.IDX PT, R17, R27, 0x1, 0x1c1f ;  /* 0x003c1f001b117f89 */ /* 0x00046200000e0000 */
[----:B------:R-:W-:Y:S01]  /*a1a0*/  BSSY B0, `(.L_x_1001) ;  /* 0x000001d000007945 */ /* 0x000fe20003800000 */
[----:B------:R-:W-:Y:S01]  /*a1b0*/  PRMT R47, R4, 0x5410, R5 ;  /* 0x00005410042f7816 */ /* 0x000fe20000000005 */
[----:B------:R-:W-:Y:S01]  /*a1c0*/  CS2R R30, SRZ ;  /* 0x00000000001e7805 */ /* 0x000fe2000001ff00 */
[----:B------:R-:W-:Y:S01]  /*a1d0*/  PRMT R44, R2, 0x5410, R3 ;  /* 0x00005410022c7816 */ /* 0x000fe20000000003 */
[----:B------:R-:W-:Y:S01]  /*a1e0*/  CS2R R4, SRZ ;  /* 0x0000000000047805 */ /* 0x000fe2000001ff00 */
[----:B------:R-:W-:Y:S01]  /*a1f0*/  CS2R R2, SRZ ;  /* 0x0000000000027805 */ /* 0x000fe2000001ff00 */
[----:B------:R-:W-:Y:S05]  /*a200*/  @P0 BRA `(.L_x_1002) ;  /* 0x0000016000000947 */ /* 0x000fea0003800000 */
[----:B------:R-:W-:Y:S01]  /*a210*/  ISETP.GE.AND P1, PT, R90, c[0x0][0x27c], PT ;  /* 0x00009f005a007a0c */ /* 0x000fe20003f26270 */
[----:B------:R-:W-:-:S12]  /*a220*/  CS2R R36, SRZ ;  /* 0x0000000000247805 */ /* 0x000fd8000001ff00 */
[C---:B------:R-:W-:Y:S01]  /*a230*/  @!P1 IMAD.SHL.U32 R2, R90.reuse, 0x2, RZ ;  /* 0x000000025a029824 */ /* 0x040fe200078e00ff */
[----:B------:R-:W-:-:S04]  /*a240*/  @!P1 SHF.L.U64.HI R3, R90, 0x1, R91 ;  /* 0x000000015a039819 */ /* 0x000fc8000001025b */
[----:B---3--:R-:W-:-:S05]  /*a250*/  @!P1 IADD3 R20, P0, R16, R2, RZ ;  /* 0x0000000210149210 */ /* 0x008fca0007f1e0ff */
[----:B----4-:R-:W-:Y:S01]  /*a260*/  @!P1 IMAD.X R21, R22, 0x1, R3, P0 ;  /* 0x0000000116159824 */ /* 0x010fe200000e0603 */
[----:B-1----:R-:W-:-:S05]  /*a270*/  @!P1 IADD3 R18, P0, R17, R2, RZ ;  /* 0x0000000211129210 */ /* 0x002fca0007f1e0ff */
[----:B------:R-:W-:Y:S01]  /*a280*/  @!P1 IMAD.X R19, R23, 0x1, R3, P0 ;  /* 0x0000000117139824 */ /* 0x000fe200000e0603 */
[----:B------:R-:W-:-:S13]  /*a290*/  ISETP.GE.AND P0, PT, R124, c[0x0][0x27c], PT ;  /* 0x00009f007c007a0c */ /* 0x000fda0003f06270 */
[C---:B------:R-:W-:Y:S01]  /*a2a0*/  @!P0 IMAD.SHL.U32 R4, R124.reuse, 0x2, RZ ;  /* 0x000000027c048824 */ /* 0x040fe200078e00ff */
[----:B------:R-:W-:-:S04]  /*a2b0*/  @!P0 SHF.L.U64.HI R5, R124, 0x1, R45 ;  /* 0x000000017c058819 */ /* 0x000fc8000001022d */
[----:B------:R-:W-:-:S05]  /*a2c0*/  @!P0 IADD3 R2, P3, R16, R4, RZ ;  /* 0x0000000410028210 */ /* 0x000fca0007f7e0ff */
[----:B------:R-:W-:Y:S01]  /*a2d0*/  @!P0 IMAD.X R3, R22, 0x1, R5, P3 ;  /* 0x0000000116038824 */ /* 0x000fe200018e0605 */
[----:B------:R-:W-:Y:S01]  /*a2e0*/  @!P0 IADD3 R16, P3, R17, R4, RZ ;  /* 0x0000000411108210 */ /* 0x000fe20007f7e0ff */
[----:B------:R-:W-:-:S03]  /*a2f0*/  CS2R R30, SRZ ;  /* 0x00000000001e7805 */ /* 0x000fc6000001ff00 */
[----:B------:R1:W5:Y:S01]  /*a300*/  @!P0 LD.E.64 R36, [R2.64] ;  /* 0x0000000802248980 */ /* 0x000362000c101b00 */
[----:B------:R-:W-:Y:S02]  /*a310*/  @!P0 IMAD.X R17, R23, 0x1, R5, P3 ;  /* 0x0000000117118824 */ /* 0x000fe400018e0605 */
[----:B------:R-:W-:-:S03]  /*a320*/  CS2R R4, SRZ ;  /* 0x0000000000047805 */ /* 0x000fc6000001ff00 */
[----:B------:R3:W5:Y:S04]  /*a330*/  @!P0 LD.E.64 R30, [R16.64] ;  /* 0x00000008101e8980 */ /* 0x000768000c101b00 */
[----:B------:R3:W5:Y:S01]  /*a340*/  @!P1 LD.E.64 R4, [R20.64] ;  /* 0x0000000814049980 */ /* 0x000762000c101b00 */
[----:B-1----:R-:W-:-:S06]  /*a350*/  CS2R R2, SRZ ;  /* 0x0000000000027805 */ /* 0x002fcc000001ff00 */
[----:B------:R3:W5:Y:S02]  /*a360*/  @!P1 LD.E.64 R2, [R18.64] ;  /* 0x0000000812029980 */ /* 0x000764000c101b00 */
.L_x_1002:
[----:B------:R-:W-:Y:S05]  /*a370*/  BSYNC B0 ;  /* 0x0000000000007941 */ /* 0x000fea0003800000 */
.L_x_1001:
[----:B---3--:R-:W-:Y:S01]  /*a380*/  IADD3 R16, R14, 0x40, RZ ;  /* 0x000000400e107810 */ /* 0x008fe20007ffe0ff */
[----:B-----5:R-:W-:Y:S01]  /*a390*/  IMAD.MOV.U32 R21, RZ, RZ, R36 ;  /* 0x000000ffff157224 */ /* 0x020fe200078e0024 */
[----:B------:R3:W2:Y:S01]  /*a3a0*/  SHFL.IDX PT, R19, R24, 0x2, 0x1c1f ;  /* 0x005c1f0018137f89 */ /* 0x0006a200000e0000 */
[----:B------:R-:W-:Y:S01]  /*a3b0*/  IMAD.MOV.U32 R20, RZ, RZ, R37 ;  /* 0x000000ffff147224 */ /* 0x000fe200078e0025 */
[----:B------:R-:W-:Y:S01]  /*a3c0*/  ISETP.GE.AND P0, PT, R16, R0, PT ;  /* 0x000000001000720c */ /* 0x000fe20003f06270 */
[----:B-1----:R-:W-:Y:S01]  /*a3d0*/  IMAD.MOV.U32 R17, RZ, RZ, R4 ;  /* 0x000000ffff117224 */ /* 0x002fe200078e0004 */
[----:B------:R3:W1:Y:S01]  /*a3e0*/  SHFL.IDX PT, R18, R26, 0x2, 0x1c1f ;  /* 0x005c1f001a127f89 */ /* 0x00066200000e0000 */
[----:B------:R-:W-:Y:S01]  /*a3f0*/  IMAD.MOV.U32 R16, RZ, RZ, R5 ;  /* 0x000000ffff107224 */ /* 0x000fe200078e0005 */
[----:B------:R-:W-:Y:S01]  /*a400*/  PRMT R52, R20, 0x5410, R21 ;  /* 0x0000541014347816 */ /* 0x000fe20000000015 */
[----:B------:R-:W-:Y:S01]  /*a410*/  IMAD.MOV.U32 R20, RZ, RZ, R31 ;  /* 0x000000ffff147224 */ /* 0x000fe200078e001f */
[----:B------:R-:W-:Y:S01]  /*a420*/  MOV R21, R30 ;  /* 0x0000001e00157202 */ /* 0x000fe20000000f00 */
[----:B------:R3:W4:Y:S01]  /*a430*/  SHFL.IDX PT, R28, R15, 0x2, 0x1c1f ;  /* 0x005c1f000f1c7f89 */ /* 0x00072200000e0000 */
        /* <DEDUP_REMOVED lines=18> */
[----:B-1--4-:R-:W-:-:S05]  /*a560*/  @!P1 IADD3 R22, P0, R18, R16, RZ ;  /* 0x0000001012169210 */ /* 0x012fca0007f1e0ff */
[--C-:B--2---:R-:W-:Y:S01]  /*a570*/  @!P1 IMAD.X R23, R19, 0x1, R17.reuse, P0 ;  /* 0x0000000113179824 */ /* 0x104fe200000e0611 */
[----:B------:R-:W-:Y:S01]  /*a580*/  @!P1 IADD3 R20, P0, R25, R16, RZ ;  /* 0x0000001019149210 */ /* 0x000fe20007f1e0ff */
[----:B------:R-:W-:Y:S01]  /*a590*/  CS2R R34, SRZ ;  /* 0x0000000000227805 */ /* 0x000fe2000001ff00 */
[----:B------:R-:W-:Y:S02]  /*a5a0*/  CS2R R40, SRZ ;  /* 0x0000000000287805 */ /* 0x000fe4000001ff00 */
[----:B------:R1:W5:Y:S01]  /*a5b0*/  @!P1 LD.E.64 R32, [R22.64] ;  /* 0x0000000816209980 */ /* 0x000362000c101b00 */
[----:B------:R-:W-:Y:S01]  /*a5c0*/  @!P1 IMAD.X R21, R28, 0x1, R17, P0 ;  /* 0x000000011c159824 */ /* 0x000fe200000e0611 */
[----:B------:R-:W-:-:S04]  /*a5d0*/  ISETP.GE.AND P0, PT, R124, c[0x0][0x27c], PT ;  /* 0x00009f007c007a0c */ /* 0x000fc80003f06270 */
[----:B------:R1:W5:Y:S09]  /*a5e0*/  @!P1 LD.E.64 R34, [R20.64] ;  /* 0x0000000814229980 */ /* 0x000372000c101b00 */
[C---:B------:R-:W-:Y:S01]  /*a5f0*/  @!P0 IMAD.SHL.U32 R16, R124.reuse, 0x2, RZ ;  /* 0x000000027c108824 */ /* 0x040fe200078e00ff */
[----:B------:R-:W-:-:S04]  /*a600*/  @!P0 SHF.L.U64.HI R17, R124, 0x1, R45 ;  /* 0x000000017c118819 */ /* 0x000fc8000001022d */
[----:B------:R-:W-:-:S05]  /*a610*/  @!P0 IADD3 R18, P3, R18, R16, RZ ;  /* 0x0000001012128210 */ /* 0x000fca0007f7e0ff */
[----:B------:R-:W-:Y:S01]  /*a620*/  @!P0 IMAD.X R19, R19, 0x1, R17, P3 ;  /* 0x0000000113138824 */ /* 0x000fe200018e0611 */
[----:B------:R-:W-:-:S04]  /*a630*/  @!P0 IADD3 R16, P3, R25, R16, RZ ;  /* 0x0000001019108210 */ /* 0x000fc80007f7e0ff */
[----:B------:R1:W5:Y:S01]  /*a640*/  @!P0 LD.E.64 R38, [R18.64] ;  /* 0x0000000812268980 */ /* 0x000362000c101b00 */
[----:B------:R-:W-:-:S05]  /*a650*/  @!P0 IMAD.X R17, R28, 0x1, R17, P3 ;  /* 0x000000011c118824 */ /* 0x000fca00018e0611 */
[----:B------:R1:W5:Y:S03]  /*a660*/  @!P0 LD.E.64 R40, [R16.64] ;  /* 0x0000000810288980 */ /* 0x000366000c101b00 */
.L_x_1004:
[----:B------:R-:W-:Y:S05]  /*a670*/  BSYNC B0 ;  /* 0x0000000000007941 */ /* 0x000fea0003800000 */
.L_x_1003:
[----:B------:R-:W-:Y:S01]  /*a680*/  IADD3 R14, R14, 0x60, RZ ;  /* 0x000000600e0e7810 */ /* 0x000fe20007ffe0ff */
[----:B-1----:R1:W3:Y:S01]  /*a690*/  SHFL.IDX PT, R23, R15, 0x3, 0x1c1f ;  /* 0x007c1f000f177f89 */ /* 0x0022e200000e0000 */
[----:B--2--5:R-:W-:Y:S01]  /*a6a0*/  IMAD.MOV.U32 R19, RZ, RZ, R38 ;  /* 0x000000ffff137224 */ /* 0x024fe200078e0026 */
[----:B------:R-:W-:Y:S01]  /*a6b0*/  BSSY B0, `(.L_x_1005) ;  /* 0x000002a000007945 */ /* 0x000fe20003800000 */
[----:B------:R-:W-:Y:S01]  /*a6c0*/  ISETP.GE.AND P0, PT, R14, R0, PT ;  /* 0x000000000e00720c */ /* 0x000fe20003f06270 */
[----:B------:R-:W-:Y:S01]  /*a6d0*/  IMAD.MOV.U32 R18, RZ, RZ, R39 ;  /* 0x000000ffff127224 */ /* 0x000fe200078e0027 */
[----:B------:R2:W4:Y:S01]  /*a6e0*/  SHFL.IDX PT, R17, R24, 0x3, 0x1c1f ;  /* 0x007c1f0018117f89 */ /* 0x00052200000e0000 */
[----:B------:R-:W-:Y:S01]  /*a6f0*/  IMAD.MOV.U32 R14, RZ, RZ, R33 ;  /* 0x000000ffff0e7224 */ /* 0x000fe200078e0021 */
[----:B----4-:R-:W-:Y:S02]  /*a700*/  CS2R R28, SRZ ;  /* 0x00000000001c7805 */ /* 0x010fe4000001ff00 */
[----:B------:R-:W-:Y:S01]  /*a710*/  PRMT R56, R18, 0x5410, R19 ;  /* 0x0000541012387816 */ /* 0x000fe20000000013 */
[----:B------:R-:W-:Y:S01]  /*a720*/  IMAD.MOV.U32 R18, RZ, RZ, R41 ;  /* 0x000000ffff127224 */ /* 0x000fe200078e0029 */
[----:B------:R-:W-:Y:S01]  /*a730*/  MOV R19, R40 ;  /* 0x0000002800137202 */ /* 0x000fe20000000f00 */
[----:B------:R-:W4:Y:S03]  /*a740*/  SHFL.IDX PT, R16, R26, 0x3, 0x1c1f ;  /* 0x007c1f001a107f89 */ /* 0x000f2600000e0000 */
[----:B------:R-:W-:Y:S01]  /*a750*/  PRMT R55, R18, 0x5410, R19 ;  /* 0x0000541012377816 */ /* 0x000fe20000000013 */
[----:B------:R3:W4:Y:S02]  /*a760*/  SHFL.IDX PT, R22, R27, 0x3, 0x1c1f ;  /* 0x007c1f001b167f89 */ /* 0x00072400000e0000 */
[----:B-1-3--:R-:W-:-:S05]  /*a770*/  IMAD.MOV.U32 R15, RZ, RZ, R32 ;  /* 0x000000ffff0f7224 */ /* 0x00afca00078e0020 */
[----:B------:R-:W-:Y:S01]  /*a780*/  PRMT R54, R14, 0x5410, R15 ;  /* 0x000054100e367816 */ /* 0x000fe2000000000f */
[----:B------:R-:W-:Y:S01]  /*a790*/  IMAD.MOV.U32 R15, RZ, RZ, R34 ;  /* 0x000000ffff0f7224 */ /* 0x000fe200078e0022 */
[----:B------:R-:W-:Y:S01]  /*a7a0*/  MOV R14, R35 ;  /* 0x00000023000e7202 */ /* 0x000fe20000000f00 */
[----:B--2---:R-:W-:-:S03]  /*a7b0*/  CS2R R24, SRZ ;  /* 0x0000000000187805 */ /* 0x004fc6000001ff00 */
[----:B------:R-:W-:Y:S01]  /*a7c0*/  PRMT R53, R14, 0x5410, R15 ;  /* 0x000054100e357816 */ /* 0x000fe2000000000f */
[----:B------:R-:W-:Y:S01]  /*a7d0*/  CS2R R26, SRZ ;  /* 0x00000000001a7805 */ /* 0x000fe2000001ff00 */
[----:B------:R-:W-:Y:S05]  /*a7e0*/  @P0 BRA `(.L_x_1006) ;  /* 0x0000016000000947 */ /* 0x000fea0003800000 */
[----:B----4-:R-:W-:Y:S01]  /*a7f0*/  ISETP.GE.AND P1, PT, R90, c[0x0][0x27c], PT ;  /* 0x00009f005a007a0c */ /* 0x010fe20003f26270 */
[----:B------:R-:W-:Y:S01]  /*a800*/  CS2R R42, SRZ ;  /* 0x00000000002a7805 */ /* 0x000fe2000001ff00 */
[----:B------:R-:W-:-:S11]  /*a810*/  CS2R R24, SRZ ;  /* 0x0000000000187805 */ /* 0x000fd6000001ff00 */
[C---:B------:R-:W-:Y:S01]  /*a820*/  @!P1 IMAD.SHL.U32 R14, R90.reuse, 0x2, RZ ;  /* 0x000000025a0e9824 */ /* 0x040fe200078e00ff */
[----:B------:R-:W-:-:S04]  /*a830*/  @!P1 SHF.L.U64.HI R15, R90, 0x1, R91 ;  /* 0x000000015a0f9819 */ /* 0x000fc8000001025b */
[----:B------:R-:W-:-:S05]  /*a840*/  @!P1 IADD3 R20, P0, R16, R14, RZ ;  /* 0x0000000e10149210 */ /* 0x000fca0007f1e0ff */
[--C-:B------:R-:W-:Y:S01]  /*a850*/  @!P1 IMAD.X R21, R17, 0x1, R15.reuse, P0 ;  /* 0x0000000111159824 */ /* 0x100fe200000e060f */
        /* <DEDUP_REMOVED lines=15> */
.L_x_1006:
[----:B----4-:R-:W-:Y:S05]  /*a950*/  BSYNC B0 ;  /* 0x0000000000007941 */ /* 0x010fea0003800000 */
.L_x_1005:
[----:B-1---5:R-:W-:Y:S01]  /*a960*/  IMAD.MOV.U32 R14, RZ, RZ, R42 ;  /* 0x000000ffff0e7224 */ /* 0x022fe200078e002a */
[----:B------:R-:W-:-:S04]  /*a970*/  DEPBAR.LE SB0, 0x1 ;  /* 0x000080400000791a */ /* 0x000fc80000000000 */
[----:B------:R-:W-:Y:S01]  /*a980*/  IMAD.MOV.U32 R16, RZ, RZ, R43 ;  /* 0x000000ffff107224 */ /* 0x000fe200078e002b */
[----:B------:R-:W-:Y:S01]  /*a990*/  BSSY B1, `(.L_x_1007) ;  /* 0x0000073000017945 */ /* 0x000fe20003800000 */
[----:B------:R-:W-:-:S03]  /*a9a0*/  IMAD.MOV.U32 R15, RZ, RZ, R24 ;  /* 0x000000ffff0f7224 */ /* 0x000fc600078e0018 */
[----:B------:R-:W-:Y:S01]  /*a9b0*/  PRMT R61, R16, 0x5410, R14 ;  /* 0x00005410103d7816 */ /* 0x000fe2000000000e */
[----:B------:R-:W-:Y:S01]  /*a9c0*/  IMAD.MOV.U32 R16, RZ, RZ, R28 ;  /* 0x000000ffff107224 */ /* 0x000fe200078e001c */
[----:B------:R-:W-:Y:S01]  /*a9d0*/  IADD3 R14, -R76, R0, RZ ;  /* 0x000000004c0e7210 */ /* 0x000fe20007ffe1ff */
[----:B------:R-:W-:-:S03]  /*a9e0*/  IMAD.MOV.U32 R0, RZ, RZ, R25 ;  /* 0x000000ffff007224 */ /* 0x000fc600078e0019 */
[----:B------:R-:W-:Y:S01]  /*a9f0*/  IMNMX R45, R14, 0x80, PT ;  /* 0x000000800e2d7817 */ /* 0x000fe20003800200 */
[----:B------:R-:W-:Y:S01]  /*aa00*/  IMAD.MOV.U32 R14, RZ, RZ, R26 ;  /* 0x000000ffff0e7224 */ /* 0x000fe200078e001a */
[----:B------:R-:W-:Y:S01]  /*aa10*/  PRMT R58, R0, 0x5410, R15 ;  /* 0x00005410003a7816 */ /* 0x000fe2000000000f */
[----:B------:R-:W-:Y:S01]  /*aa20*/  BAR.SYNC.DEFER_BLOCKING 0x0 ;  /* 0x0000000000007b1d */ /* 0x000fe20000010000 */
[----:B------:R-:W-:Y:S02]  /*aa30*/  ISETP.GE.AND P0, PT, R125, R45, PT ;  /* 0x0000002d7d00720c */ /* 0x000fe40003f06270 */
[----:B------:R-:W-:Y:S02]  /*aa40*/  MOV R15, R29 ;  /* 0x0000001d000f7202 */ /* 0x000fe40000000f00 */
[----:B------:R-:W-:Y:S02]  /*aa50*/  MOV R0, R27 ;  /* 0x0000001b00007202 */ /* 0x000fe40000000f00 */
[----:B------:R-:W-:-:S02]  /*aa60*/  PRMT R59, R15, 0x5410, R16 ;  /* 0x000054100f3b7816 */ /* 0x000fc40000000010 */
[----:B------:R-:W-:-:S05]  /*aa70*/  PRMT R57, R0, 0x5410, R14 ;  /* 0x0000541000397816 */ /* 0x000fca000000000e */
[----:B------:R-:W-:Y:S05]  /*aa80*/  @P0 BRA `(.L_x_1008) ;  /* 0x0000063000000947 */ /* 0x000fea0003800000 */
[----:B------:R-:W-:Y:S01]  /*aa90*/  ISETP.GE.AND P0, PT, R90, c[0x0][0x27c], PT ;  /* 0x00009f005a007a0c */ /* 0x000fe20003f06270 */
[----:B------:R-:W-:-:S12]  /*aaa0*/  BSSY B0, `(.L_x_1009) ;  /* 0x0000030000007945 */ /* 0x000fd80003800000 */
[----:B------:R-:W-:Y:S05]  /*aab0*/  @P0 BRA `(.L_x_1010) ;  /* 0x000002e000000947 */ /* 0x000fea0003800000 */
[----:B------:R-:W1:Y:S01]  /*aac0*/  LDS.128 R16, [R252+0x5000] ;  /* 0x00500000fc107984 */ /* 0x000e620000000c00 */
[--C-:B------:R-:W-:Y:S02]  /*aad0*/  SHF.R.U64 R10, R10, 0x10, R11.reuse ;  /* 0x000000100a0a7819 */ /* 0x100fe4000000120b */
[----:B------:R-:W-:Y:S02]  /*aae0*/  SHF.R.U32.HI R0, RZ, 0x10, R11 ;  /* 0x00000010ff007819 */ /* 0x000fe4000001160b */
[--C-:B------:R-:W-:Y:S02]  /*aaf0*/  SHF.R.U64 R11, R6, 0x10, R7.reuse ;  /* 0x00000010060b7819 */ /* 0x100fe40000001207 */
[----:B------:R-:W-:Y:S02]  /*ab00*/  SHF.R.U32.HI R6, RZ, 0x10, R7 ;  /* 0x00000010ff067819 */ /* 0x000fe40000011607 */
[----:B------:R-:W-:Y:S02]  /*ab10*/  PRMT R14, R46, 0x5410, R0 ;  /* 0x000054102e0e7816 */ /* 0x000fe40000000000 */
[----:B------:R-:W-:-:S02]  /*ab20*/  PRMT R0, R44, 0x5410, R6 ;  /* 0x000054102c007816 */ /* 0x000fc40000000006 */
[----:B------:R-:W-:Y:S02]  /*ab30*/  PRMT R21, R46, 0x5432, R10 ;  /* 0x000054322e157816 */ /* 0x000fe4000000000a */
[----:B------:R-:W-:Y:S01]  /*ab40*/  PRMT R20, R44, 0x5432, R11 ;  /* 0x000054322c147816 */ /* 0x000fe2000000000b */
[C---:B------:R-:W-:Y:S01]  /*ab50*/  IMAD.U32 R23, R0.reuse, 0x10000, RZ ;  /* 0x0001000000177824 */ /* 0x040fe200078e00ff */
[----:B------:R-:W-:Y:S02]  /*ab60*/  LOP3.LUT R46, R0, 0xffff0000, RZ, 0xc0, !PT ;  /* 0xffff0000002e7812 */ /* 0x000fe400078ec0ff */
[----:B------:R-:W-:Y:S01]  /*ab70*/  LOP3.LUT R44, R14, 0xffff0000, RZ, 0xc0, !PT ;  /* 0xffff00000e2c7812 */ /* 0x000fe200078ec0ff */
[C---:B-1----:R-:W-:Y:S01]  /*ab80*/  IMAD.U32 R22, R18.reuse, 0x10000, RZ ;  /* 0x0001000012167824 */ /* 0x042fe200078e00ff */
[----:B------:R-:W-:Y:S01]  /*ab90*/  LOP3.LUT R15, R18, 0xffff0000, RZ, 0xc0, !PT ;  /* 0xffff0000120f7812 */ /* 0x000fe200078ec0ff */
[C---:B------:R-:W-:Y:S01]  /*aba0*/  IMAD.U32 R18, R19.reuse, 0x10000, RZ ;  /* 0x0001000013127824 */ /* 0x040fe200078e00ff */
[----:B------:R-:W-:Y:S01]  /*abb0*/  LOP3.LUT R6, R19, 0xffff0000, RZ, 0xc0, !PT ;  /* 0xffff000013067812 */ /* 0x000fe200078ec0ff */
[----:B------:R-:W-:Y:S01]  /*abc0*/  IMAD.U32 R19, R14, 0x10000, RZ ;  /* 0x000100000e137824 */ /* 0x000fe200078e00ff */
[----:B------:R-:W-:-:S02]  /*abd0*/  SHF.L.U32 R11, R16, 0x10, RZ ;  /* 0x00000010100b7819 */ /* 0x000fc400000006ff */
[----:B------:R-:W-:Y:S01]  /*abe0*/  LOP3.LUT R10, R16, 0xffff0000, RZ, 0xc0, !PT ;  /* 0xffff0000100a7812 */ /* 0x000fe200078ec0ff */
[----:B------:R-:W-:Y:S01]  /*abf0*/  FMUL.FTZ R16, R15, R23 ;  /* 0x000000170f107220 */ /* 0x000fe20000410000 */
[----:B------:R-:W-:Y:S01]  /*ac00*/  SHF.L.U32 R7, R17, 0x10, RZ ;  /* 0x0000001011077819 */ /* 0x000fe200000006ff */
[-C--:B------:R-:W-:Y:S01]  /*ac10*/  FMUL.FTZ R15, R15, R19.reuse ;  /* 0x000000130f0f7220 */ /* 0x080fe20000410000 */
[----:B------:R-:W-:Y:S01]  /*ac20*/  LOP3.LUT R0, R17, 0xffff0000, RZ, 0xc0, !PT ;  /* 0xffff000011007812 */ /* 0x000fe200078ec0ff */
[C---:B------:R-:W-:Y:S02]  /*ac30*/  FFMA.FTZ R17, R22.reuse, R19, -R16 ;  /* 0x0000001316117223 */ /* 0x040fe40000010810 */
[----:B------:R-:W-:Y:S01]  /*ac40*/  FFMA.FTZ R16, R22, R23, R15 ;  /* 0x0000001716107223 */ /* 0x000fe2000001000f */
[C---:B------:R-:W-:Y:S01]  /*ac50*/  SHF.L.U32 R22, R21.reuse, 0x10, RZ ;  /* 0x0000001015167819 */ /* 0x040fe200000006ff */
[----:B------:R-:W-:Y:S01]  /*ac60*/  FMUL.FTZ R14, R6, R46 ;  /* 0x0000002e060e7220 */ /* 0x000fe20000410000 */
[----:B------:R-:W-:Y:S01]  /*ac70*/  LOP3.LUT R21, R21, 0xffff0000, RZ, 0xc0, !PT ;  /* 0xffff000015157812 */ /* 0x000fe200078ec0ff */
[C---:B------:R-:W-:Y:S01]  /*ac80*/  IMAD.U32 R23, R20.reuse, 0x10000, RZ ;  /* 0x0001000014177824 */ /* 0x040fe200078e00ff */
[----:B------:R-:W-:Y:S01]  /*ac90*/  LOP3.LUT R20, R20, 0xffff0000, RZ, 0xc0, !PT ;  /* 0xffff000014147812 */ /* 0x000fe200078ec0ff */
[----:B------:R-:W-:-:S02]  /*aca0*/  FMUL.FTZ R6, R6, R44 ;  /* 0x0000002c06067220 */ /* 0x000fc40000410000 */
[C---:B------:R-:W-:Y:S02]  /*acb0*/  FFMA.FTZ R19, R18.reuse, R44, -R14 ;  /* 0x0000002c12137223 */ /* 0x040fe4000001080e */
[----:B------:R-:W-:Y:S01]  /*acc0*/  FFMA.FTZ R15, R18, R46, R6 ;  /* 0x0000002e120f7223 */ /* 0x000fe20000010006 */
[----:B------:R-:W-:Y:S01]  /*acd0*/  F2FP.BF16.PACK_AB R18, R16, R17 ;  /* 0x000000111012723e */ /* 0x000fe200000010ff */
[----:B------:R-:W-:Y:S02]  /*ace0*/  FMUL.FTZ R14, R10, R23 ;  /* 0x000000170a0e7220 */ /* 0x000fe40000410000 */
[----:B------:R-:W-:Y:S01]  /*acf0*/  FMUL.FTZ R6, R0, R20 ;  /* 0x0000001400067220 */ /* 0x000fe20000410000 */
[----:B------:R-:W-:Y:S01]  /*ad00*/  F2FP.BF16.PACK_AB R19, R15, R19 ;  /* 0x000000130f13723e */ /* 0x000fe200000010ff */
[----:B------:R-:W-:Y:S02]  /*ad10*/  FMUL.FTZ R10, R10, R22 ;  /* 0x000000160a0a7220 */ /* 0x000fe40000410000 */
[----:B------:R-:W-:-:S02]  /*ad20*/  FMUL.FTZ R0, R0, R21 ;  /* 0x0000001500007220 */ /* 0x000fc40000410000 */
[C---:B------:R-:W-:Y:S02]  /*ad30*/  FFMA.FTZ R14, R11.reuse, R22, -R14 ;  /* 0x000000160b0e7223 */ /* 0x040fe4000001080e */
[----:B------:R-:W-:Y:S02]  /*ad40*/  FFMA.FTZ R10, R11, R23, R10 ;  /* 0x000000170b0a7223 */ /* 0x000fe4000001000a */
[C---:B------:R-:W-:Y:S02]  /*ad50*/  FFMA.FTZ R6, R7.reuse, R21, -R6 ;  /* 0x0000001507067223 */ /* 0x040fe40000010806 */
[----:B------:R-:W-:Y:S01]  /*ad60*/  FFMA.FTZ R0, R7, R20, R0 ;  /* 0x0000001407007223 */ /* 0x000fe20000010000 */
[----:B------:R-:W-:-:S04]  /*ad70*/  F2FP.BF16.PACK_AB R16, R10, R14 ;  /* 0x0000000e0a10723e */ /* 0x000fc800000010ff */
[----:B------:R-:W-:-:S05]  /*ad80*/  F2FP.BF16.PACK_AB R17, R0, R6 ;  /* 0x000000060011723e */ /* 0x000fca00000010ff */
[----:B------:R1:W-:Y:S02]  /*ad90*/  STS.128 [R252+0x5000], R16 ;  /* 0x00500010fc007388 */ /* 0x0003e40000000c00 */
.L_x_1010:
[----:B------:R-:W-:Y:S05]  /*ada0*/  BSYNC B0 ;  /* 0x0000000000007941 */ /* 0x000fea0003800000 */
.L_x_1009:
[----:B------:R-:W-:-:S13]  /*adb0*/  ISETP.GE.AND P0, PT, R124, c[0x0][0x27c], PT ;  /* 0x00009f007c007a0c */ /* 0x000fda0003f06270 */
[----:B------:R-:W-:Y:S05]  /*adc0*/  @P0 BRA `(.L_x_1008) ;  /* 0x000002f000000947 */ /* 0x000fea0003800000 */
[----:B------:R-:W2:Y:S01]  /*add0*/  LDL R22, [R1] ;  /* 0x0000000001167983 */ /* 0x000ea20000100800 */
[----:B------:R-:W-:Y:S02]  /*ade0*/  SHF.R.U32.HI R0, RZ, 0x10, R13 ;  /* 0x00000010ff007819 */ /* 0x000fe4000001160d */
[--C-:B------:R-:W-:Y:S02]  /*adf0*/  SHF.R.U32.HI R6, RZ, 0x10, R9.reuse ;  /* 0x00000010ff067819 */ /* 0x100fe40000011609 */
[----:B------:R-:W-:Y:S02]  /*ae00*/  PRMT R10, R48, 0x5410, R0 ;  /* 0x00005410300a7816 */ /* 0x000fe40000000000 */
[----:B------:R-:W-:Y:S02]  /*ae10*/  PRMT R0, R47, 0x5410, R6 ;  /* 0x000054102f007816 */ /* 0x000fe40000000006 */
[----:B------:R-:W-:Y:S02]  /*ae20*/  SHF.R.U64 R8, R8, 0x10, R9 ;  /* 0x0000001008087819 */ /* 0x000fe40000001209 */
[----:B------:R-:W-:-:S02]  /*ae30*/  SHF.R.U64 R7, R12, 0x10, R13 ;  /* 0x000000100c077819 */ /* 0x000fc4000000120d */
[----:B------:R-:W-:Y:S02]  /*ae40*/  LOP3.LUT R21, R0, 0xffff0000, RZ, 0xc0, !PT ;  /* 0xffff000000157812 */ /* 0x000fe400078ec0ff */
[----:B------:R-:W-:Y:S02]  /*ae50*/  PRMT R12, R47, 0x5432, R8 ;  /* 0x000054322f0c7816 */ /* 0x000fe40000000008 */
[----:B------:R-:W-:Y:S02]  /*ae60*/  LOP3.LUT R20, R10, 0xffff0000, RZ, 0xc0, !PT ;  /* 0xffff00000a147812 */ /* 0x000fe400078ec0ff */
[----:B------:R-:W-:Y:S01]  /*ae70*/  PRMT R13, R48, 0x5432, R7 ;  /* 0x00005432300d7816 */ /* 0x000fe20000000007 */
[----:B-12---:R-:W1:Y:S02]  /*ae80*/  LDS.128 R16, [R22+0x5000] ;  /* 0x0050000016107984 */ /* 0x006e640000000c00 */
[C---:B-1----:R-:W-:Y:S01]  /*ae90*/  LOP3.LUT R11, R18.reuse, 0xffff0000, RZ, 0xc0, !PT ;  /* 0xffff0000120b7812 */ /* 0x042fe200078ec0ff */
[C---:B------:R-:W-:Y:S01]  /*aea0*/  IMAD.U32 R14, R19.reuse, 0x10000, RZ ;  /* 0x00010000130e7824 */ /* 0x040fe200078e00ff */
[----:B------:R-:W-:Y:S01]  /*aeb0*/  LOP3.LUT R6, R19, 0xffff0000, RZ, 0xc0, !PT ;  /* 0xffff000013067812 */ /* 0x000fe200078ec0ff */
[----:B------:R-:W-:Y:S01]  /*aec0*/  IMAD.U32 R15, R18, 0x10000, RZ ;  /* 0x00010000120f7824 */ /* 0x000fe200078e00ff */
[----:B------:R-:W-:Y:S01]  /*aed0*/  SHF.L.U32 R9, R16, 0x10, RZ ;  /* 0x0000001010097819 */ /* 0x000fe200000006ff */
[----:B------:R-:W-:Y:S01]  /*aee0*/  IMAD.U32 R19, R0, 0x10000, RZ ;  /* 0x0001000000137824 */ /* 0x000fe200078e00ff */
[----:B------:R-:W-:Y:S01]  /*aef0*/  LOP3.LUT R8, R16, 0xffff0000, RZ, 0xc0, !PT ;  /* 0xffff000010087812 */ /* 0x000fe200078ec0ff */
[----:B------:R-:W-:Y:S01]  /*af00*/  IMAD.U32 R18, R10, 0x10000, RZ ;  /* 0x000100000a127824 */ /* 0x000fe200078e00ff */
[----:B------:R-:W-:Y:S01]  /*af10*/  SHF.L.U32 R7, R17, 0x10, RZ ;  /* 0x0000001011077819 */ /* 0x000fe200000006ff */
[----:B------:R-:W-:Y:S01]  /*af20*/  FMUL.FTZ R16, R11, R19 ;  /* 0x000000130b107220 */ /* 0x000fe20000410000 */
[----:B------:R-:W-:Y:S01]  /*af30*/  LOP3.LUT R0, R17, 0xffff0000, RZ, 0xc0, !PT ;  /* 0xffff000011007812 */ /* 0x000fe200078ec0ff */
[----:B------:R-:W-:-:S02]  /*af40*/  FMUL.FTZ R11, R11, R18 ;  /* 0x000000120b0b7220 */ /* 0x000fc40000410000 */
[C---:B------:R-:W-:Y:S02]  /*af50*/  FMUL.FTZ R10, R6.reuse, R21 ;  /* 0x00000015060a7220 */ /* 0x040fe40000410000 */
[----:B------:R-:W-:Y:S01]  /*af60*/  FFMA.FTZ R17, R15, R18, -R16 ;  /* 0x000000120f117223 */ /* 0x000fe20000010810 */
[----:B------:R-:W-:Y:S01]  /*af70*/  SHF.L.U32 R18, R13, 0x10, RZ ;  /* 0x000000100d127819 */ /* 0x000fe200000006ff */
[----:B------:R-:W-:Y:S01]  /*af80*/  FFMA.FTZ R16, R15, R19, R11 ;  /* 0x000000130f107223 */ /* 0x000fe2000001000b */
[----:B------:R-:W-:Y:S01]  /*af90*/  LOP3.LUT R13, R13, 0xffff0000, RZ, 0xc0, !PT ;  /* 0xffff00000d0d7812 */ /* 0x000fe200078ec0ff */
[-C--:B------:R-:W-:Y:S02]  /*afa0*/  FMUL.FTZ R6, R6, R20.reuse ;  /* 0x0000001406067220 */ /* 0x080fe40000410000 */
[----:B------:R-:W-:Y:S01]  /*afb0*/  FFMA.FTZ R15, R14, R20, -R10 ;  /* 0x000000140e0f7223 */ /* 0x000fe2000001080a */
[C---:B------:R-:W-:Y:S01]  /*afc0*/  LOP3.LUT R20, R12.reuse, 0xffff0000, RZ, 0xc0, !PT ;  /* 0xffff00000c147812 */ /* 0x040fe200078ec0ff */
[----:B------:R-:W-:-:S02]  /*afd0*/  IMAD.U32 R19, R12, 0x10000, RZ ;  /* 0x000100000c137824 */ /* 0x000fc400078e00ff */
[----:B------:R-:W-:Y:S02]  /*afe0*/  FFMA.FTZ R11, R14, R21, R6 ;  /* 0x000000150e0b7223 */ /* 0x000fe40000010006 */
[----:B------:R-:W-:Y:S02]  /*aff0*/  FMUL.FTZ R10, R8, R19 ;  /* 0x00000013080a7220 */ /* 0x000fe40000410000 */
[----:B------:R-:W-:Y:S01]  /*b000*/  FMUL.FTZ R6, R0, R20 ;  /* 0x0000001400067220 */ /* 0x000fe20000410000 */
[----:B------:R-:W-:Y:S01]  /*b010*/  F2FP.BF16.PACK_AB R11, R11, R15 ;  /* 0x0000000f0b0b723e */ /* 0x000fe200000010ff */
[-C--:B------:R-:W-:Y:S02]  /*b020*/  FMUL.FTZ R8, R8, R18.reuse ;  /* 0x0000001208087220 */ /* 0x080fe40000410000 */
[----:B------:R-:W-:Y:S02]  /*b030*/  FMUL.FTZ R0, R0, R13 ;  /* 0x0000000d00007220 */ /* 0x000fe40000410000 */
[C---:B------:R-:W-:Y:S01]  /*b040*/  FFMA.FTZ R12, R9.reuse, R18, -R10 ;  /* 0x00000012090c7223 */ /* 0x040fe2000001080a */
[----:B------:R-:W-:Y:S01]  /*b050*/  F2FP.BF16.PACK_AB R10, R16, R17 ;  /* 0x00000011100a723e */ /* 0x000fe200000010ff */
[----:B------:R-:W-:-:S02]  /*b060*/  FFMA.FTZ R8, R9, R19, R8 ;  /* 0x0000001309087223 */ /* 0x000fc40000010008 */
[C---:B------:R-:W-:Y:S02]  /*b070*/  FFMA.FTZ R6, R7.reuse, R13, -R6 ;  /* 0x0000000d07067223 */ /* 0x040fe40000010806 */
[----:B------:R-:W-:Y:S01]  /*b080*/  FFMA.FTZ R0, R7, R20, R0 ;  /* 0x0000001407007223 */ /* 0x000fe20000010000 */
[----:B------:R-:W-:-:S04]  /*b090*/  F2FP.BF16.PACK_AB R8, R8, R12 ;  /* 0x0000000c0808723e */ /* 0x000fc800000010ff */
[----:B------:R-:W-:-:S05]  /*b0a0*/  F2FP.BF16.PACK_AB R9, R0, R6 ;  /* 0x000000060009723e */ /* 0x000fca00000010ff */
[----:B------:R1:W-:Y:S02]  /*b0b0*/  STS.128 [R22+0x5000], R8 ;  /* 0x0050000816007388 */ /* 0x0003e40000000c00 */
.L_x_1008:
[----:B------:R-:W-:Y:S05]  /*b0c0*/  BSYNC B1 ;  /* 0x0000000000017941 */ /* 0x000fea0003800000 */
.L_x_1007:
        /* <DEDUP_REMOVED lines=26> */
[-C--:B------:R-:W-:Y:S01]  /*b270*/  FMUL.FTZ R8, R7, R16.reuse ;  /* 0x0000001007087220 */ /* 0x080fe20000410000 */
[----:B------:R-:W-:Y:S01]  /*b280*/  LOP3.LUT R0, R9, 0xffff0000, RZ, 0xc0, !PT ;  /* 0xffff000009007812 */ /* 0x000fe200078ec0ff */
[-C--:B------:R-:W-:Y:S01]  /*b290*/  FMUL.FTZ R7, R7, R11.reuse ;  /* 0x0000000b07077220 */ /* 0x080fe20000410000 */
[----:B------:R-:W-:Y:S01]  /*b2a0*/  SHF.L.U32 R3, R9, 0x10, RZ ;  /* 0x0000001009037819 */ /* 0x000fe200000006ff */
[C---:B------:R-:W-:Y:S01]  /*b2b0*/  FFMA.FTZ R15, R14.reuse, R11, -R8 ;  /* 0x0000000b0e0f7223 */ /* 0x040fe20000010808 */
[C---:B------:R-:W-:Y:S01]  /*b2c0*/  SHF.L.U32 R8, R13.reuse, 0x10, RZ ;  /* 0x000000100d087819 */ /* 0x040fe200000006ff */
[----:B------:R-:W-:Y:S01]  /*b2d0*/  FFMA.FTZ R11, R14, R16, R7 ;  /* 0x000000100e0b7223 */ /* 0x000fe20000010007 */
[----:B------:R-:W-:Y:S01]  /*b2e0*/  LOP3.LUT R13, R13, 0xffff0000, RZ, 0xc0, !PT ;  /* 0xffff00000d0d7812 */ /* 0x000fe200078ec0ff */
[----:B------:R-:W-:Y:S02]  /*b2f0*/  FMUL.FTZ R6, R2, R18 ;  /* 0x0000001202067220 */ /* 0x000fe40000410000 */
[C---:B------:R-:W-:Y:S01]  /*b300*/  IMAD.U32 R14, R12.reuse, 0x10000, RZ ;  /* 0x000100000c0e7824 */ /* 0x040fe200078e00ff */
[----:B------:R-:W-:Y:S01]  /*b310*/  LOP3.LUT R12, R12, 0xffff0000, RZ, 0xc0, !PT ;  /* 0xffff00000c0c7812 */ /* 0x000fe200078ec0ff */
[----:B------:R-:W-:-:S02]  /*b320*/  FMUL.FTZ R2, R2, R17 ;  /* 0x0000001102027220 */ /* 0x000fc40000410000 */
[C---:B------:R-:W-:Y:S02]  /*b330*/  FFMA.FTZ R9, R10.reuse, R17, -R6 ;  /* 0x000000110a097223 */ /* 0x040fe40000010806 */
[----:B------:R-:W-:Y:S02]  /*b340*/  FFMA.FTZ R7, R10, R18, R2 ;  /* 0x000000120a077223 */ /* 0x000fe40000010002 */
[----:B------:R-:W-:Y:S02]  /*b350*/  FMUL.FTZ R6, R4, R14 ;  /* 0x0000000e04067220 */ /* 0x000fe40000410000 */
[----:B------:R-:W-:Y:S01]  /*b360*/  FMUL.FTZ R2, R0, R12 ;  /* 0x0000000c00027220 */ /* 0x000fe20000410000 */
[----:B------:R-:W-:Y:S01]  /*b370*/  F2FP.BF16.PACK_AB R7, R7, R9 ;  /* 0x000000090707723e */ /* 0x000fe200000010ff */
[----:B------:R-:W-:Y:S02]  /*b380*/  FMUL.FTZ R4, R4, R8 ;  /* 0x0000000804047220 */ /* 0x000fe40000410000 */
[----:B------:R-:W-:-:S02]  /*b390*/  FMUL.FTZ R0, R0, R13 ;  /* 0x0000000d00007220 */ /* 0x000fc40000410000 */
[----:B------:R-:W-:Y:S01]  /*b3a0*/  FFMA.FTZ R8, R5, R8, -R6 ;  /* 0x0000000805087223 */ /* 0x000fe20000010806 */
[----:B------:R-:W-:Y:S01]  /*b3b0*/  F2FP.BF16.PACK_AB R6, R11, R15 ;  /* 0x0000000f0b06723e */ /* 0x000fe200000010ff */
[----:B------:R-:W-:Y:S02]  /*b3c0*/  FFMA.FTZ R4, R5, R14, R4 ;  /* 0x0000000e05047223 */ /* 0x000fe40000010004 */
[C---:B------:R-:W-:Y:S02]  /*b3d0*/  FFMA.FTZ R2, R3.reuse, R13, -R2 ;  /* 0x0000000d03027223 */ /* 0x040fe40000010802 */
[----:B------:R-:W-:Y:S01]  /*b3e0*/  FFMA.FTZ R0, R3, R12, R0 ;  /* 0x0000000c03007223 */ /* 0x000fe20000010000 */
[----:B------:R-:W-:-:S04]  /*b3f0*/  F2FP.BF16.PACK_AB R4, R4, R8 ;  /* 0x000000080404723e */ /* 0x000fc800000010ff */
[----:B------:R-:W-:-:S05]  /*b400*/  F2FP.BF16.PACK_AB R5, R0, R2 ;  /* 0x000000020005723e */ /* 0x000fca00000010ff */
[----:B------:R1:W-:Y:S02]  /*b410*/  STS.128 [R252+0x6000], R4 ;  /* 0x00600004fc007388 */ /* 0x0003e40000000c00 */
.L_x_1014:
[----:B------:R-:W-:Y:S05]  /*b420*/  BSYNC B0 ;  /* 0x0000000000007941 */ /* 0x000fea0003800000 */
.L_x_1013:
[----:B------:R-:W-:-:S13]  /*b430*/  ISETP.GE.AND P0, PT, R124, c[0x0][0x27c], PT ;  /* 0x00009f007c007a0c */ /* 0x000fda0003f06270 */
[----:B------:R-:W-:Y:S05]  /*b440*/  @P0 BRA `(.L_x_1012) ;  /* 0x000002f000000947 */ /* 0x000fea0003800000 */
[----:B-1----:R-:W2:Y:S01]  /*b450*/  LDL R18, [R1] ;  /* 0x0000000001127983 */ /* 0x002ea20000100800 */
[--C-:B------:R-:W-:Y:S02]  /*b460*/  SHF.R.U64 R0, R36, 0x10, R37.reuse ;  /* 0x0000001024007819 */ /* 0x100fe40000001225 */
[----:B------:R-:W-:Y:S02]  /*b470*/  SHF.R.U32.HI R2, RZ, 0x10, R37 ;  /* 0x00000010ff027819 */ /* 0x000fe40000011625 */
[----:B------:R-:W-:Y:S02]  /*b480*/  SHF.R.U32.HI R9, RZ, 0x10, R31 ;  /* 0x00000010ff097819 */ /* 0x000fe4000001161f */
[C---:B------:R-:W-:Y:S02]  /*b490*/  PRMT R11, R52.reuse, 0x5432, R0 ;  /* 0x00005432340b7816 */ /* 0x040fe40000000000 */
[----:B------:R-:W-:Y:S02]  /*b4a0*/  PRMT R8, R52, 0x5410, R2 ;  /* 0x0000541034087816 */ /* 0x000fe40000000002 */
[----:B------:R-:W-:-:S02]  /*b4b0*/  PRMT R0, R51, 0x5410, R9 ;  /* 0x0000541033007816 */ /* 0x000fc40000000009 */
[----:B------:R-:W-:Y:S01]  /*b4c0*/  SHF.R.U64 R3, R30, 0x10, R31 ;  /* 0x000000101e037819 */ /* 0x000fe2000000121f */
[----:B------:R-:W-:Y:S01]  /*b4d0*/  IMAD.U32 R14, R8, 0x10000, RZ ;  /* 0x00010000080e7824 */ /* 0x000fe200078e00ff */
[C---:B------:R-:W-:Y:S01]  /*b4e0*/  LOP3.LUT R17, R0.reuse, 0xffff0000, RZ, 0xc0, !PT ;  /* 0xffff000000117812 */ /* 0x040fe200078ec0ff */
[----:B------:R-:W-:Y:S01]  /*b4f0*/  IMAD.U32 R15, R0, 0x10000, RZ ;  /* 0x00010000000f7824 */ /* 0x000fe200078e00ff */
[----:B------:R-:W-:Y:S02]  /*b500*/  PRMT R10, R51, 0x5432, R3 ;  /* 0x00005432330a7816 */ /* 0x000fe40000000003 */
[----:B------:R-:W-:Y:S01]  /*b510*/  LOP3.LUT R16, R8, 0xffff0000, RZ, 0xc0, !PT ;  /* 0xffff000008107812 */ /* 0x000fe200078ec0ff */
[----:B--2---:R-:W1:Y:S02]  /*b520*/  LDS.128 R4, [R18+0x6000] ;  /* 0x0060000012047984 */ /* 0x004e640000000c00 */
[C---:B-1----:R-:W-:Y:S01]  /*b530*/  LOP3.LUT R9, R6.reuse, 0xffff0000, RZ, 0xc0, !PT ;  /* 0xffff000006097812 */ /* 0x042fe200078ec0ff */
[C---:B------:R-:W-:Y:S01]  /*b540*/  IMAD.U32 R12, R7.reuse, 0x10000, RZ ;  /* 0x00010000070c7824 */ /* 0x040fe200078e00ff */
[----:B------:R-:W-:Y:S01]  /*b550*/  LOP3.LUT R2, R7, 0xffff0000, RZ, 0xc0, !PT ;  /* 0xffff000007027812 */ /* 0x000fe200078ec0ff */
[----:B------:R-:W-:Y:S01]  /*b560*/  IMAD.U32 R13, R6, 0x10000, RZ ;  /* 0x00010000060d7824 */ /* 0x000fe200078e00ff */
[C---:B------:R-:W-:Y:S01]  /*b570*/  SHF.L.U32 R6, R4.reuse, 0x10, RZ ;  /* 0x0000001004067819 */ /* 0x040fe200000006ff */
[----:B------:R-:W-:Y:S01]  /*b580*/  FMUL.FTZ R7, R9, R14 ;  /* 0x0000000e09077220 */ /* 0x000fe20000410000 */
[----:B------:R-:W-:Y:S01]  /*b590*/  SHF.L.U32 R3, R5, 0x10, RZ ;  /* 0x0000001005037819 */ /* 0x000fe200000006ff */
[-C--:B------:R-:W-:Y:S01]  /*b5a0*/  FMUL.FTZ R8, R9, R15.reuse ;  /* 0x0000000f09087220 */ /* 0x080fe20000410000 */
[----:B------:R-:W-:Y:S01]  /*b5b0*/  LOP3.LUT R0, R5, 0xffff0000, RZ, 0xc0, !PT ;  /* 0xffff000005007812 */ /* 0x000fe200078ec0ff */
[----:B------:R-:W-:Y:S01]  /*b5c0*/  FFMA.FTZ R9, R13, R15, R7 ;  /* 0x0000000f0d097223 */ /* 0x000fe20000010007 */
[----:B------:R-:W-:Y:S01]  /*b5d0*/  LOP3.LUT R4, R4, 0xffff0000, RZ, 0xc0, !PT ;  /* 0xffff000004047812 */ /* 0x000fe200078ec0ff */
[----:B------:R-:W-:-:S02]  /*b5e0*/  FMUL.FTZ R5, R2, R17 ;  /* 0x0000001102057220 */ /* 0x000fc40000410000 */
[----:B------:R-:W-:Y:S01]  /*b5f0*/  FFMA.FTZ R14, R13, R14, -R8 ;  /* 0x0000000e0d0e7223 */ /* 0x000fe20000010808 */
[C---:B------:R-:W-:Y:S01]  /*b600*/  SHF.L.U32 R13, R11.reuse, 0x10, RZ ;  /* 0x000000100b0d7819 */ /* 0x040fe200000006ff */
[C---:B------:R-:W-:Y:S01]  /*b610*/  IMAD.U32 R15, R10.reuse, 0x10000, RZ ;  /* 0x000100000a0f7824 */ /* 0x040fe200078e00ff */
[----:B------:R-:W-:Y:S01]  /*b620*/  LOP3.LUT R10, R10, 0xffff0000, RZ, 0xc0, !PT ;  /* 0xffff00000a0a7812 */ /* 0x000fe200078ec0ff */
[-C--:B------:R-:W-:Y:S01]  /*b630*/  FMUL.FTZ R2, R2, R16.reuse ;  /* 0x0000001002027220 */ /* 0x080fe20000410000 */
[----:B------:R-:W-:Y:S01]  /*b640*/  LOP3.LUT R11, R11, 0xffff0000, RZ, 0xc0, !PT ;  /* 0xffff00000b0b7812 */ /* 0x000fe200078ec0ff */
[C---:B------:R-:W-:Y:S02]  /*b650*/  FFMA.FTZ R8, R12.reuse, R16, -R5 ;  /* 0x000000100c087223 */ /* 0x040fe40000010805 */
[----:B------:R-:W-:Y:S02]  /*b660*/  FFMA.FTZ R7, R12, R17, R2 ;  /* 0x000000110c077223 */ /* 0x000fe40000010002 */
[----:B------:R-:W-:-:S02]  /*b670*/  FMUL.FTZ R5, R4, R15 ;  /* 0x0000000f04057220 */ /* 0x000fc40000410000 */
[----:B------:R-:W-:Y:S01]  /*b680*/  FMUL.FTZ R4, R4, R13 ;  /* 0x0000000d04047220 */ /* 0x000fe20000410000 */
[----:B------:R-:W-:Y:S01]  /*b690*/  F2FP.BF16.PACK_AB R7, R7, R8 ;  /* 0x000000080707723e */ /* 0x000fe200000010ff */
[C---:B------:R-:W-:Y:S02]  /*b6a0*/  FMUL.FTZ R2, R0.reuse, R10 ;  /* 0x0000000a00027220 */ /* 0x040fe40000410000 */
[----:B------:R-:W-:Y:S02]  /*b6b0*/  FMUL.FTZ R0, R0, R11 ;  /* 0x0000000b00007220 */ /* 0x000fe40000410000 */
[C---:B------:R-:W-:Y:S02]  /*b6c0*/  FFMA.FTZ R5, R6.reuse, R13, -R5 ;  /* 0x0000000d06057223 */ /* 0x040fe40000010805 */
[----:B------:R-:W-:Y:S01]  /*b6d0*/  FFMA.FTZ R4, R6, R15, R4 ;  /* 0x0000000f06047223 */ /* 0x000fe20000010004 */
[----:B------:R-:W-:Y:S01]  /*b6e0*/  F2FP.BF16.PACK_AB R6, R9, R14 ;  /* 0x0000000e0906723e */ /* 0x000fe200000010ff */
[----:B------:R-:W-:-:S02]  /*b6f0*/  FFMA.FTZ R2, R3, R11, -R2 ;  /* 0x0000000b03027223 */ /* 0x000fc40000010802 */
[----:B------:R-:W-:Y:S01]  /*b700*/  FFMA.FTZ R0, R3, R10, R0 ;  /* 0x0000000a03007223 */ /* 0x000fe20000010000 */
[----:B------:R-:W-:-:S04]  /*b710*/  F2FP.BF16.PACK_AB R4, R4, R5 ;  /* 0x000000050404723e */ /* 0x000fc800000010ff */
[----:B------:R-:W-:-:S05]  /*b720*/  F2FP.BF16.PACK_AB R5, R0, R2 ;  /* 0x000000020005723e */ /* 0x000fca00000010ff */
[----:B------:R1:W-:Y:S02]  /*b730*/  STS.128 [R18+0x6000], R4 ;  /* 0x0060000412007388 */ /* 0x0003e40000000c00 */
.L_x_1012:
[----:B------:R-:W-:Y:S05]  /*b740*/  BSYNC B1 ;  /* 0x0000000000017941 */ /* 0x000fea0003800000 */
.L_x_1011:
        /* <DEDUP_REMOVED lines=19> */
[----:B------:R-:W-:Y:S02]  /*b880*/  LOP3.LUT R16, R8, 0xffff0000, RZ, 0xc0, !PT ;  /* 0xffff000008107812 */ /* 0x000fe400078ec0ff */
        /* <DEDUP_REMOVED lines=33> */
.L_x_1018:
[----:B------:R-:W-:Y:S05]  /*baa0*/  BSYNC B0 ;  /* 0x0000000000007941 */ /* 0x000fea0003800000 */
.L_x_1017:
        /* <DEDUP_REMOVED lines=49> */
.L_x_1016:
[----:B------:R-:W-:Y:S05]  /*bdc0*/  BSYNC B1 ;  /* 0x0000000000017941 */ /* 0x000fea0003800000 */
.L_x_1015:
[----:B------:R-:W-:-:S04]  /*bdd0*/  IADD3 R0, R125, 0x60, RZ ;  /* 0x000000607d007810 */ /* 0x000fc80007ffe0ff */
        /* <DEDUP_REMOVED lines=51> */
.L_x_1021:
[----:B------:R-:W-:Y:S05]  /*c110*/  BSYNC B0 ;  /* 0x0000000000007941 */ /* 0x000fea0003800000 */
.L_x_1020:
        /* <DEDUP_REMOVED lines=50> */
.L_x_998:
[----:B------:R-:W-:Y:S01]  /*c440*/  IMAD.MOV.U32 R5, RZ, RZ, c[0x0][0x2c4] ;  /* 0x0000b100ff057624 */ /* 0x000fe200078e00ff */
[----:B------:R-:W-:Y:S01]  /*c450*/  ISETP.GE.AND P1, PT, R84, c[0x0][0x27c], PT ;  /* 0x00009f0054007a0c */ /* 0x000fe20003f26270 */
[----:B------:R-:W-:Y:S01]  /*c460*/  IMAD.MOV.U32 R7, RZ, RZ, R3 ;  /* 0x000000ffff077224 */ /* 0x000fe200078e0003 */
[----:B------:R-:W-:Y:S01]  /*c470*/  CS2R R22, SRZ ;  /* 0x0000000000167805 */ /* 0x000fe2000001ff00 */
[----:B------:R-:W-:Y:S01]  /*c480*/  IMAD.MOV.U32 R9, RZ, RZ, R8 ;  /* 0x000000ffff097224 */ /* 0x000fe200078e0008 */
[----:B------:R-:W-:Y:S01]  /*c490*/  ISETP.NE.AND P0, PT, R5, 0x1, PT ;  /* 0x000000010500780c */ /* 0x000fe20003f05270 */
[----:B------:R-:W-:Y:S01]  /*c4a0*/  IMAD.MOV.U32 R8, RZ, RZ, R4 ;  /* 0x000000ffff087224 */ /* 0x000fe200078e0004 */
[----:B------:R-:W-:-:S11]  /*c4b0*/  CS2R R20, SRZ ;  /* 0x0000000000147805 */ /* 0x000fd6000001ff00 */
[----:B------:R-:W-:-:S05]  /*c4c0*/  @P0 IMAD.HI.U32 R5, R2, c[0x0][0x2c8], RZ ;  /* 0x0000b20002050a27 */ /* 0x000fca00078e00ff */
[----:B------:R-:W-:-:S04]  /*c4d0*/  @P0 SHF.R.U32.HI R2, RZ, c[0x0][0x2cc], R5 ;  /* 0x0000b300ff020a19 */ /* 0x000fc80000011605 */
[----:B------:R-:W-:Y:S01]  /*c4e0*/  SHF.R.S32.HI R5, RZ, 0x1f, R2 ;  /* 0x0000001fff057819 */ /* 0x000fe20000011402 */
[----:B------:R-:W-:-:S04]  /*c4f0*/  IMAD.WIDE.U32 R6, R2, c[0x0][0x280], R6 ;  /* 0x0000a00002067a25 */ /* 0x000fc800078e0006 */
[C---:B------:R-:W-:Y:S01]  /*c500*/  IMAD R10, R5.reuse, c[0x0][0x280], RZ ;  /* 0x0000a000050a7a24 */ /* 0x040fe200078e02ff */
[----:B------:R-:W-:Y:S01]  /*c510*/  LEA R13, P0, R6, c[0x0][0x270], 0x1 ;  /* 0x00009c00060d7a11 */ /* 0x000fe200078008ff */
[----:B------:R-:W-:Y:S02]  /*c520*/  IMAD R3, R5, c[0x0][0x290], RZ ;  /* 0x0000a40005037a24 */ /* 0x000fe400078e02ff */
[C---:B------:R-:W-:Y:S02]  /*c530*/  IMAD R10, R2.reuse, c[0x0][0x284], R10 ;  /* 0x0000a100020a7a24 */ /* 0x040fe400078e020a */
[----:B------:R-:W-:Y:S02]  /*c540*/  IMAD.WIDE.U32 R4, R2, c[0x0][0x290], R8 ;  /* 0x0000a40002047a25 */ /* 0x000fe400078e0008 */
[----:B------:R-:W1:Y:S02]  /*c550*/  SHFL.IDX PT, R8, R13, RZ, 0x1c1f ;  /* 0x001c1fff0d087589 */ /* 0x000e6400000e0000 */
[----:B------:R-:W-:-:S02]  /*c560*/  IMAD.IADD R7, R7, 0x1, R10 ;  /* 0x0000000107077824 */ /* 0x000fc400078e020a */
[----:B------:R-:W-:-:S03]  /*c570*/  IMAD R2, R2, c[0x0][0x294], R3 ;  /* 0x0000a50002027a24 */ /* 0x000fc600078e0203 */
[----:B------:R-:W-:Y:S02]  /*c580*/  LEA.HI.X R12, R6, c[0x0][0x274], R7, 0x1, P0 ;  /* 0x00009d00060c7a11 */ /* 0x000fe400000f0c07 */
[C---:B------:R-:W-:Y:S02]  /*c590*/  LEA R3, P0, R4.reuse, c[0x0][0x288], 0x1 ;  /* 0x0000a20004037a11 */ /* 0x040fe400078008ff */
[----:B------:R-:W-:Y:S02]  /*c5a0*/  IADD3 R2, R5, R2, RZ ;  /* 0x0000000205027210 */ /* 0x000fe40007ffe0ff */
[----:B------:R-:W2:Y:S02]  /*c5b0*/  SHFL.IDX PT, R5, R12, RZ, 0x1c1f ;  /* 0x001c1fff0c057589 */ /* 0x000ea400000e0000 */
[----:B------:R-:W-:Y:S02]  /*c5c0*/  LEA.HI.X R2, R4, c[0x0][0x28c], R2, 0x1, P0 ;  /* 0x0000a30004027a11 */ /* 0x000fe400000f0c02 */
[----:B------:R-:W-:-:S03]  /*c5d0*/  ISETP.GE.OR P0, PT, R14, R0, P1 ;  /* 0x000000000e00720c */ /* 0x000fc60000f06670 */
[----:B------:R-:W-:Y:S10]  /*c5e0*/  SHFL.IDX PT, R9, R2, RZ, 0x1c1f ;  /* 0x001c1fff02097589 */ /* 0x000ff400000e0000 */
[C---:B------:R-:W-:Y:S01]  /*c5f0*/  @!P0 IMAD.SHL.U32 R6, R84.reuse, 0x2, RZ ;  /* 0x0000000254068824 */ /* 0x040fe200078e00ff */
[----:B------:R-:W-:-:S04]  /*c600*/  @!P0 SHF.L.U64.HI R7, R84, 0x1, R85 ;  /* 0x0000000154078819 */ /* 0x000fc80000010255 */
[----:B-1----:R-:W-:Y:S02]  /*c610*/  @!P0 IADD3 R4, P3, R8, R6, RZ ;  /* 0x0000000608048210 */ /* 0x002fe40007f7e0ff */
[----:B------:R-:W1:Y:S03]  /*c620*/  SHFL.IDX PT, R8, R3, RZ, 0x1c1f ;  /* 0x001c1fff03087589 */ /* 0x000e6600000e0000 */
[----:B--2---:R-:W-:Y:S01]  /*c630*/  @!P0 IMAD.X R5, R5, 0x1, R7, P3 ;  /* 0x0000000105058824 */ /* 0x004fe200018e0607 */
[----:B------:R-:W-:Y:S01]  /*c640*/  CS2R R18, SRZ ;  /* 0x0000000000127805 */ /* 0x000fe2000001ff00 */
[----:B------:R-:W-:-:S03]  /*c650*/  CS2R R16, SRZ ;  /* 0x0000000000107805 */ /* 0x000fc6000001ff00 */
[----:B------:R2:W3:Y:S01]  /*c660*/  @!P0 LD.E.128 R20, [R4.64] ;  /* 0x0000000804148980 */ /* 0x0004e2000c101d00 */
[----:B-1----:R-:W-:-:S05]  /*c670*/  @!P0 IADD3 R6, P3, R8, R6, RZ ;  /* 0x0000000608068210 */ /* 0x002fca0007f7e0ff */
[----:B------:R-:W-:-:S05]  /*c680*/  @!P0 IMAD.X R7, R9, 0x1, R7, P3 ;  /* 0x0000000109078824 */ /* 0x000fca00018e0607 */
[----:B------:R3:W4:Y:S01]  /*c690*/  @!P0 LD.E.128 R16, [R6.64] ;  /* 0x0000000806108980 */ /* 0x000722000c101d00 */
[----:B--2---:R-:W-:-:S04]  /*c6a0*/  IADD3 R4, R14, 0x20, RZ ;  /* 0x000000200e047810 */ /* 0x004fc80007ffe0ff */
[----:B------:R-:W-:Y:S01]  /*c6b0*/  ISETP.GE.AND P0, PT, R4, R0, PT ;  /* 0x000000000400720c */ /* 0x000fe20003f06270 */
[----:B------:R1:W2:Y:S01]  /*c6c0*/  SHFL.IDX PT, R15, R13, 0x1, 0x1c1f ;  /* 0x003c1f000d0f7f89 */ /* 0x0002a200000e0000 */
[----:B------:R-:W-:Y:S03]  /*c6d0*/  BSSY B0, `(.L_x_1022) ;  /* 0x0000024000007945 */ /* 0x000fe60003800000 */
[----:B------:R1:W1:Y:S01]  /*c6e0*/  SHFL.IDX PT, R24, R3, 0x1, 0x1c1f ;  /* 0x003c1f0003187f89 */ /* 0x00026200000e0000 */
[----:B------:R-:W-:-:S03]  /*c6f0*/  CS2R R10, SRZ ;  /* 0x00000000000a7805 */ /* 0x000fc6000001ff00 */
[----:B------:R1:W1:Y:S01]  /*c700*/  SHFL.IDX PT, R25, R12, 0x1, 0x1c1f ;  /* 0x003c1f000c197f89 */ /* 0x00026200000e0000 */
[----:B------:R-:W-:-:S03]  /*c710*/  CS2R R8, SRZ ;  /* 0x0000000000087805 */ /* 0x000fc6000001ff00 */
[----:B------:R1:W1:Y:S01]  /*c720*/  SHFL.IDX PT, R26, R2, 0x1, 0x1c1f ;  /* 0x003c1f00021a7f89 */ /* 0x00026200000e0000 */
[----:B---3--:R-:W-:Y:S02]  /*c730*/  IMAD.MOV.U32 R7, RZ, RZ, R22 ;  /* 0x000000ffff077224 */ /* 0x008fe400078e0016 */
[----:B------:R-:W-:Y:S02]  /*c740*/  IMAD.MOV.U32 R5, RZ, RZ, R20 ;  /* 0x000000ffff057224 */ /* 0x000fe400078e0014 */
[----:B------:R-:W-:Y:S01]  /*c750*/  IMAD.MOV.U32 R4, RZ, RZ, R21 ;  /* 0x000000ffff047224 */ /* 0x000fe200078e0015 */
[----:B------:R-:W-:Y:S02]  /*c760*/  MOV R6, R23 ;  /* 0x0000001700067202 */ /* 0x000fe40000000f00 */
[----:B------:R-:W-:Y:S02]  /*c770*/  PRMT R35, R7, 0x7610, R35 ;  /* 0x0000761007237816 */ /* 0x000fe40000000023 */
[----:B------:R-:W-:-:S02]  /*c780*/  PRMT R29, R5, 0x7610, R29 ;  /* 0x00007610051d7816 */ /* 0x000fc4000000001d */
[----:B------:R-:W-:Y:S02]  /*c790*/  PRMT R31, R4, 0x7610, R31 ;  /* 0x00007610041f7816 */ /* 0x000fe4000000001f */
[----:B------:R-:W-:Y:S01]  /*c7a0*/  PRMT R34, R6, 0x7610, R34 ;  /* 0x0000761006227816 */ /* 0x000fe20000000022 */
[----:B----4-:R-:W-:Y:S01]  /*c7b0*/  IMAD.MOV.U32 R7, RZ, RZ, R18 ;  /* 0x000000ffff077224 */ /* 0x010fe200078e0012 */
[----:B------:R-:W-:Y:S01]  /*c7c0*/  MOV R6, R19 ;  /* 0x0000001300067202 */ /* 0x000fe20000000f00 */
[----:B------:R-:W-:Y:S02]  /*c7d0*/  IMAD.MOV.U32 R5, RZ, RZ, R16 ;  /* 0x000000ffff057224 */ /* 0x000fe400078e0010 */
[----:B------:R-:W-:Y:S01]  /*c7e0*/  IMAD.MOV.U32 R4, RZ, RZ, R17 ;  /* 0x000000ffff047224 */ /* 0x000fe200078e0011 */
[----:B------:R-:W-:Y:S02]  /*c7f0*/  PRMT R33, R7, 0x7610, R33 ;  /* 0x0000761007217816 */ /* 0x000fe40000000021 */
[----:B------:R-:W-:-:S02]  /*c800*/  PRMT R31, R31, 0x5410, R6 ;  /* 0x000054101f1f7816 */ /* 0x000fc40000000006 */
[----:B------:R-:W-:Y:S01]  /*c810*/  PRMT R30, R4, 0x5410, R5 ;  /* 0x00005410041e7816 */ /* 0x000fe20000000005 */
[----:B------:R-:W-:Y:S01]  /*c820*/  CS2R R6, SRZ ;  /* 0x0000000000067805 */ /* 0x000fe2000001ff00 */
[----:B------:R-:W-:Y:S01]  /*c830*/  CS2R R4, SRZ ;  /* 0x0000000000047805 */ /* 0x000fe2000001ff00 */
[----:B------:R-:W-:Y:S05]  /*c840*/  @P0 BRA `(.L_x_1023) ;  /* 0x000000c000000947 */ /* 0x000fea0003800000 */
[----:B-12---:R-:W-:Y:S01]  /*c850*/  CS2R R8, SRZ ;  /* 0x0000000000087805 */ /* 0x006fe2000001ff00 */
[----:B------:R-:W-:Y:S01]  /*c860*/  CS2R R6, SRZ ;  /* 0x0000000000067805 */ /* 0x000fe2000001ff00 */
[----:B------:R-:W-:Y:S01]  /*c870*/  CS2R R4, SRZ ;  /* 0x0000000000047805 */ /* 0x000fe2000001ff00 */
[----:B------:R-:W-:Y:S05]  /*c880*/  @P1 BRA `(.L_x_1023) ;  /* 0x0000008000001947 */ /* 0x000fea0003800000 */
[C---:B------:R-:W-:Y:S01]  /*c890*/  IMAD.SHL.U32 R6, R84.reuse, 0x2, RZ ;  /* 0x0000000254067824 */ /* 0x040fe200078e00ff */
[----:B------:R-:W-:-:S04]  /*c8a0*/  SHF.L.U64.HI R7, R84, 0x1, R85 ;  /* 0x0000000154077819 */ /* 0x000fc80000010255 */
[----:B------:R-:W-:-:S05]  /*c8b0*/  IADD3 R4, P0, R15, R6, RZ ;  /* 0x000000060f047210 */ /* 0x000fca0007f1e0ff */
[----:B------:R-:W-:Y:S01]  /*c8c0*/  IMAD.X R5, R25, 0x1, R7, P0 ;  /* 0x0000000119057824 */ /* 0x000fe200000e0607 */
[----:B------:R-:W-:-:S04]  /*c8d0*/  IADD3 R6, P0, R24, R6, RZ ;  /* 0x0000000618067210 */ /* 0x000fc80007f1e0ff */
[----:B------:R1:W5:Y:S01]  /*c8e0*/  LD.E.128 R8, [R4.64] ;  /* 0x0000000804087980 */ /* 0x000362000c101d00 */
[----:B------:R-:W-:-:S06]  /*c8f0*/  IMAD.X R7, R26, 0x1, R7, P0 ;  /* 0x000000011a077824 */ /* 0x000fcc00000e0607 */
[----:B-1----:R-:W5:Y:S02]  /*c900*/  LD.E.128 R4, [R6.64] ;  /* 0x0000000806047980 */ /* 0x002f64000c101d00 */
.L_x_1023:
[----:B-12---:R-:W-:Y:S05]  /*c910*/  BSYNC B0 ;  /* 0x0000000000007941 */ /* 0x006fea0003800000 */
.L_x_1022:
[----:B------:R-:W1:Y:S01]  /*c920*/  SHFL.IDX PT, R26, R13, 0x2, 0x1c1f ;  /* 0x005c1f000d1a7f89 */ /* 0x000e6200000e0000 */
[----:B------:R-:W-:Y:S01]  /*c930*/  IADD3 R15, R14, 0x40, RZ ;  /* 0x000000400e0f7810 */ /* 0x000fe20007ffe0ff */
[----:B------:R-:W-:Y:S01]  /*c940*/  CS2R R38, SRZ ;  /* 0x0000000000267805 */ /* 0x000fe2000001ff00 */
[----:B------:R-:W-:Y:S01]  /*c950*/  CS2R R36, SRZ ;  /* 0x0000000000247805 */ /* 0x000fe2000001ff00 */
[----:B------:R-:W2:Y:S01]  /*c960*/  SHFL.IDX PT, R24, R12, 0x2, 0x1c1f ;  /* 0x005c1f000c187f89 */ /* 0x000ea200000e0000 */
[----:B------:R-:W-:-:S03]  /*c970*/  ISETP.GE.OR P0, PT, R15, R0, P1 ;  /* 0x000000000f00720c */ /* 0x000fc60000f06670 */
[----:B------:R-:W-:Y:S10]  /*c980*/  SHFL.IDX PT, R28, R2, 0x2, 0x1c1f ;  /* 0x005c1f00021c7f89 */ /* 0x000ff400000e0000 */
[C---:B------:R-:W-:Y:S01]  /*c990*/  @!P0 IMAD.SHL.U32 R15, R84.reuse, 0x2, RZ ;  /* 0x00000002540f8824 */ /* 0x040fe200078e00ff */
[----:B------:R-:W-:-:S04]  /*c9a0*/  @!P0 SHF.L.U64.HI R25, R84, 0x1, R85 ;  /* 0x0000000154198819 */ /* 0x000fc80000010255 */
[----:B-1----:R-:W-:-:S05]  /*c9b0*/  @!P0 IADD3 R26, P3, R26, R15, RZ ;  /* 0x0000000f1a1a8210 */ /* 0x002fca0007f7e0ff */
[----:B--2---:R-:W-:Y:S02]  /*c9c0*/  @!P0 IMAD.X R27, R24, 0x1, R25, P3 ;  /* 0x00000001181b8824 */ /* 0x004fe400018e0619 */
[----:B------:R-:W1:Y:S01]  /*c9d0*/  SHFL.IDX PT, R24, R3, 0x2, 0x1c1f ;  /* 0x005c1f0003187f89 */ /* 0x000e6200000e0000 */
[----:B------:R-:W-:Y:S01]  /*c9e0*/  CS2R R42, SRZ ;  /* 0x00000000002a7805 */ /* 0x000fe2000001ff00 */
[----:B------:R-:W-:Y:S02]  /*c9f0*/  CS2R R40, SRZ ;  /* 0x0000000000287805 */ /* 0x000fe4000001ff00 */
[----:B------:R-:W2:Y:S01]  /*ca00*/  @!P0 LD.E.128 R36, [R26.64] ;  /* 0x000000081a248980 */ /* 0x000ea2000c101d00 */
[----:B-1----:R-:W-:-:S05]  /*ca10*/  @!P0 IADD3 R24, P3, R24, R15, RZ ;  /* 0x0000000f18188210 */ /* 0x002fca0007f7e0ff */
[----:B------:R-:W-:-:S05]  /*ca20*/  @!P0 IMAD.X R25, R28, 0x1, R25, P3 ;  /* 0x000000011c198824 */ /* 0x000fca00018e0619 */
[----:B------:R1:W3:Y:S01]  /*ca30*/  @!P0 LD.E.128 R40, [R24.64] ;  /* 0x0000000818288980 */ /* 0x0002e2000c101d00 */
[----:B------:R-:W-:Y:S01]  /*ca40*/  IADD3 R14, R14, 0x60, RZ ;  /* 0x000000600e0e7810 */ /* 0x000fe20007ffe0ff */
[----:B-----5:R-:W-:-:S03]  /*ca50*/  IMAD.MOV.U32 R15, RZ, RZ, R8 ;  /* 0x000000ffff0f7224 */ /* 0x020fc600078e0008 */
[----:B------:R-:W-:Y:S02]  /*ca60*/  ISETP.GE.AND P0, PT, R14, R0, PT ;  /* 0x000000000e00720c */ /* 0x000fe40003f06270 */
[----:B------:R-:W-:-:S04]  /*ca70*/  MOV R14, R9 ;  /* 0x00000009000e7202 */ /* 0x000fc80000000f00 */
[----:B------:R-:W-:Y:S01]  /*ca80*/  PRMT R62, R14, 0x5410, R15 ;  /* 0x000054100e3e7816 */ /* 0x000fe2000000000f */
[----:B------:R-:W-:Y:S02]  /*ca90*/  IMAD.MOV.U32 R15, RZ, RZ, R4 ;  /* 0x000000ffff0f7224 */ /* 0x000fe400078e0004 */
[----:B------:R-:W-:Y:S02]  /*caa0*/  IMAD.MOV.U32 R14, RZ, RZ, R5 ;  /* 0x000000ffff0e7224 */ /* 0x000fe400078e0005 */
[----:B-1----:R-:W-:Y:S02]  /*cab0*/  IMAD.MOV.U32 R25, RZ, RZ, R10 ;  /* 0x000000ffff197224 */ /* 0x002fe400078e000a */
[----:B------:R-:W-:-:S05]  /*cac0*/  IMAD.MOV.U32 R24, RZ, RZ, R11 ;  /* 0x000000ffff187224 */ /* 0x000fca00078e000b */
[----:B------:R-:W-:Y:S01]  /*cad0*/  PRMT R64, R24, 0x5410, R25 ;  /* 0x0000541018407816 */ /* 0x000fe20000000019 */
[----:B------:R-:W-:Y:S02]  /*cae0*/  IMAD.MOV.U32 R25, RZ, RZ, R6 ;  /* 0x000000ffff197224 */ /* 0x000fe400078e0006 */
[----:B------:R-:W-:Y:S01]  /*caf0*/  IMAD.MOV.U32 R24, RZ, RZ, R7 ;  /* 0x000000ffff187224 */ /* 0x000fe200078e0007 */
[----:B------:R-:W-:Y:S02]  /*cb00*/  PRMT R61, R14, 0x5410, R15 ;  /* 0x000054100e3d7816 */ /* 0x000fe4000000000f */
[----:B------:R-:W1:Y:S02]  /*cb10*/  SHFL.IDX PT, R15, R3, 0x3, 0x1c1f ;  /* 0x007c1f00030f7f89 */ /* 0x000e6400000e0000 */
[----:B------:R-:W-:Y:S02]  /*cb20*/  PRMT R63, R24, 0x5410, R25 ;  /* 0x00005410183f7816 */ /* 0x000fe40000000019 */
[----:B------:R2:W4:Y:S04]  /*cb30*/  SHFL.IDX PT, R25, R12, 0x3, 0x1c1f ;  /* 0x007c1f000c197f89 */ /* 0x00052800000e0000 */
[----:B------:R-:W1:Y:S04]  /*cb40*/  SHFL.IDX PT, R24, R2, 0x3, 0x1c1f ;  /* 0x007c1f0002187f89 */ /* 0x000e6800000e0000 */
[----:B------:R1:W1:Y:S01]  /*cb50*/  SHFL.IDX PT, R14, R13, 0x3, 0x1c1f ;  /* 0x007c1f000d0e7f89 */ /* 0x00026200000e0000 */
[----:B------:R-:W-:Y:S01]  /*cb60*/  BSSY B0, `(.L_x_1024) ;  /* 0x000001e000007945 */ /* 0x000fe20003800000 */
[----:B------:R-:W-:Y:S01]  /*cb70*/  CS2R R50, SRZ ;  /* 0x0000000000327805 */ /* 0x000fe2000001ff00 */
[----:B------:R-:W-:Y:S01]  /*cb80*/  CS2R R48, SRZ ;  /* 0x0000000000307805 */ /* 0x000fe2000001ff00 */
[----:B------:R-:W-:Y:S01]  /*cb90*/  CS2R R46, SRZ ;  /* 0x00000000002e7805 */ /* 0x000fe2000001ff00 */
[----:B------:R-:W-:Y:S01]  /*cba0*/  CS2R R44, SRZ ;  /* 0x00000000002c7805 */ /* 0x000fe2000001ff00 */
[----:B--2---:R-:W-:Y:S01]  /*cbb0*/  IMAD.MOV.U32 R12, RZ, RZ, R39 ;  /* 0x000000ffff0c7224 */ /* 0x004fe200078e0027 */
[----:B-1----:R-:W-:Y:S01]  /*cbc0*/  MOV R13, R38 ;  /* 0x00000026000d7202 */ /* 0x002fe20000000f00 */
[----:B------:R-:W-:-:S02]  /*cbd0*/  IMAD.MOV.U32 R3, RZ, RZ, R36 ;  /* 0x000000ffff037224 */ /* 0x000fc400078e0024 */
[----:B------:R-:W-:Y:S01]  /*cbe0*/  IMAD.MOV.U32 R2, RZ, RZ, R37 ;  /* 0x000000ffff027224 */ /* 0x000fe200078e0025 */
[----:B------:R-:W-:-:S04]  /*cbf0*/  PRMT R68, R12, 0x5410, R13 ;  /* 0x000054100c447816 */ /* 0x000fc8000000000d */
[----:B------:R-:W-:Y:S01]  /*cc00*/  PRMT R66, R2, 0x5410, R3 ;  /* 0x0000541002427816 */ /* 0x000fe20000000003 */
[----:B---3--:R-:W-:Y:S01]  /*cc10*/  IMAD.MOV.U32 R13, RZ, RZ, R42 ;  /* 0x000000ffff0d7224 */ /* 0x008fe200078e002a */
[----:B------:R-:W-:Y:S01]  /*cc20*/  MOV R12, R43 ;  /* 0x0000002b000c7202 */ /* 0x000fe20000000f00 */
[----:B------:R-:W-:Y:S02]  /*cc30*/  IMAD.MOV.U32 R3, RZ, RZ, R40 ;  /* 0x000000ffff037224 */ /* 0x000fe400078e0028 */
[----:B------:R-:W-:Y:S01]  /*cc40*/  IMAD.MOV.U32 R2, RZ, RZ, R41 ;  /* 0x000000ffff027224 */ /* 0x000fe200078e0029 */
[----:B------:R-:W-:-:S04]  /*cc50*/  PRMT R67, R12, 0x5410, R13 ;  /* 0x000054100c437816 */ /* 0x000fc8000000000d */
[----:B------:R-:W-:Y:S01]  /*cc60*/  PRMT R65, R2, 0x5410, R3 ;  /* 0x0000541002417816 */ /* 0x000fe20000000003 */
[----:B------:R-:W-:Y:S05]  /*cc70*/  @P0 BRA `(.L_x_1025) ;  /* 0x000000c000000947 */ /* 0x000fea0003800000 */
[----:B----4-:R-:W-:Y:S01]  /*cc80*/  CS2R R48, SRZ ;  /* 0x0000000000307805 */ /* 0x010fe2000001ff00 */
        /* <DEDUP_REMOVED lines=9> */
[----:B------:R-:W-:-:S05]  /*cd20*/  IMAD.X R3, R24, 0x1, R3, P0 ;  /* 0x0000000118037824 */ /* 0x000fca00000e0603 */
[----:B------:R1:W5:Y:S03]  /*cd30*/  LD.E.128 R44, [R2.64] ;  /* 0x00000008022c7980 */ /* 0x000366000c101d00 */
.L_x_1025:
[----:B----4-:R-:W-:Y:S05]  /*cd40*/  BSYNC B0 ;  /* 0x0000000000007941 */ /* 0x010fea0003800000 */
.L_x_1024:
        /* <DEDUP_REMOVED lines=13> */
[----:B------:R-:W-:Y:S02]  /*ce20*/  ISETP.GE.OR P0, PT, R125, R55, P1 ;  /* 0x000000377d00720c */ /* 0x000fe40000f06670 */
[----:B------:R-:W-:Y:S02]  /*ce30*/  MOV R3, R47 ;  /* 0x0000002f00037202 */ /* 0x000fe40000000f00 */
[----:B------:R-:W-:Y:S02]  /*ce40*/  MOV R0, R45 ;  /* 0x0000002d00007202 */ /* 0x000fe40000000f00 */
[----:B------:R-:W-:-:S02]  /*ce50*/  PRMT R72, R3, 0x5410, R12 ;  /* 0x0000541003487816 */ /* 0x000fc4000000000c */
[----:B------:R-:W-:-:S05]  /*ce60*/  PRMT R70, R0, 0x5410, R2 ;  /* 0x0000541000467816 */ /* 0x000fca0000000002 */
        /* <DEDUP_REMOVED lines=8> */
[----:B------:R-:W-:-:S05]  /*cef0*/  SHF.R.S32.HI R13, RZ, 0x5, R13 ;  /* 0x00000005ff0d7819 */ /* 0x000fca000001140d */
[----:B------:R-:W-:Y:S01]  /*cf00*/  IMAD.SHL.U32 R13, R13, 0x200, RZ ;  /* 0x000002000d0d7824 */ /* 0x000fe200078e00ff */
[----:B------:R-:W-:Y:S02]  /*cf10*/  SHF.R.U64 R16, R16, 0x10, R17 ;  /* 0x0000001010107819 */ /* 0x000fe40000001211 */
[----:B------:R-:W-:Y:S02]  /*cf20*/  SHF.R.U64 R20, R20, 0x10, R21 ;  /* 0x0000001014147819 */ /* 0x000fe40000001215 */
[----:B------:R-:W-:Y:S02]  /*cf30*/  SHF.R.U32.HI R3, RZ, 0x10, R17 ;  /* 0x00000010ff037819 */ /* 0x000fe40000011611 */
[----:B------:R-:W-:Y:S02]  /*cf40*/  SHF.R.U32.HI R2, RZ, 0x10, R23 ;  /* 0x00000010ff027819 */ /* 0x000fe40000011617 */
[--C-:B------:R-:W-:Y:S02]  /*cf50*/  SHF.R.U64 R17, R18, 0x10, R19.reuse ;  /* 0x0000001012117819 */ /* 0x100fe40000001213 */
[----:B------:R-:W-:-:S02]  /*cf60*/  SHF.R.U32.HI R18, RZ, 0x10, R19 ;  /* 0x00000010ff127819 */ /* 0x000fc40000011613 */
[----:B------:R-:W-:Y:S02]  /*cf70*/  PRMT R29, R29, 0x5410, R20 ;  /* 0x000054101d1d7816 */ /* 0x000fe40000000014 */
[----:B------:R-:W-:Y:S02]  /*cf80*/  PRMT R32, R31, 0x5432, R18 ;  /* 0x000054321f207816 */ /* 0x000fe40000000012 */
[----:B------:R-:W-:Y:S01]  /*cf90*/  PRMT R33, R33, 0x5410, R17 ;  /* 0x0000541021217816 */ /* 0x000fe20000000011 */
[----:B------:R-:W-:Y:S01]  /*cfa0*/  IMAD.U32 R54, R29, 0x10000, RZ ;  /* 0x000100001d367824 */ /* 0x000fe200078e00ff */
[----:B------:R-:W-:Y:S01]  /*cfb0*/  PRMT R34, R34, 0x5410, R2 ;  /* 0x0000541022227816 */ /* 0x000fe20000000002 */
[----:B------:R-:W-:-:S03]  /*cfc0*/  IMAD.U32 R57, R32, 0x10000, RZ ;  /* 0x0001000020397824 */ /* 0x000fc600078e00ff */
[----:B------:R-:W-:Y:S02]  /*cfd0*/  SHF.L.U32 R56, R34, 0x10, RZ ;  /* 0x0000001022387819 */ /* 0x000fe400000006ff */
[----:B--2---:R-:W-:-:S04]  /*cfe0*/  LOP3.LUT R0, R15, 0x38, R0, 0xf8, !PT ;  /* 0x000000380f007812 */ /* 0x004fc800078ef800 */
[----:B---3--:R-:W-:Y:S01]  /*cff0*/  LOP3.LUT R0, R0, R14, RZ, 0x3c, !PT ;  /* 0x0000000e00007212 */ /* 0x008fe200078e3cff */
[----:B----4-:R-:W1:Y:S04]  /*d000*/  LDS.128 R24, [R76] ;  /* 0x000000004c187984 */ /* 0x010e680000000c00 */
[----:B------:R-:W-:-:S04]  /*d010*/  IMAD.IADD R0, R13, 0x1, R0 ;  /* 0x000000010d007824 */ /* 0x000fc800078e0200 */
[----:B------:R-:W-:-:S05]  /*d020*/  IMAD.SHL.U32 R52, R0, 0x2, RZ ;  /* 0x0000000200347824 */ /* 0x000fca00078e00ff */
[----:B------:R-:W2:Y:S01]  /*d030*/  LDS.128 R12, [R52+0x5100] ;  /* 0x00510000340c7984 */ /* 0x000ea20000000c00 */
[----:B------:R-:W-:Y:S02]  /*d040*/  SHF.R.U32.HI R0, RZ, 0x10, R21 ;  /* 0x00000010ff007819 */ /* 0x000fe40000011615 */
[----:B------:R-:W-:Y:S02]  /*d050*/  SHF.R.U64 R21, R22, 0x10, R23 ;  /* 0x0000001016157819 */ /* 0x000fe40000001217 */
[C---:B------:R-:W-:Y:S02]  /*d060*/  PRMT R23, R30.reuse, 0x5432, R16 ;  /* 0x000054321e177816 */ /* 0x040fe40000000010 */
[----:B------:R-:W-:Y:S02]  /*d070*/  PRMT R35, R35, 0x5410, R21 ;  /* 0x0000541023237816 */ /* 0x000fe40000000015 */
[----:B------:R-:W-:Y:S01]  /*d080*/  PRMT R22, R30, 0x5410, R3 ;  /* 0x000054101e167816 */ /* 0x000fe20000000003 */
[----:B------:R-:W-:Y:S01]  /*d090*/  IMAD.U32 R53, R23, 0x10000, RZ ;  /* 0x0001000017357824 */ /* 0x000fe200078e00ff */
[----:B------:R-:W-:-:S03]  /*d0a0*/  PRMT R28, R31, 0x5410, R0 ;  /* 0x000054101f1c7816 */ /* 0x000fc60000000000 */
[----:B------:R-:W-:Y:S01]  /*d0b0*/  IMAD.U32 R58, R22, 0x10000, RZ ;  /* 0x00010000163a7824 */ /* 0x000fe200078e00ff */
[----:B------:R-:W-:Y:S02]  /*d0c0*/  LOP3.LUT R59, R23, 0xffff0000, RZ, 0xc0, !PT ;  /* 0xffff0000173b7812 */ /* 0x000fe400078ec0ff */
[C---:B-1----:R-:W-:Y:S01]  /*d0d0*/  SHF.L.U32 R30, R25.reuse, 0x10, RZ ;  /* 0x00000010191e7819 */ /* 0x042fe200000006ff */
[C---:B------:R-:W-:Y:S01]  /*d0e0*/  IMAD.U32 R20, R26.reuse, 0x10000, RZ ;  /* 0x000100001a147824 */ /* 0x040fe200078e00ff */
[----:B------:R-:W-:Y:S01]  /*d0f0*/  LOP3.LUT R21, R25, 0xffff0000, RZ, 0xc0, !PT ;  /* 0xffff000019157812 */ /* 0x000fe200078ec0ff */
[C---:B------:R-:W-:Y:S01]  /*d100*/  IMAD.U32 R19, R27.reuse, 0x10000, RZ ;  /* 0x000100001b137824 */ /* 0x040fe200078e00ff */
[----:B------:R-:W-:Y:S01]  /*d110*/  LOP3.LUT R25, R26, 0xffff0000, RZ, 0xc0, !PT ;  /* 0xffff00001a197812 */ /* 0x000fe200078ec0ff */
[----:B------:R-:W-:Y:S01]  /*d120*/  IMAD.U32 R31, R24, 0x10000, RZ ;  /* 0x00010000181f7824 */ /* 0x000fe200078e00ff */
[----:B------:R-:W-:Y:S01]  /*d130*/  LOP3.LUT R26, R27, 0xffff0000, RZ, 0xc0, !PT ;  /* 0xffff00001b1a7812 */ /* 0x000fe200078ec0ff */
[C---:B--2---:R-:W-:Y:S01]  /*d140*/  IMAD.U32 R18, R12.reuse, 0x10000, RZ ;  /* 0x000100000c127824 */ /* 0x044fe200078e00ff */
[----:B------:R-:W-:-:S03]  /*d150*/  LOP3.LUT R17, R12, 0xffff0000, RZ, 0xc0, !PT ;  /* 0xffff00000c117812 */ /* 0x000fc600078ec0ff */
[----:B------:R-:W-:Y:S01]  /*d160*/  FMUL.FTZ R27, R18, R53 ;  /* 0x00000035121b7220 */ /* 0x000fe20000410000 */
[C---:B------:R-:W-:Y:S02]  /*d170*/  SHF.L.U32 R12, R14.reuse, 0x10, RZ ;  /* 0x000000100e0c7819 */ /* 0x040fe400000006ff */
[----:B------:R-:W-:Y:S01]  /*d180*/  LOP3.LUT R3, R14, 0xffff0000, RZ, 0xc0, !PT ;  /* 0xffff00000e037812 */ /* 0x000fe200078ec0ff */
[-C--:B------:R-:W-:Y:S01]  /*d190*/  FMUL.FTZ R14, R18, R54.reuse ;  /* 0x00000036120e7220 */ /* 0x080fe20000410000 */
[----:B------:R-:W-:Y:S01]  /*d1a0*/  SHF.L.U32 R16, R13, 0x10, RZ ;  /* 0x000000100d107819 */ /* 0x000fe200000006ff */
[----:B------:R-:W-:Y:S02]  /*d1b0*/  FFMA.FTZ R54, R31, R54, -R27 ;  /* 0x000000361f367223 */ /* 0x000fe4000001081b */
[C---:B------:R-:W-:Y:S02]  /*d1c0*/  IMAD.U32 R2, R15.reuse, 0x10000, RZ ;  /* 0x000100000f027824 */ /* 0x040fe400078e00ff */
[----:B------:R-:W-:Y:S01]  /*d1d0*/  IMAD.U32 R27, R28, 0x10000, RZ ;  /* 0x000100001c1b7824 */ /* 0x000fe200078e00ff */
[----:B------:R-:W-:Y:S01]  /*d1e0*/  LOP3.LUT R0, R15, 0xffff0000, RZ, 0xc0, !PT ;  /* 0xffff00000f007812 */ /* 0x000fe200078ec0ff */
[----:B------:R-:W-:-:S02]  /*d1f0*/  FMUL.FTZ R18, R16, R58 ;  /* 0x0000003a10127220 */ /* 0x000fc40000410000 */
[----:B------:R-:W-:Y:S02]  /*d200*/  FFMA.FTZ R53, R31, R53, R14 ;  /* 0x000000351f357223 */ /* 0x000fe4000001000e */
[----:B------:R-:W-:Y:S02]  /*d210*/  FMUL.FTZ R15, R16, R27 ;  /* 0x0000001b100f7220 */ /* 0x000fe40000410000 */
[C---:B------:R-:W-:Y:S02]  /*d220*/  FMUL.FTZ R14, R2.reuse, R57 ;  /* 0x00000039020e7220 */ /* 0x040fe40000410000 */
[----:B------:R-:W-:Y:S02]  /*d230*/  FMUL.FTZ R2, R2, R56 ;  /* 0x0000003802027220 */ /* 0x000fe40000410000 */
[----:B------:R-:W-:Y:S01]  /*d240*/  FFMA.FTZ R31, R30, R27, -R18 ;  /* 0x0000001b1e1f7223 */ /* 0x000fe20000010812 */
[----:B------:R-:W-:Y:S01]  /*d250*/  LOP3.LUT R24, R24, 0xffff0000, RZ, 0xc0, !PT ;  /* 0xffff000018187812 */ /* 0x000fe200078ec0ff */
[----:B------:R-:W-:Y:S01]  /*d260*/  FFMA.FTZ R27, R30, R58, R15 ;  /* 0x0000003a1e1b7223 */ /* 0x000fe2000001000f */
[----:B------:R-:W-:Y:S01]  /*d270*/  LOP3.LUT R15, R29, 0xffff0000, RZ, 0xc0, !PT ;  /* 0xffff00001d0f7812 */ /* 0x000fe200078ec0ff */
[----:B------:R-:W-:Y:S01]  /*d280*/  FFMA.FTZ R23, R19, R57, R2 ;  /* 0x0000003913177223 */ /* 0x000fe20000010002 */
[----:B------:R-:W-:Y:S01]  /*d290*/  LOP3.LUT R13, R13, 0xffff0000, RZ, 0xc0, !PT ;  /* 0xffff00000d0d7812 */ /* 0x000fe200078ec0ff */
[----:B------:R-:W-:Y:S01]  /*d2a0*/  FFMA.FTZ R30, R19, R56, -R14 ;  /* 0x00000038131e7223 */ /* 0x000fe2000001080e */
[----:B------:R-:W-:Y:S01]  /*d2b0*/  LOP3.LUT R28, R28, 0xffff0000, RZ, 0xc0, !PT ;  /* 0xffff00001c1c7812 */ /* 0x000fe200078ec0ff */
[----:B------:R-:W-:Y:S01]  /*d2c0*/  FMUL.FTZ R2, R17, R59 ;  /* 0x0000003b11027220 */ /* 0x000fe20000410000 */
[----:B------:R-:W-:Y:S01]  /*d2d0*/  LOP3.LUT R19, R22, 0xffff0000, RZ, 0xc0, !PT ;  /* 0xffff000016137812 */ /* 0x000fe200078ec0ff */
[----:B------:R-:W-:-:S02]  /*d2e0*/  IMAD.U32 R29, R33, 0x10000, RZ ;  /* 0x00010000211d7824 */ /* 0x000fc400078e00ff */
[-C--:B------:R-:W-:Y:S02]  /*d2f0*/  FFMA.FTZ R16, R24, R15.reuse, -R2 ;  /* 0x0000000f18107223 */ /* 0x080fe40000010802 */
[----:B------:R-:W-:Y:S02]  /*d300*/  FMUL.FTZ R14, R17, R15 ;  /* 0x0000000f110e7220 */ /* 0x000fe40000410000 */
[----:B------:R-:W-:Y:S02]  /*d310*/  FMUL.FTZ R2, R13, R28 ;  /* 0x0000001c0d027220 */ /* 0x000fe40000410000 */
[----:B------:R-:W-:Y:S02]  /*d320*/  IMAD.U32 R18, R35, 0x10000, RZ ;  /* 0x0001000023127824 */ /* 0x000fe400078e00ff */
[----:B------:R-:W-:Y:S02]  /*d330*/  FMUL.FTZ R15, R13, R19 ;  /* 0x000000130d0f7220 */ /* 0x000fe40000410000 */
[----:B------:R-:W-:-:S02]  /*d340*/  FMUL.FTZ R13, R12, R29 ;  /* 0x0000001d0c0d7220 */ /* 0x000fc40000410000 */
[----:B------:R-:W-:Y:S01]  /*d350*/  FFMA.FTZ R22, R24, R59, R14 ;  /* 0x0000003b18167223 */ /* 0x000fe2000001000e */
[----:B------:R-:W-:Y:S01]  /*d360*/  LOP3.LUT R24, R33, 0xffff0000, RZ, 0xc0, !PT ;  /* 0xffff000021187812 */ /* 0x000fe200078ec0ff */
[----:B------:R-:W-:Y:S01]  /*d370*/  FFMA.FTZ R19, R21, R19, R2 ;  /* 0x0000001315137223 */ /* 0x000fe20000010002 */
[----:B------:R-:W-:Y:S01]  /*d380*/  LOP3.LUT R14, R35, 0xffff0000, RZ, 0xc0, !PT ;  /* 0xffff0000230e7812 */ /* 0x000fe200078ec0ff */
[----:B------:R-:W-:Y:S01]  /*d390*/  FFMA.FTZ R17, R21, R28, -R15 ;  /* 0x0000001c15117223 */ /* 0x000fe2000001080f */
[----:B------:R-:W-:Y:S01]  /*d3a0*/  LOP3.LUT R21, R32, 0xffff0000, RZ, 0xc0, !PT ;  /* 0xffff000020157812 */ /* 0x000fe200078ec0ff */
[-C--:B------:R-:W-:Y:S02]  /*d3b0*/  FMUL.FTZ R2, R12, R18.reuse ;  /* 0x000000120c027220 */ /* 0x080fe40000410000 */
[----:B------:R-:W-:Y:S01]  /*d3c0*/  FFMA.FTZ R18, R20, R18, -R13 ;  /* 0x0000001214127223 */ /* 0x000fe2000001080d */
[----:B------:R-:W-:Y:S01]  /*d3d0*/  LOP3.LUT R13, R34, 0xffff0000, RZ, 0xc0, !PT ;  /* 0xffff0000220d7812 */ /* 0x000fe200078ec0ff */
[----:B------:R-:W-:-:S02]  /*d3e0*/  FFMA.FTZ R15, R20, R29, R2 ;  /* 0x0000001d140f7223 */ /* 0x000fc40000010002 */
[C---:B------:R-:W-:Y:S02]  /*d3f0*/  FMUL.FTZ R12, R3.reuse, R24 ;  /* 0x00000018030c7220 */ /* 0x040fe40000410000 */
[-C--:B------:R-:W-:Y:S02]  /*d400*/  FMUL.FTZ R3, R3, R14.reuse ;  /* 0x0000000e03037220 */ /* 0x080fe40000410000 */
[C---:B------:R-:W-:Y:S02]  /*d410*/  FMUL.FTZ R2, R0.reuse, R21 ;  /* 0x0000001500027220 */ /* 0x040fe40000410000 */
[----:B------:R-:W-:Y:S02]  /*d420*/  FMUL.FTZ R0, R0, R13 ;  /* 0x0000000d00007220 */ /* 0x000fe40000410000 */
[C---:B------:R-:W-:Y:S02]  /*d430*/  FFMA.FTZ R14, R25.reuse, R14, -R12 ;  /* 0x0000000e190e7223 */ /* 0x040fe4000001080c */
[----:B------:R-:W-:-:S02]  /*d440*/  FFMA.FTZ R3, R25, R24, R3 ;  /* 0x0000001819037223 */ /* 0x000fc40000010003 */
[C---:B------:R-:W-:Y:S02]  /*d450*/  FFMA.FTZ R2, R26.reuse, R13, -R2 ;  /* 0x0000000d1a027223 */ /* 0x040fe40000010802 */
[----:B------:R-:W-:Y:S01]  /*d460*/  FFMA.FTZ R0, R26, R21, R0 ;  /* 0x000000151a007223 */ /* 0x000fe20000010000 */
[----:B------:R-:W-:Y:S02]  /*d470*/  F2FP.BF16.PACK_AB R13, R19, R27 ;  /* 0x0000001b130d723e */ /* 0x000fe400000010ff */
[----:B------:R-:W-:Y:S02]  /*d480*/  F2FP.BF16.PACK_AB R18, R14, R18 ;  /* 0x000000120e12723e */ /* 0x000fe400000010ff */
[----:B------:R-:W-:Y:S02]  /*d490*/  F2FP.BF16.PACK_AB R16, R16, R54 ;  /* 0x000000361010723e */ /* 0x000fe400000010ff */
[----:B------:R-:W-:Y:S02]  /*d4a0*/  F2FP.BF16.PACK_AB R17, R17, R31 ;  /* 0x0000001f1111723e */ /* 0x000fe400000010ff */
[----:B------:R-:W-:-:S02]  /*d4b0*/  F2FP.BF16.PACK_AB R14, R3, R15 ;  /* 0x0000000f030e723e */ /* 0x000fc400000010ff */
[----:B------:R-:W-:Y:S02]  /*d4c0*/  F2FP.BF16.PACK_AB R19, R2, R30 ;  /* 0x0000001e0213723e */ /* 0x000fe400000010ff */
[----:B------:R-:W-:Y:S02]  /*d4d0*/  F2FP.BF16.PACK_AB R12, R22, R53 ;  /* 0x00000035160c723e */ /* 0x000fe400000010ff */
[----:B------:R-:W-:Y:S01]  /*d4e0*/  F2FP.BF16.PACK_AB R15, R0, R23 ;  /* 0x00000017000f723e */ /* 0x000fe200000010ff */
[----:B------:R1:W-:Y:S04]  /*d4f0*/  STS.128 [R76], R16 ;  /* 0x000000104c007388 */ /* 0x0003e80000000c00 */
[----:B------:R1:W-:Y:S02]  /*d500*/  STS.128 [R52+0x5100], R12 ;  /* 0x0051000c34007388 */ /* 0x0003e40000000c00 */
.L_x_1027:
[----:B------:R-:W-:Y:S05]  /*d510*/  BSYNC B0 ;  /* 0x0000000000007941 */ /* 0x000fea0003800000 */
.L_x_1026:
        /* <DEDUP_REMOVED lines=15> */
[----:B------:R-:W-:Y:S02]  /*d610*/  LOP3.LUT R0, R0, R3, RZ, 0x3c, !PT ;  /* 0x0000000300007212 */ /* 0x000fe400078e3cff */
[----:B------:R-:W-:Y:S02]  /*d620*/  SHF.R.U64 R4, R4, 0x10, R5 ;  /* 0x0000001004047819 */ /* 0x000fe40000001205 */
[----:B------:R-:W-:Y:S02]  /*d630*/  SHF.R.U64 R8, R8, 0x10, R9 ;  /* 0x0000001008087819 */ /* 0x000fe40000001209 */
[----:B------:R-:W-:Y:S02]  /*d640*/  SHF.R.U32.HI R3, RZ, 0x10, R5 ;  /* 0x00000010ff037819 */ /* 0x000fe40000011605 */
[--C-:B------:R-:W-:Y:S02]  /*d650*/  SHF.R.U64 R5, R6, 0x10, R7.reuse ;  /* 0x0000001006057819 */ /* 0x100fe40000001207 */
[----:B------:R-:W-:-:S02]  /*d660*/  SHF.R.U32.HI R6, RZ, 0x10, R7 ;  /* 0x00000010ff067819 */ /* 0x000fc40000011607 */
[----:B------:R-:W-:Y:S02]  /*d670*/  PRMT R21, R62, 0x5432, R8 ;  /* 0x000054323e157816 */ /* 0x000fe40000000008 */
[C---:B------:R-:W-:Y:S02]  /*d680*/  PRMT R26, R63.reuse, 0x5432, R5 ;  /* 0x000054323f1a7816 */ /* 0x040fe40000000005 */
[----:B------:R-:W-:-:S04]  /*d690*/  PRMT R25, R63, 0x5410, R6 ;  /* 0x000054103f197816 */ /* 0x000fc80000000006 */
[----:B------:R-:W-:Y:S01]  /*d6a0*/  SHF.L.U32 R32, R25, 0x10, RZ ;  /* 0x0000001019207819 */ /* 0x000fe200000006ff */
[----:B--2---:R-:W-:-:S04]  /*d6b0*/  IMAD.IADD R0, R2, 0x1, R0 ;  /* 0x0000000102007824 */ /* 0x004fc800078e0200 */
[----:B------:R-:W-:Y:S01]  /*d6c0*/  IMAD.SHL.U32 R30, R0, 0x2, RZ ;  /* 0x00000002001e7824 */ /* 0x000fe200078e00ff */
[----:B---3--:R-:W1:Y:S04]  /*d6d0*/  LDS.128 R16, [R33] ;  /* 0x0000000021107984 */ /* 0x008e680000000c00 */
[----:B------:R-:W2:Y:S01]  /*d6e0*/  LDS.128 R12, [R30+0x5100] ;  /* 0x005100001e0c7984 */ /* 0x000ea20000000c00 */
[----:B------:R-:W-:Y:S02]  /*d6f0*/  SHF.R.U32.HI R0, RZ, 0x10, R9 ;  /* 0x00000010ff007819 */ /* 0x000fe40000011609 */
[--C-:B------:R-:W-:Y:S02]  /*d700*/  SHF.R.U64 R9, R10, 0x10, R11.reuse ;  /* 0x000000100a097819 */ /* 0x100fe4000000120b */
[----:B------:R-:W-:-:S02]  /*d710*/  SHF.R.U32.HI R2, RZ, 0x10, R11 ;  /* 0x00000010ff027819 */ /* 0x000fc4000001160b */
[C---:B------:R-:W-:Y:S02]  /*d720*/  PRMT R11, R61.reuse, 0x5432, R4 ;  /* 0x000054323d0b7816 */ /* 0x040fe40000000004 */
[----:B------:R-:W-:Y:S02]  /*d730*/  PRMT R28, R64, 0x5432, R9 ;  /* 0x00005432401c7816 */ /* 0x000fe40000000009 */
[----:B------:R-:W-:Y:S02]  /*d740*/  PRMT R10, R61, 0x5410, R3 ;  /* 0x000054103d0a7816 */ /* 0x000fe40000000003 */
[----:B------:R-:W-:Y:S02]  /*d750*/  PRMT R20, R62, 0x5410, R0 ;  /* 0x000054103e147816 */ /* 0x000fe40000000000 */
[----:B------:R-:W-:Y:S01]  /*d760*/  PRMT R27, R64, 0x5410, R2 ;  /* 0x00005410401b7816 */ /* 0x000fe20000000002 */
[C---:B-1----:R-:W-:Y:S01]  /*d770*/  IMAD.U32 R23, R16.reuse, 0x10000, RZ ;  /* 0x0001000010177824 */ /* 0x042fe200078e00ff */
[----:B------:R-:W-:Y:S01]  /*d780*/  LOP3.LUT R24, R16, 0xffff0000, RZ, 0xc0, !PT ;  /* 0xffff000010187812 */ /* 0x000fe200078ec0ff */
[C---:B------:R-:W-:Y:S01]  /*d790*/  IMAD.U32 R22, R17.reuse, 0x10000, RZ ;  /* 0x0001000011167824 */ /* 0x040fe200078e00ff */
[----:B------:R-:W-:Y:S01]  /*d7a0*/  LOP3.LUT R16, R17, 0xffff0000, RZ, 0xc0, !PT ;  /* 0xffff000011107812 */ /* 0x000fe200078ec0ff */
[C---:B------:R-:W-:Y:S01]  /*d7b0*/  IMAD.U32 R17, R18.reuse, 0x10000, RZ ;  /* 0x0001000012117824 */ /* 0x040fe200078e00ff */
[----:B------:R-:W-:Y:S01]  /*d7c0*/  LOP3.LUT R29, R18, 0xffff0000, RZ, 0xc0, !PT ;  /* 0xffff0000121d7812 */ /* 0x000fe200078ec0ff */
[----:B--2---:R-:W-:Y:S01]  /*d7d0*/  IMAD.U32 R8, R12, 0x10000, RZ ;  /* 0x000100000c087824 */ /* 0x004fe200078e00ff */
[----:B------:R-:W-:-:S02]  /*d7e0*/  SHF.L.U32 R9, R19, 0x10, RZ ;  /* 0x0000001013097819 */ /* 0x000fc400000006ff */
[----:B------:R-:W-:Y:S01]  /*d7f0*/  LOP3.LUT R18, R19, 0xffff0000, RZ, 0xc0, !PT ;  /* 0xffff000013127812 */ /* 0x000fe200078ec0ff */
[----:B------:R-:W-:Y:S01]  /*d800*/  IMAD.U32 R19, R11, 0x10000, RZ ;  /* 0x000100000b137824 */ /* 0x000fe200078e00ff */
[C---:B------:R-:W-:Y:S01]  /*d810*/  LOP3.LUT R5, R13.reuse, 0xffff0000, RZ, 0xc0, !PT ;  /* 0xffff00000d057812 */ /* 0x040fe200078ec0ff */
[----:B------:R-:W-:Y:S01]  /*d820*/  IMAD.U32 R6, R13, 0x10000, RZ ;  /* 0x000100000d067824 */ /* 0x000fe200078e00ff */
[----:B------:R-:W-:Y:S01]  /*d830*/  LOP3.LUT R7, R12, 0xffff0000, RZ, 0xc0, !PT ;  /* 0xffff00000c077812 */ /* 0x000fe200078ec0ff */
[----:B------:R-:W-:Y:S01]  /*d840*/  FMUL.FTZ R12, R8, R19 ;  /* 0x00000013080c7220 */ /* 0x000fe20000410000 */
[----:B------:R-:W-:Y:S01]  /*d850*/  SHF.L.U32 R13, R21, 0x10, RZ ;  /* 0x00000010150d7819 */ /* 0x000fe200000006ff */
[C---:B------:R-:W-:Y:S01]  /*d860*/  IMAD.U32 R4, R14.reuse, 0x10000, RZ ;  /* 0x000100000e047824 */ /* 0x040fe200078e00ff */
[----:B------:R-:W-:Y:S01]  /*d870*/  LOP3.LUT R3, R14, 0xffff0000, RZ, 0xc0, !PT ;  /* 0xffff00000e037812 */ /* 0x000fe200078ec0ff */
[----:B------:R-:W-:Y:S02]  /*d880*/  IMAD.U32 R14, R10, 0x10000, RZ ;  /* 0x000100000a0e7824 */ /* 0x000fe400078e00ff */
[----:B------:R-:W-:-:S02]  /*d890*/  FMUL.FTZ R8, R8, R13 ;  /* 0x0000000d08087220 */ /* 0x000fc40000410000 */
[----:B------:R-:W-:Y:S01]  /*d8a0*/  FFMA.FTZ R31, R23, R13, -R12 ;  /* 0x0000000d171f7223 */ /* 0x000fe2000001080c */
[C---:B------:R-:W-:Y:S01]  /*d8b0*/  LOP3.LUT R0, R15.reuse, 0xffff0000, RZ, 0xc0, !PT ;  /* 0xffff00000f007812 */ /* 0x040fe200078ec0ff */
[----:B------:R-:W-:Y:S02]  /*d8c0*/  IMAD.U32 R13, R20, 0x10000, RZ ;  /* 0x00010000140d7824 */ /* 0x000fe400078e00ff */
[----:B------:R-:W-:Y:S02]  /*d8d0*/  IMAD.U32 R2, R15, 0x10000, RZ ;  /* 0x000100000f027824 */ /* 0x000fe400078e00ff */
[----:B------:R-:W-:Y:S02]  /*d8e0*/  FMUL.FTZ R12, R6, R14 ;  /* 0x0000000e060c7220 */ /* 0x000fe40000410000 */
[----:B------:R-:W-:Y:S02]  /*d8f0*/  IMAD.U32 R15, R27, 0x10000, RZ ;  /* 0x000100001b0f7824 */ /* 0x000fe400078e00ff */
[----:B------:R-:W-:-:S02]  /*d900*/  FFMA.FTZ R23, R23, R19, R8 ;  /* 0x0000001317177223 */ /* 0x000fc40000010008 */
[-C--:B------:R-:W-:Y:S02]  /*d910*/  FMUL.FTZ R8, R6, R13.reuse ;  /* 0x0000000d06087220 */ /* 0x080fe40000410000 */
[----:B------:R-:W-:Y:S01]  /*d920*/  FFMA.FTZ R19, R22, R13, -R12 ;  /* 0x0000000d16137223 */ /* 0x000fe2000001080c */
[----:B------:R-:W-:Y:S01]  /*d930*/  LOP3.LUT R12, R11, 0xffff0000, RZ, 0xc0, !PT ;  /* 0xffff00000b0c7812 */ /* 0x000fe200078ec0ff */
[CC--:B------:R-:W-:Y:S02]  /*d940*/  FMUL.FTZ R6, R2.reuse, R32.reuse ;  /* 0x0000002002067220 */ /* 0x0c0fe40000410000 */
[-C--:B------:R-:W-:Y:S02]  /*d950*/  FMUL.FTZ R2, R2, R15.reuse ;  /* 0x0000000f02027220 */ /* 0x080fe40000410000 */
[----:B------:R-:W-:Y:S01]  /*d960*/  FFMA.FTZ R15, R9, R15, -R6 ;  /* 0x0000000f090f7223 */ /* 0x000fe20000010806 */
[----:B------:R-:W-:Y:S01]  /*d970*/  LOP3.LUT R6, R21, 0xffff0000, RZ, 0xc0, !PT ;  /* 0xffff000015067812 */ /* 0x000fe200078ec0ff */
[----:B------:R-:W-:Y:S01]  /*d980*/  FFMA.FTZ R13, R9, R32, R2 ;  /* 0x00000020090d7223 */ /* 0x000fe20000010002 */
[----:B------:R-:W-:Y:S01]  /*d990*/  LOP3.LUT R9, R20, 0xffff0000, RZ, 0xc0, !PT ;  /* 0xffff000014097812 */ /* 0x000fe200078ec0ff */
[----:B------:R-:W-:Y:S01]  /*d9a0*/  FMUL.FTZ R2, R7, R12 ;  /* 0x0000000c07027220 */ /* 0x000fe20000410000 */
[----:B------:R-:W-:Y:S01]  /*d9b0*/  LOP3.LUT R11, R10, 0xffff0000, RZ, 0xc0, !PT ;  /* 0xffff00000a0b7812 */ /* 0x000fe200078ec0ff */
[----:B------:R-:W-:-:S02]  /*d9c0*/  FFMA.FTZ R14, R22, R14, R8 ;  /* 0x0000000e160e7223 */ /* 0x000fc40000010008 */
[----:B------:R-:W-:Y:S02]  /*d9d0*/  IMAD.U32 R21, R26, 0x10000, RZ ;  /* 0x000100001a157824 */ /* 0x000fe400078e00ff */
[-C--:B------:R-:W-:Y:S02]  /*d9e0*/  FFMA.FTZ R8, R24, R6.reuse, -R2 ;  /* 0x0000000618087223 */ /* 0x080fe40000010802 */
[----:B------:R-:W-:Y:S02]  /*d9f0*/  FMUL.FTZ R7, R7, R6 ;  /* 0x0000000607077220 */ /* 0x000fe40000410000 */
[C---:B------:R-:W-:Y:S02]  /*da00*/  FMUL.FTZ R2, R5.reuse, R9 ;  /* 0x0000000905027220 */ /* 0x040fe40000410000 */
[----:B------:R-:W-:Y:S02]  /*da10*/  IMAD.U32 R10, R28, 0x10000, RZ ;  /* 0x000100001c0a7824 */ /* 0x000fe400078e00ff */
[----:B------:R-:W-:-:S02]  /*da20*/  FMUL.FTZ R6, R5, R11 ;  /* 0x0000000b05067220 */ /* 0x000fc40000410000 */
[----:B------:R-:W-:Y:S01]  /*da30*/  FMUL.FTZ R5, R4, R21 ;  /* 0x0000001504057220 */ /* 0x000fe20000410000 */
[----:B------:R-:W-:Y:S01]  /*da40*/  LOP3.LUT R20, R26, 0xffff0000, RZ, 0xc0, !PT ;  /* 0xffff00001a147812 */ /* 0x000fe200078ec0ff */
[C---:B------:R-:W-:Y:S02]  /*da50*/  FFMA.FTZ R11, R16.reuse, R11, R2 ;  /* 0x0000000b100b7223 */ /* 0x040fe40000010002 */
[----:B------:R-:W-:Y:S01]  /*da60*/  FFMA.FTZ R9, R16, R9, -R6 ;  /* 0x0000000910097223 */ /* 0x000fe20000010806 */
[----:B------:R-:W-:Y:S01]  /*da70*/  LOP3.LUT R6, R28, 0xffff0000, RZ, 0xc0, !PT ;  /* 0xffff00001c067812 */ /* 0x000fe200078ec0ff */
[-C--:B------:R-:W-:Y:S01]  /*da80*/  FMUL.FTZ R2, R4, R10.reuse ;  /* 0x0000000a04027220 */ /* 0x080fe20000410000 */
[----:B------:R-:W-:Y:S01]  /*da90*/  LOP3.LUT R16, R25, 0xffff0000, RZ, 0xc0, !PT ;  /* 0xffff000019107812 */ /* 0x000fe200078ec0ff */
[----:B------:R-:W-:Y:S01]  /*daa0*/  FFMA.FTZ R10, R17, R10, -R5 ;  /* 0x0000000a110a7223 */ /* 0x000fe20000010805 */
[----:B------:R-:W-:Y:S01]  /*dab0*/  LOP3.LUT R5, R27, 0xffff0000, RZ, 0xc0, !PT ;  /* 0xffff00001b057812 */ /* 0x000fe200078ec0ff */
[----:B------:R-:W-:-:S02]  /*dac0*/  FFMA.FTZ R12, R24, R12, R7 ;  /* 0x0000000c180c7223 */ /* 0x000fc40000010007 */
[----:B------:R-:W-:Y:S02]  /*dad0*/  FFMA.FTZ R7, R17, R21, R2 ;  /* 0x0000001511077223 */ /* 0x000fe40000010002 */
[C---:B------:R-:W-:Y:S02]  /*dae0*/  FMUL.FTZ R4, R3.reuse, R20 ;  /* 0x0000001403047220 */ /* 0x040fe40000410000 */
[----:B------:R-:W-:Y:S02]  /*daf0*/  FMUL.FTZ R3, R3, R6 ;  /* 0x0000000603037220 */ /* 0x000fe40000410000 */
[C---:B------:R-:W-:Y:S02]  /*db00*/  FMUL.FTZ R2, R0.reuse, R16 ;  /* 0x0000001000027220 */ /* 0x040fe40000410000 */
[----:B------:R-:W-:Y:S02]  /*db10*/  FMUL.FTZ R0, R0, R5 ;  /* 0x0000000500007220 */ /* 0x000fe40000410000 */
[----:B------:R-:W-:-:S02]  /*db20*/  FFMA.FTZ R6, R29, R6, -R4 ;  /* 0x000000061d067223 */ /* 0x000fc40000010804 */
[----:B------:R-:W-:Y:S02]  /*db30*/  FFMA.FTZ R3, R29, R20, R3 ;  /* 0x000000141d037223 */ /* 0x000fe40000010003 */
[C---:B------:R-:W-:Y:S02]  /*db40*/  FFMA.FTZ R2, R18.reuse, R5, -R2 ;  /* 0x0000000512027223 */ /* 0x040fe40000010802 */
        /* <DEDUP_REMOVED lines=11> */
.L_x_1029:
[----:B------:R-:W-:Y:S05]  /*dc00*/  BSYNC B0 ;  /* 0x0000000000007941 */ /* 0x000fea0003800000 */
.L_x_1028:
        /* <DEDUP_REMOVED lines=18> */
[----:B------:R-:W-:Y:S02]  /*dd30*/  PRMT R14, R65, 0x5432, R14 ;  /* 0x00005432410e7816 */ /* 0x000fe4000000000e */
[----:B------:R-:W-:Y:S02]  /*dd40*/  SHF.R.U64 R3, R38, 0x10, R39 ;  /* 0x0000001026037819 */ /* 0x000fe40000001227 */
[----:B------:R-:W-:Y:S01]  /*dd50*/  SHF.R.U32.HI R13, RZ, 0x10, R41 ;  /* 0x00000010ff0d7819 */ /* 0x000fe20000011629 */
[----:B------:R-:W-:Y:S01]  /*dd60*/  IMAD.U32 R29, R14, 0x10000, RZ ;  /* 0x000100000e1d7824 */ /* 0x000fe200078e00ff */
[----:B------:R-:W-:-:S02]  /*dd70*/  SHF.R.U32.HI R18, RZ, 0x10, R43 ;  /* 0x00000010ff127819 */ /* 0x000fc4000001162b */
[----:B------:R-:W-:Y:S02]  /*dd80*/  SHF.R.U32.HI R12, RZ, 0x10, R39 ;  /* 0x00000010ff0c7819 */ /* 0x000fe40000011627 */
[----:B------:R-:W-:Y:S02]  /*dd90*/  PRMT R23, R67, 0x5432, R17 ;  /* 0x0000543243177816 */ /* 0x000fe40000000011 */
[C---:B------:R-:W-:Y:S02]  /*dda0*/  PRMT R25, R68.reuse, 0x5432, R3 ;  /* 0x0000543244197816 */ /* 0x040fe40000000003 */
[----:B------:R-:W-:Y:S02]  /*ddb0*/  PRMT R13, R65, 0x5410, R13 ;  /* 0x00005410410d7816 */ /* 0x000fe4000000000d */
[----:B------:R-:W-:Y:S02]  /*ddc0*/  PRMT R22, R67, 0x5410, R18 ;  /* 0x0000541043167816 */ /* 0x000fe40000000012 */
[----:B------:R-:W-:Y:S01]  /*ddd0*/  PRMT R24, R68, 0x5410, R12 ;  /* 0x0000541044187816 */ /* 0x000fe2000000000c */
[----:B------:R-:W-:Y:S01]  /*dde0*/  IMAD.U32 R32, R13, 0x10000, RZ ;  /* 0x000100000d207824 */ /* 0x000fe200078e00ff */
[----:B------:R-:W-:-:S02]  /*ddf0*/  SHF.L.U32 R31, R22, 0x10, RZ ;  /* 0x00000010161f7819 */ /* 0x000fc400000006ff */
[----:B------:R-:W-:Y:S01]  /*de00*/  LOP3.LUT R33, R14, 0xffff0000, RZ, 0xc0, !PT ;  /* 0xffff00000e217812 */ /* 0x000fe200078ec0ff */
[----:B--2---:R-:W-:-:S04]  /*de10*/  IMAD.IADD R0, R2, 0x1, R0 ;  /* 0x0000000102007824 */ /* 0x004fc800078e0200 */
[----:B------:R-:W-:Y:S01]  /*de20*/  IMAD.SHL.U32 R28, R0, 0x2, RZ ;  /* 0x00000002001c7824 */ /* 0x000fe200078e00ff */
[----:B---3--:R-:W1:Y:S04]  /*de30*/  LDS.128 R8, [R34] ;  /* 0x0000000022087984 */ /* 0x008e680000000c00 */
[----:B------:R-:W2:Y:S01]  /*de40*/  LDS.128 R4, [R28+0x5100] ;  /* 0x005100001c047984 */ /* 0x000ea20000000c00 */
[----:B------:R-:W-:-:S04]  /*de50*/  SHF.R.U64 R0, R36, 0x10, R37 ;  /* 0x0000001024007819 */ /* 0x000fc80000001225 */
[----:B------:R-:W-:Y:S02]  /*de60*/  PRMT R16, R66, 0x5432, R0 ;  /* 0x0000543242107816 */ /* 0x000fe40000000000 */
[----:B------:R-:W-:Y:S02]  /*de70*/  SHF.R.U32.HI R2, RZ, 0x10, R37 ;  /* 0x00000010ff027819 */ /* 0x000fe40000011625 */
[----:B------:R-:W-:Y:S02]  /*de80*/  SHF.L.U32 R30, R16, 0x10, RZ ;  /* 0x00000010101e7819 */ /* 0x000fe400000006ff */
[----:B------:R-:W-:Y:S01]  /*de90*/  PRMT R15, R66, 0x5410, R2 ;  /* 0x00005410420f7816 */ /* 0x000fe20000000002 */
[C---:B-1----:R-:W-:Y:S01]  /*dea0*/  IMAD.U32 R20, R10.reuse, 0x10000, RZ ;  /* 0x000100000a147824 */ /* 0x042fe200078e00ff */
[----:B------:R-:W-:Y:S01]  /*deb0*/  LOP3.LUT R26, R10, 0xffff0000, RZ, 0xc0, !PT ;  /* 0xffff00000a1a7812 */ /* 0x000fe200078ec0ff */
[C---:B------:R-:W-:Y:S02]  /*dec0*/  IMAD.U32 R17, R9.reuse, 0x10000, RZ ;  /* 0x0001000009117824 */ /* 0x040fe400078e00ff */
[----:B--2---:R-:W-:Y:S01]  /*ded0*/  IMAD.U32 R10, R4, 0x10000, RZ ;  /* 0x00010000040a7824 */ /* 0x004fe200078e00ff */
[----:B------:R-:W-:Y:S01]  /*dee0*/  LOP3.LUT R19, R9, 0xffff0000, RZ, 0xc0, !PT ;  /* 0xffff000009137812 */ /* 0x000fe200078ec0ff */
[----:B------:R-:W-:Y:S01]  /*def0*/  IMAD.U32 R18, R8, 0x10000, RZ ;  /* 0x0001000008127824 */ /* 0x000fe200078e00ff */
[----:B------:R-:W-:Y:S01]  /*df00*/  LOP3.LUT R9, R4, 0xffff0000, RZ, 0xc0, !PT ;  /* 0xffff000004097812 */ /* 0x000fe200078ec0ff */
[C---:B------:R-:W-:Y:S01]  /*df10*/  IMAD.U32 R4, R6.reuse, 0x10000, RZ ;  /* 0x0001000006047824 */ /* 0x040fe200078e00ff */
[----:B------:R-:W-:Y:S01]  /*df20*/  LOP3.LUT R3, R6, 0xffff0000, RZ, 0xc0, !PT ;  /* 0xffff000006037812 */ /* 0x000fe200078ec0ff */
[----:B------:R-:W-:-:S02]  /*df30*/  FMUL.FTZ R27, R10, R29 ;  /* 0x0000001d0a1b7220 */ /* 0x000fc40000410000 */
[-C--:B------:R-:W-:Y:S01]  /*df40*/  FMUL.FTZ R6, R10, R30.reuse ;  /* 0x0000001e0a067220 */ /* 0x080fe20000410000 */
[----:B------:R-:W-:Y:S01]  /*df50*/  LOP3.LUT R21, R8, 0xffff0000, RZ, 0xc0, !PT ;  /* 0xffff000008157812 */ /* 0x000fe200078ec0ff */
[----:B------:R-:W-:Y:S02]  /*df60*/  IMAD.U32 R8, R5, 0x10000, RZ ;  /* 0x0001000005087824 */ /* 0x000fe400078e00ff */
[C---:B------:R-:W-:Y:S02]  /*df70*/  FFMA.FTZ R30, R18.reuse, R30, -R27 ;  /* 0x0000001e121e7223 */ /* 0x040fe4000001081b */
[----:B------:R-:W-:Y:S02]  /*df80*/  IMAD.U32 R2, R7, 0x10000, RZ ;  /* 0x0001000007027824 */ /* 0x000fe400078e00ff */
[----:B------:R-:W-:Y:S02]  /*df90*/  IMAD.U32 R27, R15, 0x10000, RZ ;  /* 0x000100000f1b7824 */ /* 0x000fe400078e00ff */
[----:B------:R-:W-:-:S02]  /*dfa0*/  FFMA.FTZ R29, R18, R29, R6 ;  /* 0x0000001d121d7223 */ /* 0x000fc40000010006 */
[----:B------:R-:W-:Y:S01]  /*dfb0*/  IMAD.U32 R18, R24, 0x10000, RZ ;  /* 0x0001000018127824 */ /* 0x000fe200078e00ff */
[----:B------:R-:W-:Y:S01]  /*dfc0*/  LOP3.LUT R0, R7, 0xffff0000, RZ, 0xc0, !PT ;  /* 0xffff000007007812 */ /* 0x000fe200078ec0ff */
[C---:B------:R-:W-:Y:S01]  /*dfd0*/  FMUL.FTZ R10, R8.reuse, R32 ;  /* 0x00000020080a7220 */ /* 0x040fe20000410000 */
[----:B------:R-:W-:Y:S01]  /*dfe0*/  SHF.L.U32 R12, R11, 0x10, RZ ;  /* 0x000000100b0c7819 */ /* 0x000fe200000006ff */
[----:B------:R-:W-:Y:S02]  /*dff0*/  FMUL.FTZ R7, R8, R27 ;  /* 0x0000001b08077220 */ /* 0x000fe40000410000 */
[C---:B------:R-:W-:Y:S02]  /*e000*/  FMUL.FTZ R6, R2.reuse, R31 ;  /* 0x0000001f02067220 */ /* 0x040fe40000410000 */
[----:B------:R-:W-:Y:S02]  /*e010*/  FMUL.FTZ R2, R2, R18 ;  /* 0x0000001202027220 */ /* 0x000fe40000410000 */
[----:B------:R-:W-:-:S02]  /*e020*/  FFMA.FTZ R27, R17, R27, -R10 ;  /* 0x0000001b111b7223 */ /* 0x000fc4000001080a */
[----:B------:R-:W-:Y:S01]  /*e030*/  FFMA.FTZ R17, R17, R32, R7 ;  /* 0x0000002011117223 */ /* 0x000fe20000010007 */
[----:B------:R-:W-:Y:S01]  /*e040*/  LOP3.LUT R7, R16, 0xffff0000, RZ, 0xc0, !PT ;  /* 0xffff000010077812 */ /* 0x000fe200078ec0ff */
[C---:B------:R-:W-:Y:S01]  /*e050*/  FFMA.FTZ R14, R12.reuse, R31, R2 ;  /* 0x0000001f0c0e7223 */ /* 0x040fe20000010002 */
[----:B------:R-:W-:Y:S01]  /*e060*/  LOP3.LUT R5, R5, 0xffff0000, RZ, 0xc0, !PT ;  /* 0xffff000005057812 */ /* 0x000fe200078ec0ff */
[----:B------:R-:W-:Y:S01]  /*e070*/  FFMA.FTZ R18, R12, R18, -R6 ;  /* 0x000000120c127223 */ /* 0x000fe20000010806 */
[----:B------:R-:W-:Y:S01]  /*e080*/  LOP3.LUT R15, R15, 0xffff0000, RZ, 0xc0, !PT ;  /* 0xffff00000f0f7812 */ /* 0x000fe200078ec0ff */
[----:B------:R-:W-:Y:S01]  /*e090*/  FMUL.FTZ R2, R9, R33 ;  /* 0x0000002109027220 */ /* 0x000fe20000410000 */
[----:B------:R-:W-:Y:S01]  /*e0a0*/  LOP3.LUT R12, R13, 0xffff0000, RZ, 0xc0, !PT ;  /* 0xffff00000d0c7812 */ /* 0x000fe200078ec0ff */
[----:B------:R-:W-:Y:S02]  /*e0b0*/  IMAD.U32 R31, R23, 0x10000, RZ ;  /* 0x00010000171f7824 */ /* 0x000fe400078e00ff */
[----:B------:R-:W-:-:S02]  /*e0c0*/  FFMA.FTZ R8, R21, R7, -R2 ;  /* 0x0000000715087223 */ /* 0x000fc40000010802 */
[----:B------:R-:W-:Y:S02]  /*e0d0*/  FMUL.FTZ R6, R9, R7 ;  /* 0x0000000709067220 */ /* 0x000fe40000410000 */
[----:B------:R-:W-:Y:S02]  /*e0e0*/  FMUL.FTZ R2, R5, R15 ;  /* 0x0000000f05027220 */ /* 0x000fe40000410000 */
[----:B------:R-:W-:Y:S02]  /*e0f0*/  IMAD.U32 R10, R25, 0x10000, RZ ;  /* 0x00010000190a7824 */ /* 0x000fe400078e00ff */
[-C--:B------:R-:W-:Y:S02]  /*e100*/  FMUL.FTZ R7, R5, R12.reuse ;  /* 0x0000000c05077220 */ /* 0x080fe40000410000 */
[----:B------:R-:W-:Y:S01]  /*e110*/  FMUL.FTZ R5, R4, R31 ;  /* 0x0000001f04057220 */ /* 0x000fe20000410000 */
[----:B------:R-:W-:Y:S01]  /*e120*/  LOP3.LUT R16, R23, 0xffff0000, RZ, 0xc0, !PT ;  /* 0xffff000017107812 */ /* 0x000fe200078ec0ff */
[----:B------:R-:W-:-:S02]  /*e130*/  FFMA.FTZ R12, R19, R12, R2 ;  /* 0x0000000c130c7223 */ /* 0x000fc40000010002 */
[----:B------:R-:W-:Y:S01]  /*e140*/  FFMA.FTZ R13, R21, R33, R6 ;  /* 0x00000021150d7223 */ /* 0x000fe20000010006 */
[----:B------:R-:W-:Y:S01]  /*e150*/  LOP3.LUT R6, R25, 0xffff0000, RZ, 0xc0, !PT ;  /* 0xffff000019067812 */ /* 0x000fe200078ec0ff */
[----:B------:R-:W-:Y:S01]  /*e160*/  FFMA.FTZ R9, R19, R15, -R7 ;  /* 0x0000000f13097223 */ /* 0x000fe20000010807 */
[----:B------:R-:W-:Y:S01]  /*e170*/  LOP3.LUT R15, R22, 0xffff0000, RZ, 0xc0, !PT ;  /* 0xffff0000160f7812 */ /* 0x000fe200078ec0ff */
[-C--:B------:R-:W-:Y:S02]  /*e180*/  FMUL.FTZ R2, R4, R10.reuse ;  /* 0x0000000a04027220 */ /* 0x080fe40000410000 */
[----:B------:R-:W-:Y:S01]  /*e190*/  FFMA.FTZ R10, R20, R10, -R5 ;  /* 0x0000000a140a7223 */ /* 0x000fe20000010805 */
[----:B------:R-:W-:Y:S01]  /*e1a0*/  LOP3.LUT R5, R24, 0xffff0000, RZ, 0xc0, !PT ;  /* 0xffff000018057812 */ /* 0x000fe200078ec0ff */
[----:B------:R-:W-:Y:S01]  /*e1b0*/  FFMA.FTZ R7, R20, R31, R2 ;  /* 0x0000001f14077223 */ /* 0x000fe20000010002 */
[----:B------:R-:W-:Y:S01]  /*e1c0*/  LOP3.LUT R11, R11, 0xffff0000, RZ, 0xc0, !PT ;  /* 0xffff00000b0b7812 */ /* 0x000fe200078ec0ff */
[----:B------:R-:W-:-:S02]  /*e1d0*/  FMUL.FTZ R4, R3, R16 ;  /* 0x0000001003047220 */ /* 0x000fc40000410000 */
[-C--:B------:R-:W-:Y:S02]  /*e1e0*/  FMUL.FTZ R3, R3, R6.reuse ;  /* 0x0000000603037220 */ /* 0x080fe40000410000 */
[C---:B------:R-:W-:Y:S02]  /*e1f0*/  FMUL.FTZ R2, R0.reuse, R15 ;  /* 0x0000000f00027220 */ /* 0x040fe40000410000 */
[-C--:B------:R-:W-:Y:S02]  /*e200*/  FMUL.FTZ R0, R0, R5.reuse ;  /* 0x0000000500007220 */ /* 0x080fe40000410000 */
[C---:B------:R-:W-:Y:S02]  /*e210*/  FFMA.FTZ R6, R26.reuse, R6, -R4 ;  /* 0x000000061a067223 */ /* 0x040fe40000010804 */
[----:B------:R-:W-:Y:S02]  /*e220*/  FFMA.FTZ R3, R26, R16, R3 ;  /* 0x000000101a037223 */ /* 0x000fe40000010003 */
[----:B------:R-:W-:-:S02]  /*e230*/  FFMA.FTZ R2, R11, R5, -R2 ;  /* 0x000000050b027223 */ /* 0x000fc40000010802 */
[----:B------:R-:W-:Y:S01]  /*e240*/  FFMA.FTZ R0, R11, R15, R0 ;  /* 0x0000000f0b007223 */ /* 0x000fe20000010000 */
[----:B------:R-:W-:Y:S02]  /*e250*/  F2FP.BF16.PACK_AB R10, R6, R10 ;  /* 0x0000000a060a723e */ /* 0x000fe400000010ff */
[----:B------:R-:W-:Y:S02]  /*e260*/  F2FP.BF16.PACK_AB R8, R8, R30 ;  /* 0x0000001e0808723e */ /* 0x000fe400000010ff */
[----:B------:R-:W-:Y:S02]  /*e270*/  F2FP.BF16.PACK_AB R9, R9, R27 ;  /* 0x0000001b0909723e */ /* 0x000fe400000010ff */
[----:B------:R-:W-:Y:S02]  /*e280*/  F2FP.BF16.PACK_AB R6, R3, R7 ;  /* 0x000000070306723e */ /* 0x000fe400000010ff */
[----:B------:R-:W-:Y:S02]  /*e290*/  F2FP.BF16.PACK_AB R11, R2, R18 ;  /* 0x00000012020b723e */ /* 0x000fe400000010ff */
[----:B------:R-:W-:-:S02]  /*e2a0*/  F2FP.BF16.PACK_AB R4, R13, R29 ;  /* 0x0000001d0d04723e */ /* 0x000fc400000010ff */
[----:B------:R-:W-:Y:S02]  /*e2b0*/  F2FP.BF16.PACK_AB R5, R12, R17 ;  /* 0x000000110c05723e */ /* 0x000fe400000010ff */
[----:B------:R-:W-:Y:S01]  /*e2c0*/  F2FP.BF16.PACK_AB R7, R0, R14 ;  /* 0x0000000e0007723e */ /* 0x000fe200000010ff */
[----:B------:R1:W-:Y:S04]  /*e2d0*/  STS.128 [R34], R8 ;  /* 0x0000000822007388 */ /* 0x0003e80000000c00 */
[----:B------:R1:W-:Y:S02]  /*e2e0*/  STS.128 [R28+0x5100], R4 ;  /* 0x005100041c007388 */ /* 0x0003e40000000c00 */
.L_x_1031:
[----:B------:R-:W-:Y:S05]  /*e2f0*/  BSYNC B0 ;  /* 0x0000000000007941 */ /* 0x000fea0003800000 */
.L_x_1030:
        /* <DEDUP_REMOVED lines=36> */
[C---:B------:R-:W-:Y:S02]  /*e540*/  PRMT R16, R71.reuse, 0x5432, R0 ;  /* 0x0000543247107816 */ /* 0x040fe40000000000 */
        /* <DEDUP_REMOVED lines=72> */
.L_x_1019:
[----:B------:R-:W-:Y:S05]  /*e9d0*/  BSYNC B2 ;  /* 0x0000000000027941 */ /* 0x000fea0003800000 */
.L_x_997:
[----:B------:R-:W-:Y:S02]  /*e9e0*/  IMAD R0, R74, c[0x0][0x208], RZ ;  /* 0x000082004a007a24 */ /* 0x000fe400078e02ff */
[----:B---3--:R-:W-:-:S04]  /*e9f0*/  IMAD.WIDE.U32 R2, R229, c[0x0][0x208], RZ ;  /* 0x00008200e5027a25 */ /* 0x008fc800078e00ff */
[----:B-1----:R-:W-:Y:S01]  /*ea00*/  IMAD.WIDE.U32 R6, R69, c[0x0][0x210], RZ ;  /* 0x0000840045067a25 */ /* 0x002fe200078e00ff */
[----:B------:R-:W-:Y:S01]  /*ea10*/  SHF.L.U32 R37, R244, 0x1, RZ ;  /* 0x00000001f4257819 */ /* 0x000fe200000006ff */
[----:B------:R-:W-:-:S04]  /*ea20*/  DEPBAR.LE SB0, 0x0 ;  /* 0x000080000000791a */ /* 0x000fc80000000000 */
[----:B------:R-:W-:Y:S01]  /*ea30*/  IMAD R0, R229, c[0x0][0x20c], R0 ;  /* 0x00008300e5007a24 */ /* 0x000fe200078e0200 */
[----:B------:R-:W-:Y:S01]  /*ea40*/  STL.64 [R1+0x18], R6 ;  /* 0x0000180601007387 */ /* 0x000fe20000100a00 */
[----:B------:R-:W-:-:S03]  /*ea50*/  IMAD R4, R69, c[0x0][0x214], R7 ;  /* 0x0000850045047a24 */ /* 0x000fc600078e0207 */
[----:B------:R-:W-:Y:S01]  /*ea60*/  IADD3 R3, R3, R0, RZ ;  /* 0x0000000003037210 */ /* 0x000fe20007ffe0ff */
[----:B------:R-:W-:Y:S01]  /*ea70*/  IMAD R0, R75, c[0x0][0x218], RZ ;  /* 0x000086004b007a24 */ /* 0x000fe200078e02ff */
[----:B------:R-:W-:Y:S03]  /*ea80*/  STL [R1+0x14], R4 ;  /* 0x0000140401007387 */ /* 0x000fe60000100800 */
[C---:B------:R-:W-:Y:S01]  /*ea90*/  IMAD.WIDE.U32 R2, R216.reuse, c[0x0][0x218], R2 ;  /* 0x00008600d8027a25 */ /* 0x040fe200078e0002 */
[----:B------:R-:W-:Y:S03]  /*eaa0*/  BAR.SYNC.DEFER_BLOCKING 0x0 ;  /* 0x0000000000007b1d */ /* 0x000fe60000010000 */
[----:B------:R-:W-:Y:S01]  /*eab0*/  IMAD R0, R216, c[0x0][0x21c], R0 ;  /* 0x00008700d8007a24 */ /* 0x000fe200078e0200 */
[----:B------:R-:W-:-:S02]  /*eac0*/  IADD3 R2, P0, R2, R6, RZ ;  /* 0x0000000602027210 */ /* 0x000fc40007f1e0ff */
[----:B------:R-:W-:Y:S01]  /*ead0*/  SHF.L.U64.HI R36, R244, 0x1, R245 ;  /* 0x00000001f4247819 */ /* 0x000fe200000102f5 */
[----:B------:R-:W2:Y:S01]  /*eae0*/  LDL R168, [R1+0x8] ;  /* 0x0000080001a87983 */ /* 0x000ea20000100800 */
[----:B------:R-:W-:Y:S02]  /*eaf0*/  IADD3.X R3, R4, R3, R0, P0, !PT ;  /* 0x0000000304037210 */ /* 0x000fe400007fe400 */
[----:B------:R-:W-:-:S04]  /*eb00*/  LEA R0, P0, R2, c[0x0][0x1f8], 0x1 ;  /* 0x00007e0002007a11 */ /* 0x000fc800078008ff */
[----:B------:R-:W-:Y:S02]  /*eb10*/  LEA.HI.X R2, R2, c[0x0][0x1fc], R3, 0x1, P0 ;  /* 0x00007f0002027a11 */ /* 0x000fe400000f0c03 */
[----:B------:R-:W1:Y:S04]  /*eb20*/  SHFL.IDX PT, R3, R0, RZ, 0x181f ;  /* 0x00181fff00037589 */ /* 0x000e6800000e0000 */
[----:B------:R-:W3:Y:S04]  /*eb30*/  SHFL.IDX PT, R4, R0, 0x1, 0x181f ;  /* 0x00381f0000047f89 */ /* 0x000ee800000e0000 */
[----:B------:R-:W4:Y:S04]  /*eb40*/  SHFL.IDX PT, R5, R2, RZ, 0x181f ;  /* 0x00181fff02057589 */ /* 0x000f2800000e0000 */
[----:B------:R-:W5:Y:S04]  /*eb50*/  SHFL.IDX PT, R7, R0, 0x3, 0x181f ;  /* 0x00781f0000077f89 */ /* 0x000f6800000e0000 */
[----:B------:R-:W-:Y:S04]  /*eb60*/  SHFL.IDX PT, R6, R0, 0x2, 0x181f ;  /* 0x00581f0000067f89 */ /* 0x000fe800000e0000 */
[----:B------:R-:W5:Y:S04]  /*eb70*/  SHFL.IDX PT, R13, R2, 0x3, 0x181f ;  /* 0x00781f00020d7f89 */ /* 0x000f6800000e0000 */
[----:B------:R-:W5:Y:S04]  /*eb80*/  SHFL.IDX PT, R9, R2, 0x1, 0x181f ;  /* 0x00381f0002097f89 */ /* 0x000f6800000e0000 */
[----:B------:R-:W5:Y:S04]  /*eb90*/  SHFL.IDX PT, R0, R0, 0x4, 0x181f ;  /* 0x00981f0000007f89 */ /* 0x000f6800000e0000 */
[----:B------:R-:W5:Y:S01]  /*eba0*/  SHFL.IDX PT, R12, R2, 0x4, 0x181f ;  /* 0x00981f00020c7f89 */ /* 0x000f6200000e0000 */
[----:B-1----:R-:W-:-:S02]  /*ebb0*/  IADD3 R10, P0, R3, R37, RZ ;  /* 0x00000025030a7210 */ /* 0x002fc40007f1e0ff */
[-C--:B---3--:R-:W-:Y:S01]  /*ebc0*/  IADD3 R8, P3, R4, R37.reuse, RZ ;  /* 0x0000002504087210 */ /* 0x088fe20007f7e0ff */
[----:B------:R-:W-:Y:S01]  /*ebd0*/  LDSM.16.M88.4 R32, [R198] ;  /* 0x00000000c620783b */ /* 0x000fe20000000200 */
[-C--:B----4-:R-:W-:Y:S02]  /*ebe0*/  IADD3.X R11, R5, R36.reuse, RZ, P0, !PT ;  /* 0x00000024050b7210 */ /* 0x090fe400007fe4ff */
[----:B-----5:R-:W-:Y:S01]  /*ebf0*/  IADD3 R4, P0, R7, R37, RZ ;  /* 0x0000002507047210 */ /* 0x020fe20007f1e0ff */
[----:B------:R1:W3:Y:S03]  /*ec00*/  SHFL.IDX PT, R14, R2, 0x2, 0x181f ;  /* 0x00581f00020e7f89 */ /* 0x0002e600000e0000 */
[-C--:B------:R-:W-:Y:S01]  /*ec10*/  IADD3.X R5, R13, R36.reuse, RZ, P0, !PT ;  /* 0x000000240d057210 */ /* 0x080fe200007fe4ff */
[----:B------:R-:W4:Y:S01]  /*ec20*/  LDSM.16.M88.4 R48, [R127] ;  /* 0x000000007f30783b */ /* 0x000f220000000200 */
[----:B------:R-:W-:-:S03]  /*ec30*/  IADD3.X R9, R9, R36, RZ, P3, !PT ;  /* 0x0000002409097210 */ /* 0x000fc60001ffe4ff */
[----:B------:R-:W5:Y:S01]  /*ec40*/  LDSM.16.M88.4 R28, [R198+0x2000] ;  /* 0x00200000c61c783b */ /* 0x000f620000000200 */
[----:B------:R-:W-:-:S03]  /*ec50*/  ISETP.GE.AND P3, PT, R244, c[0x0][0x1d4], PT ;  /* 0x00007500f4007a0c */ /* 0x000fc60003f66270 */
[----:B------:R-:W-:Y:S04]  /*ec60*/  LDSM.16.M88.4 R72, [R127+0x800] ;  /* 0x000800007f48783b */ /* 0x000fe80000000200 */
[----:B------:R-:W-:Y:S04]  /*ec70*/  LDSM.16.M88.4 R96, [R127+0x1000] ;  /* 0x001000007f60783b */ /* 0x000fe80000000200 */
[----:B------:R-:W-:Y:S01]  /*ec80*/  LDSM.16.M88.4 R104, [R127+0x1800] ;  /* 0x001800007f68783b */ /* 0x000fe20000000200 */
[----:B-1----:R-:W-:-:S03]  /*ec90*/  IADD3 R2, P0, R0, R37, RZ ;  /* 0x0000002500027210 */ /* 0x002fc60007f1e0ff */
[----:B------:R-:W-:Y:S01]  /*eca0*/  LDSM.16.M88.4 R112, [R127+0x2000] ;  /* 0x002000007f70783b */ /* 0x000fe20000000200 */
[----:B------:R-:W-:Y:S02]  /*ecb0*/  IADD3.X R3, R12, R36, RZ, P0, !PT ;  /* 0x000000240c037210 */ /* 0x000fe400007fe4ff */
[C---:B------:R-:W-:Y:S01]  /*ecc0*/  ISETP.LT.OR P0, PT, R60.reuse, 0x1, P3 ;  /* 0x000000013c00780c */ /* 0x040fe20001f01670 */
[----:B------:R-:W-:Y:S04]  /*ecd0*/  LDSM.16.M88.4 R24, [R201] ;  /* 0x00000000c918783b */ /* 0x000fe80000000200 */
[----:B------:R-:W-:Y:S04]  /*ece0*/  LDSM.16.M88.4 R20, [R201+0x2000] ;  /* 0x00200000c914783b */ /* 0x000fe80000000200 */
[----:B------:R-:W1:Y:S04]  /*ecf0*/  LDSM.16.M88.4 R52, [R202] ;  /* 0x00000000ca34783b */ /* 0x000e680000000200 */
        /* <DEDUP_REMOVED lines=8> */
[----:B------:R-:W-:-:S02]  /*ed80*/  ISETP.LT.OR P0, PT, R60, 0x11, P3 ;  /* 0x000000113c00780c */ /* 0x000fc40001f01670 */
[----:B------:R-:W-:-:S11]  /*ed90*/  IADD3 R6, P1, R6, R37, RZ ;  /* 0x0000002506067210 */ /* 0x000fd60007f3e0ff */
[----:B------:R4:W-:Y:S01]  /*eda0*/  LDGSTS.E.BYPASS.LTC128B.128 [R208+0x900], [R8.64], !P0 ;  /* 0x0090000008d07fae */ /* 0x0009e2000c101d48 */
[----:B------:R-:W-:Y:S02]  /*edb0*/  ISETP.LT.OR P0, PT, R60, 0x21, P3 ;  /* 0x000000213c00780c */ /* 0x000fe40001f01670 */
[----:B---3--:R-:W-:Y:S02]  /*edc0*/  IADD3.X R7, R14, R36, RZ, P1, !PT ;  /* 0x000000240e077210 */ /* 0x008fe40000ffe4ff */
[----:B------:R-:W-:-:S09]  /*edd0*/  ISETP.LT.OR P1, PT, R60, 0x31, P3 ;  /* 0x000000313c00780c */ /* 0x000fd20001f21670 */
[----:B------:R3:W-:Y:S01]  /*ede0*/  LDGSTS.E.BYPASS.LTC128B.128 [R208+0x1100], [R6.64], !P0 ;  /* 0x0110000006d07fae */ /* 0x0007e2000c101d48 */
[----:B------:R-:W-:-:S03]  /*edf0*/  ISETP.LT.OR P0, PT, R60, 0x41, P3 ;  /* 0x000000413c00780c */ /* 0x000fc60001f01670 */
[----:B------:R3:W-:Y:S01]  /*ee00*/  LDGSTS.E.BYPASS.LTC128B.128 [R208+0x1900], [R4.64], !P1 ;  /* 0x0190000004d07fae */ /* 0x0007e2000c901d48 */
[-C--:B----4-:R-:W-:Y:S09]  /*ee10*/  HMMA.16816.F32.BF16 R8, R32, R48.reuse, RZ ;  /* 0x000000302008723c */ /* 0x090ff200000418ff */
[----:B------:R4:W-:Y:S04]  /*ee20*/  LDGSTS.E.BYPASS.LTC128B.128 [R208+0x2100], [R2.64], !P0 ;  /* 0x0210000002d07fae */ /* 0x0009e8000c101d48 */
[----:B------:R-:W-:Y:S04]  /*ee30*/  LDSM.16.M88.4 R40, [R197] ;  /* 0x00000000c528783b */ /* 0x000fe80000000200 */
[----:B------:R-:W4:Y:S01]  /*ee40*/  LDSM.16.M88.4 R16, [R199] ;  /* 0x00000000c710783b */ /* 0x000f220000000200 */
[----:B-----5:R-:W-:Y:S03]  /*ee50*/  HMMA.16816.F32.BF16 R56, R28, R48, RZ ;  /* 0x000000301c38723c */ /* 0x020fe600000418ff */
[----:B------:R-:W5:Y:S04]  /*ee60*/  LDSM.16.M88.4 R12, [R199+0x2000] ;  /* 0x00200000c70c783b */ /* 0x000f680000000200 */
[----:B------:R-:W-:Y:S01]  /*ee70*/  LDSM.16.M88.4 R44, [R194] ;  /* 0x00000000c22c783b */ /* 0x000fe20000000200 */
[----:B------:R-:W-:Y:S03]  /*ee80*/  HMMA.16816.F32.BF16 R68, R32, R50, RZ ;  /* 0x000000322044723c */ /* 0x000fe600000418ff */
[----:B---3--:R-:W-:Y:S04]  /*ee90*/  LDSM.16.M88.4 R4, [R200+0x2000] ;  /* 0x00200000c804783b */ /* 0x008fe80000000200 */
[----:B------:R-:W0:Y:S01]  /*eea0*/  LDGDEPBAR ;  /* 0x00000000000079af */ /* 0x000e220000000000 */
[-C--:B-1----:R-:W-:Y:S03]  /*eeb0*/  HMMA.16816.F32.BF16 R60, R24, R52.reuse, R8 ;  /* 0x00000034183c723c */ /* 0x082fe60000041808 */
[----:B------:R-:W1:Y:S05]  /*eec0*/  LDSM.16.M88.4 R8, [R200] ;  /* 0x00000000c808783b */ /* 0x000e6a0000000200 */
[----:B------:R-:W-:Y:S11]  /*eed0*/  HMMA.16816.F32.BF16 R56, R20, R52, R56 ;  /* 0x000000341438723c */ /* 0x000ff60000041838 */
[----:B------:R-:W-:Y:S05]  /*eee0*/  @!UPT UIADD3 URZ, URZ, URZ, URZ ;  /* 0x0000003f3f3ff290 */ /* 0x000fea000fffe03f */
[----:B----4-:R-:W-:Y:S08]  /*eef0*/  HMMA.16816.F32.BF16 R64, R16, R40, R60 ;  /* 0x000000281040723c */ /* 0x010ff0000004183c */
[----:B------:R-:W-:Y:S08]  /*ef00*/  HMMA.16816.F32.BF16 R60, R28, R50, RZ ;  /* 0x000000321c3c723c */ /* 0x000ff000000418ff */
[----:B-----5:R-:W-:Y:S08]  /*ef10*/  HMMA.16816.F32.BF16 R48, R12, R40, R56 ;  /* 0x000000280c30723c */ /* 0x020ff00000041838 */
[----:B------:R-:W-:Y:S08]  /*ef20*/  HMMA.16816.F32.BF16 R56, R24, R54, R68 ;  /* 0x000000361838723c */ /* 0x000ff00000041844 */
[----:B-1----:R-:W-:Y:S08]  /*ef30*/  HMMA.16816.F32.BF16 R68, R8, R44, R64 ;  /* 0x0000002c0844723c */ /* 0x002ff00000041840 */
[----:B------:R-:W-:Y:S08]  /*ef40*/  HMMA.16816.F32.BF16 R64, R20, R54, R60 ;  /* 0x000000361440723c */ /* 0x000ff0000004183c */
[----:B------:R-:W-:Y:S08]  /*ef50*/  HMMA.16816.F32.BF16 R60, R32, R72, RZ ;  /* 0x00000048203c723c */ /* 0x000ff000000418ff */
[----:B------:R-:W-:Y:S01]  /*ef60*/  HMMA.16816.F32.BF16 R92, R4, R44, R48 ;  /* 0x0000002c045c723c */ /* 0x000fe20000041830 */
[----:B------:R-:W1:Y:S07]  /*ef70*/  LDSM.16.M88.4 R48, [R197+0x800] ;  /* 0x00080000c530783b */ /* 0x000e6e0000000200 */
[----:B------:R-:W-:Y:S01]  /*ef80*/  HMMA.16816.F32.BF16 R52, R16, R42, R56 ;  /* 0x0000002a1034723c */ /* 0x000fe20000041838 */
[----:B------:R-:W-:-:S07]  /*ef90*/  FMUL.FTZ R0, R68, c[0x0][0x320] ;  /* 0x0000c80044007a20 */ /* 0x000fce0000410000 */
[----:B------:R-:W-:Y:S01]  /*efa0*/  HMMA.16816.F32.BF16 R56, R28, R72, RZ ;  /* 0x000000481c38723c */ /* 0x000fe200000418ff */
[----:B------:R3:W4:Y:S07]  /*efb0*/  MUFU.TANH R150, R0 ;  /* 0x0000000000967308 */ /* 0x00072e0000002400 */
[----:B------:R-:W-:Y:S01]  /*efc0*/  HMMA.16816.F32.BF16 R60, R24, R80, R60 ;  /* 0x00000050183c723c */ /* 0x000fe2000004183c */
[----:B---3--:R-:W-:-:S07]  /*efd0*/  FMUL.FTZ R0, R69, c[0x0][0x320] ;  /* 0x0000c80045007a20 */ /* 0x008fce0000410000 */
[----:B------:R-:W-:Y:S01]  /*efe0*/  HMMA.16816.F32.BF16 R64, R12, R42, R64 ;  /* 0x0000002a0c40723c */ /* 0x000fe20000041840 */
[----:B------:R-:W3:Y:S01]  /*eff0*/  LDSM.16.M88.4 R40, [R194+0x800] ;  /* 0x00080000c228783b */ /* 0x000ee20000000200 */
        /* <DEDUP_REMOVED lines=9> */
[----:B------:R5:W2:Y:S07]  /*f090*/  MUFU.TANH R154, R0 ;  /* 0x00000000009a7308 */ /* 0x000aae0000002400 */
[----:B-1----:R-:W-:Y:S01]  /*f0a0*/  HMMA.16816.F32.BF16 R60, R16, R48, R60 ;  /* 0x00000030103c723c */ /* 0x002fe2000004183c */
[----:B-----5:R-:W-:-:S04]  /*f0b0*/  FMUL.FTZ R0, R93, c[0x0][0x320] ;  /* 0x0000c8005d007a20 */ /* 0x020fc80000410000 */
[----:B------:R1:W1:Y:S03]  /*f0c0*/  MUFU.TANH R151, R0 ;  /* 0x0000000000977308 */ /* 0x0002660000002400 */
        /* <DEDUP_REMOVED lines=15> */
[----:B-1----:R-:W-:Y:S02]  /*f1c0*/  FMUL.FTZ R0, R71, c[0x0][0x320] ;  /* 0x0000c80047007a20 */ /* 0x002fe40000410000 */
[----:B---3--:R-:W-:Y:S04]  /*f1d0*/  HMMA.16816.F32.BF16 R68, R8, R40, R60 ;  /* 0x000000280844723c */ /* 0x008fe8000004183c */
        /* <DEDUP_REMOVED lines=199> */
[----:B------:R-:W-:Y:S06]  /*fe50*/  BAR.SYNC.DEFER_BLOCKING 0x0 ;  /* 0x0000000000007b1d */ /* 0x000fec0000010000 */
[----:B------:R-:W-:Y:S05]  /*fe60*/  @!P0 BRA `(.L_x_1033) ;  /* 0x0000039000008947 */ /* 0x000fea0003800000 */
[----:B--234-:R-:W-:Y:S01]  /*fe70*/  ISETP.NE.AND P4, PT, R167, 0x1, PT ;  /* 0x00000001a700780c */ /* 0x01cfe20003f85270 */
[----:B------:R-:W-:Y:S01]  /*fe80*/  IMAD.MOV.U32 R216, RZ, RZ, RZ ;  /* 0x000000ffffd87224 */ /* 0x000fe200078e00ff */
[----:B------:R-:W-:-:S04]  /*fe90*/  IADD3 R2, R163, R157, R166 ;  /* 0x0000009da3027210 */ /* 0x000fc80007ffe0a6 */
[----:B------:R-:W-:-:S05]  /*fea0*/  IADD3 R2, R2, -0x50, RZ ;  /* 0xffffffb002027810 */ /* 0x000fca0007ffe0ff */
[----:B-1----:R-:W-:Y:S02]  /*feb0*/  IMAD.MOV.U32 R0, RZ, RZ, R2 ;  /* 0x000000ffff007224 */ /* 0x002fe400078e0002 */
        /* <DEDUP_REMOVED lines=24> */
.L_x_1225:
[----:B------:R-:W-:Y:S05]  /*10040*/  BRA.DIV ~URZ, `(.L_x_1035) ;  /* 0x00018a027f007947 */ /* 0x000fea000b800000 */
[----:B------:R-:W3:Y:S04]  /*10050*/  SHFL.IDX PT, R2, R0, RZ, 0x181f ;  /* 0x00181fff00027589 */ /* 0x000ee800000e0000 */
        /* <DEDUP_REMOVED lines=14> */
[--C-:B------:R-:W-:Y:S02]  /*10140*/  IMAD.X R9, R9, 0x1, R36.reuse, P3 ;  /* 0x0000000109097824 */ /* 0x100fe400018e0624 */
[----:B------:R-:W-:-:S03]  /*10150*/  IMAD.X R7, R13, 0x1, R36, P1 ;  /* 0x000000010d077824 */ /* 0x000fc600008e0624 */
[----:B------:R2:W-:Y:S01]  /*10160*/  LDGSTS.E.BYPASS.LTC128B.128 [R208+0x3100], [R8.64], !P2 ;  /* 0x0310000008d07fae */ /* 0x0005e2000d101d48 */
[----:B------:R-:W-:-:S03]  /*10170*/  IMAD.X R3, R12, 0x1, R36, P0 ;  /* 0x000000010c037824 */ /* 0x000fc600000e0624 */
[----:B------:R2:W-:Y:S04]  /*10180*/  LDGSTS.E.BYPASS.LTC128B.128 [R208+0x3900], [R6.64], !P2 ;  /* 0x0390000006d07fae */ /* 0x0005e8000d101d48 */
[----:B------:R2:W-:Y:S02]  /*10190*/  LDGSTS.E.BYPASS.LTC128B.128 [R208+0x4100], [R2.64], !P2 ;  /* 0x0410000002d07fae */ /* 0x0005e4000d101d48 */
.L_x_1226:
[----:B--23--:R-:W-:-:S04]  /*101a0*/  IADD3 R2, P0, R0, R37, RZ ;  /* 0x0000002500027210 */ /* 0x00cfc80007f1e0ff */
[----:B-1----:R-:W-:-:S05]  /*101b0*/  IADD3.X R3, R4, R36, RZ, P0, !PT ;  /* 0x0000002404037210 */ /* 0x002fca00007fe4ff */
[----:B------:R-:W-:Y:S01]  /*101c0*/  @!PT LDS RZ, [RZ] ;  /* 0x00000000fffff984 */ /* 0x000fe20000000800 */
[----:B------:R-:W-:Y:S01]  /*101d0*/  @!PT LDS RZ, [RZ] ;  /* 0x00000000fffff984 */ /* 0x000fe20000000800 */
[----:B------:R-:W-:Y:S01]  /*101e0*/  @!PT LDS RZ, [RZ] ;  /* 0x00000000fffff984 */ /* 0x000fe20000000800 */
[----:B------:R1:W-:Y:S04]  /*101f0*/  LDGSTS.E.BYPASS.LTC128B.128 [R208+0x4900], [R2.64], !P2 ;  /* 0x0490000002d07fae */ /* 0x0003e8000d101d48 */
.L_x_1033:
[----:B--234-:R-:W-:Y:S05]  /*10200*/  BSYNC B0 ;  /* 0x0000000000007941 */ /* 0x01cfea0003800000 */
.L_x_1032:
[----:B-1----:R-:W2:Y:S01]  /*10210*/  LDL R2, [R1+0x38] ;  /* 0x0000380001027983 */ /* 0x002ea20000100800 */
[----:B------:R-:W-:-:S03]  /*10220*/  IMAD.MOV.U32 R3, RZ, RZ, c[0x0][0x2c4] ;  /* 0x0000b100ff037624 */ /* 0x000fc600078e00ff */
[----:B------:R-:W2:Y:S02]  /*10230*/  LDL R0, [R1+0x50] ;  /* 0x0000500001007983 */ /* 0x000ea40000100800 */
[----:B------:R-:W-:Y:S01]  /*10240*/  ISETP.NE.AND P0, PT, R3, 0x1, PT ;  /* 0x000000010300780c */ /* 0x000fe20003f05270 */
[----:B------:R-:W-:Y:S01]  /*10250*/  ULDC UR4, c[0x0][0x324] ;  /* 0x0000c90000047ab9 */ /* 0x000fe20000000800 */
[----:B------:R-:W0:Y:S01]  /*10260*/  LDGDEPBAR ;  /* 0x00000000000079af */ /* 0x000e220000000000 */
[----:B------:R-:W-:Y:S01]  /*10270*/  ULOP3.LUT UR4, URZ, UR4, URZ, 0x33, !UPT ;  /* 0x000000043f047292 */ /* 0x000fe2000f8e333f */
[----:B------:R-:W-:Y:S01]  /*10280*/  IMAD.IADD R7, R156, 0x1, -R251 ;  /* 0x000000019c077824 */ /* 0x000fe200078e0afb */
[C---:B------:R-:W-:Y:S01]  /*10290*/  IADD3 R8, -R251.reuse, R86, RZ ;  /* 0x00000056fb087210 */ /* 0x040fe20007ffe1ff */
[----:B--2---:R-:W-:Y:S01]  /*102a0*/  IMAD.IADD R0, R0, 0x1, R2 ;  /* 0x0000000100007824 */ /* 0x004fe200078e0202 */
[----:B------:R-:W-:-:S06]  /*102b0*/  IADD3 R2, -R251, 0x1, R156 ;  /* 0x00000001fb027810 */ /* 0x000fcc0007ffe19c */
[----:B------:R-:W-:-:S04]  /*102c0*/  @P0 IMAD.HI.U32 R3, R0, c[0x0][0x2c8], RZ ;  /* 0x0000b20000030a27 */ /* 0x000fc800078e00ff */
[----:B------:R-:W-:Y:S01]  /*102d0*/  IMAD.MOV.U32 R4, RZ, RZ, R0 ;  /* 0x000000ffff047224 */ /* 0x000fe200078e0000 */
[----:B------:R-:W-:-:S04]  /*102e0*/  IADD3 R0, R2, -R249, RZ ;  /* 0x800000f902007210 */ /* 0x000fc80007ffe0ff */
[C---:B------:R-:W-:Y:S02]  /*102f0*/  IADD3 R6, R0.reuse, UR4, RZ ;  /* 0x0000000400067c10 */ /* 0x040fe4000fffe0ff */
[----:B------:R-:W-:Y:S02]  /*10300*/  @P0 SHF.R.U32.HI R4, RZ, c[0x0][0x2cc], R3 ;  /* 0x0000b300ff040a19 */ /* 0x000fe40000011603 */
[----:B------:R-:W-:Y:S01]  /*10310*/  IADD3 R5, R0, c[0x0][0x328], RZ ;  /* 0x0000ca0000057a10 */ /* 0x000fe20007ffe0ff */
[----:B------:R-:W-:Y:S05]  /*10320*/  BRA.DIV ~URZ, `(.L_x_1036) ;  /* 0x00018bd27f007947 */ /* 0x000fea000b800000 */
[----:B------:R1:W2:Y:S02]  /*10330*/  SHFL.IDX PT, R3, R4, RZ, 0x1c1f ;  /* 0x001c1fff04037589 */ /* 0x0002a400000e0000 */
.L_x_1227:
        /* <DEDUP_REMOVED lines=17> */
.L_x_1039:
[----:B------:R-:W-:-:S04]  /*10450*/  MOV R9, c[0x0][0x32c] ;  /* 0x0000cb0000097a02 */ /* 0x000fc80000000f00 */
[----:B------:R-:W-:-:S13]  /*10460*/  ISETP.NE.AND P0, PT, R9, 0x1, PT ;  /* 0x000000010900780c */ /* 0x000fda0003f05270 */
[----:B------:R-:W-:-:S05]  /*10470*/  @P0 IMAD.HI.U32 R9, R3, c[0x0][0x330], RZ ;  /* 0x0000cc0003090a27 */ /* 0x000fca00078e00ff */
[----:B------:R-:W-:Y:S02]  /*10480*/  @P0 SHF.R.U32.HI R3, RZ, c[0x0][0x334], R9 ;  /* 0x0000cd00ff030a19 */ /* 0x000fe40000011609 */
.L_x_1040:
[----:B------:R-:W-:Y:S05]  /*10490*/  BSYNC B0 ;  /* 0x0000000000007941 */ /* 0x000fea0003800000 */
.L_x_1038:
[----:B------:R-:W-:-:S05]  /*104a0*/  IMAD R3, R3, c[0x0][0x32c], R8 ;  /* 0x0000cb0003037a24 */ /* 0x000fca00078e0208 */
[----:B------:R-:W-:Y:S02]  /*104b0*/  IADD3 R9, R3, c[0x0][0x32c], RZ ;  /* 0x0000cb0003097a10 */ /* 0x000fe40007ffe0ff */
[----:B------:R-:W-:Y:S02]  /*104c0*/  IMNMX R0, R0, R3, !PT ;  /* 0x0000000300007217 */ /* 0x000fe40007800200 */
[----:B------:R-:W-:Y:S02]  /*104d0*/  IMNMX R2, R2, R9, PT ;  /* 0x0000000902027217 */ /* 0x000fe40003800200 */
.L_x_1037:
[C---:B------:R-:W-:Y:S02]  /*104e0*/  ISETP.GE.AND P0, PT, R86.reuse, 0x2, PT ;  /* 0x000000025600780c */ /* 0x040fe40003f06270 */
        /* <DEDUP_REMOVED lines=111> */
.L_x_1228:
        /* <DEDUP_REMOVED lines=17> */
.L_x_1044:
[----:B------:R-:W-:-:S04]  /*10cf0*/  MOV R9, c[0x0][0x32c] ;  /* 0x0000cb0000097a02 */ /* 0x000fc80000000f00 */
[----:B------:R-:W-:-:S13]  /*10d00*/  ISETP.NE.AND P0, PT, R9, 0x1, PT ;  /* 0x000000010900780c */ /* 0x000fda0003f05270 */
[----:B------:R-:W-:-:S05]  /*10d10*/  @P0 IMAD.HI.U32 R9, R3, c[0x0][0x330], RZ ;  /* 0x0000cc0003090a27 */ /* 0x000fca00078e00ff */
[----:B------:R-:W-:Y:S02]  /*10d20*/  @P0 SHF.R.U32.HI R3, RZ, c[0x0][0x334], R9 ;  /* 0x0000cd00ff030a19 */ /* 0x000fe40000011609 */
.L_x_1045:
[----:B------:R-:W-:Y:S05]  /*10d30*/  BSYNC B0 ;  /* 0x0000000000007941 */ /* 0x000fea0003800000 */
.L_x_1043:
[----:B------:R-:W-:-:S05]  /*10d40*/  IMAD R3, R3, c[0x0][0x32c], R8 ;  /* 0x0000cb0003037a24 */ /* 0x000fca00078e0208 */
[----:B------:R-:W-:Y:S02]  /*10d50*/  IADD3 R9, R3, c[0x0][0x32c], RZ ;  /* 0x0000cb0003097a10 */ /* 0x000fe40007ffe0ff */
[----:B------:R-:W-:Y:S02]  /*10d60*/  IMNMX R0, R0, R3, !PT ;  /* 0x0000000300007217 */ /* 0x000fe40007800200 */
[----:B------:R-:W-:Y:S02]  /*10d70*/  IMNMX R2, R2, R9, PT ;  /* 0x0000000902027217 */ /* 0x000fe40003800200 */
.L_x_1042:
        /* <DEDUP_REMOVED lines=77> */
.L_x_1229:
        /* <DEDUP_REMOVED lines=17> */
.L_x_1049:
[----:B------:R-:W-:-:S04]  /*11360*/  MOV R9, c[0x0][0x32c] ;  /* 0x0000cb0000097a02 */ /* 0x000fc80000000f00 */
[----:B------:R-:W-:-:S13]  /*11370*/  ISETP.NE.AND P0, PT, R9, 0x1, PT ;  /* 0x000000010900780c */ /* 0x000fda0003f05270 */
[----:B------:R-:W-:-:S05]  /*11380*/  @P0 IMAD.HI.U32 R9, R3, c[0x0][0x330], RZ ;  /* 0x0000cc0003090a27 */ /* 0x000fca00078e00ff */
[----:B------:R-:W-:Y:S02]  /*11390*/  @P0 SHF.R.U32.HI R3, RZ, c[0x0][0x334], R9 ;  /* 0x0000cd00ff030a19 */ /* 0x000fe40000011609 */
.L_x_1050:
[----:B------:R-:W-:Y:S05]  /*113a0*/  BSYNC B0 ;  /* 0x0000000000007941 */ /* 0x000fea0003800000 */
.L_x_1048:
[----:B------:R-:W-:-:S05]  /*113b0*/  IMAD R3, R3, c[0x0][0x32c], R8 ;  /* 0x0000cb0003037a24 */ /* 0x000fca00078e0208 */
[----:B------:R-:W-:Y:S02]  /*113c0*/  IADD3 R9, R3, c[0x0][0x32c], RZ ;  /* 0x0000cb0003097a10 */ /* 0x000fe40007ffe0ff */
[----:B------:R-:W-:Y:S02]  /*113d0*/  IMNMX R0, R0, R3, !PT ;  /* 0x0000000300007217 */ /* 0x000fe40007800200 */
[----:B------:R-:W-:Y:S02]  /*113e0*/  IMNMX R2, R2, R9, PT ;  /* 0x0000000902027217 */ /* 0x000fe40003800200 */
.L_x_1047:
        /* <DEDUP_REMOVED lines=77> */
.L_x_1230:
        /* <DEDUP_REMOVED lines=10> */
[----:B--234-:R-:W-:Y:S01]  /*11960*/  IMAD.MOV.U32 R4, RZ, RZ, c[0x0][0x32c] ;  /* 0x0000cb00ff047624 */ /* 0x01cfe200078e00ff */
[----:B------:R-:W-:-:S04]  /*11970*/  LOP3.LUT R3, RZ, R3, RZ, 0x33, !PT ;  /* 0x00000003ff037212 */ /* 0x000fc800078e33ff */
[----:B------:R-:W-:-:S13]  /*11980*/  ISETP.NE.AND P0, PT, R4, 0x1, PT ;  /* 0x000000010400780c */ /* 0x000fda0003f05270 */
[----:B------:R-:W-:-:S05]  /*11990*/  @P0 IMAD.HI.U32 R4, R3, c[0x0][0x330], RZ ;  /* 0x0000cc0003040a27 */ /* 0x000fca00078e00ff */
[----:B------:R-:W-:-:S04]  /*119a0*/  @P0 SHF.R.U32.HI R3, RZ, c[0x0][0x334], R4 ;  /* 0x0000cd00ff030a19 */ /* 0x000fc80000011604 */
[----:B------:R-:W-:Y:S01]  /*119b0*/  LOP3.LUT R3, RZ, R3, RZ, 0x33, !PT ;  /* 0x00000003ff037212 */ /* 0x000fe200078e33ff */
[----:B------:R-:W-:Y:S05]  /*119c0*/  BRA `(.L_x_1055) ;  /* 0x0000004000007947 */ /* 0x000fea0003800000 */
.L_x_1054:
[----:B--234-:R-:W-:-:S04]  /*119d0*/  MOV R4, c[0x0][0x32c] ;  /* 0x0000cb0000047a02 */ /* 0x01cfc80000000f00 */
[----:B------:R-:W-:-:S13]  /*119e0*/  ISETP.NE.AND P0, PT, R4, 0x1, PT ;  /* 0x000000010400780c */ /* 0x000fda0003f05270 */
[----:B------:R-:W-:-:S05]  /*119f0*/  @P0 IMAD.HI.U32 R4, R3, c[0x0][0x330], RZ ;  /* 0x0000cc0003040a27 */ /* 0x000fca00078e00ff */
[----:B------:R-:W-:Y:S02]  /*11a00*/  @P0 SHF.R.U32.HI R3, RZ, c[0x0][0x334], R4 ;  /* 0x0000cd00ff030a19 */ /* 0x000fe40000011604 */
.L_x_1055:
[----:B------:R-:W-:Y:S05]  /*11a10*/  BSYNC B0 ;  /* 0x0000000000007941 */ /* 0x000fea0003800000 */
.L_x_1053:
[----:B------:R-:W-:-:S05]  /*11a20*/  IMAD R3, R3, c[0x0][0x32c], R8 ;  /* 0x0000cb0003037a24 */ /* 0x000fca00078e0208 */
[----:B------:R-:W-:Y:S02]  /*11a30*/  IADD3 R4, R3, c[0x0][0x32c], RZ ;  /* 0x0000cb0003047a10 */ /* 0x000fe40007ffe0ff */
[----:B------:R-:W-:Y:S02]  /*11a40*/  IMNMX R0, R0, R3, !PT ;  /* 0x0000000300007217 */ /* 0x000fe40007800200 */
[----:B------:R-:W-:Y:S02]  /*11a50*/  IMNMX R2, R2, R4, PT ;  /* 0x0000000402027217 */ /* 0x000fe40003800200 */
.L_x_1052:
        /* <DEDUP_REMOVED lines=76> */
[----:B--234-:R-:W-:Y:S02]  /*11f20*/  FMNMX.FTZ R4, R20, R0, !PT ;  /* 0x0000000014047209 */ /* 0x01cfe40007810000 */
        /* <DEDUP_REMOVED lines=60> */
[----:B------:R-:W-:-:S02]  /*122f0*/  FSEL R55, R43, -INF , !P1 ;  /* 0xff8000002b377808 */ /* 0x000fc40004800000 */
[----:B------:R-:W-:Y:S02]  /*12300*/  FMNMX.FTZ R4, R104, R4, !PT ;  /* 0x0000000468047209 */ /* 0x000fe40007810000 */
[----:B------:R-:W-:Y:S02]  /*12310*/  FMNMX.FTZ R3, R98, R3, !PT ;  /* 0x0000000362037209 */ /* 0x000fe40007810000 */
[----:B------:R-:W-:Y:S02]  /*12320*/  FMNMX.FTZ R2, R87, R2, !PT ;  /* 0x0000000257027209 */ /* 0x000fe40007810000 */
[----:B------:R-:W-:Y:S02]  /*12330*/  FMNMX.FTZ R0, R60, R0, !PT ;  /* 0x000000003c007209 */ /* 0x000fe40007810000 */
[----:B------:R-:W-:Y:S02]  /*12340*/  FSEL R54, R42, -INF , !P0 ;  /* 0xff8000002a367808 */ /* 0x000fe40004000000 */
[----:B------:R-:W-:-:S02]  /*12350*/  FMNMX.FTZ R4, R83, R4, !PT ;  /* 0x0000000453047209 */ /* 0x000fc40007810000 */
[----:B------:R-:W-:Y:S02]  /*12360*/  FMNMX.FTZ R3, R93, R3, !PT ;  /* 0x000000035d037209 */ /* 0x000fe40007810000 */
        /* <DEDUP_REMOVED lines=8> */
.L_x_1231:
        /* <DEDUP_REMOVED lines=15> */
.L_x_1232:
[C---:B------:R-:W-:Y:S01]  /*124e0*/  FMUL.FTZ R0, R71.reuse, c[0x0][0x2d0] ;  /* 0x0000b40047007a20 */ /* 0x040fe20000410000 */
[----:B------:R-:W-:Y:S01]  /*124f0*/  FSETP.NEU.FTZ.AND P0, PT, R71, -INF , PT ;  /* 0xff8000004700780b */ /* 0x000fe20003f1d000 */
[----:B------:R-:W2:Y:S01]  /*12500*/  LDL R231, [R1+0x38] ;  /* 0x0000380001e77983 */ /* 0x000ea20000100800 */
[----:B------:R-:W-:Y:S01]  /*12510*/  FMUL.FTZ R3, R70, c[0x0][0x2d0] ;  /* 0x0000b40046037a20 */ /* 0x000fe20000410000 */
[----:B----4-:R-:W-:Y:S01]  /*12520*/  FMNMX.FTZ R68, R8, R7, !PT ;  /* 0x0000000708447209 */ /* 0x010fe20007810000 */
[----:B------:R-:W-:Y:S01]  /*12530*/  WARPSYNC 0xffffffff ;  /* 0xffffffff00007948 */ /* 0x000fe20003800000 */
[----:B------:R-:W-:Y:S01]  /*12540*/  FSEL R4, R0, RZ, P0 ;  /* 0x000000ff00047208 */ /* 0x000fe20000000000 */
[----:B------:R-:W-:Y:S01]  /*12550*/  LDSM.16.MT88.4 R48, [R192] ;  /* 0x00000000c030783b */ /* 0x000fe20000004200 */
[----:B------:R-:W-:-:S02]  /*12560*/  FSETP.NEU.FTZ.AND P0, PT, R70, -INF , PT ;  /* 0xff8000004600780b */ /* 0x000fc40003f1d000 */
[----:B------:R-:W-:Y:S01]  /*12570*/  MOV R232, c[0x0][0x2c4] ;  /* 0x0000b10000e87a02 */ /* 0x000fe20000000f00 */
[--C-:B------:R-:W-:Y:S01]  /*12580*/  FFMA.FTZ R0, R13, c[0x0][0x2d0], -R4.reuse ;  /* 0x0000b4000d007a23 */ /* 0x100fe20000010804 */
[----:B------:R-:W-:Y:S01]  /*12590*/  FSEL R3, R3, RZ, P0 ;  /* 0x000000ff03037208 */ /* 0x000fe20000000000 */
[--C-:B------:R-:W-:Y:S01]  /*125a0*/  FFMA.FTZ R2, R36, c[0x0][0x2d0], -R4.reuse ;  /* 0x0000b40024027a23 */ /* 0x100fe20000010804 */
[----:B------:R-:W-:Y:S01]  /*125b0*/  FSETP.NEU.FTZ.AND P0, PT, R69, -INF , PT ;  /* 0xff8000004500780b */ /* 0x000fe20003f1d000 */
[----:B------:R1:W-:Y:S01]  /*125c0*/  MUFU.EX2 R162, R0 ;  /* 0x0000000000a27308 */ /* 0x0003e20000000800 */
[----:B------:R-:W-:Y:S01]  /*125d0*/  LDSM.16.MT88.4 R40, [R192+0x800] ;  /* 0x00080000c028783b */ /* 0x000fe20000004200 */
[----:B------:R-:W-:Y:S01]  /*125e0*/  FFMA.FTZ R5, R31, c[0x0][0x2d0], -R3 ;  /* 0x0000b4001f057a23 */ /* 0x000fe20000010803 */
[----:B------:R-:W-:Y:S01]  /*125f0*/  ISETP.NE.AND P1, PT, R232, 0x1, PT ;  /* 0x00000001e800780c */ /* 0x000fe20003f25270 */
[--C-:B------:R-:W-:Y:S01]  /*12600*/  FFMA.FTZ R77, R66, c[0x0][0x2d0], -R4.reuse ;  /* 0x0000b400424d7a23 */ /* 0x100fe20000010804 */
[----:B------:R-:W4:Y:S01]  /*12610*/  LDSM.16.MT88.4 R44, [R196] ;  /* 0x00000000c42c783b */ /* 0x000f220000004200 */
[----:B------:R-:W-:-:S02]  /*12620*/  FFMA.FTZ R76, R67, c[0x0][0x2d0], -R4 ;  /* 0x0000b400434c7a23 */ /* 0x000fc40000010804 */
[----:B------:R5:W-:Y:S01]  /*12630*/  MUFU.EX2 R224, R2 ;  /* 0x0000000200e07308 */ /* 0x000be20000000800 */
[--C-:B------:R-:W-:Y:S02]  /*12640*/  FFMA.FTZ R67, R105, c[0x0][0x2d0], -R4.reuse ;  /* 0x0000b40069437a23 */ /* 0x100fe40000010804 */
[--C-:B------:R-:W-:Y:S02]  /*12650*/  FFMA.FTZ R66, R107, c[0x0][0x2d0], -R4.reuse ;  /* 0x0000b4006b427a23 */ /* 0x100fe40000010804 */
[--C-:B------:R-:W-:Y:S02]  /*12660*/  FFMA.FTZ R146, R111, c[0x0][0x2d0], -R4.reuse ;  /* 0x0000b4006f927a23 */ /* 0x100fe40000010804 */
[--C-:B------:R-:W-:Y:S01]  /*12670*/  FFMA.FTZ R145, R110, c[0x0][0x2d0], -R4.reuse ;  /* 0x0000b4006e917a23 */ /* 0x100fe20000010804 */
[----:B------:R3:W-:Y:S01]  /*12680*/  MUFU.EX2 R221, R5 ;  /* 0x0000000500dd7308 */ /* 0x0007e20000000800 */
[--C-:B-1----:R-:W-:Y:S02]  /*12690*/  FFMA.FTZ R0, R17, c[0x0][0x2d0], -R4.reuse ;  /* 0x0000b40011007a23 */ /* 0x102fe40000010804 */
[----:B------:R-:W-:-:S02]  /*126a0*/  FFMA.FTZ R144, R109, c[0x0][0x2d0], -R4 ;  /* 0x0000b4006d907a23 */ /* 0x000fc40000010804 */
[--C-:B------:R-:W-:Y:S02]  /*126b0*/  FFMA.FTZ R143, R108, c[0x0][0x2d0], -R4.reuse ;  /* 0x0000b4006c8f7a23 */ /* 0x100fe40000010804 */
[--C-:B------:R-:W-:Y:S01]  /*126c0*/  FFMA.FTZ R167, R106, c[0x0][0x2d0], -R4.reuse ;  /* 0x0000b4006aa77a23 */ /* 0x100fe20000010804 */
[----:B------:R1:W-:Y:S01]  /*126d0*/  MUFU.EX2 R161, R0 ;  /* 0x0000000000a17308 */ /* 0x0003e20000000800 */
[----:B-----5:R-:W-:Y:S02]  /*126e0*/  FMUL.FTZ R2, R69, c[0x0][0x2d0] ;  /* 0x0000b40045027a20 */ /* 0x020fe40000410000 */
[--C-:B------:R-:W-:Y:S02]  /*126f0*/  FFMA.FTZ R171, R104, c[0x0][0x2d0], -R4.reuse ;  /* 0x0000b40068ab7a23 */ /* 0x100fe40000010804 */
[--C-:B------:R-:W-:Y:S01]  /*12700*/  FFMA.FTZ R170, R83, c[0x0][0x2d0], -R4.reuse ;  /* 0x0000b40053aa7a23 */ /* 0x100fe20000010804 */
[----:B------:R-:W-:Y:S01]  /*12710*/  FSEL R2, R2, RZ, P0 ;  /* 0x000000ff02027208 */ /* 0x000fe20000000000 */
[----:B------:R-:W-:Y:S01]  /*12720*/  FFMA.FTZ R169, R78, c[0x0][0x2d0], -R4 ;  /* 0x0000b4004ea97a23 */ /* 0x000fe20000010804 */
[----:B------:R-:W-:Y:S01]  /*12730*/  FSETP.NEU.FTZ.AND P0, PT, R68, -INF , PT ;  /* 0xff8000004400780b */ /* 0x000fe20003f1d000 */
[----:B------:R-:W-:Y:S01]  /*12740*/  FFMA.FTZ R78, R64, c[0x0][0x2d0], -R3 ;  /* 0x0000b400404e7a23 */ /* 0x000fe20000010803 */
[----:B------:R-:W-:Y:S01]  /*12750*/  MUFU.EX2 R190, R67 ;  /* 0x0000004300be7308 */ /* 0x000fe20000000800 */
[----:B---3--:R-:W-:-:S02]  /*12760*/  FFMA.FTZ R5, R33, c[0x0][0x2d0], -R2 ;  /* 0x0000b40021057a23 */ /* 0x008fc40000010802 */
[--C-:B------:R-:W-:Y:S02]  /*12770*/  FFMA.FTZ R183, R89, c[0x0][0x2d0], -R2.reuse ;  /* 0x0000b40059b77a23 */ /* 0x100fe40000010802 */
[----:B------:R-:W-:Y:S02]  /*12780*/  FFMA.FTZ R182, R87, c[0x0][0x2d0], -R2 ;  /* 0x0000b40057b67a23 */ /* 0x000fe40000010802 */
[----:B-1----:R-:W-:Y:S01]  /*12790*/  FFMA.FTZ R0, R26, c[0x0][0x2d0], -R4 ;  /* 0x0000b4001a007a23 */ /* 0x002fe20000010804 */
[----:B------:R1:W-:Y:S01]  /*127a0*/  MUFU.EX2 R219, R5 ;  /* 0x0000000500db7308 */ /* 0x0003e20000000800 */
[--C-:B------:R-:W-:Y:S02]  /*127b0*/  FFMA.FTZ R83, R65, c[0x0][0x2d0], -R3.reuse ;  /* 0x0000b40041537a23 */ /* 0x100fe40000010803 */
[--C-:B------:R-:W-:Y:S02]  /*127c0*/  FFMA.FTZ R82, R82, c[0x0][0x2d0], -R3.reuse ;  /* 0x0000b40052527a23 */ /* 0x100fe40000010803 */
[----:B------:R-:W-:-:S02]  /*127d0*/  FFMA.FTZ R81, R81, c[0x0][0x2d0], -R3 ;  /* 0x0000b40051517a23 */ /* 0x000fc40000010803 */
[--C-:B------:R-:W-:Y:S01]  /*127e0*/  FFMA.FTZ R140, R103, c[0x0][0x2d0], -R3.reuse ;  /* 0x0000b400678c7a23 */ /* 0x100fe20000010803 */
[----:B------:R3:W-:Y:S01]  /*127f0*/  MUFU.EX2 R164, R0 ;  /* 0x0000000000a47308 */ /* 0x0007e20000000800 */
[--C-:B------:R-:W-:Y:S02]  /*12800*/  FFMA.FTZ R141, R102, c[0x0][0x2d0], -R3.reuse ;  /* 0x0000b400668d7a23 */ /* 0x100fe40000010803 */
[--C-:B------:R-:W-:Y:S02]  /*12810*/  FFMA.FTZ R142, R101, c[0x0][0x2d0], -R3.reuse ;  /* 0x0000b400658e7a23 */ /* 0x100fe40000010803 */
[--C-:B------:R-:W-:Y:S02]  /*12820*/  FFMA.FTZ R147, R100, c[0x0][0x2d0], -R3.reuse ;  /* 0x0000b40064937a23 */ /* 0x100fe40000010803 */
[----:B------:R-:W-:Y:S01]  /*12830*/  FFMA.FTZ R166, R99, c[0x0][0x2d0], -R3 ;  /* 0x0000b40063a67a23 */ /* 0x000fe20000010803 */
[----:B------:R-:W-:Y:S01]  /*12840*/  MUFU.EX2 R213, R66 ;  /* 0x0000004200d57308 */ /* 0x000fe20000000800 */
[----:B-1----:R-:W-:-:S02]  /*12850*/  FFMA.FTZ R5, R37, c[0x0][0x2d0], -R2 ;  /* 0x0000b40025057a23 */ /* 0x002fc40000010802 */
[--C-:B------:R-:W-:Y:S02]  /*12860*/  FFMA.FTZ R165, R98, c[0x0][0x2d0], -R3.reuse ;  /* 0x0000b40062a57a23 */ /* 0x100fe40000010803 */
[--C-:B------:R-:W-:Y:S02]  /*12870*/  FFMA.FTZ R168, R93, c[0x0][0x2d0], -R3.reuse ;  /* 0x0000b4005da87a23 */ /* 0x100fe40000010803 */
[----:B------:R-:W-:Y:S01]  /*12880*/  FFMA.FTZ R174, R79, c[0x0][0x2d0], -R3 ;  /* 0x0000b4004fae7a23 */ /* 0x000fe20000010803 */
[----:B------:R-:W-:Y:S01]  /*12890*/  MUFU.EX2 R227, R5 ;  /* 0x0000000500e37308 */ /* 0x000fe20000000800 */
[----:B---3--:R-:W-:Y:S02]  /*128a0*/  FFMA.FTZ R0, R29, c[0x0][0x2d0], -R4 ;  /* 0x0000b4001d007a23 */ /* 0x008fe40000010804 */
        /* <DEDUP_REMOVED lines=10> */
[----:B-1----:R-:W-:-:S05]  /*12950*/  FFMA.FTZ R0, R30, c[0x0][0x2d0], -R4 ;  /* 0x0000b4001e007a23 */ /* 0x002fca0000010804 */
[----:B------:R-:W-:Y:S08]  /*12960*/  MUFU.EX2 R187, R145 ;  /* 0x0000009100bb7308 */ /* 0x000ff00000000800 */
[----:B------:R1:W-:Y:S08]  /*12970*/  MUFU.EX2 R185, R0 ;  /* 0x0000000000b97308 */ /* 0x0003f00000000800 */
[----:B------:R-:W-:Y:S01]  /*12980*/  MUFU.EX2 R188, R144 ;  /* 0x0000009000bc7308 */ /* 0x000fe20000000800 */
[----:B-1----:R-:W-:-:S07]  /*12990*/  FFMA.FTZ R0, R34, c[0x0][0x2d0], -R4 ;  /* 0x0000b40022007a23 */ /* 0x002fce0000010804 */
[----:B------:R-:W-:Y:S08]  /*129a0*/  MUFU.EX2 R189, R143 ;  /* 0x0000008f00bd7308 */ /* 0x000ff00000000800 */
[----:B------:R1:W3:Y:S02]  /*129b0*/  MUFU.EX2 R222, R0 ;  /* 0x0000000000de7308 */ /* 0x0002e40000000800 */
[----:B-1----:R-:W-:-:S06]  /*129c0*/  FFMA.FTZ R0, R38, c[0x0][0x2d0], -R4 ;  /* 0x0000b40026007a23 */ /* 0x002fcc0000010804 */
[----:B------:R1:W-:Y:S02]  /*129d0*/  MUFU.EX2 R226, R0 ;  /* 0x0000000000e27308 */ /* 0x0003e40000000800 */
[----:B-1----:R-:W-:Y:S01]  /*129e0*/  FFMA.FTZ R0, R12, c[0x0][0x2d0], -R3 ;  /* 0x0000b4000c007a23 */ /* 0x002fe20000010803 */
[----:B---3--:R-:W-:-:S05]  /*129f0*/  F2FP.BF16.PACK_AB R12, R222, R185 ;  /* 0x000000b9de0c723e */ /* 0x008fca00000010ff */
[----:B------:R1:W-:Y:S02]  /*12a00*/  MUFU.EX2 R158, R0 ;  /* 0x00000000009e7308 */ /* 0x0003e40000000800 */
[----:B-1----:R-:W-:-:S06]  /*12a10*/  FFMA.FTZ R0, R15, c[0x0][0x2d0], -R3 ;  /* 0x0000b4000f007a23 */ /* 0x002fcc0000010803 */
[----:B------:R1:W-:Y:S02]  /*12a20*/  MUFU.EX2 R157, R0 ;  /* 0x00000000009d7308 */ /* 0x0003e40000000800 */
[----:B-1----:R-:W-:Y:S01]  /*12a30*/  FFMA.FTZ R0, R20, c[0x0][0x2d0], -R3 ;  /* 0x0000b40014007a23 */ /* 0x002fe20000010803 */
[----:B------:R-:W-:-:S05]  /*12a40*/  F2FP.BF16.PACK_AB R20, R161, R162 ;  /* 0x000000a2a114723e */ /* 0x000fca00000010ff */
[----:B------:R1:W-:Y:S02]  /*12a50*/  MUFU.EX2 R160, R0 ;  /* 0x0000000000a07308 */ /* 0x0003e40000000800 */
[----:B-1----:R-:W-:-:S06]  /*12a60*/  FFMA.FTZ R0, R23, c[0x0][0x2d0], -R3 ;  /* 0x0000b40017007a23 */ /* 0x002fcc0000010803 */
[----:B------:R1:W3:Y:S02]  /*12a70*/  MUFU.EX2 R163, R0 ;  /* 0x0000000000a37308 */ /* 0x0002e40000000800 */
[----:B-1----:R-:W-:Y:S01]  /*12a80*/  FFMA.FTZ R0, R25, c[0x0][0x2d0], -R3 ;  /* 0x0000b40019007a23 */ /* 0x002fe20000010803 */
[----:B---3--:R-:W-:-:S05]  /*12a90*/  F2FP.BF16.PACK_AB R23, R163, R160 ;  /* 0x000000a0a317723e */ /* 0x008fca00000010ff */
[----:B------:R1:W-:Y:S02]  /*12aa0*/  MUFU.EX2 R184, R0 ;  /* 0x0000000000b87308 */ /* 0x0003e40000000800 */
[--C-:B-1----:R-:W-:Y:S02]  /*12ab0*/  FFMA.FTZ R0, R28, c[0x0][0x2d0], -R3.reuse ;  /* 0x0000b4001c007a23 */ /* 0x102fe40000010803 */
[----:B------:R-:W1:Y:S04]  /*12ac0*/  LDSM.16.MT88.4 R28, [R196+0x800] ;  /* 0x00080000c41c783b */ /* 0x000e680000004200 */
[----:B------:R3:W5:Y:S02]  /*12ad0*/  MUFU.EX2 R220, R0 ;  /* 0x0000000000dc7308 */ /* 0x0007640000000800 */
[----:B---3--:R-:W-:Y:S01]  /*12ae0*/  FFMA.FTZ R0, R35, c[0x0][0x2d0], -R3 ;  /* 0x0000b40023007a23 */ /* 0x008fe20000010803 */
[----:B-----5:R-:W-:Y:S01]  /*12af0*/  F2FP.BF16.PACK_AB R13, R220, R184 ;  /* 0x000000b8dc0d723e */ /* 0x020fe200000010ff */
[----:B------:R-:W-:-:S04]  /*12b00*/  FADD.FTZ R3, R162, R161 ;  /* 0x000000a1a2037221 */ /* 0x000fc80000010000 */
[----:B------:R3:W5:Y:S01]  /*12b10*/  MUFU.EX2 R223, R0 ;  /* 0x0000000000df7308 */ /* 0x0007620000000800 */
[----:B------:R-:W-:-:S04]  /*12b20*/  FADD.FTZ R3, R164, R3 ;  /* 0x00000003a4037221 */ /* 0x000fc80000010000 */
[----:B------:R-:W-:-:S03]  /*12b30*/  FADD.FTZ R80, R172, R3 ;  /* 0x00000003ac507221 */ /* 0x000fc60000010000 */
[----:B------:R-:W-:Y:S01]  /*12b40*/  MUFU.EX2 R162, R155 ;  /* 0x0000009b00a27308 */ /* 0x000fe20000000800 */
[----:B---3--:R-:W-:Y:S01]  /*12b50*/  FFMA.FTZ R0, R11, c[0x0][0x2d0], -R2 ;  /* 0x0000b4000b007a23 */ /* 0x008fe20000010802 */
[----:B-----5:R-:W-:-:S06]  /*12b60*/  F2FP.BF16.PACK_AB R15, R223, R221 ;  /* 0x000000dddf0f723e */ /* 0x020fcc00000010ff */
[----:B------:R3:W-:Y:S02]  /*12b70*/  MUFU.EX2 R150, R0 ;  /* 0x0000000000967308 */ /* 0x0007e40000000800 */
[----:B---3--:R-:W-:Y:S01]  /*12b80*/  FFMA.FTZ R0, R14, c[0x0][0x2d0], -R2 ;  /* 0x0000b4000e007a23 */ /* 0x008fe20000010802 */
[----:B------:R-:W-:-:S05]  /*12b90*/  F2FP.BF16.PACK_AB R14, R226, R224 ;  /* 0x000000e0e20e723e */ /* 0x000fca00000010ff */
[----:B------:R3:W5:Y:S02]  /*12ba0*/  MUFU.EX2 R149, R0 ;  /* 0x0000000000957308 */ /* 0x0007640000000800 */
[----:B---3--:R-:W-:-:S06]  /*12bb0*/  FFMA.FTZ R0, R19, c[0x0][0x2d0], -R2 ;  /* 0x0000b40013007a23 */ /* 0x008fcc0000010802 */
[----:B------:R3:W-:Y:S02]  /*12bc0*/  MUFU.EX2 R156, R0 ;  /* 0x00000000009c7308 */ /* 0x0007e40000000800 */
[----:B---3--:R-:W-:Y:S01]  /*12bd0*/  FFMA.FTZ R0, R22, c[0x0][0x2d0], -R2 ;  /* 0x0000b40016007a23 */ /* 0x008fe20000010802 */
[----:B------:R-:W-:-:S05]  /*12be0*/  F2FP.BF16.PACK_AB R22, R172, R164 ;  /* 0x000000a4ac16723e */ /* 0x000fca00000010ff */
[----:B------:R-:W-:Y:S08]  /*12bf0*/  MUFU.EX2 R164, R154 ;  /* 0x0000009a00a47308 */ /* 0x000ff00000000800 */
[----:B------:R3:W-:Y:S02]  /*12c00*/  MUFU.EX2 R159, R0 ;  /* 0x00000000009f7308 */ /* 0x0007e40000000800 */
[----:B---3--:R-:W-:-:S06]  /*12c10*/  FFMA.FTZ R0, R24, c[0x0][0x2d0], -R2 ;  /* 0x0000b40018007a23 */ /* 0x008fcc0000010802 */
[----:B------:R3:W-:Y:S02]  /*12c20*/  MUFU.EX2 R175, R0 ;  /* 0x0000000000af7308 */ /* 0x0007e40000000800 */
[----:B---3--:R-:W-:-:S06]  /*12c30*/  FFMA.FTZ R0, R27, c[0x0][0x2d0], -R2 ;  /* 0x0000b4001b007a23 */ /* 0x008fcc0000010802 */
[----:B------:R3:W-:Y:S02]  /*12c40*/  MUFU.EX2 R217, R0 ;  /* 0x0000000000d97308 */ /* 0x0007e40000000800 */
[----:B---3--:R-:W-:-:S05]  /*12c50*/  FMUL.FTZ R0, R68, c[0x0][0x2d0] ;  /* 0x0000b40044007a20 */ /* 0x008fca0000410000 */
[----:B------:R-:W-:-:S05]  /*12c60*/  FSEL R0, R0, RZ, P0 ;  /* 0x000000ff00007208 */ /* 0x000fca0000000000 */
[--C-:B------:R-:W-:Y:S02]  /*12c70*/  FFMA.FTZ R5, R9, c[0x0][0x2d0], -R0.reuse ;  /* 0x0000b40009057a23 */ /* 0x100fe40000010800 */
[--C-:B------:R-:W-:Y:S01]  /*12c80*/  FFMA.FTZ R6, R21, c[0x0][0x2d0], -R0.reuse ;  /* 0x0000b40015067a23 */ /* 0x100fe20000010800 */
[----:B------:R-:W-:Y:S01]  /*12c90*/  F2FP.BF16.PACK_AB R21, R157, R158 ;  /* 0x0000009e9d15723e */ /* 0x000fe200000010ff */
[----:B------:R3:W-:Y:S01]  /*12ca0*/  MUFU.EX2 R151, R5 ;  /* 0x0000000500977308 */ /* 0x0007e20000000800 */
[--C-:B------:R-:W-:Y:S02]  /*12cb0*/  FFMA.FTZ R89, R72, c[0x0][0x2d0], -R0.reuse ;  /* 0x0000b40048597a23 */ /* 0x100fe40000010800 */
[--C-:B------:R-:W-:Y:S02]  /*12cc0*/  FFMA.FTZ R87, R62, c[0x0][0x2d0], -R0.reuse ;  /* 0x0000b4003e577a23 */ /* 0x100fe40000010800 */
[--C-:B------:R-:W-:Y:S01]  /*12cd0*/  FFMA.FTZ R179, R61, c[0x0][0x2d0], -R0.reuse ;  /* 0x0000b4003db37a23 */ /* 0x100fe20000010800 */
[----:B----4-:R-:W-:Y:S01]  /*12ce0*/  HMMA.16816.F32.BF16 R36, R20, R44, RZ ;  /* 0x0000002c1424723c */ /* 0x010fe200000418ff */
[--C-:B------:R-:W-:Y:S01]  /*12cf0*/  FFMA.FTZ R178, R60, c[0x0][0x2d0], -R0.reuse ;  /* 0x0000b4003cb27a23 */ /* 0x100fe20000010800 */
[----:B------:R-:W-:Y:S01]  /*12d00*/  MUFU.EX2 R214, R6 ;  /* 0x0000000600d67308 */ /* 0x000fe20000000800 */
[----:B------:R-:W-:-:S02]  /*12d10*/  FFMA.FTZ R177, R55, c[0x0][0x2d0], -R0 ;  /* 0x0000b40037b17a23 */ /* 0x000fc40000010800 */
[--C-:B------:R-:W-:Y:S02]  /*12d20*/  FFMA.FTZ R176, R54, c[0x0][0x2d0], -R0.reuse ;  /* 0x0000b40036b07a23 */ /* 0x100fe40000010800 */
[----:B---3--:R-:W-:-:S03]  /*12d30*/  FFMA.FTZ R5, R10, c[0x0][0x2d0], -R0 ;  /* 0x0000b4000a057a23 */ /* 0x008fc60000010800 */
[----:B------:R-:W-:Y:S01]  /*12d40*/  MUFU.EX2 R161, R89 ;  /* 0x0000005900a17308 */ /* 0x000fe20000000800 */
[----:B------:R-:W-:Y:S07]  /*12d50*/  HMMA.16816.F32.BF16 R8, R20, R48, RZ ;  /* 0x000000301408723c */ /* 0x000fee00000418ff */
[----:B------:R3:W4:Y:S06]  /*12d60*/  MUFU.EX2 R148, R5 ;  /* 0x0000000500947308 */ /* 0x00072c0000000800 */
[----:B-1----:R-:W-:Y:S01]  /*12d70*/  HMMA.16816.F32.BF16 R136, R12, R28, R36 ;  /* 0x0000001c0c88723c */ /* 0x002fe20000041824 */
[----:B------:R-:W-:Y:S01]  /*12d80*/  LDSM.16.MT88.4 R36, [R193+0x800] ;  /* 0x00080000c124783b */ /* 0x000fe20000004200 */
[----:B------:R-:W-:Y:S01]  /*12d90*/  MUFU.EX2 R172, R87 ;  /* 0x0000005700ac7308 */ /* 0x000fe20000000800 */
[----:B---3--:R-:W-:Y:S01]  /*12da0*/  FFMA.FTZ R5, R16, c[0x0][0x2d0], -R0 ;  /* 0x0000b40010057a23 */ /* 0x008fe20000010800 */
[----:B-----5:R-:W-:-:S07]  /*12db0*/  F2FP.BF16.PACK_AB R16, R149, R150 ;  /* 0x000000969510723e */ /* 0x020fce00000010ff */
[----:B------:R-:W-:Y:S01]  /*12dc0*/  HMMA.16816.F32.BF16 R120, R12, R40, R8 ;  /* 0x000000280c78723c */ /* 0x000fe20000041808 */
[----:B----4-:R-:W-:Y:S01]  /*12dd0*/  F2FP.BF16.PACK_AB R17, R148, R151 ;  /* 0x000000979411723e */ /* 0x010fe200000010ff */
[----:B------:R1:W-:Y:S01]  /*12de0*/  MUFU.EX2 R173, R5 ;  /* 0x0000000500ad7308 */ /* 0x0003e20000000800 */
[----:B------:R-:W-:-:S04]  /*12df0*/  FADD.FTZ R86, R151, R148 ;  /* 0x0000009497567221 */ /* 0x000fc80000010000 */
[----:B------:R-:W-:Y:S02]  /*12e00*/  F2FP.BF16.PACK_AB R8, R217, R175 ;  /* 0x000000afd908723e */ /* 0x000fe400000010ff */
[----:B------:R-:W-:Y:S01]  /*12e10*/  F2FP.BF16.PACK_AB R10, R227, R219 ;  /* 0x000000dbe30a723e */ /* 0x000fe200000010ff */
[----:B------:R-:W-:Y:S01]  /*12e20*/  MUFU.EX2 R87, R167 ;  /* 0x000000a700577308 */ /* 0x000fe20000000800 */
[----:B-1----:R-:W-:Y:S01]  /*12e30*/  FFMA.FTZ R5, R18, c[0x0][0x2d0], -R0 ;  /* 0x0000b40012057a23 */ /* 0x002fe20000010800 */
[----:B------:R-:W-:-:S06]  /*12e40*/  F2FP.BF16.PACK_AB R18, R159, R156 ;  /* 0x0000009c9f12723e */ /* 0x000fcc00000010ff */
[----:B------:R-:W-:Y:S08]  /*12e50*/  MUFU.EX2 R89, R169 ;  /* 0x000000a900597308 */ /* 0x000ff00000000800 */
[----:B------:R1:W3:Y:S02]  /*12e60*/  MUFU.EX2 R186, R5 ;  /* 0x0000000500ba7308 */ /* 0x0002e40000000800 */
[----:B-1----:R-:W-:Y:S01]  /*12e70*/  FFMA.FTZ R5, R32, c[0x0][0x2d0], -R0 ;  /* 0x0000b40020057a23 */ /* 0x002fe20000010800 */
[----:B---3--:R-:W-:-:S05]  /*12e80*/  F2FP.BF16.PACK_AB R19, R186, R173 ;  /* 0x000000adba13723e */ /* 0x008fca00000010ff */
[----:B------:R1:W3:Y:S02]  /*12e90*/  MUFU.EX2 R215, R5 ;  /* 0x0000000500d77308 */ /* 0x0002e40000000800 */
[C---:B------:R-:W-:Y:S08]  /*12ea0*/  HMMA.16816.F32.BF16 R32, R16.reuse, R48, RZ ;  /* 0x000000301020723c */ /* 0x040ff000000418ff */
[----:B------:R-:W-:Y:S01]  /*12eb0*/  HMMA.16816.F32.BF16 R24, R16, R44, RZ ;  /* 0x0000002c1018723c */ /* 0x000fe200000418ff */
[----:B-1----:R-:W-:Y:S01]  /*12ec0*/  FFMA.FTZ R5, R52, c[0x0][0x2d0], -R0 ;  /* 0x0000b40034057a23 */ /* 0x002fe20000010800 */
[----:B---3--:R-:W-:-:S03]  /*12ed0*/  F2FP.BF16.PACK_AB R9, R215, R214 ;  /* 0x000000d6d709723e */ /* 0x008fc600000010ff */
[----:B------:R1:W-:Y:S02]  /*12ee0*/  MUFU.EX2 R218, R5 ;  /* 0x0000000500da7308 */ /* 0x0003e40000000800 */
[----:B-1----:R-:W-:-:S06]  /*12ef0*/  FFMA.FTZ R5, R53, c[0x0][0x2d0], -R0 ;  /* 0x0000b40035057a23 */ /* 0x002fcc0000010800 */
[----:B------:R-:W1:Y:S02]  /*12f00*/  MUFU.EX2 R225, R5 ;  /* 0x0000000500e17308 */ /* 0x000e640000000800 */
[----:B-1----:R-:W-:-:S07]  /*12f10*/  F2FP.BF16.PACK_AB R11, R225, R218 ;  /* 0x000000dae10b723e */ /* 0x002fce00000010ff */
[C---:B------:R-:W-:Y:S01]  /*12f20*/  HMMA.16816.F32.BF16 R128, R8.reuse, R40, R32 ;  /* 0x000000280880723c */ /* 0x040fe20000041820 */
[----:B------:R-:W1:Y:S06]  /*12f30*/  LDSM.16.MT88.4 R32, [R193] ;  /* 0x00000000c120783b */ /* 0x000e6c0000004200 */
[----:B------:R-:W-:Y:S01]  /*12f40*/  FFMA.FTZ R41, R88, c[0x0][0x2d0], -R2 ;  /* 0x0000b40058297a23 */ /* 0x000fe20000010802 */
[----:B------:R-:W-:Y:S01]  /*12f50*/  HMMA.16816.F32.BF16 R132, R8, R28, R24 ;  /* 0x0000001c0884723c */ /* 0x000fe20000041818 */
[----:B------:R-:W-:Y:S02]  /*12f60*/  FFMA.FTZ R88, R63, c[0x0][0x2d0], -R0 ;  /* 0x0000b4003f587a23 */ /* 0x000fe40000010800 */
[----:B------:R-:W-:Y:S01]  /*12f70*/  FFMA.FTZ R40, R92, c[0x0][0x2d0], -R2 ;  /* 0x0000b4005c287a23 */ /* 0x000fe20000010802 */
[----:B------:R-:W-:Y:S01]  /*12f80*/  MUFU.EX2 R209, R41 ;  /* 0x0000002900d17308 */ /* 0x000fe20000000800 */
[----:B------:R-:W-:-:S02]  /*12f90*/  FADD.FTZ R2, R158, R157 ;  /* 0x0000009d9e027221 */ /* 0x000fc40000010000 */
[--C-:B------:R-:W-:Y:S02]  /*12fa0*/  FFMA.FTZ R29, R58, c[0x0][0x2d0], -R0.reuse ;  /* 0x0000b4003a1d7a23 */ /* 0x100fe40000010800 */
        /* <DEDUP_REMOVED lines=10> */
[-C--:B-1----:R-:W-:Y:S06]  /*13050*/  HMMA.16816.F32.BF16 R24, R20, R32.reuse, RZ ;  /* 0x000000201418723c */ /* 0x082fec00000418ff */
[----:B------:R-:W-:Y:S02]  /*13060*/  MUFU.EX2 R191, R29 ;  /* 0x0000001d00bf7308 */ /* 0x000fe40000000800 */
[----:B------:R-:W-:Y:S06]  /*13070*/  HMMA.16816.F32.BF16 R4, R16, R32, RZ ;  /* 0x000000201004723c */ /* 0x000fec00000418ff */
[----:B------:R-:W-:Y:S08]  /*13080*/  MUFU.EX2 R210, R28 ;  /* 0x0000001c00d27308 */ /* 0x000ff00000000800 */
[----:B------:R-:W-:Y:S02]  /*13090*/  MUFU.EX2 R185, R141 ;  /* 0x0000008d00b97308 */ /* 0x000fe40000000800 */
[-C--:B------:R-:W-:Y:S01]  /*130a0*/  HMMA.16816.F32.BF16 R116, R12, R36.reuse, R24 ;  /* 0x000000240c74723c */ /* 0x080fe20000041818 */
[----:B------:R-:W1:Y:S05]  /*130b0*/  LDSM.16.MT88.4 R24, [R195] ;  /* 0x00000000c318783b */ /* 0x000e6a0000004200 */
[----:B------:R-:W-:Y:S02]  /*130c0*/  MUFU.EX2 R163, R88 ;  /* 0x0000005800a37308 */ /* 0x000fe40000000800 */
[----:B------:R-:W-:Y:S06]  /*130d0*/  HMMA.16816.F32.BF16 R112, R8, R36, R4 ;  /* 0x000000240870723c */ /* 0x000fec0000041804 */
[----:B------:R-:W-:Y:S01]  /*130e0*/  MUFU.EX2 R88, R170 ;  /* 0x000000aa00587308 */ /* 0x000fe20000000800 */
[----:B------:R-:W-:-:S02]  /*130f0*/  FADD.FTZ R4, R150, R149 ;  /* 0x0000009596047221 */ /* 0x000fc40000010000 */
[--C-:B------:R-:W-:Y:S02]  /*13100*/  FFMA.FTZ R37, R56, c[0x0][0x2d0], -R0.reuse ;  /* 0x0000b40038257a23 */ /* 0x100fe40000010800 */
[----:B------:R-:W-:-:S03]  /*13110*/  FFMA.FTZ R36, R57, c[0x0][0x2d0], -R0 ;  /* 0x0000b40039247a23 */ /* 0x000fc60000010800 */
[----:B------:R-:W-:Y:S01]  /*13120*/  MUFU.EX2 R150, R65 ;  /* 0x0000004100967308 */ /* 0x000fe20000000800 */
[----:B------:R-:W-:Y:S02]  /*13130*/  FFMA.FTZ R149, R73, c[0x0][0x2d0], -R0 ;  /* 0x0000b40049957a23 */ /* 0x000fe40000010800 */
[----:B------:R-:W-:Y:S02]  /*13140*/  FADD.FTZ R0, R156, R4 ;  /* 0x000000049c007221 */ /* 0x000fe40000010000 */
[----:B------:R-:W3:Y:S02]  /*13150*/  LDSM.16.MT88.4 R4, [R195+0x800] ;  /* 0x00080000c304783b */ /* 0x000ee40000004200 */
[----:B------:R-:W-:Y:S01]  /*13160*/  FADD.FTZ R3, R159, R0 ;  /* 0x000000009f037221 */ /* 0x000fe20000010000 */
[----:B------:R-:W-:Y:S01]  /*13170*/  MUFU.EX2 R156, R64 ;  /* 0x00000040009c7308 */ /* 0x000fe20000000800 */
[----:B------:R-:W-:-:S04]  /*13180*/  FADD.FTZ R0, R184, R79 ;  /* 0x0000004fb8007221 */ /* 0x000fc80000010000 */
[----:B------:R-:W-:-:S03]  /*13190*/  FADD.FTZ R0, R220, R0 ;  /* 0x00000000dc007221 */ /* 0x000fc60000010000 */
[----:B------:R-:W-:Y:S01]  /*131a0*/  MUFU.EX2 R159, R76 ;  /* 0x0000004c009f7308 */ /* 0x000fe20000000800 */
[----:B------:R-:W-:Y:S01]  /*131b0*/  FADD.FTZ R0, R221, R0 ;  /* 0x00000000dd007221 */ /* 0x000fe20000010000 */
[----:B-1----:R-:W-:Y:S03]  /*131c0*/  HMMA.16816.F32.BF16 R52, R16, R24, RZ ;  /* 0x000000181034723c */ /* 0x002fe600000418ff */
[----:B------:R-:W-:-:S03]  /*131d0*/  FADD.FTZ R0, R223, R0 ;  /* 0x00000000df007221 */ /* 0x000fc60000010000 */
[----:B------:R-:W-:Y:S02]  /*131e0*/  MUFU.EX2 R148, R37 ;  /* 0x0000002500947308 */ /* 0x000fe40000000800 */
[----:B------:R-:W-:Y:S06]  /*131f0*/  HMMA.16816.F32.BF16 R56, R20, R24, RZ ;  /* 0x000000181438723c */ /* 0x000fec00000418ff */
[----:B------:R-:W1:Y:S08]  /*13200*/  MUFU.EX2 R25, R78 ;  /* 0x0000004e00197308 */ /* 0x000e700000000800 */
[----:B------:R-:W4:Y:S02]  /*13210*/  MUFU.EX2 R151, R36 ;  /* 0x0000002400977308 */ /* 0x000f240000000800 */
[----:B---3--:R-:W-:Y:S06]  /*13220*/  HMMA.16816.F32.BF16 R104, R8, R4, R52 ;  /* 0x000000040868723c */ /* 0x008fec0000041834 */
[----:B------:R-:W-:Y:S01]  /*13230*/  MUFU.EX2 R184, R142 ;  /* 0x0000008e00b87308 */ /* 0x000fe20000000800 */
[----:B-1----:R-:W-:Y:S01]  /*13240*/  FADD.FTZ R0, R25, R0 ;  /* 0x0000000019007221 */ /* 0x002fe20000010000 */
[----:B------:R-:W-:Y:S03]  /*13250*/  HMMA.16816.F32.BF16 R52, R16, R50, RZ ;  /* 0x000000321034723c */ /* 0x000fe600000418ff */
[----:B------:R-:W-:-:S03]  /*13260*/  FADD.FTZ R0, R157, R0 ;  /* 0x000000009d007221 */ /* 0x000fc60000010000 */
[----:B------:R-:W-:Y:S01]  /*13270*/  MUFU.EX2 R160, R149 ;  /* 0x0000009500a07308 */ /* 0x000fe20000000800 */
[----:B------:R-:W-:Y:S01]  /*13280*/  FADD.FTZ R0, R158, R0 ;  /* 0x000000009e007221 */ /* 0x000fe20000010000 */
[----:B------:R-:W-:Y:S03]  /*13290*/  HMMA.16816.F32.BF16 R108, R12, R4, R56 ;  /* 0x000000040c6c723c */ /* 0x000fe60000041838 */
[----:B------:R-:W-:-:S04]  /*132a0*/  FADD.FTZ R0, R212, R0 ;  /* 0x00000000d4007221 */ /* 0x000fc80000010000 */
[----:B------:R-:W-:Y:S01]  /*132b0*/  F2FP.BF16.PACK_AB R4, R156, R150 ;  /* 0x000000969c04723e */ /* 0x000fe200000010ff */
[----:B------:R-:W-:Y:S01]  /*132c0*/  HMMA.16816.F32.BF16 R48, R20, R50, RZ ;  /* 0x000000321430723c */ /* 0x000fe200000418ff */
[----:B----4-:R-:W-:-:S07]  /*132d0*/  F2FP.BF16.PACK_AB R5, R151, R148 ;  /* 0x000000949705723e */ /* 0x010fce00000010ff */
        /* <DEDUP_REMOVED lines=13> */
[----:B------:R-:W3:Y:S07]  /*133b0*/  MUFU.EX2 R26, R77 ;  /* 0x0000004d001a7308 */ /* 0x000eee0000000800 */
[----:B------:R-:W-:Y:S01]  /*133c0*/  HMMA.16816.F32.BF16 R72, R8, R38, R52 ;  /* 0x000000260848723c */ /* 0x000fe20000041834 */
[----:B------:R-:W-:Y:S01]  /*133d0*/  MUFU.EX2 R27, R171 ;  /* 0x000000ab001b7308 */ /* 0x000fe20000000800 */
[----:B---3--:R-:W-:-:S04]  /*133e0*/  FADD.FTZ R2, R26, R2 ;  /* 0x000000021a027221 */ /* 0x008fc80000010000 */
[----:B------:R-:W-:-:S10]  /*133f0*/  FADD.FTZ R2, R159, R2 ;  /* 0x000000029f027221 */ /* 0x000fd40000010000 */
[----:B------:R-:W-:Y:S01]  /*13400*/  HMMA.16816.F32.BF16 R92, R8, R6, R16 ;  /* 0x00000006085c723c */ /* 0x000fe20000041810 */
[----:B------:R-:W-:-:S04]  /*13410*/  FADD.FTZ R2, R190, R2 ;  /* 0x00000002be027221 */ /* 0x000fc80000010000 */
[----:B------:R-:W-:Y:S02]  /*13420*/  FADD.FTZ R2, R213, R2 ;  /* 0x00000002d5027221 */ /* 0x000fe40000010000 */
        /* <DEDUP_REMOVED lines=10> */
[----:B------:R-:W-:-:S02]  /*134d0*/  F2FP.BF16.PACK_AB R7, R210, R191 ;  /* 0x000000bfd207723e */ /* 0x000fc400000010ff */
[----:B------:R-:W-:Y:S01]  /*134e0*/  F2FP.BF16.PACK_AB R158, R89, R88 ;  /* 0x00000058599e723e */ /* 0x000fe200000010ff */
[----:B-1----:R-:W-:Y:S01]  /*134f0*/  HMMA.16816.F32.BF16 R64, R8, R12, R120 ;  /* 0x0000000c0840723c */ /* 0x002fe20000041878 */
[----:B------:R-:W-:Y:S01]  /*13500*/  FADD.FTZ R3, R215, R3 ;  /* 0x00000003d7037221 */ /* 0x000fe20000010000 */
[----:B------:R-:W-:Y:S03]  /*13510*/  MUFU.EX2 R173, R153 ;  /* 0x0000009900ad7308 */ /* 0x000fe60000000800 */
        /* <DEDUP_REMOVED lines=10> */
[----:B------:R-:W1:Y:S01]  /*135c0*/  LDSM.16.MT88.4 R12, [R196+0x1000] ;  /* 0x00100000c40c783b */ /* 0x000e620000004200 */
[----:B------:R-:W3:Y:S01]  /*135d0*/  MUFU.EX2 R86, R165 ;  /* 0x000000a500567308 */ /* 0x000ee20000000800 */
[----:B------:R-:W-:-:S04]  /*135e0*/  FADD.FTZ R3, R210, R3 ;  /* 0x00000003d2037221 */ /* 0x000fc80000010000 */
[----:B------:R-:W-:-:S03]  /*135f0*/  FADD.FTZ R3, R160, R3 ;  /* 0x00000003a0037221 */ /* 0x000fc60000010000 */
[----:B------:R-:W-:Y:S01]  /*13600*/  MUFU.EX2 R26, R174 ;  /* 0x000000ae001a7308 */ /* 0x000fe20000000800 */
[----:B------:R-:W-:-:S04]  /*13610*/  FADD.FTZ R3, R161, R3 ;  /* 0x00000003a1037221 */ /* 0x000fc80000010000 */
[----:B------:R-:W-:Y:S01]  /*13620*/  FADD.FTZ R3, R163, R3 ;  /* 0x00000003a3037221 */ /* 0x000fe20000010000 */
[----:B---3--:R-:W-:Y:S01]  /*13630*/  F2FP.BF16.PACK_AB R157, R86, R25 ;  /* 0x00000019569d723e */ /* 0x008fe200000010ff */
[-C--:B-1----:R-:W-:Y:S08]  /*13640*/  HMMA.16816.F32.BF16 R52, R8, R12.reuse, R136 ;  /* 0x0000000c0834723c */ /* 0x082ff00000041888 */
[C---:B------:R-:W-:Y:S08]  /*13650*/  HMMA.16816.F32.BF16 R96, R4.reuse, R12, R132 ;  /* 0x0000000c0460723c */ /* 0x040ff00000041884 */
[-C--:B------:R-:W-:Y:S08]  /*13660*/  HMMA.16816.F32.BF16 R80, R4, R14.reuse, R60 ;  /* 0x0000000e0450723c */ /* 0x080ff0000004183c */
[C---:B------:R-:W-:Y:S01]  /*13670*/  HMMA.16816.F32.BF16 R48, R8.reuse, R14, R44 ;  /* 0x0000000e0830723c */ /* 0x040fe2000004182c */
[----:B------:R-:W1:Y:S07]  /*13680*/  LDSM.16.MT88.4 R12, [R193+0x1000] ;  /* 0x00100000c10c783b */ /* 0x000e6e0000004200 */
[-C--:B-1----:R-:W-:Y:S01]  /*13690*/  HMMA.16816.F32.BF16 R44, R8, R12.reuse, R116 ;  /* 0x0000000c082c723c */ /* 0x082fe20000041874 */
[----:B------:R-:W-:Y:S07]  /*136a0*/  LDSM.16.MT88.4 R116, [R192+0x2000] ;  /* 0x00200000c074783b */ /* 0x000fee0000004200 */
[C---:B------:R-:W-:Y:S08]  /*136b0*/  HMMA.16816.F32.BF16 R76, R4.reuse, R12, R112 ;  /* 0x0000000c044c723c */ /* 0x040ff00000041870 */
[-C--:B------:R-:W-:Y:S08]  /*136c0*/  HMMA.16816.F32.BF16 R72, R4, R14.reuse, R72 ;  /* 0x0000000e0448723c */ /* 0x080ff00000041848 */
[----:B------:R-:W-:Y:S01]  /*136d0*/  HMMA.16816.F32.BF16 R32, R8, R14, R32 ;  /* 0x0000000e0820723c */ /* 0x000fe20000041820 */
[----:B------:R-:W1:Y:S07]  /*136e0*/  LDSM.16.MT88.4 R12, [R195+0x1000] ;  /* 0x00100000c30c783b */ /* 0x000e6e0000004200 */
[C---:B-1----:R-:W-:Y:S08]  /*136f0*/  HMMA.16816.F32.BF16 R60, R4.reuse, R12, R104 ;  /* 0x0000000c043c723c */ /* 0x042ff00000041868 */
[----:B------:R-:W-:Y:S01]  /*13700*/  HMMA.16816.F32.BF16 R40, R4, R14, R92 ;  /* 0x0000000e0428723c */ /* 0x000fe2000004185c */
[----:B------:R-:W1:Y:S06]  /*13710*/  MUFU.EX2 R93, R146 ;  /* 0x00000092005d7308 */ /* 0x000e6c0000000800 */
[----:B------:R-:W-:Y:S01]  /*13720*/  FADD.FTZ R4, R217, R16 ;  /* 0x00000010d9047221 */ /* 0x000fe20000010000 */
[C---:B------:R-:W-:Y:S01]  /*13730*/  HMMA.16816.F32.BF16 R36, R8.reuse, R12, R108 ;  /* 0x0000000c0824723c */ /* 0x040fe2000004186c */
[----:B------:R-:W3:Y:S01]  /*13740*/  LDSM.16.MT88.4 R16, [R196+0x1800] ;  /* 0x00180000c410783b */ /* 0x000ee20000004200 */
[----:B------:R-:W4:Y:S01]  /*13750*/  MUFU.EX2 R92, R140 ;  /* 0x0000008c005c7308 */ /* 0x000f220000000800 */
[----:B------:R-:W-:Y:S01]  /*13760*/  FADD.FTZ R24, R219, R4 ;  /* 0x00000004db187221 */ /* 0x000fe20000010000 */
[----:B------:R-:W-:Y:S01]  /*13770*/  F2FP.BF16.PACK_AB R6, R189, R188 ;  /* 0x000000bcbd06723e */ /* 0x000fe200000010ff */
[----:B------:R-:W-:Y:S01]  /*13780*/  LDSM.16.MT88.4 R108, [R196+0x2000] ;  /* 0x00200000c46c783b */ /* 0x000fe20000004200 */
[----:B------:R-:W-:Y:S01]  /*13790*/  F2FP.BF16.PACK_AB R7, R186, R184 ;  /* 0x000000b8ba07723e */ /* 0x000fe200000010ff */
[----:B------:R-:W-:Y:S01]  /*137a0*/  FADD.FTZ R24, R227, R24 ;  /* 0x00000018e3187221 */ /* 0x000fe20000010000 */
[----:B------:R-:W-:Y:S01]  /*137b0*/  HMMA.16816.F32.BF16 R28, R8, R14, R20 ;  /* 0x0000000e081c723c */ /* 0x000fe20000041814 */
[----:B------:R-:W5:Y:S01]  /*137c0*/  LDSM.16.MT88.4 R20, [R192+0x1800] ;  /* 0x00180000c014783b */ /* 0x000f620000004200 */
[----:B-1----:R-:W-:-:S03]  /*137d0*/  F2FP.BF16.PACK_AB R4, R187, R93 ;  /* 0x0000005dbb04723e */ /* 0x002fc600000010ff */
[----:B------:R-:W1:Y:S04]  /*137e0*/  LDSM.16.MT88.4 R12, [R193+0x1800] ;  /* 0x00180000c10c783b */ /* 0x000e680000004200 */
[----:B------:R-:W1:Y:S01]  /*137f0*/  LDSM.16.MT88.4 R8, [R195+0x1800] ;  /* 0x00180000c308783b */ /* 0x000e620000004200 */
[----:B----4-:R-:W-:-:S07]  /*13800*/  F2FP.BF16.PACK_AB R5, R185, R92 ;  /* 0x0000005cb905723e */ /* 0x010fce00000010ff */
[C---:B---3--:R-:W-:Y:S08]  /*13810*/  HMMA.16816.F32.BF16 R52, R4.reuse, R16, R52 ;  /* 0x000000100434723c */ /* 0x048ff00000041834 */
[C---:B-----5:R-:W-:Y:S08]  /*13820*/  HMMA.16816.F32.BF16 R64, R4.reuse, R20, R64 ;  /* 0x000000140440723c */ /* 0x060ff00000041840 */
[C---:B------:R-:W-:Y:S08]  /*13830*/  HMMA.16816.F32.BF16 R56, R4.reuse, R22, R56 ;  /* 0x000000160438723c */ /* 0x040ff00000041838 */
[C---:B------:R-:W-:Y:S08]  /*13840*/  HMMA.16816.F32.BF16 R48, R4.reuse, R18, R48 ;  /* 0x000000120430723c */ /* 0x040ff00000041830 */
[C---:B-1----:R-:W-:Y:S08]  /*13850*/  HMMA.16816.F32.BF16 R44, R4.reuse, R12, R44 ;  /* 0x0000000c042c723c */ /* 0x042ff0000004182c */
[C---:B------:R-:W-:Y:S08]  /*13860*/  HMMA.16816.F32.BF16 R32, R4.reuse, R14, R32 ;  /* 0x0000000e0420723c */ /* 0x040ff00000041820 */
[C---:B------:R-:W-:Y:S08]  /*13870*/  HMMA.16816.F32.BF16 R36, R4.reuse, R8, R36 ;  /* 0x000000080424723c */ /* 0x040ff00000041824 */
[----:B------:R-:W-:Y:S07]  /*13880*/  HMMA.16816.F32.BF16 R28, R4, R10, R28 ;  /* 0x0000000a041c723c */ /* 0x000fee000004181c */
[----:B------:R-:W-:-:S02]  /*13890*/  F2FP.BF16.PACK_AB R4, R164, R162 ;  /* 0x000000a2a404723e */ /* 0x000fc400000010ff */
[----:B------:R-:W-:Y:S02]  /*138a0*/  F2FP.BF16.PACK_AB R6, R175, R173 ;  /* 0x000000adaf06723e */ /* 0x000fe400000010ff */
[----:B------:R-:W-:Y:S02]  /*138b0*/  F2FP.BF16.PACK_AB R5, R161, R160 ;  /* 0x000000a0a105723e */ /* 0x000fe400000010ff */
[----:B------:R-:W-:-:S07]  /*138c0*/  F2FP.BF16.PACK_AB R7, R172, R163 ;  /* 0x000000a3ac07723e */ /* 0x000fce00000010ff */
[C---:B------:R-:W-:Y:S08]  /*138d0*/  HMMA.16816.F32.BF16 R120, R4.reuse, R20, R120 ;  /* 0x000000140478723c */ /* 0x040ff00000041878 */
[C---:B------:R-:W-:Y:S01]  /*138e0*/  HMMA.16816.F32.BF16 R20, R4.reuse, R22, R100 ;  /* 0x000000160414723c */ /* 0x040fe20000041864 */
[----:B------:R-:W1:Y:S07]  /*138f0*/  LDSM.16.MT88.4 R100, [R193+0x2000] ;  /* 0x00200000c164783b */ /* 0x000e6e0000004200 */
[C---:B------:R-:W-:Y:S01]  /*13900*/  HMMA.16816.F32.BF16 R96, R4.reuse, R16, R96 ;  /* 0x000000100460723c */ /* 0x040fe20000041860 */
[----:B------:R-:W-:Y:S07]  /*13910*/  MUFU.EX2 R17, R180 ;  /* 0x000000b400117308 */ /* 0x000fee0000000800 */
[C---:B------:R-:W-:Y:S01]  /*13920*/  HMMA.16816.F32.BF16 R80, R4.reuse, R18, R80 ;  /* 0x000000120450723c */ /* 0x040fe20000041850 */
[----:B------:R-:W3:Y:S07]  /*13930*/  MUFU.EX2 R19, R168 ;  /* 0x000000a800137308 */ /* 0x000eee0000000800 */
[C---:B------:R-:W-:Y:S01]  /*13940*/  HMMA.16816.F32.BF16 R76, R4.reuse, R12, R76 ;  /* 0x0000000c044c723c */ /* 0x040fe2000004184c */
[----:B------:R-:W-:Y:S07]  /*13950*/  MUFU.EX2 R13, R182 ;  /* 0x000000b6000d7308 */ /* 0x000fee0000000800 */
[----:B------:R-:W-:Y:S01]  /*13960*/  HMMA.16816.F32.BF16 R72, R4, R14, R72 ;  /* 0x0000000e0448723c */ /* 0x000fe20000041848 */
[----:B------:R-:W4:Y:S01]  /*13970*/  MUFU.EX2 R15, R181 ;  /* 0x000000b5000f7308 */ /* 0x000f220000000800 */
[----:B---3--:R-:W-:-:S06]  /*13980*/  F2FP.BF16.PACK_AB R159, R26, R19 ;  /* 0x000000131a9f723e */ /* 0x008fcc00000010ff */
[C---:B------:R-:W-:Y:S01]  /*13990*/  HMMA.16816.F32.BF16 R60, R4.reuse, R8, R60 ;  /* 0x00000008043c723c */ /* 0x040fe2000004183c */
[----:B------:R-:W-:Y:S07]  /*139a0*/  MUFU.EX2 R12, R179 ;  /* 0x000000b3000c7308 */ /* 0x000fee0000000800 */
[----:B------:R-:W-:Y:S01]  /*139b0*/  HMMA.16816.F32.BF16 R40, R4, R10, R40 ;  /* 0x0000000a0428723c */ /* 0x000fe20000041828 */
[----:B------:R-:W3:Y:S01]  /*139c0*/  LDSM.16.MT88.4 R8, [R195+0x2000] ;  /* 0x00200000c308783b */ /* 0x000ee20000004200 */
[----:B------:R-:W5:Y:S01]  /*139d0*/  MUFU.EX2 R7, R183 ;  /* 0x000000b700077308 */ /* 0x000f620000000800 */
[----:B----4-:R-:W-:-:S04]  /*139e0*/  F2FP.BF16.PACK_AB R94, R17, R15 ;  /* 0x0000000f115e723e */ /* 0x010fc800000010ff */
[----:B------:R-:W-:Y:S02]  /*139f0*/  FADD.FTZ R4, R150, R24 ;  /* 0x0000001896047221 */ /* 0x000fe40000010000 */
[----:B------:R-:W-:Y:S01]  /*13a00*/  FADD.FTZ R5, R93, R2 ;  /* 0x000000025d057221 */ /* 0x000fe20000010000 */
[----:B------:R-:W4:Y:S01]  /*13a10*/  MUFU.EX2 R14, R178 ;  /* 0x000000b2000e7308 */ /* 0x000f220000000800 */
[----:B------:R-:W-:Y:S01]  /*13a20*/  FADD.FTZ R4, R156, R4 ;  /* 0x000000049c047221 */ /* 0x000fe20000010000 */
[----:B------:R-:W-:Y:S01]  /*13a30*/  F2FP.BF16.PACK_AB R156, R27, R87 ;  /* 0x000000571b9c723e */ /* 0x000fe200000010ff */
[----:B--2---:R-:W-:-:S04]  /*13a40*/  @P1 IMAD.HI.U32 R2, R231, c[0x0][0x2c8], RZ ;  /* 0x0000b200e7021a27 */ /* 0x004fc800078e00ff */
[----:B------:R-:W-:Y:S01]  /*13a50*/  FADD.FTZ R4, R209, R4 ;  /* 0x00000004d1047221 */ /* 0x000fe20000010000 */
[----:B------:R-:W-:Y:S01]  /*13a60*/  MUFU.EX2 R16, R177 ;  /* 0x000000b100107308 */ /* 0x000fe20000000800 */
[----:B------:R-:W-:Y:S01]  /*13a70*/  FADD.FTZ R6, R92, R0 ;  /* 0x000000005c067221 */ /* 0x000fe20000010000 */
[----:B------:R-:W-:Y:S01]  /*13a80*/  MOV R0, R231 ;  /* 0x000000e700007202 */ /* 0x000fe20000000f00 */
[----:B------:R-:W-:Y:S01]  /*13a90*/  FADD.FTZ R4, R211, R4 ;  /* 0x00000004d3047221 */ /* 0x000fe20000010000 */
[----:B------:R-:W-:Y:S01]  /*13aa0*/  @P1 SHF.R.U32.HI R0, RZ, c[0x0][0x2cc], R2 ;  /* 0x0000b300ff001a19 */ /* 0x000fe20000011602 */
[----:B------:R-:W-:Y:S01]  /*13ab0*/  FADD.FTZ R5, R187, R5 ;  /* 0x00000005bb057221 */ /* 0x000fe20000010000 */
[----:B-----5:R-:W-:Y:S01]  /*13ac0*/  F2FP.BF16.PACK_AB R92, R13, R7 ;  /* 0x000000070d5c723e */ /* 0x020fe200000010ff */
[----:B------:R-:W-:Y:S01]  /*13ad0*/  FADD.FTZ R6, R185, R6 ;  /* 0x00000006b9067221 */ /* 0x000fe20000010000 */
[----:B------:R-:W2:Y:S01]  /*13ae0*/  MUFU.EX2 R18, R176 ;  /* 0x000000b000127308 */ /* 0x000ea20000000800 */
[----:B------:R-:W-:Y:S01]  /*13af0*/  IADD3 R2, R230, R0, RZ ;  /* 0x00000000e6027210 */ /* 0x000fe20007ffe0ff */
[----:B------:R-:W-:Y:S01]  /*13b00*/  FADD.FTZ R0, R162, R4 ;  /* 0x00000004a2007221 */ /* 0x000fe20000010000 */
[----:B----4-:R-:W-:Y:S01]  /*13b10*/  F2FP.BF16.PACK_AB R93, R14, R12 ;  /* 0x0000000c0e5d723e */ /* 0x010fe200000010ff */
[----:B------:R-:W-:Y:S01]  /*13b20*/  HMMA.16816.F32.BF16 R128, R156, R116, R64 ;  /* 0x000000749c80723c */ /* 0x000fe20000041840 */
[----:B------:R-:W-:Y:S01]  /*13b30*/  FADD.FTZ R5, R188, R5 ;  /* 0x00000005bc057221 */ /* 0x000fe20000010000 */
[----:B------:R-:W-:Y:S01]  /*13b40*/  IADD3 R209, R228, -0x2, RZ ;  /* 0xfffffffee4d17810 */ /* 0x000fe20007ffe0ff */
[----:B------:R-:W-:-:S02]  /*13b50*/  FADD.FTZ R0, R164, R0 ;  /* 0x00000000a4007221 */ /* 0x000fc40000010000 */
[----:B------:R-:W-:Y:S02]  /*13b60*/  FADD.FTZ R6, R184, R6 ;  /* 0x00000006b8067221 */ /* 0x000fe40000010000 */
[----:B------:R-:W-:Y:S01]  /*13b70*/  FADD.FTZ R0, R173, R0 ;  /* 0x00000000ad007221 */ /* 0x000fe20000010000 */
[C---:B------:R-:W-:Y:S01]  /*13b80*/  HMMA.16816.F32.BF16 R132, R156.reuse, R118, R56 ;  /* 0x000000769c84723c */ /* 0x040fe20000041838 */
[----:B------:R-:W-:Y:S02]  /*13b90*/  FADD.FTZ R5, R189, R5 ;  /* 0x00000005bd057221 */ /* 0x000fe40000010000 */
[----:B------:R-:W-:Y:S01]  /*13ba0*/  FADD.FTZ R0, R175, R0 ;  /* 0x00000000af007221 */ /* 0x000fe20000010000 */
[----:B--2---:R-:W-:Y:S01]  /*13bb0*/  F2FP.BF16.PACK_AB R95, R18, R16 ;  /* 0x00000010125f723e */ /* 0x004fe200000010ff */
        /* <DEDUP_REMOVED lines=16> */
[----:B------:R-:W-:Y:S01]  /*13cc0*/  MOV R20, c[0x0][0x32c] ;  /* 0x0000cb0000147a02 */ /* 0x000fe20000000f00 */
[----:B------:R-:W-:Y:S01]  /*13cd0*/  HMMA.16816.F32.BF16 R140, R156, R110, R48 ;  /* 0x0000006e9c8c723c */ /* 0x000fe20000041830 */
[----:B------:R-:W-:-:S02]  /*13ce0*/  FADD.FTZ R4, R15, R4 ;  /* 0x000000040f047221 */ /* 0x000fc40000010000 */
[----:B------:R-:W-:Y:S01]  /*13cf0*/  ISETP.GE.AND P0, PT, R20, 0x1, PT ;  /* 0x000000011400780c */ /* 0x000fe20003f06270 */
[----:B------:R-:W-:Y:S01]  /*13d00*/  FADD.FTZ R247, R18, R3 ;  /* 0x0000000312f77221 */ /* 0x000fe20000010000 */
[----:B------:R-:W-:Y:S01]  /*13d10*/  IADD3 R3, R2, c[0x0][0x328], RZ ;  /* 0x0000ca0002037a10 */ /* 0x000fe20007ffe0ff */
[----:B------:R-:W-:Y:S02]  /*13d20*/  FADD.FTZ R237, R89, R0 ;  /* 0x0000000059ed7221 */ /* 0x000fe40000010000 */
[----:B-1----:R-:W-:Y:S01]  /*13d30*/  HMMA.16816.F32.BF16 R144, R156, R100, R44 ;  /* 0x000000649c90723c */ /* 0x002fe2000004182c */
[----:B------:R-:W-:Y:S02]  /*13d40*/  FADD.FTZ R243, R26, R5 ;  /* 0x000000051af37221 */ /* 0x000fe40000010000 */
[----:B------:R-:W-:-:S05]  /*13d50*/  FADD.FTZ R246, R17, R4 ;  /* 0x0000000411f67221 */ /* 0x000fca0000010000 */
[----:B------:R-:W-:Y:S08]  /*13d60*/  HMMA.16816.F32.BF16 R148, R156, R102, R32 ;  /* 0x000000669c94723c */ /* 0x000ff00000041820 */
[C---:B------:R-:W-:Y:S08]  /*13d70*/  HMMA.16816.F32.BF16 R112, R92.reuse, R108, R96 ;  /* 0x0000006c5c70723c */ /* 0x040ff00000041860 */
[----:B------:R-:W-:Y:S08]  /*13d80*/  HMMA.16816.F32.BF16 R104, R92, R100, R76 ;  /* 0x000000645c68723c */ /* 0x000ff0000004184c */
[----:B---3--:R-:W-:Y:S08]  /*13d90*/  HMMA.16816.F32.BF16 R152, R156, R8, R36 ;  /* 0x000000089c98723c */ /* 0x008ff00000041824 */
[C---:B------:R-:W-:Y:S08]  /*13da0*/  HMMA.16816.F32.BF16 R108, R92.reuse, R110, R80 ;  /* 0x0000006e5c6c723c */ /* 0x040ff00000041850 */
[C---:B------:R-:W-:Y:S08]  /*13db0*/  HMMA.16816.F32.BF16 R100, R92.reuse, R102, R72 ;  /* 0x000000665c64723c */ /* 0x040ff00000041848 */
[----:B------:R-:W-:Y:S08]  /*13dc0*/  HMMA.16816.F32.BF16 R96, R92, R8, R60 ;  /* 0x000000085c60723c */ /* 0x000ff0000004183c */
[-C--:B------:R-:W-:Y:S08]  /*13dd0*/  HMMA.16816.F32.BF16 R156, R156, R10.reuse, R28 ;  /* 0x0000000a9c9c723c */ /* 0x080ff0000004181c */
[----:B------:R-:W-:Y:S01]  /*13de0*/  HMMA.16816.F32.BF16 R92, R92, R10, R40 ;  /* 0x0000000a5c5c723c */ /* 0x000fe20000041828 */
[----:B------:R-:W-:Y:S07]  /*13df0*/  @!P0 BRA `(.L_x_1058) ;  /* 0x0000013000008947 */ /* 0x000fee0003800000 */
[C---:B------:R-:W-:Y:S01]  /*13e00*/  ISETP.GT.AND P0, PT, R2.reuse, RZ, PT ;  /* 0x000000ff0200720c */ /* 0x040fe20003f04270 */
[----:B------:R-:W-:Y:S01]  /*13e10*/  BSSY B0, `(.L_x_1059) ;  /* 0x000000e000007945 */ /* 0x000fe20003800000 */
[----:B------:R-:W-:-:S11]  /*13e20*/  IADD3 R0, R2, -0x1, RZ ;  /* 0xffffffff02007810 */ /* 0x000fd60007ffe0ff */
        /* <DEDUP_REMOVED lines=8> */
.L_x_1060:
[----:B------:R-:W-:-:S04]  /*13eb0*/  MOV R2, 0x1 ;  /* 0x0000000100027802 */ /* 0x000fc80000000f00 */
[----:B------:R-:W-:-:S13]  /*13ec0*/  ISETP.NE.AND P0, PT, R2, c[0x0][0x32c], PT ;  /* 0x0000cb0002007a0c */ /* 0x000fda0003f05270 */
[----:B------:R-:W-:-:S05]  /*13ed0*/  @P0 IMAD.HI.U32 R2, R0, c[0x0][0x330], RZ ;  /* 0x0000cc0000020a27 */ /* 0x000fca00078e00ff */
[----:B------:R-:W-:Y:S02]  /*13ee0*/  @P0 SHF.R.U32.HI R0, RZ, c[0x0][0x334], R2 ;  /* 0x0000cd00ff000a19 */ /* 0x000fe40000011602 */
.L_x_1061:
[----:B------:R-:W-:Y:S05]  /*13ef0*/  BSYNC B0 ;  /* 0x0000000000007941 */ /* 0x000fea0003800000 */
.L_x_1059:
[----:B------:R-:W-:-:S05]  /*13f00*/  MOV R2, c[0x0][0x32c] ;  /* 0x0000cb0000027a02 */ /* 0x000fca0000000f00 */
[----:B------:R-:W-:-:S05]  /*13f10*/  IMAD R0, R0, R2, c[0x0][0x32c] ;  /* 0x0000cb0000007624 */ /* 0x000fca00078e0202 */
[----:B------:R-:W-:-:S04]  /*13f20*/  IMNMX R3, R3, R0, PT ;  /* 0x0000000003037217 */ /* 0x000fc80003800200 */
.L_x_1058:
[----:B------:R-:W2:Y:S01]  /*13f30*/  LDL R2, [R1+0x8] ;  /* 0x0000080001027983 */ /* 0x000ea20000100800 */
        /* <DEDUP_REMOVED lines=10> */
.L_x_1093:
        /* <DEDUP_REMOVED lines=22> */
[C---:B-1-34-:R-:W-:Y:S01]  /*14140*/  IMAD.WIDE.U32 R2, R229.reuse, c[0x0][0x208], RZ ;  /* 0x00008200e5027a25 */ /* 0x05afe200078e00ff */
[----:B------:R-:W-:Y:S01]  /*14150*/  SHF.R.S32.HI R0, RZ, 0x1f, R229 ;  /* 0x0000001fff007819 */ /* 0x000fe200000114e5 */
[----:B------:R-:W2:Y:S04]  /*14160*/  LDL.64 R6, [R1+0x18] ;  /* 0x0000180001067983 */ /* 0x000ea80000100a00 */
[----:B------:R-:W-:Y:S02]  /*14170*/  IMAD R0, R0, c[0x0][0x208], RZ ;  /* 0x0000820000007a24 */ /* 0x000fe400078e02ff */
[----:B------:R-:W3:Y:S02]  /*14180*/  LDL R5, [R1+0x14] ;  /* 0x0000140001057983 */ /* 0x000ee40000100800 */
[----:B------:R-:W-:Y:S04]  /*14190*/  IMAD R0, R229, c[0x0][0x20c], R0 ;  /* 0x00008300e5007a24 */ /* 0x000fe800078e0200 */
[----:B------:R-:W-:Y:S01]  /*141a0*/  IMAD.IADD R3, R3, 0x1, R0 ;  /* 0x0000000103037824 */ /* 0x000fe200078e0200 */
[----:B------:R-:W-:Y:S03]  /*141b0*/  SHF.R.S32.HI R0, RZ, 0x1f, R216 ;  /* 0x0000001fff007819 */ /* 0x000fe600000114d8 */
[----:B------:R-:W-:Y:S04]  /*141c0*/  IMAD.WIDE.U32 R2, R216, c[0x0][0x218], R2 ;  /* 0x00008600d8027a25 */ /* 0x000fe800078e0002 */
[----:B------:R-:W-:Y:S04]  /*141d0*/  IMAD R0, R0, c[0x0][0x218], RZ ;  /* 0x0000860000007a24 */ /* 0x000fe800078e02ff */
[----:B------:R-:W-:Y:S01]  /*141e0*/  IMAD R4, R216, c[0x0][0x21c], R0 ;  /* 0x00008700d8047a24 */ /* 0x000fe200078e0200 */
[----:B--2---:R-:W-:Y:S02]  /*141f0*/  IADD3 R2, P1, R6, R2, RZ ;  /* 0x0000000206027210 */ /* 0x004fe40007f3e0ff */
[----:B------:R-:W-:Y:S02]  /*14200*/  SHF.L.U64.HI R6, R244, 0x1, R245 ;  /* 0x00000001f4067819 */ /* 0x000fe400000102f5 */
[----:B------:R-:W-:Y:S02]  /*14210*/  LEA R0, P0, R2, c[0x0][0x1f8], 0x1 ;  /* 0x00007e0002007a11 */ /* 0x000fe400078008ff */
[----:B---3--:R-:W-:Y:S02]  /*14220*/  IADD3.X R3, R5, R3, R4, P1, !PT ;  /* 0x0000000305037210 */ /* 0x008fe40000ffe404 */
[----:B------:R-:W-:Y:S02]  /*14230*/  SHF.L.U32 R5, R244, 0x1, RZ ;  /* 0x00000001f4057819 */ /* 0x000fe400000006ff */
[----:B------:R-:W-:Y:S01]  /*14240*/  LEA.HI.X R4, R2, c[0x0][0x1fc], R3, 0x1, P0 ;  /* 0x00007f0002047a11 */ /* 0x000fe200000f0c03 */
[----:B------:R-:W-:-:S05]  /*14250*/  BRA.DIV ~URZ, `(.L_x_1065) ;  /* 0x000150d27f007947 */ /* 0x000fca000b800000 */
[----:B------:R1:W2:Y:S02]  /*14260*/  SHFL.IDX PT, R8, R4, RZ, 0x181f ;  /* 0x00181fff04087589 */ /* 0x0002a400000e0000 */
.L_x_1233:
[----:B------:R-:W-:-:S05]  /*14270*/  BRA.DIV ~URZ, `(.L_x_1066) ;  /* 0x000151227f007947 */ /* 0x000fca000b800000 */
[----:B------:R-:W3:Y:S04]  /*14280*/  SHFL.IDX PT, R2, R0, RZ, 0x181f ;  /* 0x00181fff00027589 */ /* 0x000ee800000e0000 */
[----:B------:R-:W4:Y:S04]  /*14290*/  SHFL.IDX PT, R7, R0, 0x1, 0x181f ;  /* 0x00381f0000077f89 */ /* 0x000f2800000e0000 */
[----:B------:R-:W5:Y:S04]  /*142a0*/  SHFL.IDX PT, R11, R4, 0x1, 0x181f ;  /* 0x00381f00040b7f89 */ /* 0x000f6800000e0000 */
[----:B------:R-:W-:Y:S04]  /*142b0*/  SHFL.IDX PT, R9, R0, 0x3, 0x181f ;  /* 0x00781f0000097f89 */ /* 0x000fe800000e0000 */
[----:B------:R-:W-:Y:S01]  /*142c0*/  SHFL.IDX PT, R12, R4, 0x2, 0x181f ;  /* 0x00581f00040c7f89 */ /* 0x000fe200000e0000 */
[-C--:B---3--:R-:W-:Y:S05]  /*142d0*/  IADD3 R2, P0, R2, R5.reuse, RZ ;  /* 0x0000000502027210 */ /* 0x088fea0007f1e0ff */
[--C-:B--2---:R-:W-:Y:S01]  /*142e0*/  IMAD.X R3, R8, 0x1, R6.reuse, P0 ;  /* 0x0000000108037824 */ /* 0x104fe200000e0606 */
[-C--:B----4-:R-:W-:Y:S01]  /*142f0*/  IADD3 R10, P0, R7, R5.reuse, RZ ;  /* 0x00000005070a7210 */ /* 0x090fe20007f1e0ff */
[----:B------:R-:W2:Y:S04]  /*14300*/  SHFL.IDX PT, R8, R0, 0x2, 0x181f ;  /* 0x00581f0000087f89 */ /* 0x000ea800000e0000 */
[----:B------:R3:W-:Y:S01]  /*14310*/  LDGSTS.E.BYPASS.LTC128B.128 [R208+0x100], [R2.64], !P2 ;  /* 0x0010000002d07fae */ /* 0x0007e2000d101d48 */
[--C-:B-----5:R-:W-:Y:S03]  /*14320*/  IMAD.X R11, R11, 0x1, R6.reuse, P0 ;  /* 0x000000010b0b7824 */ /* 0x120fe600000e0606 */
[----:B------:R-:W-:Y:S04]  /*14330*/  SHFL.IDX PT, R0, R0, 0x4, 0x181f ;  /* 0x00981f0000007f89 */ /* 0x000fe800000e0000 */
[----:B------:R4:W-:Y:S01]  /*14340*/  LDGSTS.E.BYPASS.LTC128B.128 [R208+0x900], [R10.64], !P2 ;  /* 0x009000000ad07fae */ /* 0x0009e2000d101d48 */
[-C--:B--2---:R-:W-:Y:S03]  /*14350*/  IADD3 R8, P1, R8, R5.reuse, RZ ;  /* 0x0000000508087210 */ /* 0x084fe60007f3e0ff */
[----:B---3--:R-:W2:Y:S01]  /*14360*/  SHFL.IDX PT, R3, R4, 0x3, 0x181f ;  /* 0x00781f0004037f89 */ /* 0x008ea200000e0000 */
[----:B------:R-:W-:Y:S01]  /*14370*/  IADD3 R2, P0, R9, R5, RZ ;  /* 0x0000000509027210 */ /* 0x000fe20007f1e0ff */
[--C-:B------:R-:W-:Y:S02]  /*14380*/  IMAD.X R9, R12, 0x1, R6.reuse, P1 ;  /* 0x000000010c097824 */ /* 0x100fe400008e0606 */
[----:B-1----:R-:W1:Y:S04]  /*14390*/  SHFL.IDX PT, R4, R4, 0x4, 0x181f ;  /* 0x00981f0004047f89 */ /* 0x002e6800000e0000 */
[----:B------:R4:W-:Y:S01]  /*143a0*/  LDGSTS.E.BYPASS.LTC128B.128 [R208+0x1100], [R8.64], !P2 ;  /* 0x0110000008d07fae */ /* 0x0009e2000d101d48 */
[----:B--2---:R-:W-:Y:S05]  /*143b0*/  IMAD.X R3, R3, 0x1, R6, P0 ;  /* 0x0000000103037824 */ /* 0x004fea00000e0606 */
[----:B------:R4:W-:Y:S02]  /*143c0*/  LDGSTS.E.BYPASS.LTC128B.128 [R208+0x1900], [R2.64], !P2 ;  /* 0x0190000002d07fae */ /* 0x0009e4000d101d48 */
.L_x_1234:
[----:B-1--4-:R-:W-:Y:S04]  /*143d0*/  IADD3 R2, P0, R0, R5, RZ ;  /* 0x0000000500027210 */ /* 0x012fe80007f1e0ff */
[----:B------:R-:W-:Y:S05]  /*143e0*/  IADD3.X R3, R4, R6, RZ, P0, !PT ;  /* 0x0000000604037210 */ /* 0x000fea00007fe4ff */
[----:B------:R-:W-:Y:S01]  /*143f0*/  @!PT LDS RZ, [RZ] ;  /* 0x00000000fffff984 */ /* 0x000fe20000000800 */
[----:B------:R-:W-:Y:S01]  /*14400*/  @!PT LDS RZ, [RZ] ;  /* 0x00000000fffff984 */ /* 0x000fe20000000800 */
[----:B------:R-:W-:Y:S01]  /*14410*/  @!PT LDS RZ, [RZ] ;  /* 0x00000000fffff984 */ /* 0x000fe20000000800 */
[----:B------:R1:W-:Y:S04]  /*14420*/  LDGSTS.E.BYPASS.LTC128B.128 [R208+0x2100], [R2.64], !P2 ;  /* 0x0210000002d07fae */ /* 0x0003e8000d101d48 */
.L_x_1064:
[----:B-1-34-:R-:W-:Y:S05]  /*14430*/  BSYNC B0 ;  /* 0x0000000000007941 */ /* 0x01afea0003800000 */
.L_x_1063:
        /* <DEDUP_REMOVED lines=135> */
[----:B------:R-:W-:Y:S03]  /*14cb0*/  HMMA.16816.F32.BF16 R80, R180, R10, R80 ;  /* 0x0000000ab450723c */ /* 0x000fe60000041850 */
[----:B------:R-:W2:Y:S01]  /*14cc0*/  MUFU.TANH R178, R2 ;  /* 0x0000000200b27308 */ /* 0x000ea20000002400 */
        /* <DEDUP_REMOVED lines=128> */
[C---:B------:R-:W-:Y:S01]  /*154d0*/  SHF.L.U64.HI R6, R244.reuse, 0x1, R245 ;  /* 0x00000001f4067819 */ /* 0x040fe200000102f5 */
[----:B------:R-:W-:Y:S01]  /*154e0*/  IMAD.SHL.U32 R5, R244, 0x2, RZ ;  /* 0x00000002f4057824 */ /* 0x000fe200078e00ff */
[----:B------:R-:W3:Y:S01]  /*154f0*/  LDL R236, [R1+0x10] ;  /* 0x0000100001ec7983 */ /* 0x000ee20000100800 */
[----:B------:R-:W-:Y:S03]  /*15500*/  ISETP.NE.AND P3, PT, R242, 0x1, PT ;  /* 0x00000001f200780c */ /* 0x000fe60003f65270 */
[----:B------:R-:W4:Y:S04]  /*15510*/  LDL.64 R44, [R1+0x28] ;  /* 0x00002800012c7983 */ /* 0x000f280000100a00 */
[----:B------:R-:W5:Y:S04]  /*15520*/  LDL R235, [R1+0x34] ;  /* 0x0000340001eb7983 */ /* 0x000f680000100800 */
[----:B------:R-:W4:Y:S04]  /*15530*/  LDL.64 R238, [R1+0x20] ;  /* 0x0000200001ee7983 */ /* 0x000f280000100a00 */
[----:B------:R-:W4:Y:S01]  /*15540*/  LDL R233, [R1+0x30] ;  /* 0x0000300001e97983 */ /* 0x000f220000100800 */
[----:B--2---:R-:W-:Y:S01]  /*15550*/  IMAD R2, R209, 0x50, R240 ;  /* 0x00000050d1027824 */ /* 0x004fe200078e02f0 */
[----:B---3--:R-:W-:Y:S04]  /*15560*/  ISETP.GT.AND P1, PT, R236, 0x4f, PT ;  /* 0x0000004fec00780c */ /* 0x008fe80003f24270 */
[----:B------:R-:W-:Y:S05]  /*15570*/  IADD3 R2, R2, -0x50, R236 ;  /* 0xffffffb002027810 */ /* 0x000fea0007ffe0ec */
[----:B------:R-:W-:Y:S04]  /*15580*/  @P3 IMAD.HI.U32 R3, R2, c[0x0][0x2bc], RZ ;  /* 0x0000af0002033a27 */ /* 0x000fe800078e00ff */
[----:B-1----:R-:W-:Y:S01]  /*15590*/  IMAD.MOV.U32 R0, RZ, RZ, R2 ;  /* 0x000000ffff007224 */ /* 0x002fe200078e0002 */
[----:B------:R-:W-:Y:S04]  /*155a0*/  @P3 SHF.R.U32.HI R0, RZ, c[0x0][0x2c0], R3 ;  /* 0x0000b000ff003a19 */ /* 0x000fe80000011603 */
[C---:B----4-:R-:W-:Y:S01]  /*155b0*/  @!P1 IADD3 R3, P0, R0.reuse, R44, RZ ;  /* 0x0000002c00039210 */ /* 0x050fe20007f1e0ff */
[----:B------:R-:W-:Y:S03]  /*155c0*/  IMAD.MOV R4, RZ, RZ, -R0 ;  /* 0x000000ffff047224 */ /* 0x000fe600078e0a00 */
[----:B-----5:R-:W-:Y:S01]  /*155d0*/  @!P1 LEA.HI.X.SX32 R0, R0, R235, 0x1, P0 ;  /* 0x000000eb00009211 */ /* 0x020fe200000f0eff */
        /* <DEDUP_REMOVED lines=17> */
[----:B------:R-:W-:-:S06]  /*156f0*/  BRA.DIV ~URZ, `(.L_x_1069) ;  /* 0x000141527f007947 */ /* 0x000fcc000b800000 */
[----:B------:R1:W2:Y:S02]  /*15700*/  SHFL.IDX PT, R7, R4, RZ, 0x181f ;  /* 0x00181fff04077589 */ /* 0x0002a400000e0000 */
.L_x_1235:
[----:B------:R-:W-:-:S05]  /*15710*/  BRA.DIV ~URZ, `(.L_x_1070) ;  /* 0x000141a27f007947 */ /* 0x000fca000b800000 */
[----:B------:R-:W3:Y:S02]  /*15720*/  SHFL.IDX PT, R2, R0, RZ, 0x181f ;  /* 0x00181fff00027589 */ /* 0x000ee400000e0000 */
[-C--:B---3--:R-:W-:Y:S05]  /*15730*/  IADD3 R2, P0, R2, R5.reuse, RZ ;  /* 0x0000000502027210 */ /* 0x088fea0007f1e0ff */
[--C-:B--2---:R-:W-:Y:S05]  /*15740*/  IMAD.X R3, R7, 0x1, R6.reuse, P0 ;  /* 0x0000000107037824 */ /* 0x104fea00000e0606 */
[----:B------:R-:W-:Y:S01]  /*15750*/  @!PT LDS RZ, [RZ] ;  /* 0x00000000fffff984 */ /* 0x000fe20000000800 */
[----:B------:R-:W-:Y:S01]  /*15760*/  @!PT LDS RZ, [RZ] ;  /* 0x00000000fffff984 */ /* 0x000fe20000000800 */
[----:B------:R2:W-:Y:S04]  /*15770*/  LDGSTS.E.BYPASS.LTC128B.128 [R208+0x2900], [R2.64], !P2 ;  /* 0x0290000002d07fae */ /* 0x0005e8000d101d48 */
[----:B--2---:R-:W2:Y:S04]  /*15780*/  SHFL.IDX PT, R2, R0, 0x1, 0x181f ;  /* 0x00381f0000027f89 */ /* 0x004ea800000e0000 */
[----:B------:R-:W3:Y:S01]  /*15790*/  SHFL.IDX PT, R3, R4, 0x1, 0x181f ;  /* 0x00381f0004037f89 */ /* 0x000ee200000e0000 */
[-C--:B--2---:R-:W-:Y:S05]  /*157a0*/  IADD3 R2, P0, R2, R5.reuse, RZ ;  /* 0x0000000502027210 */ /* 0x084fea0007f1e0ff */
[--C-:B---3--:R-:W-:Y:S05]  /*157b0*/  IMAD.X R3, R3, 0x1, R6.reuse, P0 ;  /* 0x0000000103037824 */ /* 0x108fea00000e0606 */
[----:B------:R2:W-:Y:S04]  /*157c0*/  LDGSTS.E.BYPASS.LTC128B.128 [R208+0x3100], [R2.64], !P2 ;  /* 0x0310000002d07fae */ /* 0x0005e8000d101d48 */
[----:B--2---:R-:W2:Y:S04]  /*157d0*/  SHFL.IDX PT, R2, R0, 0x2, 0x181f ;  /* 0x00581f0000027f89 */ /* 0x004ea800000e0000 */
[----:B------:R-:W3:Y:S01]  /*157e0*/  SHFL.IDX PT, R3, R4, 0x2, 0x181f ;  /* 0x00581f0004037f89 */ /* 0x000ee200000e0000 */
[-C--:B--2---:R-:W-:Y:S05]  /*157f0*/  IADD3 R2, P0, R2, R5.reuse, RZ ;  /* 0x0000000502027210 */ /* 0x084fea0007f1e0ff */
[--C-:B---3--:R-:W-:Y:S05]  /*15800*/  IMAD.X R3, R3, 0x1, R6.reuse, P0 ;  /* 0x0000000103037824 */ /* 0x108fea00000e0606 */
[----:B------:R2:W-:Y:S04]  /*15810*/  LDGSTS.E.BYPASS.LTC128B.128 [R208+0x3900], [R2.64], !P2 ;  /* 0x0390000002d07fae */ /* 0x0005e8000d101d48 */
[----:B--2---:R-:W2:Y:S04]  /*15820*/  SHFL.IDX PT, R2, R0, 0x3, 0x181f ;  /* 0x00781f0000027f89 */ /* 0x004ea800000e0000 */
[----:B------:R-:W3:Y:S04]  /*15830*/  SHFL.IDX PT, R3, R4, 0x3, 0x181f ;  /* 0x00781f0004037f89 */ /* 0x000ee800000e0000 */
[----:B------:R-:W4:Y:S04]  /*15840*/  SHFL.IDX PT, R0, R0, 0x4, 0x181f ;  /* 0x00981f0000007f89 */ /* 0x000f2800000e0000 */
[----:B-1----:R-:W1:Y:S01]  /*15850*/  SHFL.IDX PT, R4, R4, 0x4, 0x181f ;  /* 0x00981f0004047f89 */ /* 0x002e6200000e0000 */
[----:B--2---:R-:W-:Y:S05]  /*15860*/  IADD3 R2, P0, R2, R5, RZ ;  /* 0x0000000502027210 */ /* 0x004fea0007f1e0ff */
[----:B---3--:R-:W-:Y:S05]  /*15870*/  IMAD.X R3, R3, 0x1, R6, P0 ;  /* 0x0000000103037824 */ /* 0x008fea00000e0606 */
[----:B------:R2:W-:Y:S03]  /*15880*/  LDGSTS.E.BYPASS.LTC128B.128 [R208+0x4100], [R2.64], !P2 ;  /* 0x0410000002d07fae */ /* 0x0005e6000d101d48 */
.L_x_1236:
[----:B--2-4-:R-:W-:Y:S04]  /*15890*/  IADD3 R2, P0, R0, R5, RZ ;  /* 0x0000000500027210 */ /* 0x014fe80007f1e0ff */
[----:B-1----:R-:W-:Y:S05]  /*158a0*/  IADD3.X R3, R4, R6, RZ, P0, !PT ;  /* 0x0000000604037210 */ /* 0x002fea00007fe4ff */
[----:B------:R-:W-:Y:S01]  /*158b0*/  @!PT LDS RZ, [RZ] ;  /* 0x00000000fffff984 */ /* 0x000fe20000000800 */
[----:B------:R-:W-:Y:S01]  /*158c0*/  @!PT LDS RZ, [RZ] ;  /* 0x00000000fffff984 */ /* 0x000fe20000000800 */
[----:B------:R-:W-:Y:S01]  /*158d0*/  @!PT LDS RZ, [RZ] ;  /* 0x00000000fffff984 */ /* 0x000fe20000000800 */
[----:B------:R1:W-:Y:S04]  /*158e0*/  LDGSTS.E.BYPASS.LTC128B.128 [R208+0x4900], [R2.64], !P2 ;  /* 0x0490000002d07fae */ /* 0x0003e8000d101d48 */
.L_x_1068:
[----:B--234-:R-:W-:Y:S05]  /*158f0*/  BSYNC B0 ;  /* 0x0000000000007941 */ /* 0x01cfea0003800000 */
.L_x_1067:
[----:B------:R-:W-:Y:S01]  /*15900*/  LOP3.LUT R8, RZ, c[0x0][0x324], RZ, 0x33, !PT ;  /* 0x0000c900ff087a12 */ /* 0x000fe200078e33ff */
[----:B-1----:R-:W2:Y:S01]  /*15910*/  LDL R2, [R1+0x38] ;  /* 0x0000380001027983 */ /* 0x002ea20000100800 */
[----:B------:R-:W-:Y:S03]  /*15920*/  IMAD.MOV.U32 R3, RZ, RZ, c[0x0][0x2c4] ;  /* 0x0000b100ff037624 */ /* 0x000fe600078e00ff */
[----:B------:R-:W2:Y:S02]  /*15930*/  LDL R0, [R1+0x50] ;  /* 0x0000500001007983 */ /* 0x000ea40000100800 */
[----:B------:R-:W-:Y:S02]  /*15940*/  ISETP.NE.AND P0, PT, R3, 0x1, PT ;  /* 0x000000010300780c */ /* 0x000fe40003f05270 */
[----:B------:R-:W0:Y:S01]  /*15950*/  LDGDEPBAR ;  /* 0x00000000000079af */ /* 0x000e220000000000 */
[----:B--2---:R-:W-:Y:S10]  /*15960*/  IMAD.IADD R5, R0, 0x1, R2 ;  /* 0x0000000100057824 */ /* 0x004ff400078e0202 */
[----:B------:R-:W-:Y:S05]  /*15970*/  @P0 IMAD.HI.U32 R0, R5, c[0x0][0x2c8], RZ ;  /* 0x0000b20005000a27 */ /* 0x000fea00078e00ff */
[----:B------:R-:W-:Y:S01]  /*15980*/  @P0 SHF.R.U32.HI R5, RZ, c[0x0][0x2cc], R0 ;  /* 0x0000b300ff050a19 */ /* 0x000fe20000011600 */
[----:B------:R-:W-:Y:S05]  /*15990*/  IMAD R0, R209, -0x50, RZ ;  /* 0xffffffb0d1007824 */ /* 0x000fea00078e02ff */
[----:B------:R-:W-:Y:S04]  /*159a0*/  IADD3 R2, -R251, 0x1, R0 ;  /* 0x00000001fb027810 */ /* 0x000fe80007ffe100 */
[----:B------:R-:W-:Y:S04]  /*159b0*/  IADD3 R7, -R249, R2, R250 ;  /* 0x00000002f9077210 */ /* 0x000fe80007ffe1fa */
[----:B------:R-:W-:Y:S01]  /*159c0*/  IADD3 R6, R7, c[0x0][0x328], RZ ;  /* 0x0000ca0007067a10 */ /* 0x000fe20007ffe0ff */
[----:B------:R-:W-:-:S05]  /*159d0*/  BRA.DIV ~URZ, `(.L_x_1071) ;  /* 0x000143927f007947 */ /* 0x000fca000b800000 */
[----:B------:R1:W2:Y:S02]  /*159e0*/  SHFL.IDX PT, R4, R5, RZ, 0x1c1f ;  /* 0x001c1fff05047589 */ /* 0x0002a400000e0000 */
.L_x_1237:
        /* <DEDUP_REMOVED lines=19> */
.L_x_1074:
[----:B------:R-:W-:Y:S04]  /*15b20*/  MOV R8, c[0x0][0x32c] ;  /* 0x0000cb0000087a02 */ /* 0x000fe80000000f00 */
[----:B------:R-:W-:Y:S11]  /*15b30*/  ISETP.NE.AND P0, PT, R8, 0x1, PT ;  /* 0x000000010800780c */ /* 0x000ff60003f05270 */
[----:B------:R-:W-:Y:S02]  /*15b40*/  @!UPT UIADD3 URZ, URZ, URZ, URZ ;  /* 0x0000003f3f3ff290 */ /* 0x000fe4000fffe03f */
[----:B------:R-:W-:Y:S05]  /*15b50*/  @P0 IMAD.HI.U32 R8, R4, c[0x0][0x330], RZ ;  /* 0x0000cc0004080a27 */ /* 0x000fea00078e00ff */
[----:B------:R-:W-:Y:S02]  /*15b60*/  @P0 SHF.R.U32.HI R4, RZ, c[0x0][0x334], R8 ;  /* 0x0000cd00ff040a19 */ /* 0x000fe40000011608 */
.L_x_1075:
[----:B------:R-:W-:Y:S05]  /*15b70*/  BSYNC B0 ;  /* 0x0000000000007941 */ /* 0x000fea0003800000 */
.L_x_1073:
[----:B------:R-:W-:Y:S04]  /*15b80*/  IMAD.IADD R8, R0, 0x1, -R251 ;  /* 0x0000000100087824 */ /* 0x000fe800078e0afb */
[----:B------:R-:W-:Y:S05]  /*15b90*/  IMAD R4, R4, c[0x0][0x32c], R8 ;  /* 0x0000cb0004047a24 */ /* 0x000fea00078e0208 */
[----:B------:R-:W-:Y:S02]  /*15ba0*/  IMNMX R2, R2, R4, !PT ;  /* 0x0000000402027217 */ /* 0x000fe40007800200 */
[----:B------:R-:W-:Y:S04]  /*15bb0*/  IADD3 R4, R4, c[0x0][0x32c], RZ ;  /* 0x0000cb0004047a10 */ /* 0x000fe80007ffe0ff */
[----:B------:R-:W-:Y:S02]  /*15bc0*/  IMNMX R3, R3, R4, PT ;  /* 0x0000000403037217 */ /* 0x000fe40003800200 */
.L_x_1072:
[C---:B------:R-:W-:Y:S02]  /*15bd0*/  ISETP.GE.AND P0, PT, R0.reuse, 0x1, PT ;  /* 0x000000010000780c */ /* 0x040fe40003f06270 */
[C---:B------:R-:W-:Y:S02]  /*15be0*/  ISETP.GE.AND P1, PT, R0.reuse, 0x2, PT ;  /* 0x000000020000780c */ /* 0x040fe40003f26270 */
        /* <DEDUP_REMOVED lines=17> */
[----:B------:R-:W-:Y:S02]  /*15d00*/  ISETP.LT.OR P0, PT, R3, 0x9, P0 ;  /* 0x000000090300780c */ /* 0x000fe40000701670 */
        /* <DEDUP_REMOVED lines=63> */
[C---:B------:R-:W-:Y:S02]  /*16100*/  ISETP.GT.AND P0, PT, R2.reuse, 0x31, !P1 ;  /* 0x000000310200780c */ /* 0x040fe40004f04270 */
        /* <DEDUP_REMOVED lines=21> */
[----:B------:R-:W-:Y:S11]  /*16260*/  ISETP.GE.AND P0, PT, R0, 0x4a, PT ;  /* 0x0000004a0000780c */ /* 0x000ff60003f06270 */
[----:B------:R-:W-:Y:S02]  /*16270*/  @!UPT UIADD3 URZ, URZ, URZ, URZ ;  /* 0x0000003f3f3ff290 */ /* 0x000fe4000fffe03f */
[----:B------:R-:W-:Y:S02]  /*16280*/  @P0 LOP3.LUT R207, R207, 0x4000, RZ, 0xfc, !PT ;  /* 0x00004000cfcf0812 */ /* 0x000fe400078efcff */
[----:B------:R-:W-:Y:S04]  /*16290*/  ISETP.GT.AND P0, PT, R2, 0x49, !P0 ;  /* 0x000000490200780c */ /* 0x000fe80004704270 */
[----:B------:R-:W-:Y:S04]  /*162a0*/  ISETP.LT.OR P0, PT, R3, 0x4a, P0 ;  /* 0x0000004a0300780c */ /* 0x000fe80000701670 */
[----:B------:R-:W-:Y:S01]  /*162b0*/  FSEL R55, R9, -INF , !P0 ;  /* 0xff80000009377808 */ /* 0x000fe20004000000 */
[----:B------:R-:W-:-:S06]  /*162c0*/  BRA.DIV ~URZ, `(.L_x_1076) ;  /* 0x00013b127f007947 */ /* 0x000fcc000b800000 */
[----:B------:R2:W3:Y:S02]  /*162d0*/  SHFL.IDX PT, R4, R5, 0x1, 0x1c1f ;  /* 0x003c1f0005047f89 */ /* 0x0004e400000e0000 */
.L_x_1238:
[----:B---3--:R-:W-:Y:S01]  /*162e0*/  IADD3 R3, R7, R4, RZ ;  /* 0x0000000407037210 */ /* 0x008fe20007ffe0ff */
[----:B------:R-:W-:Y:S05]  /*162f0*/  IMAD.MOV.U32 R2, RZ, RZ, c[0x0][0x32c] ;  /* 0x0000cb00ff027624 */ /* 0x000fea00078e00ff */
[----:B------:R-:W-:Y:S01]  /*16300*/  ISETP.GE.AND P0, PT, R2, 0x1, PT ;  /* 0x000000010200780c */ /* 0x000fe20003f06270 */
[----:B------:R-:W-:Y:S11]  /*16310*/  IMAD.IADD R2, R6, 0x1, R4 ;  /* 0x0000000106027824 */ /* 0x000ff600078e0204 */
[----:B------:R-:W-:Y:S01]  /*16320*/  @!UPT UIADD3 URZ, URZ, URZ, URZ ;  /* 0x0000003f3f3ff290 */ /* 0x000fe2000fffe03f */
        /* <DEDUP_REMOVED lines=14> */
.L_x_1079:
[----:B------:R-:W-:Y:S04]  /*16410*/  MOV R8, c[0x0][0x32c] ;  /* 0x0000cb0000087a02 */ /* 0x000fe80000000f00 */
[----:B------:R-:W-:Y:S11]  /*16420*/  ISETP.NE.AND P0, PT, R8, 0x1, PT ;  /* 0x000000010800780c */ /* 0x000ff60003f05270 */
[----:B------:R-:W-:Y:S02]  /*16430*/  @!UPT UIADD3 URZ, URZ, URZ, URZ ;  /* 0x0000003f3f3ff290 */ /* 0x000fe4000fffe03f */
[----:B------:R-:W-:Y:S05]  /*16440*/  @P0 IMAD.HI.U32 R8, R4, c[0x0][0x330], RZ ;  /* 0x0000cc0004080a27 */ /* 0x000fea00078e00ff */
[----:B------:R-:W-:Y:S02]  /*16450*/  @P0 SHF.R.U32.HI R4, RZ, c[0x0][0x334], R8 ;  /* 0x0000cd00ff040a19 */ /* 0x000fe40000011608 */
.L_x_1080:
[----:B------:R-:W-:Y:S05]  /*16460*/  BSYNC B0 ;  /* 0x0000000000007941 */ /* 0x000fea0003800000 */
.L_x_1078:
[----:B------:R-:W-:Y:S04]  /*16470*/  IMAD.IADD R8, R0, 0x1, -R251 ;  /* 0x0000000100087824 */ /* 0x000fe800078e0afb */
[----:B------:R-:W-:Y:S05]  /*16480*/  IMAD R4, R4, c[0x0][0x32c], R8 ;  /* 0x0000cb0004047a24 */ /* 0x000fea00078e0208 */
[----:B------:R-:W-:Y:S02]  /*16490*/  IMNMX R3, R3, R4, !PT ;  /* 0x0000000403037217 */ /* 0x000fe40007800200 */
[----:B------:R-:W-:Y:S04]  /*164a0*/  IADD3 R4, R4, c[0x0][0x32c], RZ ;  /* 0x0000cb0004047a10 */ /* 0x000fe80007ffe0ff */
[----:B------:R-:W-:Y:S02]  /*164b0*/  IMNMX R2, R2, R4, PT ;  /* 0x0000000402027217 */ /* 0x000fe40003800200 */
.L_x_1077:
        /* <DEDUP_REMOVED lines=68> */
[----:B------:R-:W-:Y:S04]  /*16900*/  ISETP.GT.AND P0, PT, R3, RZ, !P0 ;  /* 0x000000ff0300720c */ /* 0x000fe80004704270 */
[C---:B------:R-:W-:Y:S04]  /*16910*/  ISETP.LT.OR P0, PT, R2.reuse, 0x1, P0 ;  /* 0x000000010200780c */ /* 0x040fe80000701670 */
[----:B------:R-:W-:Y:S02]  /*16920*/  FSEL R17, R225, -INF , !P0 ;  /* 0xff800000e1117808 */ /* 0x000fe40004000000 */
[----:B------:R-:W-:Y:S04]  /*16930*/  LOP3.LUT P0, RZ, R207, 0x4000, RZ, 0xc0, !PT ;  /* 0x00004000cfff7812 */ /* 0x000fe8000780c0ff */
[----:B------:R-:W-:Y:S04]  /*16940*/  ISETP.GT.AND P0, PT, R3, 0x49, !P0 ;  /* 0x000000490300780c */ /* 0x000fe80004704270 */
[----:B------:R-:W-:Y:S04]  /*16950*/  ISETP.LT.OR P0, PT, R2, 0x4a, P0 ;  /* 0x0000004a0200780c */ /* 0x000fe80000701670 */
[----:B------:R-:W-:Y:S01]  /*16960*/  FSEL R34, R11, -INF , !P0 ;  /* 0xff8000000b227808 */ /* 0x000fe20004000000 */
[----:B------:R-:W-:-:S06]  /*16970*/  BRA.DIV ~URZ, `(.L_x_1081) ;  /* 0x000134d27f007947 */ /* 0x000fcc000b800000 */
[----:B------:R3:W4:Y:S02]  /*16980*/  SHFL.IDX PT, R4, R5, 0x2, 0x1c1f ;  /* 0x005c1f0005047f89 */ /* 0x00072400000e0000 */
.L_x_1239:
[----:B----4-:R-:W-:Y:S01]  /*16990*/  IADD3 R3, R7, R4, RZ ;  /* 0x0000000407037210 */ /* 0x010fe20007ffe0ff */
        /* <DEDUP_REMOVED lines=18> */
.L_x_1084:
[----:B------:R-:W-:Y:S04]  /*16ac0*/  MOV R8, c[0x0][0x32c] ;  /* 0x0000cb0000087a02 */ /* 0x000fe80000000f00 */
[----:B------:R-:W-:Y:S11]  /*16ad0*/  ISETP.NE.AND P0, PT, R8, 0x1, PT ;  /* 0x000000010800780c */ /* 0x000ff60003f05270 */
[----:B------:R-:W-:Y:S02]  /*16ae0*/  @!UPT UIADD3 URZ, URZ, URZ, URZ ;  /* 0x0000003f3f3ff290 */ /* 0x000fe4000fffe03f */
[----:B------:R-:W-:Y:S05]  /*16af0*/  @P0 IMAD.HI.U32 R8, R4, c[0x0][0x330], RZ ;  /* 0x0000cc0004080a27 */ /* 0x000fea00078e00ff */
[----:B------:R-:W-:Y:S02]  /*16b00*/  @P0 SHF.R.U32.HI R4, RZ, c[0x0][0x334], R8 ;  /* 0x0000cd00ff040a19 */ /* 0x000fe40000011608 */
.L_x_1085:
[----:B------:R-:W-:Y:S05]  /*16b10*/  BSYNC B0 ;  /* 0x0000000000007941 */ /* 0x000fea0003800000 */
.L_x_1083:
[----:B------:R-:W-:Y:S04]  /*16b20*/  IMAD.IADD R8, R0, 0x1, -R251 ;  /* 0x0000000100087824 */ /* 0x000fe800078e0afb */
[----:B------:R-:W-:Y:S05]  /*16b30*/  IMAD R4, R4, c[0x0][0x32c], R8 ;  /* 0x0000cb0004047a24 */ /* 0x000fea00078e0208 */
[----:B------:R-:W-:Y:S02]  /*16b40*/  IMNMX R3, R3, R4, !PT ;  /* 0x0000000403037217 */ /* 0x000fe40007800200 */
[----:B------:R-:W-:Y:S04]  /*16b50*/  IADD3 R4, R4, c[0x0][0x32c], RZ ;  /* 0x0000cb0004047a10 */ /* 0x000fe80007ffe0ff */
[----:B------:R-:W-:Y:S02]  /*16b60*/  IMNMX R2, R2, R4, PT ;  /* 0x0000000402027217 */ /* 0x000fe40003800200 */
.L_x_1082:
        /* <DEDUP_REMOVED lines=67> */
[----:B------:R-:W-:Y:S04]  /*16fa0*/  LOP3.LUT P0, RZ, R207, 0x2000, RZ, 0xc0, !PT ;  /* 0x00002000cfff7812 */ /* 0x000fe8000780c0ff */
[----:B------:R-:W-:Y:S04]  /*16fb0*/  ISETP.GT.AND P0, PT, R3, RZ, !P0 ;  /* 0x000000ff0300720c */ /* 0x000fe80004704270 */
        /* <DEDUP_REMOVED lines=8> */
.L_x_1240:
[----:B-1----:R-:W-:Y:S01]  /*17040*/  IADD3 R3, R6, R4, RZ ;  /* 0x0000000406037210 */ /* 0x002fe20007ffe0ff */
        /* <DEDUP_REMOVED lines=11> */
[----:B--234-:R-:W-:Y:S05]  /*17100*/  IMAD.MOV.U32 R5, RZ, RZ, c[0x0][0x32c] ;  /* 0x0000cb00ff057624 */ /* 0x01cfea00078e00ff */
[----:B------:R-:W-:Y:S11]  /*17110*/  ISETP.NE.AND P0, PT, R5, 0x1, PT ;  /* 0x000000010500780c */ /* 0x000ff60003f05270 */
[----:B------:R-:W-:Y:S02]  /*17120*/  @!UPT UIADD3 URZ, URZ, URZ, URZ ;  /* 0x0000003f3f3ff290 */ /* 0x000fe4000fffe03f */
[----:B------:R-:W-:Y:S05]  /*17130*/  @P0 IMAD.HI.U32 R5, R4, c[0x0][0x330], RZ ;  /* 0x0000cc0004050a27 */ /* 0x000fea00078e00ff */
[----:B------:R-:W-:Y:S04]  /*17140*/  @P0 SHF.R.U32.HI R4, RZ, c[0x0][0x334], R5 ;  /* 0x0000cd00ff040a19 */ /* 0x000fe80000011605 */
[----:B------:R-:W-:Y:S01]  /*17150*/  LOP3.LUT R4, RZ, R4, RZ, 0x33, !PT ;  /* 0x00000004ff047212 */ /* 0x000fe200078e33ff */
[----:B------:R-:W-:-:S05]  /*17160*/  BRA `(.L_x_1090) ;  /* 0x0000005000007947 */ /* 0x000fca0003800000 */
.L_x_1089:
[----:B--234-:R-:W-:Y:S04]  /*17170*/  MOV R5, c[0x0][0x32c] ;  /* 0x0000cb0000057a02 */ /* 0x01cfe80000000f00 */
[----:B------:R-:W-:Y:S11]  /*17180*/  ISETP.NE.AND P0, PT, R5, 0x1, PT ;  /* 0x000000010500780c */ /* 0x000ff60003f05270 */
[----:B------:R-:W-:Y:S02]  /*17190*/  @!UPT UIADD3 URZ, URZ, URZ, URZ ;  /* 0x0000003f3f3ff290 */ /* 0x000fe4000fffe03f */
[----:B------:R-:W-:Y:S05]  /*171a0*/  @P0 IMAD.HI.U32 R5, R4, c[0x0][0x330], RZ ;  /* 0x0000cc0004050a27 */ /* 0x000fea00078e00ff */
[----:B------:R-:W-:Y:S02]  /*171b0*/  @P0 SHF.R.U32.HI R4, RZ, c[0x0][0x334], R5 ;  /* 0x0000cd00ff040a19 */ /* 0x000fe40000011605 */
.L_x_1090:
[----:B------:R-:W-:Y:S05]  /*171c0*/  BSYNC B0 ;  /* 0x0000000000007941 */ /* 0x000fea0003800000 */
.L_x_1088:
[----:B------:R-:W-:Y:S04]  /*171d0*/  IMAD.IADD R0, R0, 0x1, -R251 ;  /* 0x0000000100007824 */ /* 0x000fe800078e0afb */
[----:B------:R-:W-:Y:S05]  /*171e0*/  IMAD R0, R4, c[0x0][0x32c], R0 ;  /* 0x0000cb0004007a24 */ /* 0x000fea00078e0200 */
[----:B------:R-:W-:Y:S02]  /*171f0*/  IMNMX R2, R2, R0, !PT ;  /* 0x0000000002027217 */ /* 0x000fe40007800200 */
[----:B------:R-:W-:Y:S04]  /*17200*/  IADD3 R0, R0, c[0x0][0x32c], RZ ;  /* 0x0000cb0000007a10 */ /* 0x000fe80007ffe0ff */
[----:B------:R-:W-:Y:S02]  /*17210*/  IMNMX R3, R3, R0, PT ;  /* 0x0000000003037217 */ /* 0x000fe40003800200 */
.L_x_1087:
[----:B------:R-:W-:Y:S02]  /*17220*/  LOP3.LUT P0, RZ, R207, 0x2000, RZ, 0xc0, !PT ;  /* 0x00002000cfff7812 */ /* 0x000fe4000780c0ff */
[C---:B------:R-:W-:Y:S02]  /*17230*/  ISETP.GT.AND P1, PT, R2.reuse, 0x48, !P1 ;  /* 0x000000480200780c */ /* 0x040fe40004f24270 */
[----:B------:R-:W-:Y:S02]  /*17240*/  ISETP.GT.AND P0, PT, R2, RZ, !P0 ;  /* 0x000000ff0200720c */ /* 0x000fe40004704270 */
[----:B------:R-:W-:Y:S02]  /*17250*/  FMNMX.FTZ R0, R17, R87, !PT ;  /* 0x0000005711007209 */ /* 0x000fe40007810000 */
[C---:B------:R-:W-:Y:S02]  /*17260*/  ISETP.LT.OR P0, PT, R3.reuse, 0x1, P0 ;  /* 0x000000010300780c */ /* 0x040fe40000701670 */
[----:B------:R-:W-:Y:S02]  /*17270*/  ISETP.LT.OR P1, PT, R3, 0x49, P1 ;  /* 0x000000490300780c */ /* 0x000fe40000f21670 */
        /* <DEDUP_REMOVED lines=45> */
[----:B------:R-:W-:Y:S02]  /*17550*/  ISETP.GT.AND P0, PT, R2, 0x19, !P0 ;  /* 0x000000190200780c */ /* 0x000fe40004704270 */
[----:B------:R-:W-:Y:S02]  /*17560*/  FMNMX.FTZ R5, R34, R5, !PT ;  /* 0x0000000522057209 */ /* 0x000fe40007810000 */
        /* <DEDUP_REMOVED lines=26> */
[C---:B------:R-:W-:Y:S02]  /*17710*/  ISETP.GT.AND P0, PT, R2.reuse, 0x38, !P6 ;  /* 0x000000380200780c */ /* 0x040fe40007704270 */
        /* <DEDUP_REMOVED lines=77> */
.L_x_1241:
[----:B-12---:R-:W-:Y:S01]  /*17bf0*/  FMNMX.FTZ R4, R4, R0, !PT ;  /* 0x0000000004047209 */ /* 0x006fe20007810000 */
[----:B------:R-:W-:-:S05]  /*17c00*/  BRA.DIV ~URZ, `(.L_x_1092) ;  /* 0x000123627f007947 */ /* 0x000fca000b800000 */
        /* <DEDUP_REMOVED lines=13> */
.L_x_1242:
[C---:B------:R-:W-:Y:S01]  /*17ce0*/  FSETP.NEU.FTZ.AND P0, PT, R71.reuse, -INF , PT ;  /* 0xff8000004700780b */ /* 0x040fe20003f1d000 */
[C---:B------:R-:W-:Y:S01]  /*17cf0*/  FMUL.FTZ R2, R71.reuse, c[0x0][0x2d0] ;  /* 0x0000b40047027a20 */ /* 0x040fe20000410000 */
[----:B--2---:R-:W-:Y:S01]  /*17d00*/  FMNMX.FTZ R68, R0, R4, !PT ;  /* 0x0000000400447209 */ /* 0x004fe20007810000 */
[----:B------:R-:W-:Y:S01]  /*17d10*/  WARPSYNC 0xffffffff ;  /* 0xffffffff00007948 */ /* 0x000fe20003800000 */
[----:B------:R-:W-:Y:S02]  /*17d20*/  FSEL R0, R71, RZ, P0 ;  /* 0x000000ff47007208 */ /* 0x000fe40000000000 */
[----:B------:R-:W-:Y:S02]  /*17d30*/  FSEL R2, R2, RZ, P0 ;  /* 0x000000ff02027208 */ /* 0x000fe40000000000 */
[----:B------:R-:W-:Y:S01]  /*17d40*/  FSETP.NEU.FTZ.AND P0, PT, R70, -INF , PT ;  /* 0xff8000004600780b */ /* 0x000fe20003f1d000 */
[----:B------:R-:W-:Y:S02]  /*17d50*/  FADD.FTZ R0, -R0, R86 ;  /* 0x0000005600007221 */ /* 0x000fe40000010100 */
[--C-:B------:R-:W-:Y:S02]  /*17d60*/  FFMA.FTZ R3, R14, c[0x0][0x2d0], -R2.reuse ;  /* 0x0000b4000e037a23 */ /* 0x100fe40000010802 */
[----:B------:R-:W-:Y:S02]  /*17d70*/  FMUL.FTZ R0, R0, c[0x0][0x2d0] ;  /* 0x0000b40000007a20 */ /* 0x000fe40000410000 */
[--C-:B-1----:R-:W-:Y:S02]  /*17d80*/  FFMA.FTZ R4, R65, c[0x0][0x2d0], -R2.reuse ;  /* 0x0000b40041047a23 */ /* 0x102fe40000010802 */
[----:B------:R-:W-:Y:S01]  /*17d90*/  MUFU.EX2 R3, R3 ;  /* 0x0000000300037308 */ /* 0x000fe20000000800 */
[--C-:B------:R-:W-:Y:S02]  /*17da0*/  FFMA.FTZ R219, R83, c[0x0][0x2d0], -R2.reuse ;  /* 0x0000b40053db7a23 */ /* 0x100fe40000010802 */
[--C-:B------:R-:W-:Y:S02]  /*17db0*/  FFMA.FTZ R218, R82, c[0x0][0x2d0], -R2.reuse ;  /* 0x0000b40052da7a23 */ /* 0x100fe40000010802 */
[--C-:B------:R-:W-:Y:S02]  /*17dc0*/  FFMA.FTZ R217, R81, c[0x0][0x2d0], -R2.reuse ;  /* 0x0000b40051d97a23 */ /* 0x100fe40000010802 */
[--C-:B------:R-:W-:Y:S02]  /*17dd0*/  FFMA.FTZ R222, R80, c[0x0][0x2d0], -R2.reuse ;  /* 0x0000b40050de7a23 */ /* 0x100fe40000010802 */
[----:B------:R-:W-:Y:S01]  /*17de0*/  LDSM.16.MT88.4 R80, [R195] ;  /* 0x00000000c350783b */ /* 0x000fe20000004200 */
        /* <DEDUP_REMOVED lines=15> */
[----:B------:R-:W2:Y:S10]  /*17ee0*/  MUFU.EX2 R2, R4 ;  /* 0x0000000400027308 */ /* 0x000eb40000000800 */
[----:B------:R-:W-:Y:S01]  /*17ef0*/  MUFU.EX2 R86, R86 ;  /* 0x0000005600567308 */ /* 0x000fe20000000800 */
[----:B-1----:R-:W-:Y:S01]  /*17f00*/  FFMA.FTZ R0, R65, R237, R3 ;  /* 0x000000ed41007223 */ /* 0x002fe20000010003 */
[C---:B--2---:R-:W-:Y:S03]  /*17f10*/  F2FP.BF16.PACK_AB R72, R2.reuse, R3 ;  /* 0x000000030248723e */ /* 0x044fe600000010ff */
[----:B------:R-:W-:Y:S01]  /*17f20*/  FADD.FTZ R8, R2, R0 ;  /* 0x0000000002087221 */ /* 0x000fe20000010000 */
[C---:B------:R-:W-:Y:S01]  /*17f30*/  FSEL R0, R70.reuse, RZ, P0 ;  /* 0x000000ff46007208 */ /* 0x040fe20000000000 */
[----:B------:R-:W-:Y:S04]  /*17f40*/  FMUL.FTZ R2, R70, c[0x0][0x2d0] ;  /* 0x0000b40046027a20 */ /* 0x000fe80000410000 */
[----:B------:R-:W-:Y:S01]  /*17f50*/  FADD.FTZ R0, -R0, R87 ;  /* 0x0000005700007221 */ /* 0x000fe20000010100 */
[----:B------:R-:W-:Y:S01]  /*17f60*/  FSEL R2, R2, RZ, P0 ;  /* 0x000000ff02027208 */ /* 0x000fe20000000000 */
[----:B------:R-:W-:Y:S01]  /*17f70*/  MUFU.EX2 R87, R183 ;  /* 0x000000b700577308 */ /* 0x000fe20000000800 */
[----:B------:R-:W-:Y:S01]  /*17f80*/  FSETP.NEU.FTZ.AND P0, PT, R69, -INF , PT ;  /* 0xff8000004500780b */ /* 0x000fe20003f1d000 */
[----:B------:R-:W-:Y:S02]  /*17f90*/  FMUL.FTZ R0, R0, c[0x0][0x2d0] ;  /* 0x0000b40000007a20 */ /* 0x000fe40000410000 */
[--C-:B------:R-:W-:Y:S02]  /*17fa0*/  FFMA.FTZ R3, R17, c[0x0][0x2d0], -R2.reuse ;  /* 0x0000b40011037a23 */ /* 0x100fe40000010802 */
[--C-:B------:R-:W-:Y:S02]  /*17fb0*/  FFMA.FTZ R231, R53, c[0x0][0x2d0], -R2.reuse ;  /* 0x0000b40035e77a23 */ /* 0x100fe40000010802 */
[--C-:B------:R-:W-:Y:S02]  /*17fc0*/  FFMA.FTZ R4, R54, c[0x0][0x2d0], -R2.reuse ;  /* 0x0000b40036047a23 */ /* 0x100fe40000010802 */
[----:B------:R-:W-:Y:S01]  /*17fd0*/  MUFU.EX2 R5, R3 ;  /* 0x0000000300057308 */ /* 0x000fe20000000800 */
[--C-:B------:R-:W-:Y:S02]  /*17fe0*/  FFMA.FTZ R54, R76, c[0x0][0x2d0], -R2.reuse ;  /* 0x0000b4004c367a23 */ /* 0x100fe40000010802 */
        /* <DEDUP_REMOVED lines=17> */
[----:B------:R-:W-:Y:S01]  /*18100*/  FFMA.FTZ R235, R34, c[0x0][0x2d0], -R2 ;  /* 0x0000b40022eb7a23 */ /* 0x000fe20000010802 */
[----:B------:R-:W-:Y:S01]  /*18110*/  MUFU.EX2 R185, R176 ;  /* 0x000000b000b97308 */ /* 0x000fe20000000800 */
[----:B-1----:R-:W-:Y:S09]  /*18120*/  FFMA.FTZ R0, R3, R243, R5 ;  /* 0x000000f303007223 */ /* 0x002ff20000010005 */
[----:B------:R-:W1:Y:S10]  /*18130*/  MUFU.EX2 R2, R4 ;  /* 0x0000000400027308 */ /* 0x000e740000000800 */
[----:B------:R-:W-:Y:S10]  /*18140*/  MUFU.EX2 R243, R169 ;  /* 0x000000a900f37308 */ /* 0x000ff40000000800 */
[----:B------:R-:W-:Y:S01]  /*18150*/  MUFU.EX2 R169, R228 ;  /* 0x000000e400a97308 */ /* 0x000fe20000000800 */
[C---:B-1----:R-:W-:Y:S01]  /*18160*/  FADD.FTZ R52, R2.reuse, R0 ;  /* 0x0000000002347221 */ /* 0x042fe20000010000 */
[----:B------:R-:W-:Y:S01]  /*18170*/  F2FP.BF16.PACK_AB R73, R2, R5 ;  /* 0x000000050249723e */ /* 0x000fe200000010ff */
[C---:B------:R-:W-:Y:S01]  /*18180*/  FMUL.FTZ R2, R69.reuse, c[0x0][0x2d0] ;  /* 0x0000b40045027a20 */ /* 0x040fe20000410000 */
[----:B------:R-:W-:Y:S04]  /*18190*/  FSEL R0, R69, RZ, P0 ;  /* 0x000000ff45007208 */ /* 0x000fe80000000000 */
[----:B------:R-:W-:Y:S01]  /*181a0*/  FSEL R2, R2, RZ, P0 ;  /* 0x000000ff02027208 */ /* 0x000fe20000000000 */
[----:B------:R-:W-:Y:S01]  /*181b0*/  FADD.FTZ R0, -R0, R88 ;  /* 0x0000005800007221 */ /* 0x000fe20000010100 */
[----:B------:R-:W-:Y:S03]  /*181c0*/  FSETP.NEU.FTZ.AND P0, PT, R68, -INF , PT ;  /* 0xff8000004400780b */ /* 0x000fe60003f1d000 */
[--C-:B------:R-:W-:Y:S02]  /*181d0*/  FFMA.FTZ R4, R16, c[0x0][0x2d0], -R2.reuse ;  /* 0x0000b40010047a23 */ /* 0x100fe40000010802 */
[--C-:B------:R-:W-:Y:S02]  /*181e0*/  FFMA.FTZ R237, R35, c[0x0][0x2d0], -R2.reuse ;  /* 0x0000b40023ed7a23 */ /* 0x100fe40000010802 */
[----:B------:R1:W-:Y:S01]  /*181f0*/  MUFU.EX2 R35, R4 ;  /* 0x0000000400237308 */ /* 0x0003e20000000800 */
        /* <DEDUP_REMOVED lines=15> */
[----:B------:R-:W2:Y:S01]  /*182f0*/  MUFU.EX2 R48, R7 ;  /* 0x0000000700307308 */ /* 0x000ea20000000800 */
[--C-:B------:R-:W-:Y:S02]  /*18300*/  FFMA.FTZ R187, R42, c[0x0][0x2d0], -R2.reuse ;  /* 0x0000b4002abb7a23 */ /* 0x100fe40000010802 */
[--C-:B------:R-:W-:Y:S02]  /*18310*/  FFMA.FTZ R190, R41, c[0x0][0x2d0], -R2.reuse ;  /* 0x0000b40029be7a23 */ /* 0x100fe40000010802 */
[--C-:B------:R-:W-:Y:S02]  /*18320*/  FFMA.FTZ R189, R40, c[0x0][0x2d0], -R2.reuse ;  /* 0x0000b40028bd7a23 */ /* 0x100fe40000010802 */
[----:B------:R-:W-:Y:S01]  /*18330*/  FFMA.FTZ R239, R32, c[0x0][0x2d0], -R2 ;  /* 0x0000b40020ef7a23 */ /* 0x000fe20000010802 */
[----:B------:R-:W-:Y:S01]  /*18340*/  FSEL R2, R68, RZ, P0 ;  /* 0x000000ff44027208 */ /* 0x000fe20000000000 */
[----:B------:R-:W-:Y:S01]  /*18350*/  FMUL.FTZ R0, R0, c[0x0][0x2d0] ;  /* 0x0000b40000007a20 */ /* 0x000fe20000410000 */
[----:B------:R-:W3:Y:S01]  /*18360*/  MUFU.EX2 R32, R5 ;  /* 0x0000000500207308 */ /* 0x000ee20000000800 */
[----:B------:R-:W-:Y:S02]  /*18370*/  FMUL.FTZ R49, R65, R149 ;  /* 0x0000009541317220 */ /* 0x000fe40000410000 */
[----:B------:R-:W-:Y:S02]  /*18380*/  FADD.FTZ R2, -R2, R89 ;  /* 0x0000005902027221 */ /* 0x000fe40000010100 */
[C---:B------:R-:W-:Y:S02]  /*18390*/  FMUL.FTZ R50, R3.reuse, R150 ;  /* 0x0000009603327220 */ /* 0x040fe40000410000 */
[----:B------:R-:W-:Y:S02]  /*183a0*/  FMUL.FTZ R51, R3, R151 ;  /* 0x0000009703337220 */ /* 0x000fe40000410000 */
[----:B------:R-:W-:Y:S01]  /*183b0*/  FMUL.FTZ R2, R2, c[0x0][0x2d0] ;  /* 0x0000b40002027a20 */ /* 0x000fe20000410000 */
[----:B------:R-:W4:Y:S01]  /*183c0*/  MUFU.EX2 R0, R0 ;  /* 0x0000000000007308 */ /* 0x000f220000000800 */
[----:B-1----:R-:W-:Y:S01]  /*183d0*/  FMUL.FTZ R4, R68, c[0x0][0x2d0] ;  /* 0x0000b40044047a20 */ /* 0x002fe20000410000 */
[----:B--2---:R-:W-:Y:S04]  /*183e0*/  F2FP.BF16.PACK_AB R74, R39, R48 ;  /* 0x00000030274a723e */ /* 0x004fe800000010ff */
[----:B------:R-:W-:Y:S02]  /*183f0*/  FSEL R4, R4, RZ, P0 ;  /* 0x000000ff04047208 */ /* 0x000fe40000000000 */
[----:B------:R-:W-:Y:S02]  /*18400*/  ISETP.GT.AND P0, PT, R209, R248, PT ;  /* 0x000000f8d100720c */ /* 0x000fe40003f04270 */
[----:B------:R-:W1:Y:S01]  /*18410*/  MUFU.EX2 R2, R2 ;  /* 0x0000000200027308 */ /* 0x000e620000000800 */
[--C-:B------:R-:W-:Y:S01]  /*18420*/  FFMA.FTZ R161, R23, c[0x0][0x2d0], -R4.reuse ;  /* 0x0000b40017a17a23 */ /* 0x100fe20000010804 */
[----:B------:R-:W-:Y:S01]  /*18430*/  IADD3 R209, R209, -0x1, RZ ;  /* 0xffffffffd1d17810 */ /* 0x000fe20007ffe0ff */
[--C-:B------:R-:W-:Y:S01]  /*18440*/  FFMA.FTZ R160, R22, c[0x0][0x2d0], -R4.reuse ;  /* 0x0000b40016a07a23 */ /* 0x100fe20000010804 */
[----:B---3--:R-:W-:Y:S01]  /*18450*/  F2FP.BF16.PACK_AB R76, R32, R35 ;  /* 0x00000023204c723e */ /* 0x008fe200000010ff */
[--C-:B------:R-:W-:Y:S02]  /*18460*/  FFMA.FTZ R67, R21, c[0x0][0x2d0], -R4.reuse ;  /* 0x0000b40015437a23 */ /* 0x100fe40000010804 */
[--C-:B------:R-:W-:Y:S02]  /*18470*/  FFMA.FTZ R181, R20, c[0x0][0x2d0], -R4.reuse ;  /* 0x0000b40014b57a23 */ /* 0x100fe40000010804 */
[----:B------:R-:W2:Y:S01]  /*18480*/  LDSM.16.MT88.4 R20, [R192] ;  /* 0x00000000c014783b */ /* 0x000ea20000004200 */
[----:B------:R-:W-:Y:S01]  /*18490*/  MUFU.EX2 R183, R67 ;  /* 0x0000004300b77308 */ /* 0x000fe20000000800 */
[--C-:B------:R-:W-:Y:S02]  /*184a0*/  FFMA.FTZ R6, R9, c[0x0][0x2d0], -R4.reuse ;  /* 0x0000b40009067a23 */ /* 0x100fe40000010804 */
[--C-:B------:R-:W-:Y:S02]  /*184b0*/  FFMA.FTZ R7, R15, c[0x0][0x2d0], -R4.reuse ;  /* 0x0000b4000f077a23 */ /* 0x100fe40000010804 */
[C---:B----4-:R-:W-:Y:S02]  /*184c0*/  FMUL.FTZ R45, R0.reuse, R101 ;  /* 0x00000065002d7220 */ /* 0x050fe40000410000 */
[C---:B------:R-:W-:Y:S02]  /*184d0*/  FMUL.FTZ R60, R0.reuse, R92 ;  /* 0x0000005c003c7220 */ /* 0x040fe40000410000 */
[----:B------:R-:W-:Y:S01]  /*184e0*/  FMUL.FTZ R61, R0, R93 ;  /* 0x0000005d003d7220 */ /* 0x000fe20000410000 */
[----:B------:R-:W-:Y:S01]  /*184f0*/  MUFU.EX2 R176, R188 ;  /* 0x000000bc00b07308 */ /* 0x000fe20000000800 */
[--C-:B------:R-:W-:Y:S02]  /*18500*/  FFMA.FTZ R17, R12, c[0x0][0x2d0], -R4.reuse ;  /* 0x0000b4000c117a23 */ /* 0x100fe40000010804 */
[--C-:B------:R-:W-:Y:S02]  /*18510*/  FFMA.FTZ R16, R13, c[0x0][0x2d0], -R4.reuse ;  /* 0x0000b4000d107a23 */ /* 0x100fe40000010804 */
[----:B------:R-:W-:Y:S02]  /*18520*/  FFMA.FTZ R191, R19, c[0x0][0x2d0], -R4 ;  /* 0x0000b40013bf7a23 */ /* 0x000fe40000010804 */
[----:B------:R-:W-:Y:S02]  /*18530*/  FADD.FTZ R5, R48, R8 ;  /* 0x0000000830057221 */ /* 0x000fe40000010000 */
[C---:B------:R-:W-:Y:S02]  /*18540*/  FMUL.FTZ R40, R0.reuse, R104 ;  /* 0x0000006800287220 */ /* 0x040fe40000410000 */
[----:B------:R-:W-:Y:S01]  /*18550*/  MUFU.EX2 R104, R178 ;  /* 0x000000b200687308 */ /* 0x000fe20000000800 */
[C---:B------:R-:W-:Y:S02]  /*18560*/  FMUL.FTZ R41, R0.reuse, R105 ;  /* 0x0000006900297220 */ /* 0x040fe40000410000 */
[C---:B------:R-:W-:Y:S02]  /*18570*/  FMUL.FTZ R44, R0.reuse, R100 ;  /* 0x00000064002c7220 */ /* 0x040fe40000410000 */
[C---:B------:R-:W-:Y:S02]  /*18580*/  FMUL.FTZ R56, R0.reuse, R96 ;  /* 0x0000006000387220 */ /* 0x040fe40000410000 */
[----:B------:R-:W-:Y:S02]  /*18590*/  FMUL.FTZ R57, R0, R97 ;  /* 0x0000006100397220 */ /* 0x000fe40000410000 */
        /* <DEDUP_REMOVED lines=12> */
[----:B------:R-:W-:Y:S01]  /*18660*/  FFMA.FTZ R242, R10, c[0x0][0x2d0], -R4 ;  /* 0x0000b4000af27a23 */ /* 0x000fe20000010804 */
[----:B------:R-:W3:Y:S01]  /*18670*/  MUFU.EX2 R97, R17 ;  /* 0x0000001100617308 */ /* 0x000ee20000000800 */
[C---:B------:R-:W-:Y:S02]  /*18680*/  FFMA.FTZ R4, R0.reuse, R246, R35 ;  /* 0x000000f600047223 */ /* 0x040fe40000010023 */
[C---:B------:R-:W-:Y:S02]  /*18690*/  FMUL.FTZ R8, R0.reuse, R120 ;  /* 0x0000007800087220 */ /* 0x040fe40000410000 */
[C---:B------:R-:W-:Y:S02]  /*186a0*/  FMUL.FTZ R9, R0.reuse, R121 ;  /* 0x0000007900097220 */ /* 0x040fe40000410000 */
[C---:B------:R-:W-:Y:S02]  /*186b0*/  FMUL.FTZ R12, R0.reuse, R116 ;  /* 0x00000074000c7220 */ /* 0x040fe40000410000 */
[C---:B------:R-:W-:Y:S01]  /*186c0*/  FMUL.FTZ R13, R0.reuse, R117 ;  /* 0x00000075000d7220 */ /* 0x040fe20000410000 */
[----:B------:R4:W-:Y:S01]  /*186d0*/  MUFU.EX2 R116, R7 ;  /* 0x0000000700747308 */ /* 0x0009e20000000800 */
[C---:B------:R-:W-:Y:S02]  /*186e0*/  FMUL.FTZ R24, R0.reuse, R112 ;  /* 0x0000007000187220 */ /* 0x040fe40000410000 */
[C---:B------:R-:W-:Y:S02]  /*186f0*/  FMUL.FTZ R25, R0.reuse, R113 ;  /* 0x0000007100197220 */ /* 0x040fe40000410000 */
[C---:B------:R-:W-:Y:S02]  /*18700*/  FMUL.FTZ R28, R0.reuse, R108 ;  /* 0x0000006c001c7220 */ /* 0x040fe40000410000 */
[----:B------:R-:W-:Y:S02]  /*18710*/  FMUL.FTZ R29, R0, R109 ;  /* 0x0000006d001d7220 */ /* 0x000fe40000410000 */
[C---:B-1----:R-:W-:Y:S01]  /*18720*/  FMUL.FTZ R58, R2.reuse, R98 ;  /* 0x00000062023a7220 */ /* 0x042fe20000410000 */
[----:B------:R-:W1:Y:S01]  /*18730*/  MUFU.EX2 R0, R14 ;  /* 0x0000000e00007308 */ /* 0x000e620000000800 */
[----:B------:R-:W-:Y:S02]  /*18740*/  FMUL.FTZ R59, R2, R99 ;  /* 0x00000063023b7220 */ /* 0x000fe40000410000 */
[----:B------:R-:W-:Y:S01]  /*18750*/  FADD.FTZ R66, R39, R5 ;  /* 0x0000000527427221 */ /* 0x000fe20000010000 */
[----:B---3--:R-:W-:Y:S01]  /*18760*/  F2FP.BF16.PACK_AB R77, R97, R18 ;  /* 0x00000012614d723e */ /* 0x008fe200000010ff */
[----:B------:R-:W-:Y:S01]  /*18770*/  FADD.FTZ R96, R32, R4 ;  /* 0x0000000420607221 */ /* 0x000fe20000010000 */
[----:B------:R-:W3:Y:S01]  /*18780*/  LDSM.16.MT88.4 R36, [R196] ;  /* 0x00000000c424783b */ /* 0x000ee20000004200 */
[----:B------:R-:W-:Y:S02]  /*18790*/  FMUL.FTZ R6, R3, R130 ;  /* 0x0000008203067220 */ /* 0x000fe40000410000 */
[C---:B------:R-:W-:Y:S01]  /*187a0*/  FMUL.FTZ R4, R65.reuse, R128 ;  /* 0x0000008041047220 */ /* 0x040fe20000410000 */
[----:B------:R-:W-:Y:S01]  /*187b0*/  MUFU.EX2 R99, R34 ;  /* 0x0000002200637308 */ /* 0x000fe20000000800 */
[----:B------:R-:W-:Y:S02]  /*187c0*/  FMUL.FTZ R5, R65, R129 ;  /* 0x0000008141057220 */ /* 0x000fe40000410000 */
[C---:B------:R-:W-:Y:S02]  /*187d0*/  FMUL.FTZ R10, R2.reuse, R122 ;  /* 0x0000007a020a7220 */ /* 0x040fe40000410000 */
[----:B----4-:R-:W-:Y:S02]  /*187e0*/  FMUL.FTZ R7, R3, R131 ;  /* 0x0000008303077220 */ /* 0x010fe40000410000 */
[C---:B------:R-:W-:Y:S02]  /*187f0*/  FMUL.FTZ R11, R2.reuse, R123 ;  /* 0x0000007b020b7220 */ /* 0x040fe40000410000 */
[----:B------:R-:W-:Y:S01]  /*18800*/  FMUL.FTZ R15, R2, R119 ;  /* 0x00000077020f7220 */ /* 0x000fe20000410000 */
[----:B------:R-:W4:Y:S01]  /*18810*/  MUFU.EX2 R98, R16 ;  /* 0x0000001000627308 */ /* 0x000f220000000800 */
[----:B------:R-:W-:Y:S02]  /*18820*/  FMUL.FTZ R17, R65, R133 ;  /* 0x0000008541117220 */ /* 0x000fe40000410000 */
[----:B------:R-:W-:Y:S01]  /*18830*/  FMUL.FTZ R19, R3, R135 ;  /* 0x0000008703137220 */ /* 0x000fe20000410000 */
[----:B-1----:R-:W-:Y:S01]  /*18840*/  F2FP.BF16.PACK_AB R75, R100, R0 ;  /* 0x00000000644b723e */ /* 0x002fe200000010ff */
[----:B------:R-:W-:Y:S02]  /*18850*/  FADD.FTZ R88, R0, R52 ;  /* 0x0000003400587221 */ /* 0x000fe40000010000 */
[----:B------:R-:W1:Y:S01]  /*18860*/  LDSM.16.MT88.4 R52, [R193] ;  /* 0x00000000c134783b */ /* 0x000e620000004200 */
[----:B------:R-:W-:Y:S02]  /*18870*/  FMUL.FTZ R32, R65, R140 ;  /* 0x0000008c41207220 */ /* 0x000fe40000410000 */
[----:B------:R-:W5:Y:S01]  /*18880*/  MUFU.EX2 R117, R33 ;  /* 0x0000002100757308 */ /* 0x000f620000000800 */
[-C--:B--2---:R-:W-:Y:S05]  /*18890*/  HMMA.16816.F32.BF16 R4, R72, R20.reuse, R4 ;  /* 0x000000144804723c */ /* 0x084fea0000041804 */
[C---:B------:R-:W-:Y:S02]  /*188a0*/  FMUL.FTZ R14, R2.reuse, R118 ;  /* 0x00000076020e7220 */ /* 0x040fe40000410000 */
[C---:B------:R-:W-:Y:S02]  /*188b0*/  FFMA.FTZ R89, R2.reuse, R247, R18 ;  /* 0x000000f702597223 */ /* 0x040fe40000010012 */
[----:B------:R-:W-:Y:S01]  /*188c0*/  FMUL.FTZ R18, R3, R134 ;  /* 0x0000008603127220 */ /* 0x000fe20000410000 */
[----:B------:R-:W-:Y:S02]  /*188d0*/  MUFU.EX2 R105, R180 ;  /* 0x000000b400697308 */ /* 0x000fe40000000800 */
[----:B------:R-:W-:Y:S01]  /*188e0*/  FMUL.FTZ R26, R2, R114 ;  /* 0x00000072021a7220 */ /* 0x000fe20000410000 */
[----:B----4-:R-:W-:Y:S01]  /*188f0*/  F2FP.BF16.PACK_AB R79, R116, R98 ;  /* 0x00000062744f723e */ /* 0x010fe200000010ff */
[----:B------:R-:W-:Y:S02]  /*18900*/  FMUL.FTZ R16, R65, R132 ;  /* 0x0000008441107220 */ /* 0x000fe40000410000 */
[C---:B------:R-:W-:Y:S01]  /*18910*/  FMUL.FTZ R27, R2.reuse, R115 ;  /* 0x00000073021b7220 */ /* 0x040fe20000410000 */
[----:B------:R-:W-:Y:S01]  /*18920*/  LDSM.16.MT88.4 R132, [R192+0x2000] ;  /* 0x00200000c084783b */ /* 0x000fe20000004200 */
[C---:B------:R-:W-:Y:S02]  /*18930*/  FMUL.FTZ R34, R3.reuse, R142 ;  /* 0x0000008e03227220 */ /* 0x040fe40000410000 */
[----:B------:R-:W-:Y:S01]  /*18940*/  FMUL.FTZ R35, R3, R143 ;  /* 0x0000008f03237220 */ /* 0x000fe20000410000 */
[----:B------:R-:W-:Y:S01]  /*18950*/  MUFU.EX2 R119, R172 ;  /* 0x000000ac00777308 */ /* 0x000fe20000000800 */
[C---:B------:R-:W-:Y:S01]  /*18960*/  FMUL.FTZ R46, R2.reuse, R102 ;  /* 0x00000066022e7220 */ /* 0x040fe20000410000 */
[----:B-----5:R-:W-:Y:S01]  /*18970*/  F2FP.BF16.PACK_AB R78, R117, R99 ;  /* 0x00000063754e723e */ /* 0x020fe200000010ff */
[C---:B------:R-:W-:Y:S02]  /*18980*/  FMUL.FTZ R33, R65.reuse, R141 ;  /* 0x0000008d41217220 */ /* 0x040fe40000410000 */
[----:B------:R-:W-:Y:S01]  /*18990*/  LDSM.16.MT88.4 R140, [R196+0x2000] ;  /* 0x00200000c48c783b */ /* 0x000fe20000004200 */
[C---:B------:R-:W-:Y:S02]  /*189a0*/  FMUL.FTZ R47, R2.reuse, R103 ;  /* 0x00000067022f7220 */ /* 0x040fe40000410000 */
[C---:B------:R-:W-:Y:S01]  /*189b0*/  FMUL.FTZ R48, R65.reuse, R148 ;  /* 0x0000009441307220 */ /* 0x040fe20000410000 */
[C---:B------:R-:W-:Y:S01]  /*189c0*/  HMMA.16816.F32.BF16 R8, R76.reuse, R20, R8 ;  /* 0x000000144c08723c */ /* 0x040fe20000041808 */
[----:B------:R-:W-:Y:S03]  /*189d0*/  MUFU.EX2 R122, R171 ;  /* 0x000000ab007a7308 */ /* 0x000fe60000000800 */
[----:B------:R-:W-:Y:S01]  /*189e0*/  LDSM.16.MT88.4 R148, [R193+0x2000] ;  /* 0x00200000c194783b */ /* 0x000fe20000004200 */
[C---:B------:R-:W-:Y:S02]  /*189f0*/  FMUL.FTZ R62, R2.reuse, R94 ;  /* 0x0000005e023e7220 */ /* 0x040fe40000410000 */
[C---:B------:R-:W-:Y:S01]  /*18a00*/  FMUL.FTZ R63, R2.reuse, R95 ;  /* 0x0000005f023f7220 */ /* 0x040fe20000410000 */
[-C--:B------:R-:W-:Y:S03]  /*18a10*/  HMMA.16816.F32.BF16 R12, R76, R22.reuse, R12 ;  /* 0x000000164c0c723c */ /* 0x080fe6000004180c */
[----:B------:R-:W-:Y:S01]  /*18a20*/  MUFU.EX2 R171, R190 ;  /* 0x000000be00ab7308 */ /* 0x000fe20000000800 */
[----:B------:R-:W2:Y:S01]  /*18a30*/  LDSM.16.MT88.4 R92, [R192+0x800] ;  /* 0x00080000c05c783b */ /* 0x000ea20000004200 */
[C---:B------:R-:W-:Y:S02]  /*18a40*/  FMUL.FTZ R42, R2.reuse, R106 ;  /* 0x0000006a022a7220 */ /* 0x040fe40000410000 */
[C---:B------:R-:W-:Y:S01]  /*18a50*/  FMUL.FTZ R43, R2.reuse, R107 ;  /* 0x0000006b022b7220 */ /* 0x040fe20000410000 */
[C---:B------:R-:W-:Y:S04]  /*18a60*/  HMMA.16816.F32.BF16 R16, R72.reuse, R22, R16 ;  /* 0x000000164810723c */ /* 0x040fe80000041810 */
[C---:B------:R-:W-:Y:S01]  /*18a70*/  FMUL.FTZ R20, R65.reuse, R136 ;  /* 0x0000008841147220 */ /* 0x040fe20000410000 */
[----:B------:R-:W-:Y:S01]  /*18a80*/  MUFU.EX2 R107, R182 ;  /* 0x000000b6006b7308 */ /* 0x000fe20000000800 */
[----:B------:R-:W-:Y:S02]  /*18a90*/  FMUL.FTZ R21, R65, R137 ;  /* 0x0000008941157220 */ /* 0x000fe40000410000 */
[C---:B------:R-:W-:Y:S04]  /*18aa0*/  FMUL.FTZ R22, R3.reuse, R138 ;  /* 0x0000008a03167220 */ /* 0x040fe80000410000 */
[C---:B------:R-:W-:Y:S02]  /*18ab0*/  FMUL.FTZ R23, R3.reuse, R139 ;  /* 0x0000008b03177220 */ /* 0x040fe40000410000 */
[C---:B------:R-:W-:Y:S01]  /*18ac0*/  FMUL.FTZ R67, R3.reuse, R159 ;  /* 0x0000009f03437220 */ /* 0x040fe20000410000 */
[----:B------:R-:W-:Y:S01]  /*18ad0*/  MUFU.EX2 R106, R179 ;  /* 0x000000b3006a7308 */ /* 0x000fe20000000800 */
[C---:B------:R-:W-:Y:S02]  /*18ae0*/  FMUL.FTZ R30, R2.reuse, R110 ;  /* 0x0000006e021e7220 */ /* 0x040fe40000410000 */
[----:B------:R-:W-:Y:S01]  /*18af0*/  FMUL.FTZ R31, R2, R111 ;  /* 0x0000006f021f7220 */ /* 0x000fe20000410000 */
[-C--:B---3--:R-:W-:Y:S03]  /*18b00*/  HMMA.16816.F32.BF16 R20, R72, R36.reuse, R20 ;  /* 0x000000244814723c */ /* 0x088fe60000041814 */
[----:B------:R-:W-:Y:S02]  /*18b10*/  FADD.FTZ R0, R64, R66 ;  /* 0x0000004240007221 */ /* 0x000fe40000010000 */
[----:B------:R-:W-:Y:S01]  /*18b20*/  FMUL.FTZ R66, R3, R158 ;  /* 0x0000009e03427220 */ /* 0x000fe20000410000 */
[----:B------:R-:W3:Y:S02]  /*18b30*/  MUFU.EX2 R2, R184 ;  /* 0x000000b800027308 */ /* 0x000ee40000000800 */
[C---:B------:R-:W-:Y:S07]  /*18b40*/  HMMA.16816.F32.BF16 R24, R76.reuse, R36, R24 ;  /* 0x000000244c18723c */ /* 0x040fee0000041818 */
[C---:B------:R-:W-:Y:S01]  /*18b50*/  FMUL.FTZ R36, R65.reuse, R144 ;  /* 0x0000009041247220 */ /* 0x040fe20000410000 */
[-C--:B------:R-:W-:Y:S01]  /*18b60*/  HMMA.16816.F32.BF16 R28, R76, R38.reuse, R28 ;  /* 0x000000264c1c723c */ /* 0x080fe2000004181c */
[----:B------:R-:W-:Y:S03]  /*18b70*/  MUFU.EX2 R179, R186 ;  /* 0x000000ba00b37308 */ /* 0x000fe60000000800 */
[----:B------:R-:W-:Y:S04]  /*18b80*/  FMUL.FTZ R37, R65, R145 ;  /* 0x0000009141257220 */ /* 0x000fe80000410000 */
[C---:B------:R-:W-:Y:S03]  /*18b90*/  HMMA.16816.F32.BF16 R32, R72.reuse, R38, R32 ;  /* 0x000000264820723c */ /* 0x040fe60000041820 */
[----:B------:R-:W4:Y:S01]  /*18ba0*/  MUFU.EX2 R111, R173 ;  /* 0x000000ad006f7308 */ /* 0x000f220000000800 */
[----:B---3--:R-:W-:Y:S03]  /*18bb0*/  FADD.FTZ R0, R2, R0 ;  /* 0x0000000002007221 */ /* 0x008fe60000010000 */
[C---:B------:R-:W-:Y:S02]  /*18bc0*/  FMUL.FTZ R38, R3.reuse, R146 ;  /* 0x0000009203267220 */ /* 0x040fe40000410000 */
[----:B------:R-:W-:Y:S04]  /*18bd0*/  FMUL.FTZ R39, R3, R147 ;  /* 0x0000009303277220 */ /* 0x000fe80000410000 */
[----:B------:R-:W3:Y:S01]  /*18be0*/  MUFU.EX2 R128, R170 ;  /* 0x000000aa00807308 */ /* 0x000ee20000000800 */
[----:B------:R-:W-:Y:S04]  /*18bf0*/  FADD.FTZ R0, R87, R0 ;  /* 0x0000000057007221 */ /* 0x000fe80000010000 */
[----:B------:R-:W-:Y:S01]  /*18c00*/  FADD.FTZ R0, R86, R0 ;  /* 0x0000000056007221 */ /* 0x000fe20000010000 */
[-C--:B-1----:R-:W-:Y:S03]  /*18c10*/  HMMA.16816.F32.BF16 R36, R72, R52.reuse, R36 ;  /* 0x000000344824723c */ /* 0x082fe60000041824 */
[----:B------:R-:W-:Y:S01]  /*18c20*/  FADD.FTZ R0, R107, R0 ;  /* 0x000000006b007221 */ /* 0x000fe20000010000 */
[----:B------:R-:W-:Y:S03]  /*18c30*/  MUFU.EX2 R110, R166 ;  /* 0x000000a6006e7308 */ /* 0x000fe60000000800 */
[----:B------:R-:W-:Y:S01]  /*18c40*/  FADD.FTZ R0, R105, R0 ;  /* 0x0000000069007221 */ /* 0x000fe20000010000 */
[C---:B------:R-:W-:Y:S04]  /*18c50*/  HMMA.16816.F32.BF16 R40, R76.reuse, R52, R40 ;  /* 0x000000344c28723c */ /* 0x040fe80000041828 */
[----:B------:R-:W-:Y:S02]  /*18c60*/  FADD.FTZ R0, R106, R0 ;  /* 0x000000006a007221 */ /* 0x000fe40000010000 */
[----:B------:R-:W-:Y:S01]  /*18c70*/  MUFU.EX2 R166, R223 ;  /* 0x000000df00a67308 */ /* 0x000fe20000000800 */
[C---:B------:R-:W-:Y:S01]  /*18c80*/  FMUL.FTZ R52, R65.reuse, R152 ;  /* 0x0000009841347220 */ /* 0x040fe20000410000 */
[-C--:B------:R-:W-:Y:S04]  /*18c90*/  HMMA.16816.F32.BF16 R44, R76, R54.reuse, R44 ;  /* 0x000000364c2c723c */ /* 0x080fe8000004182c */
[----:B------:R-:W-:Y:S04]  /*18ca0*/  FMUL.FTZ R53, R65, R153 ;  /* 0x0000009941357220 */ /* 0x000fe80000410000 */
[C---:B------:R-:W-:Y:S01]  /*18cb0*/  HMMA.16816.F32.BF16 R48, R72.reuse, R54, R48 ;  /* 0x000000364830723c */ /* 0x040fe20000041830 */
[----:B------:R-:W1:Y:S06]  /*18cc0*/  MUFU.EX2 R120, R165 ;  /* 0x000000a500787308 */ /* 0x000e6c0000000800 */
[C---:B------:R-:W-:Y:S02]  /*18cd0*/  FMUL.FTZ R54, R3.reuse, R154 ;  /* 0x0000009a03367220 */ /* 0x040fe40000410000 */
[----:B------:R-:W-:Y:S02]  /*18ce0*/  FMUL.FTZ R55, R3, R155 ;  /* 0x0000009b03377220 */ /* 0x000fe40000410000 */
[----:B------:R-:W-:Y:S01]  /*18cf0*/  MUFU.EX2 R165, R224 ;  /* 0x000000e000a57308 */ /* 0x000fe20000000800 */
[----:B------:R-:W-:Y:S04]  /*18d00*/  FADD.FTZ R3, R99, R96 ;  /* 0x0000006063037221 */ /* 0x000fe80000010000 */
[-C--:B------:R-:W-:Y:S05]  /*18d10*/  HMMA.16816.F32.BF16 R52, R72, R80.reuse, R52 ;  /* 0x000000504834723c */ /* 0x080fea0000041834 */
[----:B------:R-:W-:Y:S03]  /*18d20*/  MUFU.EX2 R123, R164 ;  /* 0x000000a4007b7308 */ /* 0x000fe60000000800 */
[C---:B------:R-:W-:Y:S07]  /*18d30*/  HMMA.16816.F32.BF16 R56, R76.reuse, R80, R56 ;  /* 0x000000504c38723c */ /* 0x040fee0000041838 */
[----:B------:R-:W5:Y:S01]  /*18d40*/  MUFU.EX2 R247, R163 ;  /* 0x000000a300f77308 */ /* 0x000f620000000800 */
[-C--:B------:R-:W-:Y:S07]  /*18d50*/  HMMA.16816.F32.BF16 R60, R76, R82.reuse, R60 ;  /* 0x000000524c3c723c */ /* 0x080fee000004183c */
[----:B------:R-:W-:Y:S01]  /*18d60*/  F2FP.BF16.PACK_AB R76, R2, R64 ;  /* 0x00000040024c723e */ /* 0x000fe200000010ff */
[C---:B------:R-:W-:Y:S01]  /*18d70*/  FMUL.FTZ R64, R65.reuse, R156 ;  /* 0x0000009c41407220 */ /* 0x040fe20000410000 */
[----:B------:R-:W-:Y:S03]  /*18d80*/  MUFU.EX2 R113, R162 ;  /* 0x000000a200717308 */ /* 0x000fe60000000800 */
[----:B------:R-:W-:Y:S01]  /*18d90*/  FMUL.FTZ R65, R65, R157 ;  /* 0x0000009d41417220 */ /* 0x000fe20000410000 */
[----:B------:R-:W-:Y:S01]  /*18da0*/  F2FP.BF16.PACK_AB R78, R86, R87 ;  /* 0x00000057564e723e */ /* 0x000fe200000010ff */
[----:B------:R-:W-:Y:S01]  /*18db0*/  FADD.FTZ R2, R97, R89 ;  /* 0x0000005961027221 */ /* 0x000fe20000010000 */
[----:B----4-:R-:W-:Y:S01]  /*18dc0*/  F2FP.BF16.PACK_AB R77, R119, R111 ;  /* 0x0000006f774d723e */ /* 0x010fe200000010ff */
[----:B------:R-:W-:Y:S01]  /*18dd0*/  FADD.FTZ R87, R100, R88 ;  /* 0x0000005864577221 */ /* 0x000fe20000010000 */
[----:B---3--:R-:W-:Y:S01]  /*18de0*/  F2FP.BF16.PACK_AB R79, R128, R122 ;  /* 0x0000007a804f723e */ /* 0x008fe200000010ff */
[----:B------:R-:W-:Y:S01]  /*18df0*/  LDSM.16.MT88.4 R100, [R193+0x1000] ;  /* 0x00100000c164783b */ /* 0x000fe20000004200 */
[----:B------:R-:W-:Y:S01]  /*18e00*/  HMMA.16816.F32.BF16 R64, R72, R82, R64 ;  /* 0x000000524840723c */ /* 0x000fe20000041840 */
[----:B------:R-:W3:Y:S03]  /*18e10*/  MUFU.EX2 R114, R161 ;  /* 0x000000a100727308 */ /* 0x000ee60000000800 */
[----:B------:R-:W-:Y:S02]  /*18e20*/  FADD.FTZ R86, R98, R2 ;  /* 0x0000000262567221 */ /* 0x000fe40000010000 */
[----:B------:R-:W-:Y:S01]  /*18e30*/  FADD.FTZ R2, R104, R0 ;  /* 0x0000000068027221 */ /* 0x000fe20000010000 */
[----:B------:R-:W4:Y:S01]  /*18e40*/  LDSM.16.MT88.4 R80, [R196+0x800] ;  /* 0x00080000c450783b */ /* 0x000f220000004200 */
[-C--:B--2---:R-:W-:Y:S03]  /*18e50*/  HMMA.16816.F32.BF16 R4, R76, R92.reuse, R4 ;  /* 0x0000005c4c04723c */ /* 0x084fe60000041804 */
[----:B------:R-:W2:Y:S02]  /*18e60*/  MUFU.EX2 R121, R160 ;  /* 0x000000a000797308 */ /* 0x000ea40000000800 */
[----:B-1----:R-:W-:Y:S01]  /*18e70*/  F2FP.BF16.PACK_AB R72, R120, R110 ;  /* 0x0000006e7848723e */ /* 0x002fe200000010ff */
[----:B------:R-:W-:Y:S01]  /*18e80*/  FADD.FTZ R0, R117, R3 ;  /* 0x0000000375007221 */ /* 0x000fe20000010000 */
[----:B-----5:R-:W-:Y:S01]  /*18e90*/  F2FP.BF16.PACK_AB R74, R247, R123 ;  /* 0x0000007bf74a723e */ /* 0x020fe200000010ff */
[----:B------:R-:W1:Y:S01]  /*18ea0*/  LDSM.16.MT88.4 R96, [R193+0x800] ;  /* 0x00080000c160783b */ /* 0x000e620000004200 */
[----:B------:R-:W-:Y:S03]  /*18eb0*/  FADD.FTZ R3, R111, R87 ;  /* 0x000000576f037221 */ /* 0x000fe60000010000 */
[----:B------:R-:W-:Y:S01]  /*18ec0*/  FADD.FTZ R87, R110, R0 ;  /* 0x000000006e577221 */ /* 0x000fe20000010000 */
[----:B------:R-:W-:Y:S01]  /*18ed0*/  MUFU.EX2 R164, R225 ;  /* 0x000000e100a47308 */ /* 0x000fe20000000800 */
[----:B------:R-:W-:Y:S02]  /*18ee0*/  FADD.FTZ R86, R116, R86 ;  /* 0x0000005674567221 */ /* 0x000fe40000010000 */
[----:B------:R-:W-:Y:S01]  /*18ef0*/  FADD.FTZ R3, R119, R3 ;  /* 0x0000000377037221 */ /* 0x000fe20000010000 */
[----:B---3--:R-:W-:Y:S01]  /*18f00*/  F2FP.BF16.PACK_AB R73, R114, R113 ;  /* 0x000000717249723e */ /* 0x008fe200000010ff */
[----:B------:R-:W-:Y:S05]  /*18f10*/  FADD.FTZ R87, R120, R87 ;  /* 0x0000005778577221 */ /* 0x000fea0000010000 */
[----:B------:R-:W-:Y:S01]  /*18f20*/  MUFU.EX2 R162, R226 ;  /* 0x000000e200a27308 */ /* 0x000fe20000000800 */
[----:B--2---:R-:W-:Y:S09]  /*18f30*/  F2FP.BF16.PACK_AB R75, R183, R121 ;  /* 0x00000079b74b723e */ /* 0x004ff200000010ff */
[----:B------:R-:W2:Y:S01]  /*18f40*/  MUFU.EX2 R246, R168 ;  /* 0x000000a800f67308 */ /* 0x000ea20000000800 */
[C---:B------:R-:W-:Y:S08]  /*18f50*/  HMMA.16816.F32.BF16 R8, R72.reuse, R92, R8 ;  /* 0x0000005c4808723c */ /* 0x040ff00000041808 */
[-C--:B------:R-:W-:Y:S01]  /*18f60*/  HMMA.16816.F32.BF16 R12, R72, R94.reuse, R12 ;  /* 0x0000005e480c723c */ /* 0x080fe2000004180c */
[----:B------:R-:W3:Y:S07]  /*18f70*/  MUFU.EX2 R184, R174 ;  /* 0x000000ae00b87308 */ /* 0x000eee0000000800 */
[C---:B------:R-:W-:Y:S01]  /*18f80*/  HMMA.16816.F32.BF16 R16, R76.reuse, R94, R16 ;  /* 0x0000005e4c10723c */ /* 0x040fe20000041810 */
[----:B------:R-:W5:Y:S02]  /*18f90*/  LDSM.16.MT88.4 R92, [R195+0x800] ;  /* 0x00080000c35c783b */ /* 0x000f640000004200 */
[----:B------:R-:W-:Y:S05]  /*18fa0*/  MUFU.EX2 R174, R189 ;  /* 0x000000bd00ae7308 */ /* 0x000fea0000000800 */
[-C--:B----4-:R-:W-:Y:S05]  /*18fb0*/  HMMA.16816.F32.BF16 R20, R76, R80.reuse, R20 ;  /* 0x000000504c14723c */ /* 0x090fea0000041814 */
[----:B------:R-:W-:Y:S03]  /*18fc0*/  MUFU.EX2 R182, R167 ;  /* 0x000000a700b67308 */ /* 0x000fe60000000800 */
[C---:B------:R-:W-:Y:S07]  /*18fd0*/  HMMA.16816.F32.BF16 R24, R72.reuse, R80, R24 ;  /* 0x000000504818723c */ /* 0x040fee0000041818 */
[----:B------:R-:W4:Y:S01]  /*18fe0*/  MUFU.EX2 R180, R175 ;  /* 0x000000af00b47308 */ /* 0x000f220000000800 */
[-C--:B------:R-:W-:Y:S08]  /*18ff0*/  HMMA.16816.F32.BF16 R28, R72, R82.reuse, R28 ;  /* 0x00000052481c723c */ /* 0x080ff0000004181c */
[C---:B------:R-:W-:Y:S01]  /*19000*/  HMMA.16816.F32.BF16 R32, R76.reuse, R82, R32 ;  /* 0x000000524c20723c */ /* 0x040fe20000041820 */
[----:B------:R-:W2:Y:S01]  /*19010*/  LDSM.16.MT88.4 R80, [R192+0x1000] ;  /* 0x00100000c050783b */ /* 0x000ea20000004200 */
[----:B------:R-:W-:Y:S06]  /*19020*/  MUFU.EX2 R155, R177 ;  /* 0x000000b1009b7308 */ /* 0x000fec0000000800 */
[-C--:B-1----:R-:W-:Y:S04]  /*19030*/  HMMA.16816.F32.BF16 R36, R76, R96.reuse, R36 ;  /* 0x000000604c24723c */ /* 0x082fe80000041824 */
[----:B------:R-:W1:Y:S04]  /*19040*/  MUFU.EX2 R175, R187 ;  /* 0x000000bb00af7308 */ /* 0x000e680000000800 */
[C---:B------:R-:W-:Y:S06]  /*19050*/  HMMA.16816.F32.BF16 R40, R72.reuse, R96, R40 ;  /* 0x000000604828723c */ /* 0x040fec0000041828 */
[----:B------:R-:W-:Y:S02]  /*19060*/  MUFU.EX2 R154, R181 ;  /* 0x000000b5009a7308 */ /* 0x000fe40000000800 */
[-C--:B------:R-:W-:Y:S08]  /*19070*/  HMMA.16816.F32.BF16 R44, R72, R98.reuse, R44 ;  /* 0x00000062482c723c */ /* 0x080ff0000004182c */
[C---:B------:R-:W-:Y:S01]  /*19080*/  HMMA.16816.F32.BF16 R48, R76.reuse, R98, R48 ;  /* 0x000000624c30723c */ /* 0x040fe20000041830 */
[----:B------:R-:W1:Y:S01]  /*19090*/  LDSM.16.MT88.4 R96, [R196+0x1000] ;  /* 0x00100000c460783b */ /* 0x000e620000004200 */
[----:B------:R-:W1:Y:S06]  /*190a0*/  MUFU.EX2 R153, R191 ;  /* 0x000000bf00997308 */ /* 0x000e6c0000000800 */
[-C--:B-----5:R-:W-:Y:S04]  /*190b0*/  HMMA.16816.F32.BF16 R52, R76, R92.reuse, R52 ;  /* 0x0000005c4c34723c */ /* 0x0a0fe80000041834 */
[----:B------:R-:W-:Y:S04]  /*190c0*/  MUFU.EX2 R152, R210 ;  /* 0x000000d200987308 */ /* 0x000fe80000000800 */
[C---:B------:R-:W-:Y:S06]  /*190d0*/  HMMA.16816.F32.BF16 R56, R72.reuse, R92, R56 ;  /* 0x0000005c4838723c */ /* 0x040fec0000041838 */
[----:B------:R-:W5:Y:S02]  /*190e0*/  MUFU.EX2 R170, R211 ;  /* 0x000000d300aa7308 */ /* 0x000f640000000800 */
[-C--:B------:R-:W-:Y:S07]  /*190f0*/  HMMA.16816.F32.BF16 R60, R72, R94.reuse, R60 ;  /* 0x0000005e483c723c */ /* 0x080fee000004183c */
[----:B------:R-:W-:Y:S01]  /*19100*/  F2FP.BF16.PACK_AB R72, R105, R107 ;  /* 0x0000006b6948723e */ /* 0x000fe200000010ff */
[----:B------:R-:W-:Y:S01]  /*19110*/  HMMA.16816.F32.BF16 R64, R76, R94, R64 ;  /* 0x0000005e4c40723c */ /* 0x000fe20000041840 */
[----:B------:R-:W5:Y:S01]  /*19120*/  LDSM.16.MT88.4 R92, [R195+0x1000] ;  /* 0x00100000c35c783b */ /* 0x000f620000004200 */
[----:B------:R-:W5:Y:S02]  /*19130*/  MUFU.EX2 R89, R221 ;  /* 0x000000dd00597308 */ /* 0x000f640000000800 */
[----:B------:R-:W-:Y:S02]  /*19140*/  F2FP.BF16.PACK_AB R74, R104, R106 ;  /* 0x0000006a684a723e */ /* 0x000fe400000010ff */
[----:B--2---:R-:W-:Y:S02]  /*19150*/  F2FP.BF16.PACK_AB R73, R246, R243 ;  /* 0x000000f3f649723e */ /* 0x004fe400000010ff */
[----:B---3--:R-:W-:Y:S01]  /*19160*/  F2FP.BF16.PACK_AB R75, R185, R184 ;  /* 0x000000b8b94b723e */ /* 0x008fe200000010ff */
[----:B------:R-:W-:Y:S03]  /*19170*/  LDSM.16.MT88.4 R104, [R195+0x1800] ;  /* 0x00180000c368783b */ /* 0x000fe60000004200 */
[----:B----4-:R-:W-:Y:S01]  /*19180*/  F2FP.BF16.PACK_AB R76, R180, R182 ;  /* 0x000000b6b44c723e */ /* 0x010fe200000010ff */
[----:B------:R-:W2:Y:S01]  /*19190*/  MUFU.EX2 R88, R220 ;  /* 0x000000dc00587308 */ /* 0x000ea20000000800 */
[----:B-1----:R-:W-:Y:S01]  /*191a0*/  F2FP.BF16.PACK_AB R78, R175, R155 ;  /* 0x0000009baf4e723e */ /* 0x002fe200000010ff */
[-C--:B------:R-:W-:Y:S05]  /*191b0*/  HMMA.16816.F32.BF16 R4, R72, R80.reuse, R4 ;  /* 0x000000504804723c */ /* 0x080fea0000041804 */
[----:B------:R-:W-:Y:S02]  /*191c0*/  F2FP.BF16.PACK_AB R77, R153, R154 ;  /* 0x0000009a994d723e */ /* 0x000fe400000010ff */
[----:B-----5:R-:W-:Y:S01]  /*191d0*/  F2FP.BF16.PACK_AB R79, R170, R152 ;  /* 0x00000098aa4f723e */ /* 0x020fe200000010ff */
[----:B------:R-:W1:Y:S01]  /*191e0*/  MUFU.EX2 R109, R219 ;  /* 0x000000db006d7308 */ /* 0x000e620000000800 */
[----:B------:R-:W-:Y:S05]  /*191f0*/  FADD.FTZ R0, R89, R2 ;  /* 0x0000000259007221 */ /* 0x000fea0000010000 */
[C---:B------:R-:W-:Y:S04]  /*19200*/  HMMA.16816.F32.BF16 R8, R76.reuse, R80, R8 ;  /* 0x000000504c08723c */ /* 0x040fe80000041808 */
[----:B------:R-:W3:Y:S04]  /*19210*/  MUFU.EX2 R108, R218 ;  /* 0x000000da006c7308 */ /* 0x000ee80000000800 */
[-C--:B------:R-:W-:Y:S04]  /*19220*/  HMMA.16816.F32.BF16 R12, R76, R82.reuse, R12 ;  /* 0x000000524c0c723c */ /* 0x080fe8000004180c */
[----:B--2---:R-:W-:Y:S02]  /*19230*/  FADD.FTZ R0, R88, R0 ;  /* 0x0000000058007221 */ /* 0x004fe40000010000 */
[----:B------:R-:W-:Y:S02]  /*19240*/  MUFU.EX2 R172, R215 ;  /* 0x000000d700ac7308 */ /* 0x000fe40000000800 */
[C---:B------:R-:W-:Y:S01]  /*19250*/  HMMA.16816.F32.BF16 R16, R72.reuse, R82, R16 ;  /* 0x000000524810723c */ /* 0x040fe20000041810 */
[----:B------:R-:W2:Y:S03]  /*19260*/  LDSM.16.MT88.4 R80, [R192+0x1800] ;  /* 0x00180000c050783b */ /* 0x000ea60000004200 */
[----:B-1----:R-:W-:Y:S04]  /*19270*/  FADD.FTZ R0, R109, R0 ;  /* 0x000000006d007221 */ /* 0x002fe80000010000 */
[-C--:B------:R-:W-:Y:S01]  /*19280*/  HMMA.16816.F32.BF16 R20, R72, R96.reuse, R20 ;  /* 0x000000604814723c */ /* 0x080fe20000041814 */
[----:B------:R-:W-:Y:S03]  /*19290*/  MUFU.EX2 R173, R214 ;  /* 0x000000d600ad7308 */ /* 0x000fe60000000800 */
[----:B---3--:R-:W-:Y:S02]  /*192a0*/  FADD.FTZ R2, R108, R0 ;  /* 0x000000006c027221 */ /* 0x008fe40000010000 */
[----:B------:R-:W-:Y:S02]  /*192b0*/  FADD.FTZ R0, R113, R86 ;  /* 0x0000005671007221 */ /* 0x000fe40000010000 */
[C---:B------:R-:W-:Y:S03]  /*192c0*/  HMMA.16816.F32.BF16 R24, R76.reuse, R96, R24 ;  /* 0x000000604c18723c */ /* 0x040fe60000041818 */
[----:B------:R-:W-:Y:S01]  /*192d0*/  MUFU.EX2 R177, R213 ;  /* 0x000000d500b17308 */ /* 0x000fe20000000800 */
[----:B------:R-:W-:Y:S04]  /*192e0*/  FADD.FTZ R86, R114, R0 ;  /* 0x0000000072567221 */ /* 0x000fe80000010000 */
[-C--:B------:R-:W-:Y:S05]  /*192f0*/  HMMA.16816.F32.BF16 R28, R76, R98.reuse, R28 ;  /* 0x000000624c1c723c */ /* 0x080fea000004181c */
[----:B------:R-:W-:Y:S03]  /*19300*/  MUFU.EX2 R178, R212 ;  /* 0x000000d400b27308 */ /* 0x000fe60000000800 */
[C---:B------:R-:W-:Y:S01]  /*19310*/  HMMA.16816.F32.BF16 R32, R72.reuse, R98, R32 ;  /* 0x000000624820723c */ /* 0x040fe20000041820 */
[----:B------:R-:W1:Y:S06]  /*19320*/  LDSM.16.MT88.4 R96, [R196+0x1800] ;  /* 0x00180000c460783b */ /* 0x000e6c0000004200 */
[----:B------:R-:W3:Y:S01]  /*19330*/  MUFU.EX2 R118, R217 ;  /* 0x000000d900767308 */ /* 0x000ee20000000800 */
[-C--:B------:R-:W-:Y:S08]  /*19340*/  HMMA.16816.F32.BF16 R36, R72, R100.reuse, R36 ;  /* 0x000000644824723c */ /* 0x080ff00000041824 */
[C---:B------:R-:W-:Y:S01]  /*19350*/  HMMA.16816.F32.BF16 R40, R76.reuse, R100, R40 ;  /* 0x000000644c28723c */ /* 0x040fe20000041828 */
[----:B------:R-:W4:Y:S07]  /*19360*/  MUFU.EX2 R115, R222 ;  /* 0x000000de00737308 */ /* 0x000f2e0000000800 */
[-C--:B------:R-:W-:Y:S03]  /*19370*/  HMMA.16816.F32.BF16 R44, R76, R102.reuse, R44 ;  /* 0x000000664c2c723c */ /* 0x080fe6000004182c */
[----:B------:R-:W5:Y:S01]  /*19380*/  MUFU.EX2 R112, R227 ;  /* 0x000000e300707308 */ /* 0x000f620000000800 */
[----:B---3--:R-:W-:Y:S04]  /*19390*/  FADD.FTZ R0, R118, R2 ;  /* 0x0000000276007221 */ /* 0x008fe80000010000 */
[C---:B------:R-:W-:Y:S01]  /*193a0*/  HMMA.16816.F32.BF16 R48, R72.reuse, R102, R48 ;  /* 0x000000664830723c */ /* 0x040fe20000041830 */
[----:B------:R-:W3:Y:S03]  /*193b0*/  LDSM.16.MT88.4 R100, [R193+0x1800] ;  /* 0x00180000c164783b */ /* 0x000ee60000004200 */
[----:B------:R-:W-:Y:S01]  /*193c0*/  FADD.FTZ R2, R121, R86 ;  /* 0x0000005679027221 */ /* 0x000fe20000010000 */
[----:B------:R-:W-:Y:S01]  /*193d0*/  MOV R86, R71 ;  /* 0x0000004700567202 */ /* 0x000fe20000000f00 */
[----:B------:R-:W1:Y:S02]  /*193e0*/  MUFU.EX2 R110, R232 ;  /* 0x000000e8006e7308 */ /* 0x000e640000000800 */
[-C--:B------:R-:W-:Y:S04]  /*193f0*/  HMMA.16816.F32.BF16 R52, R72, R92.reuse, R52 ;  /* 0x0000005c4834723c */ /* 0x080fe80000041834 */
[C---:B----4-:R-:W-:Y:S01]  /*19400*/  FADD.FTZ R0, R115.reuse, R0 ;  /* 0x0000000073007221 */ /* 0x050fe20000010000 */
[----:B------:R-:W-:Y:S01]  /*19410*/  F2FP.BF16.PACK_AB R156, R115, R118 ;  /* 0x00000076739c723e */ /* 0x000fe200000010ff */
[----:B------:R-:W-:Y:S02]  /*19420*/  FADD.FTZ R2, R183, R2 ;  /* 0x00000002b7027221 */ /* 0x000fe40000010000 */
[C---:B------:R-:W-:Y:S01]  /*19430*/  HMMA.16816.F32.BF16 R56, R76.reuse, R92, R56 ;  /* 0x0000005c4c38723c */ /* 0x040fe20000041838 */
[----:B------:R-:W4:Y:S03]  /*19440*/  MUFU.EX2 R168, R230 ;  /* 0x000000e600a87308 */ /* 0x000f260000000800 */
[----:B-----5:R-:W-:Y:S02]  /*19450*/  FADD.FTZ R0, R112, R0 ;  /* 0x0000000070007221 */ /* 0x020fe40000010000 */
[----:B------:R-:W-:Y:S02]  /*19460*/  FADD.FTZ R2, R154, R2 ;  /* 0x000000029a027221 */ /* 0x000fe40000010000 */
[-C--:B------:R-:W-:Y:S03]  /*19470*/  HMMA.16816.F32.BF16 R60, R76, R94.reuse, R60 ;  /* 0x0000005e4c3c723c */ /* 0x080fe6000004183c */
[----:B------:R-:W-:Y:S01]  /*19480*/  MUFU.EX2 R167, R231 ;  /* 0x000000e700a77308 */ /* 0x000fe20000000800 */
[----:B------:R-:W-:Y:S01]  /*19490*/  FADD.FTZ R2, R153, R2 ;  /* 0x0000000299027221 */ /* 0x000fe20000010000 */
[----:B-1----:R-:W-:Y:S03]  /*194a0*/  F2FP.BF16.PACK_AB R158, R110, R112 ;  /* 0x000000706e9e723e */ /* 0x002fe600000010ff */
[----:B------:R-:W-:Y:S04]  /*194b0*/  HMMA.16816.F32.BF16 R64, R72, R94, R64 ;  /* 0x0000005e4840723c */ /* 0x000fe80000041840 */
[----:B------:R-:W-:Y:S01]  /*194c0*/  F2FP.BF16.PACK_AB R76, R88, R89 ;  /* 0x00000059584c723e */ /* 0x000fe200000010ff */
[----:B------:R-:W1:Y:S01]  /*194d0*/  MUFU.EX2 R163, R235 ;  /* 0x000000eb00a37308 */ /* 0x000e620000000800 */
[----:B------:R-:W-:Y:S01]  /*194e0*/  F2FP.BF16.PACK_AB R78, R108, R109 ;  /* 0x0000006d6c4e723e */ /* 0x000fe200000010ff */
[----:B------:R-:W-:Y:S01]  /*194f0*/  FADD.FTZ R2, R152, R2 ;  /* 0x0000000298027221 */ /* 0x000fe20000010000 */
[----:B------:R-:W-:Y:S04]  /*19500*/  F2FP.BF16.PACK_AB R77, R173, R172 ;  /* 0x000000acad4d723e */ /* 0x000fe800000010ff */
[----:B------:R-:W-:Y:S01]  /*19510*/  F2FP.BF16.PACK_AB R79, R178, R177 ;  /* 0x000000b1b24f723e */ /* 0x000fe200000010ff */
[----:B------:R-:W-:Y:S01]  /*19520*/  FADD.FTZ R2, R170, R2 ;  /* 0x00000002aa027221 */ /* 0x000fe20000010000 */
[----:B------:R-:W-:Y:S01]  /*19530*/  F2FP.BF16.PACK_AB R72, R174, R171 ;  /* 0x000000abae48723e */ /* 0x000fe200000010ff */
[----:B------:R5:W-:Y:S01]  /*19540*/  MUFU.EX2 R89, R237 ;  /* 0x000000ed00597308 */ /* 0x000be20000000800 */
[----:B------:R-:W-:Y:S01]  /*19550*/  F2FP.BF16.PACK_AB R74, R179, R176 ;  /* 0x000000b0b34a723e */ /* 0x000fe200000010ff */
[----:B------:R-:W-:Y:S01]  /*19560*/  FADD.FTZ R2, R166, R2 ;  /* 0x00000002a6027221 */ /* 0x000fe20000010000 */
[C---:B------:R-:W-:Y:S01]  /*19570*/  F2FP.BF16.PACK_AB R73, R165.reuse, R166 ;  /* 0x000000a6a549723e */ /* 0x040fe200000010ff */
[-C--:B--2---:R-:W-:Y:S05]  /*19580*/  HMMA.16816.F32.BF16 R4, R76, R80.reuse, R4 ;  /* 0x000000504c04723c */ /* 0x084fea0000041804 */
[----:B------:R-:W-:Y:S01]  /*19590*/  F2FP.BF16.PACK_AB R75, R162, R164 ;  /* 0x000000a4a24b723e */ /* 0x000fe200000010ff */
[----:B------:R-:W-:Y:S01]  /*195a0*/  MUFU.EX2 R161, R233 ;  /* 0x000000e900a17308 */ /* 0x000fe20000000800 */
[----:B----4-:R-:W-:Y:S01]  /*195b0*/  F2FP.BF16.PACK_AB R157, R168, R169 ;  /* 0x000000a9a89d723e */ /* 0x010fe200000010ff */
[----:B------:R-:W-:Y:S04]  /*195c0*/  FADD.FTZ R2, R165, R2 ;  /* 0x00000002a5027221 */ /* 0x000fe80000010000 */
[C---:B------:R-:W-:Y:S04]  /*195d0*/  HMMA.16816.F32.BF16 R8, R72.reuse, R80, R8 ;  /* 0x000000504808723c */ /* 0x040fe80000041808 */
[----:B------:R-:W2:Y:S01]  /*195e0*/  MUFU.EX2 R160, R234 ;  /* 0x000000ea00a07308 */ /* 0x000ea20000000800 */
[----:B-1----:R-:W-:Y:S01]  /*195f0*/  F2FP.BF16.PACK_AB R159, R163, R167 ;  /* 0x000000a7a39f723e */ /* 0x002fe200000010ff */
[----:B------:R-:W-:Y:S02]  /*19600*/  FADD.FTZ R2, R164, R2 ;  /* 0x00000002a4027221 */ /* 0x000fe40000010000 */
[-C--:B------:R-:W-:Y:S04]  /*19610*/  HMMA.16816.F32.BF16 R12, R72, R82.reuse, R12 ;  /* 0x00000052480c723c */ /* 0x080fe8000004180c */
[----:B-----5:R-:W-:Y:S02]  /*19620*/  FADD.FTZ R237, R110, R0 ;  /* 0x000000006eed7221 */ /* 0x020fe40000010000 */
[----:B------:R-:W1:Y:S01]  /*19630*/  MUFU.EX2 R88, R239 ;  /* 0x000000ef00587308 */ /* 0x000e620000000800 */
[----:B------:R-:W-:Y:S01]  /*19640*/  FADD.FTZ R0, R122, R3 ;  /* 0x000000037a007221 */ /* 0x000fe20000010000 */
[C---:B------:R-:W-:Y:S04]  /*19650*/  HMMA.16816.F32.BF16 R16, R76.reuse, R82, R16 ;  /* 0x000000524c10723c */ /* 0x040fe80000041810 */
[----:B------:R-:W-:Y:S02]  /*19660*/  FADD.FTZ R0, R128, R0 ;  /* 0x0000000080007221 */ /* 0x000fe40000010000 */
[----:B------:R-:W-:Y:S01]  /*19670*/  FADD.FTZ R3, R123, R87 ;  /* 0x000000577b037221 */ /* 0x000fe20000010000 */
[----:B------:R-:W-:Y:S01]  /*19680*/  MOV R87, R70 ;  /* 0x0000004600577202 */ /* 0x000fe20000000f00 */
[-C--:B------:R-:W-:Y:S01]  /*19690*/  HMMA.16816.F32.BF16 R20, R76, R96.reuse, R20 ;  /* 0x000000604c14723c */ /* 0x080fe20000041814 */
[----:B------:R-:W-:Y:S03]  /*196a0*/  MUFU.EX2 R82, R236 ;  /* 0x000000ec00527308 */ /* 0x000fe60000000800 */
[----:B--2---:R-:W-:Y:S01]  /*196b0*/  F2FP.BF16.PACK_AB R92, R160, R161 ;  /* 0x000000a1a05c723e */ /* 0x004fe200000010ff */
[----:B------:R-:W-:Y:S02]  /*196c0*/  FADD.FTZ R3, R247, R3 ;  /* 0x00000003f7037221 */ /* 0x000fe40000010000 */
[----:B------:R-:W-:Y:S01]  /*196d0*/  FADD.FTZ R0, R243, R0 ;  /* 0x00000000f3007221 */ /* 0x000fe20000010000 */
[C---:B------:R-:W-:Y:S03]  /*196e0*/  HMMA.16816.F32.BF16 R24, R72.reuse, R96, R24 ;  /* 0x000000604818723c */ /* 0x040fe60000041818 */
[----:B------:R-:W2:Y:S01]  /*196f0*/  MUFU.EX2 R83, R238 ;  /* 0x000000ee00537308 */ /* 0x000ea20000000800 */
[----:B------:R-:W-:Y:S01]  /*19700*/  FADD.FTZ R3, R182, R3 ;  /* 0x00000003b6037221 */ /* 0x000fe20000010000 */
[----:B-1----:R-:W-:Y:S01]  /*19710*/  F2FP.BF16.PACK_AB R94, R88, R89 ;  /* 0x00000059585e723e */ /* 0x002fe200000010ff */
[----:B------:R-:W-:Y:S02]  /*19720*/  FADD.FTZ R0, R246, R0 ;  /* 0x00000000f6007221 */ /* 0x000fe40000010000 */
[-C--:B------:R-:W-:Y:S04]  /*19730*/  HMMA.16816.F32.BF16 R28, R72, R98.reuse, R28 ;  /* 0x00000062481c723c */ /* 0x080fe8000004181c */
[----:B------:R-:W-:Y:S01]  /*19740*/  FADD.FTZ R3, R180, R3 ;  /* 0x00000003b4037221 */ /* 0x000fe20000010000 */
[----:B------:R-:W-:Y:S01]  /*19750*/  MUFU.EX2 R81, R240 ;  /* 0x000000f000517308 */ /* 0x000fe20000000800 */
[----:B------:R-:W-:Y:S02]  /*19760*/  FADD.FTZ R0, R184, R0 ;  /* 0x00000000b8007221 */ /* 0x000fe40000010000 */
[C---:B------:R-:W-:Y:S04]  /*19770*/  HMMA.16816.F32.BF16 R32, R76.reuse, R98, R32 ;  /* 0x000000624c20723c */ /* 0x040fe80000041820 */
[----:B------:R-:W-:Y:S02]  /*19780*/  FADD.FTZ R3, R155, R3 ;  /* 0x000000039b037221 */ /* 0x000fe40000010000 */
[----:B------:R-:W-:Y:S01]  /*19790*/  FADD.FTZ R0, R185, R0 ;  /* 0x00000000b9007221 */ /* 0x000fe20000010000 */
[----:B------:R-:W1:Y:S01]  /*197a0*/  MUFU.EX2 R80, R242 ;  /* 0x000000f200507308 */ /* 0x000e620000000800 */
[-C--:B---3--:R-:W-:Y:S04]  /*197b0*/  HMMA.16816.F32.BF16 R36, R76, R100.reuse, R36 ;  /* 0x000000644c24723c */ /* 0x088fe80000041824 */
[----:B--2---:R-:W-:Y:S01]  /*197c0*/  F2FP.BF16.PACK_AB R93, R83, R82 ;  /* 0x00000052535d723e */ /* 0x004fe200000010ff */
[----:B------:R-:W-:Y:S02]  /*197d0*/  FADD.FTZ R3, R175, R3 ;  /* 0x00000003af037221 */ /* 0x000fe40000010000 */
[----:B------:R-:W-:Y:S01]  /*197e0*/  FADD.FTZ R0, R172, R0 ;  /* 0x00000000ac007221 */ /* 0x000fe20000010000 */
[C---:B------:R-:W-:Y:S04]  /*197f0*/  HMMA.16816.F32.BF16 R40, R72.reuse, R100, R40 ;  /* 0x000000644828723c */ /* 0x040fe80000041828 */
[----:B------:R-:W-:Y:S02]  /*19800*/  FADD.FTZ R3, R171, R3 ;  /* 0x00000003ab037221 */ /* 0x000fe40000010000 */
[----:B------:R-:W-:Y:S02]  /*19810*/  FADD.FTZ R0, R173, R0 ;  /* 0x00000000ad007221 */ /* 0x000fe40000010000 */
[-C--:B------:R-:W-:Y:S04]  /*19820*/  HMMA.16816.F32.BF16 R44, R72, R102.reuse, R44 ;  /* 0x00000066482c723c */ /* 0x080fe8000004182c */
[----:B------:R-:W-:Y:S02]  /*19830*/  FADD.FTZ R3, R174, R3 ;  /* 0x00000003ae037221 */ /* 0x000fe40000010000 */
[----:B------:R-:W-:Y:S01]  /*19840*/  FADD.FTZ R0, R177, R0 ;  /* 0x00000000b1007221 */ /* 0x000fe20000010000 */
[----:B-1----:R-:W-:Y:S01]  /*19850*/  F2FP.BF16.PACK_AB R95, R80, R81 ;  /* 0x00000051505f723e */ /* 0x002fe200000010ff */
[C---:B------:R-:W-:Y:S04]  /*19860*/  HMMA.16816.F32.BF16 R48, R76.reuse, R102, R48 ;  /* 0x000000664c30723c */ /* 0x040fe80000041830 */
[----:B------:R-:W-:Y:S02]  /*19870*/  FADD.FTZ R3, R176, R3 ;  /* 0x00000003b0037221 */ /* 0x000fe40000010000 */
[----:B------:R-:W-:Y:S02]  /*19880*/  FADD.FTZ R0, R178, R0 ;  /* 0x00000000b2007221 */ /* 0x000fe40000010000 */
[-C--:B------:R-:W-:Y:S04]  /*19890*/  HMMA.16816.F32.BF16 R52, R76, R104.reuse, R52 ;  /* 0x000000684c34723c */ /* 0x080fe80000041834 */
[----:B------:R-:W-:Y:S02]  /*198a0*/  FADD.FTZ R3, R179, R3 ;  /* 0x00000003b3037221 */ /* 0x000fe40000010000 */
[----:B------:R-:W-:Y:S02]  /*198b0*/  FADD.FTZ R2, R162, R2 ;  /* 0x00000002a2027221 */ /* 0x000fe40000010000 */
[C---:B------:R-:W-:Y:S04]  /*198c0*/  HMMA.16816.F32.BF16 R56, R72.reuse, R104, R56 ;  /* 0x000000684838723c */ /* 0x040fe80000041838 */
[----:B------:R-:W-:Y:S04]  /*198d0*/  FADD.FTZ R0, R169, R0 ;  /* 0x00000000a9007221 */ /* 0x000fe80000010000 */
        /* <DEDUP_REMOVED lines=16> */
[----:B------:R-:W-:Y:S02]  /*199e0*/  FADD.FTZ R0, R81, R3 ;  /* 0x0000000351007221 */ /* 0x000fe40000010000 */
[----:B------:R-:W-:Y:S02]  /*199f0*/  FADD.FTZ R243, R163, R4 ;  /* 0x00000004a3f37221 */ /* 0x000fe40000010000 */
[C---:B------:R-:W-:Y:S04]  /*19a00*/  HMMA.16816.F32.BF16 R112, R92.reuse, R140, R24 ;  /* 0x0000008c5c70723c */ /* 0x040fe80000041818 */
[----:B------:R-:W-:Y:S01]  /*19a10*/  FADD.FTZ R246, R88, R2 ;  /* 0x0000000258f67221 */ /* 0x000fe20000010000 */
[----:B------:R-:W-:Y:S01]  /*19a20*/  MOV R88, R69 ;  /* 0x0000004500587202 */ /* 0x000fe20000000f00 */
[----:B------:R-:W-:Y:S02]  /*19a30*/  FADD.FTZ R247, R80, R0 ;  /* 0x0000000050f77221 */ /* 0x000fe40000010000 */
        /* <DEDUP_REMOVED lines=10> */
[----:B------:R-:W-:-:S07]  /*19ae0*/  @P0 BRA `(.L_x_1093) ;  /* 0xffffa4f000000947 */ /* 0x000fce000383ffff */
.L_x_1062:
[----:B------:R-:W2:Y:S01]  /*19af0*/  LDL R0, [R1+0x38] ;  /* 0x0000380001007983 */ /* 0x000ea20000100800 */
[----:B------:R-:W-:-:S05]  /*19b00*/  IMAD.MOV.U32 R2, RZ, RZ, c[0x0][0x2c4] ;  /* 0x0000b100ff027624 */ /* 0x000fca00078e00ff */
        /* <DEDUP_REMOVED lines=20> */
.L_x_1096:
[----:B------:R-:W-:-:S04]  /*19c50*/  MOV R3, 0x1 ;  /* 0x0000000100037802 */ /* 0x000fc80000000f00 */
[----:B------:R-:W-:-:S13]  /*19c60*/  ISETP.NE.AND P0, PT, R3, c[0x0][0x32c], PT ;  /* 0x0000cb0003007a0c */ /* 0x000fda0003f05270 */
[----:B------:R-:W-:-:S05]  /*19c70*/  @P0 IMAD.HI.U32 R3, R0, c[0x0][0x330], RZ ;  /* 0x0000cc0000030a27 */ /* 0x000fca00078e00ff */
[----:B------:R-:W-:Y:S02]  /*19c80*/  @P0 SHF.R.U32.HI R0, RZ, c[0x0][0x334], R3 ;  /* 0x0000cd00ff000a19 */ /* 0x000fe40000011603 */
.L_x_1097:
[----:B------:R-:W-:Y:S05]  /*19c90*/  BSYNC B0 ;  /* 0x0000000000007941 */ /* 0x000fea0003800000 */
.L_x_1095:
[----:B------:R-:W-:-:S05]  /*19ca0*/  IMAD R0, R0, c[0x0][0x32c], RZ ;  /* 0x0000cb0000007a24 */ /* 0x000fca00078e02ff */
[----:B------:R-:W-:-:S03]  /*19cb0*/  IMNMX R2, R2, R0, !PT ;  /* 0x0000000002027217 */ /* 0x000fc60007800200 */
.L_x_1094:
        /* <DEDUP_REMOVED lines=13> */
.L_x_1109:
        /* <DEDUP_REMOVED lines=41> */
.L_x_1243:
        /* <DEDUP_REMOVED lines=22> */
.L_x_1244:
[----:B-1--4-:R-:W-:Y:S04]  /*1a180*/  IADD3 R2, P0, R0, R5, RZ ;  /* 0x0000000500027210 */ /* 0x012fe80007f1e0ff */
[----:B------:R-:W-:Y:S05]  /*1a190*/  IADD3.X R3, R4, R6, RZ, P0, !PT ;  /* 0x0000000604037210 */ /* 0x000fea00007fe4ff */
[----:B------:R-:W-:Y:S01]  /*1a1a0*/  @!PT LDS RZ, [RZ] ;  /* 0x00000000fffff984 */ /* 0x000fe20000000800 */
[----:B------:R-:W-:Y:S01]  /*1a1b0*/  @!PT LDS RZ, [RZ] ;  /* 0x00000000fffff984 */ /* 0x000fe20000000800 */
[----:B------:R-:W-:Y:S01]  /*1a1c0*/  @!PT LDS RZ, [RZ] ;  /* 0x00000000fffff984 */ /* 0x000fe20000000800 */
[----:B------:R1:W-:Y:S04]  /*1a1d0*/  LDGSTS.E.BYPASS.LTC128B.128 [R208+0x2100], [R2.64], !P2 ;  /* 0x0210000002d07fae */ /* 0x0003e8000d101d48 */
.L_x_1100:
[----:B-1-34-:R-:W-:Y:S05]  /*1a1e0*/  BSYNC B0 ;  /* 0x0000000000007941 */ /* 0x01afea0003800000 */
.L_x_1099:
        /* <DEDUP_REMOVED lines=133> */
[-C--:B------:R-:W-:Y:S08]  /*1aa40*/  HMMA.16816.F32.BF16 R76, R172, R10.reuse, R76 ;  /* 0x0000000aac4c723c */ /* 0x080ff0000004184c */
[----:B------:R-:W-:Y:S04]  /*1aa50*/  HMMA.16816.F32.BF16 R80, R180, R10, R80 ;  /* 0x0000000ab450723c */ /* 0x000fe80000041850 */
[----:B-1----:R-:W-:Y:S04]  /*1aa60*/  FMUL.FTZ R0, R16, c[0x0][0x320] ;  /* 0x0000c80010007a20 */ /* 0x002fe80000410000 */
[----:B------:R1:W2:Y:S04]  /*1aa70*/  MUFU.TANH R188, R0 ;  /* 0x0000000000bc7308 */ /* 0x0002a80000002400 */
        /* <DEDUP_REMOVED lines=164> */
.L_x_1245:
        /* <DEDUP_REMOVED lines=24> */
.L_x_1246:
[----:B--2-4-:R-:W-:Y:S04]  /*1b640*/  IADD3 R2, P0, R0, R5, RZ ;  /* 0x0000000500027210 */ /* 0x014fe80007f1e0ff */
[----:B-1----:R-:W-:Y:S05]  /*1b650*/  IADD3.X R3, R4, R6, RZ, P0, !PT ;  /* 0x0000000604037210 */ /* 0x002fea00007fe4ff */
[----:B------:R-:W-:Y:S01]  /*1b660*/  @!PT LDS RZ, [RZ] ;  /* 0x00000000fffff984 */ /* 0x000fe20000000800 */
[----:B------:R-:W-:Y:S01]  /*1b670*/  @!PT LDS RZ, [RZ] ;  /* 0x00000000fffff984 */ /* 0x000fe20000000800 */
[----:B------:R-:W-:Y:S01]  /*1b680*/  @!PT LDS RZ, [RZ] ;  /* 0x00000000fffff984 */ /* 0x000fe20000000800 */
[----:B------:R1:W-:Y:S04]  /*1b690*/  LDGSTS.E.BYPASS.LTC128B.128 [R208+0x4900], [R2.64], !P2 ;  /* 0x0490000002d07fae */ /* 0x0003e8000d101d48 */
.L_x_1104:
[----:B--234-:R-:W-:Y:S05]  /*1b6a0*/  BSYNC B0 ;  /* 0x0000000000007941 */ /* 0x01cfea0003800000 */
.L_x_1103:
        /* <DEDUP_REMOVED lines=83> */
.L_x_1247:
        /* <DEDUP_REMOVED lines=15> */
.L_x_1248:
[C---:B------:R-:W-:Y:S01]  /*1bcd0*/  FMUL.FTZ R2, R71.reuse, c[0x0][0x2d0] ;  /* 0x0000b40047027a20 */ /* 0x040fe20000410000 */
[----:B--2---:R-:W-:Y:S01]  /*1bce0*/  FMNMX.FTZ R68, R0, R4, !PT ;  /* 0x0000000400447209 */ /* 0x004fe20007810000 */
[----:B------:R-:W-:Y:S01]  /*1bcf0*/  FADD.FTZ R0, -R71, R86 ;  /* 0x0000005647007221 */ /* 0x000fe20000010100 */
[----:B------:R-:W-:Y:S01]  /*1bd00*/  WARPSYNC 0xffffffff ;  /* 0xffffffff00007948 */ /* 0x000fe20003800000 */
[--C-:B-1----:R-:W-:Y:S01]  /*1bd10*/  FFMA.FTZ R4, R189, c[0x0][0x2d0], -R2.reuse ;  /* 0x0000b400bd047a23 */ /* 0x102fe20000010802 */
[----:B------:R-:W-:Y:S01]  /*1bd20*/  LDSM.16.MT88.4 R52, [R193] ;  /* 0x00000000c134783b */ /* 0x000fe20000004200 */
[----:B------:R-:W-:Y:S02]  /*1bd30*/  FMUL.FTZ R0, R0, c[0x0][0x2d0] ;  /* 0x0000b40000007a20 */ /* 0x000fe40000410000 */
[--C-:B------:R-:W-:Y:S02]  /*1bd40*/  FFMA.FTZ R3, R217, c[0x0][0x2d0], -R2.reuse ;  /* 0x0000b400d9037a23 */ /* 0x100fe40000010802 */
        /* <DEDUP_REMOVED lines=22> */
[----:B------:R-:W-:Y:S09]  /*1beb0*/  FFMA.FTZ R239, R8, c[0x0][0x2d0], -R2 ;  /* 0x0000b40008ef7a23 */ /* 0x000ff20000010802 */
[----:B------:R-:W1:Y:S02]  /*1bec0*/  MUFU.EX2 R2, R4 ;  /* 0x0000000400027308 */ /* 0x000e640000000800 */
[----:B-1----:R-:W-:Y:S01]  /*1bed0*/  FFMA.FTZ R0, R65, R237, R2 ;  /* 0x000000ed41007223 */ /* 0x002fe20000010002 */
        /* <DEDUP_REMOVED lines=8> */
[C---:B------:R-:W-:Y:S02]  /*1bf60*/  FMUL.FTZ R48, R65.reuse, R148 ;  /* 0x0000009441307220 */ /* 0x040fe40000410000 */
[----:B------:R-:W-:Y:S01]  /*1bf70*/  FMUL.FTZ R49, R65, R149 ;  /* 0x0000009541317220 */ /* 0x000fe20000410000 */
        /* <DEDUP_REMOVED lines=25> */
[----:B------:R-:W-:Y:S03]  /*1c110*/  LDSM.16.MT88.4 R148, [R193+0x2000] ;  /* 0x00200000c194783b */ /* 0x000fe60000004200 */
[----:B------:R-:W1:Y:S01]  /*1c120*/  MUFU.EX2 R10, R6 ;  /* 0x00000006000a7308 */ /* 0x000e620000000800 */
[C---:B--2---:R-:W-:Y:S01]  /*1c130*/  FADD.FTZ R33, R2.reuse, R0 ;  /* 0x0000000002217221 */ /* 0x044fe20000010000 */
[----:B------:R-:W-:Y:S01]  /*1c140*/  F2FP.BF16.PACK_AB R73, R2, R5 ;  /* 0x000000050249723e */ /* 0x000fe200000010ff */
[C---:B------:R-:W-:Y:S07]  /*1c150*/  FADD.FTZ R0, -R69.reuse, R88 ;  /* 0x0000005845007221 */ /* 0x040fee0000010100 */
[----:B------:R-:W-:Y:S01]  /*1c160*/  MUFU.EX2 R88, R188 ;  /* 0x000000bc00587308 */ /* 0x000fe20000000800 */
[----:B------:R-:W-:Y:S02]  /*1c170*/  FMUL.FTZ R4, R69, c[0x0][0x2d0] ;  /* 0x0000b40045047a20 */ /* 0x000fe40000410000 */
[----:B------:R-:W-:Y:S02]  /*1c180*/  FMUL.FTZ R0, R0, c[0x0][0x2d0] ;  /* 0x0000b40000007a20 */ /* 0x000fe40000410000 */
[--C-:B------:R-:W-:Y:S01]  /*1c190*/  FFMA.FTZ R185, R44, c[0x0][0x2d0], -R4.reuse ;  /* 0x0000b4002cb97a23 */ /* 0x100fe20000010804 */
[----:B-1----:R-:W-:Y:S01]  /*1c1a0*/  F2FP.BF16.PACK_AB R74, R9, R10 ;  /* 0x0000000a094a723e */ /* 0x002fe200000010ff */
[--C-:B------:R-:W-:Y:S02]  /*1c1b0*/  FFMA.FTZ R6, R223, c[0x0][0x2d0], -R4.reuse ;  /* 0x0000b400df067a23 */ /* 0x100fe40000010804 */
[--C-:B------:R-:W-:Y:S01]  /*1c1c0*/  FFMA.FTZ R19, R221, c[0x0][0x2d0], -R4.reuse ;  /* 0x0000b400dd137a23 */ /* 0x100fe20000010804 */
        /* <DEDUP_REMOVED lines=14> */
[--C-:B------:R-:W-:Y:S02]  /*1c2b0*/  FFMA.FTZ R190, R40, c[0x0][0x2d0], -R4.reuse ;  /* 0x0000b40028be7a23 */ /* 0x100fe40000010804 */
[----:B-1----:R-:W-:Y:S02]  /*1c2c0*/  FADD.FTZ R0, -R68, R89 ;  /* 0x0000005944007221 */ /* 0x002fe40000010100 */
[--C-:B------:R-:W-:Y:S02]  /*1c2d0*/  FFMA.FTZ R186, R31, c[0x0][0x2d0], -R4.reuse ;  /* 0x0000b4001fba7a23 */ /* 0x100fe40000010804 */
[--C-:B------:R-:W-:Y:S01]  /*1c2e0*/  FFMA.FTZ R184, R29, c[0x0][0x2d0], -R4.reuse ;  /* 0x0000b4001db87a23 */ /* 0x100fe20000010804 */
[----:B------:R-:W-:Y:S01]  /*1c2f0*/  MUFU.EX2 R188, R172 ;  /* 0x000000ac00bc7308 */ /* 0x000fe20000000800 */
[--C-:B------:R-:W-:Y:S02]  /*1c300*/  FFMA.FTZ R220, R25, c[0x0][0x2d0], -R4.reuse ;  /* 0x0000b40019dc7a23 */ /* 0x100fe40000010804 */
[--C-:B------:R-:W-:Y:S02]  /*1c310*/  FFMA.FTZ R222, R13, c[0x0][0x2d0], -R4.reuse ;  /* 0x0000b4000dde7a23 */ /* 0x100fe40000010804 */
[----:B------:R-:W-:Y:S02]  /*1c320*/  FFMA.FTZ R243, R12, c[0x0][0x2d0], -R4 ;  /* 0x0000b4000cf37a23 */ /* 0x000fe40000010804 */
[----:B------:R-:W-:Y:S02]  /*1c330*/  FMUL.FTZ R4, R68, c[0x0][0x2d0] ;  /* 0x0000b40044047a20 */ /* 0x000fe40000410000 */
[----:B------:R-:W-:Y:S01]  /*1c340*/  FMUL.FTZ R0, R0, c[0x0][0x2d0] ;  /* 0x0000b40000007a20 */ /* 0x000fe20000410000 */
[----:B------:R-:W-:Y:S01]  /*1c350*/  MUFU.EX2 R183, R166 ;  /* 0x000000a600b77308 */ /* 0x000fe20000000800 */
[--C-:B--2---:R-:W-:Y:S02]  /*1c360*/  FFMA.FTZ R5, R224, c[0x0][0x2d0], -R4.reuse ;  /* 0x0000b400e0057a23 */ /* 0x104fe40000010804 */
[--C-:B------:R-:W-:Y:S01]  /*1c370*/  FFMA.FTZ R162, R214, c[0x0][0x2d0], -R4.reuse ;  /* 0x0000b400d6a27a23 */ /* 0x100fe20000010804 */
[----:B---3--:R-:W-:Y:S01]  /*1c380*/  F2FP.BF16.PACK_AB R76, R22, R35 ;  /* 0x00000023164c723e */ /* 0x008fe200000010ff */
[--C-:B------:R-:W-:Y:S02]  /*1c390*/  FFMA.FTZ R214, R34, c[0x0][0x2d0], -R4.reuse ;  /* 0x0000b40022d67a23 */ /* 0x100fe40000010804 */
[--C-:B------:R-:W-:Y:S02]  /*1c3a0*/  FFMA.FTZ R213, R36, c[0x0][0x2d0], -R4.reuse ;  /* 0x0000b40024d57a23 */ /* 0x100fe40000010804 */
[--C-:B------:R-:W-:Y:S01]  /*1c3b0*/  FFMA.FTZ R223, R23, c[0x0][0x2d0], -R4.reuse ;  /* 0x0000b40017df7a23 */ /* 0x100fe20000010804 */
[----:B------:R-:W1:Y:S01]  /*1c3c0*/  MUFU.EX2 R0, R0 ;  /* 0x0000000000007308 */ /* 0x000e620000000800 */
[--C-:B------:R-:W-:Y:S02]  /*1c3d0*/  FFMA.FTZ R224, R21, c[0x0][0x2d0], -R4.reuse ;  /* 0x0000b40015e07a23 */ /* 0x100fe40000010804 */
[C---:B------:R-:W-:Y:S02]  /*1c3e0*/  FMUL.FTZ R60, R2.reuse, R92 ;  /* 0x0000005c023c7220 */ /* 0x040fe40000410000 */
[----:B------:R-:W-:Y:S02]  /*1c3f0*/  FMUL.FTZ R61, R2, R93 ;  /* 0x0000005d023d7220 */ /* 0x000fe40000410000 */
[--C-:B------:R-:W-:Y:S02]  /*1c400*/  FFMA.FTZ R191, R46, c[0x0][0x2d0], -R4.reuse ;  /* 0x0000b4002ebf7a23 */ /* 0x100fe40000010804 */
[--C-:B------:R-:W-:Y:S01]  /*1c410*/  FFMA.FTZ R17, R227, c[0x0][0x2d0], -R4.reuse ;  /* 0x0000b400e3117a23 */ /* 0x100fe20000010804 */
[----:B------:R-:W2:Y:S01]  /*1c420*/  MUFU.EX2 R34, R5 ;  /* 0x0000000500227308 */ /* 0x000ea20000000800 */
[----:B------:R-:W-:Y:S02]  /*1c430*/  FFMA.FTZ R7, R225, c[0x0][0x2d0], -R4 ;  /* 0x0000b400e1077a23 */ /* 0x000fe40000010804 */
[----:B------:R-:W-:Y:S02]  /*1c440*/  FADD.FTZ R6, R10, R8 ;  /* 0x000000080a067221 */ /* 0x000fe40000010000 */
[--C-:B------:R-:W-:Y:S02]  /*1c450*/  FFMA.FTZ R225, R14, c[0x0][0x2d0], -R4.reuse ;  /* 0x0000b4000ee17a23 */ /* 0x100fe40000010804 */
[--C-:B------:R-:W-:Y:S02]  /*1c460*/  FFMA.FTZ R16, R226, c[0x0][0x2d0], -R4.reuse ;  /* 0x0000b400e2107a23 */ /* 0x100fe40000010804 */
[--C-:B------:R-:W-:Y:S01]  /*1c470*/  FFMA.FTZ R161, R212, c[0x0][0x2d0], -R4.reuse ;  /* 0x0000b400d4a17a23 */ /* 0x100fe20000010804 */
[----:B------:R-:W-:Y:S01]  /*1c480*/  MUFU.EX2 R226, R173 ;  /* 0x000000ad00e27308 */ /* 0x000fe20000000800 */
[--C-:B------:R-:W-:Y:S02]  /*1c490*/  FFMA.FTZ R212, R39, c[0x0][0x2d0], -R4.reuse ;  /* 0x0000b40027d47a23 */ /* 0x100fe40000010804 */
[----:B------:R-:W-:Y:S01]  /*1c4a0*/  FFMA.FTZ R163, R215, c[0x0][0x2d0], -R4 ;  /* 0x0000b400d7a37a23 */ /* 0x000fe20000010804 */
[----:B------:R-:W-:Y:S01]  /*1c4b0*/  LDSM.16.MT88.4 R36, [R196] ;  /* 0x00000000c424783b */ /* 0x000fe20000004200 */
        /* <DEDUP_REMOVED lines=27> */
[----:B------:R-:W-:Y:S01]  /*1c670*/  FFMA.FTZ R215, R24, c[0x0][0x2d0], -R4 ;  /* 0x0000b40018d77a23 */ /* 0x000fe20000010804 */
[----:B------:R-:W2:Y:S01]  /*1c680*/  MUFU.EX2 R98, R17 ;  /* 0x0000001100627308 */ /* 0x000ea20000000800 */
[C---:B------:R-:W-:Y:S02]  /*1c690*/  FFMA.FTZ R4, R2.reuse, R246, R35 ;  /* 0x000000f602047223 */ /* 0x040fe40000010023 */
[----:B------:R-:W-:Y:S02]  /*1c6a0*/  FMUL.FTZ R57, R2, R97 ;  /* 0x0000006102397220 */ /* 0x000fe40000410000 */
[----:B------:R-:W-:Y:S02]  /*1c6b0*/  FADD.FTZ R97, R22, R4 ;  /* 0x0000000416617221 */ /* 0x000fe40000010000 */
[C---:B------:R-:W-:Y:S02]  /*1c6c0*/  FMUL.FTZ R45, R2.reuse, R101 ;  /* 0x00000065022d7220 */ /* 0x040fe40000410000 */
[C---:B------:R-:W-:Y:S01]  /*1c6d0*/  FMUL.FTZ R12, R2.reuse, R116 ;  /* 0x00000074020c7220 */ /* 0x040fe20000410000 */
[----:B------:R-:W3:Y:S01]  /*1c6e0*/  MUFU.EX2 R101, R32 ;  /* 0x0000002000657308 */ /* 0x000ee20000000800 */
[C---:B------:R-:W-:Y:S02]  /*1c6f0*/  FMUL.FTZ R44, R2.reuse, R100 ;  /* 0x00000064022c7220 */ /* 0x040fe40000410000 */
[C---:B------:R-:W-:Y:S01]  /*1c700*/  FMUL.FTZ R13, R2.reuse, R117 ;  /* 0x00000075020d7220 */ /* 0x040fe20000410000 */
[----:B-1----:R-:W1:Y:S01]  /*1c710*/  LDSM.16.MT88.4 R20, [R192] ;  /* 0x00000000c014783b */ /* 0x002e620000004200 */
[----:B------:R-:W-:Y:S02]  /*1c720*/  FADD.FTZ R165, R9, R6 ;  /* 0x0000000609a57221 */ /* 0x000fe40000010000 */
[----:B------:R-:W-:Y:S02]  /*1c730*/  FMUL.FTZ R6, R3, R130 ;  /* 0x0000008203067220 */ /* 0x000fe40000410000 */
[C---:B------:R-:W-:Y:S01]  /*1c740*/  FMUL.FTZ R4, R65.reuse, R128 ;  /* 0x0000008041047220 */ /* 0x040fe20000410000 */
[----:B------:R4:W-:Y:S01]  /*1c750*/  MUFU.EX2 R116, R7 ;  /* 0x0000000700747308 */ /* 0x0009e20000000800 */
[C---:B------:R-:W-:Y:S02]  /*1c760*/  FMUL.FTZ R5, R65.reuse, R129 ;  /* 0x0000008141057220 */ /* 0x040fe40000410000 */
[----:B------:R-:W-:Y:S01]  /*1c770*/  FMUL.FTZ R8, R2, R120 ;  /* 0x0000007802087220 */ /* 0x000fe20000410000 */
[----:B--2---:R-:W-:Y:S01]  /*1c780*/  F2FP.BF16.PACK_AB R77, R98, R34 ;  /* 0x00000022624d723e */ /* 0x004fe200000010ff */
[C---:B------:R-:W-:Y:S02]  /*1c790*/  FMUL.FTZ R9, R2.reuse, R121 ;  /* 0x0000007902097220 */ /* 0x040fe40000410000 */
[----:B------:R-:W-:Y:S02]  /*1c7a0*/  FMUL.FTZ R17, R65, R133 ;  /* 0x0000008541117220 */ /* 0x000fe40000410000 */
[C---:B------:R-:W-:Y:S01]  /*1c7b0*/  FMUL.FTZ R34, R3.reuse, R142 ;  /* 0x0000008e03227220 */ /* 0x040fe20000410000 */
[----:B------:R2:W-:Y:S01]  /*1c7c0*/  MUFU.EX2 R100, R19 ;  /* 0x0000001300647308 */ /* 0x0005e20000000800 */
[----:B------:R-:W-:Y:S02]  /*1c7d0*/  FMUL.FTZ R35, R3, R143 ;  /* 0x0000008f03237220 */ /* 0x000fe40000410000 */
[----:B------:R-:W-:Y:S01]  /*1c7e0*/  FMUL.FTZ R56, R2, R96 ;  /* 0x0000006002387220 */ /* 0x000fe20000410000 */
[----:B---3--:R-:W-:Y:S01]  /*1c7f0*/  F2FP.BF16.PACK_AB R75, R101, R0 ;  /* 0x00000000654b723e */ /* 0x008fe200000010ff */
[----:B------:R-:W-:Y:S02]  /*1c800*/  FADD.FTZ R96, R0, R33 ;  /* 0x0000002100607221 */ /* 0x000fe40000010000 */
[C---:B------:R-:W-:Y:S02]  /*1c810*/  FMUL.FTZ R32, R65.reuse, R140 ;  /* 0x0000008c41207220 */ /* 0x040fe40000410000 */
[----:B------:R-:W-:Y:S01]  /*1c820*/  FMUL.FTZ R33, R65, R141 ;  /* 0x0000008d41217220 */ /* 0x000fe20000410000 */
[----:B------:R-:W3:Y:S01]  /*1c830*/  MUFU.EX2 R99, R16 ;  /* 0x0000001000637308 */ /* 0x000ee20000000800 */
[----:B------:R-:W-:Y:S01]  /*1c840*/  LDSM.16.MT88.4 R140, [R196+0x2000] ;  /* 0x00200000c48c783b */ /* 0x000fe20000004200 */
[C---:B------:R-:W-:Y:S02]  /*1c850*/  FMUL.FTZ R40, R2.reuse, R104 ;  /* 0x0000006802287220 */ /* 0x040fe40000410000 */
[C---:B----4-:R-:W-:Y:S02]  /*1c860*/  FMUL.FTZ R7, R3.reuse, R131 ;  /* 0x0000008303077220 */ /* 0x050fe40000410000 */
[----:B------:R-:W-:Y:S02]  /*1c870*/  FMUL.FTZ R41, R2, R105 ;  /* 0x0000006902297220 */ /* 0x000fe40000410000 */
[----:B------:R-:W-:Y:S02]  /*1c880*/  FADD.FTZ R0, R86, R165 ;  /* 0x000000a556007221 */ /* 0x000fe40000010000 */
[----:B------:R-:W4:Y:S01]  /*1c890*/  MUFU.EX2 R117, R18 ;  /* 0x0000001200757308 */ /* 0x000f220000000800 */
[C---:B------:R-:W-:Y:S02]  /*1c8a0*/  FMUL.FTZ R24, R2.reuse, R112 ;  /* 0x0000007002187220 */ /* 0x040fe40000410000 */
[C---:B------:R-:W-:Y:S01]  /*1c8b0*/  FMUL.FTZ R25, R2.reuse, R113 ;  /* 0x0000007102197220 */ /* 0x040fe20000410000 */
[-C--:B-1----:R-:W-:Y:S05]  /*1c8c0*/  HMMA.16816.F32.BF16 R4, R72, R20.reuse, R4 ;  /* 0x000000144804723c */ /* 0x082fea0000041804 */
[----:B--2---:R-:W-:Y:S01]  /*1c8d0*/  FMUL.FTZ R19, R3, R135 ;  /* 0x0000008703137220 */ /* 0x004fe20000410000 */
[----:B------:R-:W-:Y:S01]  /*1c8e0*/  MUFU.EX2 R107, R182 ;  /* 0x000000b6006b7308 */ /* 0x000fe20000000800 */
[C---:B------:R-:W-:Y:S02]  /*1c8f0*/  FMUL.FTZ R28, R2.reuse, R108 ;  /* 0x0000006c021c7220 */ /* 0x040fe40000410000 */
[----:B------:R-:W-:Y:S03]  /*1c900*/  FMUL.FTZ R29, R2, R109 ;  /* 0x0000006d021d7220 */ /* 0x000fe60000410000 */
[----:B---3--:R-:W-:Y:S01]  /*1c910*/  F2FP.BF16.PACK_AB R79, R116, R99 ;  /* 0x00000063744f723e */ /* 0x008fe200000010ff */
[----:B------:R-:W-:Y:S03]  /*1c920*/  FMUL.FTZ R16, R65, R132 ;  /* 0x0000008441107220 */ /* 0x000fe60000410000 */
[----:B------:R-:W-:Y:S01]  /*1c930*/  MUFU.EX2 R105, R181 ;  /* 0x000000b500697308 */ /* 0x000fe20000000800 */
[----:B----4-:R-:W-:Y:S01]  /*1c940*/  F2FP.BF16.PACK_AB R78, R117, R100 ;  /* 0x00000064754e723e */ /* 0x010fe200000010ff */
[----:B------:R-:W-:Y:S02]  /*1c950*/  FMUL.FTZ R18, R3, R134 ;  /* 0x0000008603127220 */ /* 0x000fe40000410000 */
[----:B------:R-:W-:Y:S06]  /*1c960*/  LDSM.16.MT88.4 R132, [R192+0x2000] ;  /* 0x00200000c084783b */ /* 0x000fec0000004200 */
        /* <DEDUP_REMOVED lines=21> */
[----:B------:R-:W-:Y:S01]  /*1cac0*/  MUFU.EX2 R165, R213 ;  /* 0x000000d500a57308 */ /* 0x000fe20000000800 */
[----:B------:R-:W-:Y:S03]  /*1cad0*/  FADD.FTZ R0, R87, R0 ;  /* 0x0000000057007221 */ /* 0x000fe60000010000 */
[C---:B------:R-:W-:Y:S02]  /*1cae0*/  FMUL.FTZ R38, R3.reuse, R146 ;  /* 0x0000009203267220 */ /* 0x040fe40000410000 */
[----:B------:R-:W-:Y:S03]  /*1caf0*/  FMUL.FTZ R39, R3, R147 ;  /* 0x0000009303277220 */ /* 0x000fe60000410000 */
[----:B------:R-:W-:Y:S01]  /*1cb00*/  FADD.FTZ R0, R107, R0 ;  /* 0x000000006b007221 */ /* 0x000fe20000010000 */
[----:B------:R1:W-:Y:S03]  /*1cb10*/  MUFU.EX2 R120, R67 ;  /* 0x0000004300787308 */ /* 0x0003e60000000800 */
[-C--:B------:R-:W-:Y:S03]  /*1cb20*/  HMMA.16816.F32.BF16 R36, R72, R52.reuse, R36 ;  /* 0x000000344824723c */ /* 0x080fe60000041824 */
[----:B------:R-:W-:Y:S04]  /*1cb30*/  FADD.FTZ R0, R105, R0 ;  /* 0x0000000069007221 */ /* 0x000fe80000010000 */
[----:B------:R-:W-:Y:S01]  /*1cb40*/  FADD.FTZ R0, R106, R0 ;  /* 0x000000006a007221 */ /* 0x000fe20000010000 */
[C---:B------:R-:W-:Y:S01]  /*1cb50*/  HMMA.16816.F32.BF16 R40, R76.reuse, R52, R40 ;  /* 0x000000344c28723c */ /* 0x040fe20000041828 */
[----:B------:R2:W-:Y:S06]  /*1cb60*/  MUFU.EX2 R122, R66 ;  /* 0x00000042007a7308 */ /* 0x0005ec0000000800 */
[C---:B------:R-:W-:Y:S01]  /*1cb70*/  FMUL.FTZ R52, R65.reuse, R152 ;  /* 0x0000009841347220 */ /* 0x040fe20000410000 */
[-C--:B------:R-:W-:Y:S03]  /*1cb80*/  HMMA.16816.F32.BF16 R44, R76, R54.reuse, R44 ;  /* 0x000000364c2c723c */ /* 0x080fe6000004182c */
[----:B------:R3:W-:Y:S01]  /*1cb90*/  MUFU.EX2 R247, R64 ;  /* 0x0000004000f77308 */ /* 0x0007e20000000800 */
[----:B------:R-:W-:Y:S02]  /*1cba0*/  FMUL.FTZ R53, R65, R153 ;  /* 0x0000009941357220 */ /* 0x000fe40000410000 */
[C---:B-1----:R-:W-:Y:S02]  /*1cbb0*/  FMUL.FTZ R67, R3.reuse, R159 ;  /* 0x0000009f03437220 */ /* 0x042fe40000410000 */
[C---:B------:R-:W-:Y:S05]  /*1cbc0*/  HMMA.16816.F32.BF16 R48, R72.reuse, R54, R48 ;  /* 0x000000364830723c */ /* 0x040fea0000041830 */
[----:B------:R-:W1:Y:S02]  /*1cbd0*/  MUFU.EX2 R111, R171 ;  /* 0x000000ab006f7308 */ /* 0x000e640000000800 */
[C---:B------:R-:W-:Y:S02]  /*1cbe0*/  FMUL.FTZ R54, R3.reuse, R154 ;  /* 0x0000009a03367220 */ /* 0x040fe40000410000 */
[C---:B------:R-:W-:Y:S03]  /*1cbf0*/  FMUL.FTZ R55, R3.reuse, R155 ;  /* 0x0000009b03377220 */ /* 0x040fe60000410000 */
[----:B--2---:R-:W-:Y:S02]  /*1cc00*/  FMUL.FTZ R66, R3, R158 ;  /* 0x0000009e03427220 */ /* 0x004fe40000410000 */
[----:B------:R-:W-:Y:S01]  /*1cc10*/  FADD.FTZ R3, R101, R96 ;  /* 0x0000006065037221 */ /* 0x000fe20000010000 */
[----:B------:R2:W-:Y:S01]  /*1cc20*/  MUFU.EX2 R155, R185 ;  /* 0x000000b9009b7308 */ /* 0x0005e20000000800 */
[-C--:B------:R-:W-:Y:S03]  /*1cc30*/  HMMA.16816.F32.BF16 R52, R72, R80.reuse, R52 ;  /* 0x000000504834723c */ /* 0x080fe60000041834 */
[C---:B---3--:R-:W-:Y:S02]  /*1cc40*/  FMUL.FTZ R64, R65.reuse, R156 ;  /* 0x0000009c41407220 */ /* 0x048fe40000410000 */
[----:B------:R-:W-:Y:S03]  /*1cc50*/  FMUL.FTZ R65, R65, R157 ;  /* 0x0000009d41417220 */ /* 0x000fe60000410000 */
[C---:B------:R-:W-:Y:S01]  /*1cc60*/  HMMA.16816.F32.BF16 R56, R76.reuse, R80, R56 ;  /* 0x000000504c38723c */ /* 0x040fe20000041838 */
[----:B------:R-:W3:Y:S03]  /*1cc70*/  MUFU.EX2 R119, R170 ;  /* 0x000000aa00777308 */ /* 0x000ee60000000800 */
[----:B-1----:R-:W-:Y:S04]  /*1cc80*/  FADD.FTZ R3, R111, R3 ;  /* 0x000000036f037221 */ /* 0x002fe80000010000 */
[-C--:B------:R-:W-:Y:S03]  /*1cc90*/  HMMA.16816.F32.BF16 R60, R76, R82.reuse, R60 ;  /* 0x000000524c3c723c */ /* 0x080fe6000004183c */
[----:B------:R-:W-:Y:S01]  /*1cca0*/  MUFU.EX2 R123, R169 ;  /* 0x000000a9007b7308 */ /* 0x000fe20000000800 */
[----:B--2---:R-:W2:Y:S04]  /*1ccb0*/  LDL R185, [R1+0xc] ;  /* 0x00000c0001b97983 */ /* 0x004ea80000100800 */
[----:B------:R-:W-:Y:S01]  /*1ccc0*/  HMMA.16816.F32.BF16 R64, R72, R82, R64 ;  /* 0x000000524840723c */ /* 0x000fe20000041840 */
[----:B------:R-:W1:Y:S03]  /*1ccd0*/  LDSM.16.MT88.4 R80, [R196+0x800] ;  /* 0x00080000c450783b */ /* 0x000e660000004200 */
[----:B------:R-:W-:Y:S01]  /*1cce0*/  F2FP.BF16.PACK_AB R76, R2, R86 ;  /* 0x00000056024c723e */ /* 0x000fe200000010ff */
[----:B------:R-:W4:Y:S01]  /*1ccf0*/  MUFU.EX2 R128, R168 ;  /* 0x000000a800807308 */ /* 0x000f220000000800 */
[----:B------:R-:W-:Y:S01]  /*1cd00*/  F2FP.BF16.PACK_AB R78, R87, R88 ;  /* 0x00000058574e723e */ /* 0x000fe200000010ff */
[----:B------:R-:W-:Y:S01]  /*1cd10*/  FADD.FTZ R2, R98, R89 ;  /* 0x0000005962027221 */ /* 0x000fe20000010000 */
[----:B------:R-:W-:Y:S01]  /*1cd20*/  F2FP.BF16.PACK_AB R74, R247, R122 ;  /* 0x0000007af74a723e */ /* 0x000fe200000010ff */
[----:B------:R-:W-:Y:S02]  /*1cd30*/  FADD.FTZ R87, R100, R97 ;  /* 0x0000006164577221 */ /* 0x000fe40000010000 */
[----:B------:R-:W-:Y:S01]  /*1cd40*/  LDSM.16.MT88.4 R100, [R193+0x1000] ;  /* 0x00100000c164783b */ /* 0x000fe20000004200 */
[----:B---3--:R-:W-:Y:S01]  /*1cd50*/  F2FP.BF16.PACK_AB R77, R119, R111 ;  /* 0x0000006f774d723e */ /* 0x008fe200000010ff */
[----:B------:R-:W-:Y:S02]  /*1cd60*/  FADD.FTZ R86, R99, R2 ;  /* 0x0000000263567221 */ /* 0x000fe40000010000 */
[----:B------:R-:W3:Y:S01]  /*1cd70*/  MUFU.EX2 R110, R160 ;  /* 0x000000a0006e7308 */ /* 0x000ee20000000800 */
[----:B------:R-:W-:Y:S02]  /*1cd80*/  FADD.FTZ R2, R104, R0 ;  /* 0x0000000068027221 */ /* 0x000fe40000010000 */
[----:B------:R-:W-:Y:S01]  /*1cd90*/  FADD.FTZ R0, R117, R87 ;  /* 0x0000005775007221 */ /* 0x000fe20000010000 */
[----:B------:R-:W5:Y:S01]  /*1cda0*/  LDSM.16.MT88.4 R96, [R193+0x800] ;  /* 0x00080000c160783b */ /* 0x000f620000004200 */
[----:B------:R-:W-:Y:S05]  /*1cdb0*/  FADD.FTZ R86, R116, R86 ;  /* 0x0000005674567221 */ /* 0x000fea0000010000 */
[----:B------:R-:W-:Y:S01]  /*1cdc0*/  MUFU.EX2 R113, R163 ;  /* 0x000000a300717308 */ /* 0x000fe20000000800 */
[----:B----4-:R-:W-:Y:S09]  /*1cdd0*/  F2FP.BF16.PACK_AB R79, R128, R123 ;  /* 0x0000007b804f723e */ /* 0x010ff200000010ff */
[----:B------:R-:W4:Y:S01]  /*1cde0*/  MUFU.EX2 R114, R162 ;  /* 0x000000a200727308 */ /* 0x000f220000000800 */
[-C--:B------:R-:W-:Y:S05]  /*1cdf0*/  HMMA.16816.F32.BF16 R4, R76, R92.reuse, R4 ;  /* 0x0000005c4c04723c */ /* 0x080fea0000041804 */
[----:B---3--:R-:W-:Y:S01]  /*1ce00*/  F2FP.BF16.PACK_AB R72, R120, R110 ;  /* 0x0000006e7848723e */ /* 0x008fe200000010ff */
[----:B------:R-:W-:Y:S03]  /*1ce10*/  FADD.FTZ R87, R110, R0 ;  /* 0x000000006e577221 */ /* 0x000fe60000010000 */
[----:B------:R-:W-:Y:S10]  /*1ce20*/  MUFU.EX2 R121, R161 ;  /* 0x000000a100797308 */ /* 0x000ff40000000800 */
[----:B------:R-:W3:Y:S01]  /*1ce30*/  MUFU.EX2 R189, R164 ;  /* 0x000000a400bd7308 */ /* 0x000ee20000000800 */
[----:B----4-:R-:W-:Y:S09]  /*1ce40*/  F2FP.BF16.PACK_AB R73, R114, R113 ;  /* 0x000000717249723e */ /* 0x010ff200000010ff */
[----:B------:R-:W-:Y:S10]  /*1ce50*/  MUFU.EX2 R163, R214 ;  /* 0x000000d600a37308 */ /* 0x000ff40000000800 */
[----:B------:R-:W-:Y:S01]  /*1ce60*/  MUFU.EX2 R246, R174 ;  /* 0x000000ae00f67308 */ /* 0x000fe20000000800 */
[----:B---3--:R-:W-:Y:S09]  /*1ce70*/  F2FP.BF16.PACK_AB R75, R189, R121 ;  /* 0x00000079bd4b723e */ /* 0x008ff200000010ff */
[----:B------:R-:W-:Y:S01]  /*1ce80*/  MUFU.EX2 R180, R176 ;  /* 0x000000b000b47308 */ /* 0x000fe20000000800 */
[C---:B------:R-:W-:Y:S08]  /*1ce90*/  HMMA.16816.F32.BF16 R8, R72.reuse, R92, R8 ;  /* 0x0000005c4808723c */ /* 0x040ff00000041808 */
[-C--:B------:R-:W-:Y:S01]  /*1cea0*/  HMMA.16816.F32.BF16 R12, R72, R94.reuse, R12 ;  /* 0x0000005e480c723c */ /* 0x080fe2000004180c */
[----:B------:R-:W-:Y:S07]  /*1ceb0*/  MUFU.EX2 R176, R186 ;  /* 0x000000ba00b07308 */ /* 0x000fee0000000800 */
[C---:B------:R-:W-:Y:S01]  /*1cec0*/  HMMA.16816.F32.BF16 R16, R76.reuse, R94, R16 ;  /* 0x0000005e4c10723c */ /* 0x040fe20000041810 */
[----:B------:R-:W3:Y:S02]  /*1ced0*/  LDSM.16.MT88.4 R92, [R195+0x800] ;  /* 0x00080000c35c783b */ /* 0x000ee40000004200 */
[----:B------:R-:W-:Y:S05]  /*1cee0*/  MUFU.EX2 R154, R178 ;  /* 0x000000b2009a7308 */ /* 0x000fea0000000800 */
[-C--:B-1----:R-:W-:Y:S05]  /*1cef0*/  HMMA.16816.F32.BF16 R20, R76, R80.reuse, R20 ;  /* 0x000000504c14723c */ /* 0x082fea0000041814 */
[----:B------:R-:W-:Y:S03]  /*1cf00*/  MUFU.EX2 R153, R177 ;  /* 0x000000b100997308 */ /* 0x000fe60000000800 */
[C---:B------:R-:W-:Y:S07]  /*1cf10*/  HMMA.16816.F32.BF16 R24, R72.reuse, R80, R24 ;  /* 0x000000504818723c */ /* 0x040fee0000041818 */
[----:B------:R-:W-:Y:S01]  /*1cf20*/  MUFU.EX2 R152, R191 ;  /* 0x000000bf00987308 */ /* 0x000fe20000000800 */
[-C--:B------:R-:W-:Y:S08]  /*1cf30*/  HMMA.16816.F32.BF16 R28, R72, R82.reuse, R28 ;  /* 0x00000052481c723c */ /* 0x080ff0000004181c */
[C---:B------:R-:W-:Y:S01]  /*1cf40*/  HMMA.16816.F32.BF16 R32, R76.reuse, R82, R32 ;  /* 0x000000524c20723c */ /* 0x040fe20000041820 */
[----:B------:R-:W1:Y:S01]  /*1cf50*/  LDSM.16.MT88.4 R80, [R192+0x1000] ;  /* 0x00100000c050783b */ /* 0x000e620000004200 */
[----:B------:R-:W-:Y:S06]  /*1cf60*/  MUFU.EX2 R171, R210 ;  /* 0x000000d200ab7308 */ /* 0x000fec0000000800 */
[-C--:B-----5:R-:W-:Y:S04]  /*1cf70*/  HMMA.16816.F32.BF16 R36, R76, R96.reuse, R36 ;  /* 0x000000604c24723c */ /* 0x0a0fe80000041824 */
[----:B------:R-:W4:Y:S04]  /*1cf80*/  MUFU.EX2 R89, R234 ;  /* 0x000000ea00597308 */ /* 0x000f280000000800 */
[C---:B------:R-:W-:Y:S06]  /*1cf90*/  HMMA.16816.F32.BF16 R40, R72.reuse, R96, R40 ;  /* 0x000000604828723c */ /* 0x040fec0000041828 */
[----:B------:R-:W5:Y:S02]  /*1cfa0*/  MUFU.EX2 R88, R233 ;  /* 0x000000e900587308 */ /* 0x000f640000000800 */
[-C--:B------:R-:W-:Y:S08]  /*1cfb0*/  HMMA.16816.F32.BF16 R44, R72, R98.reuse, R44 ;  /* 0x00000062482c723c */ /* 0x080ff0000004182c */
[C---:B------:R-:W-:Y:S01]  /*1cfc0*/  HMMA.16816.F32.BF16 R48, R76.reuse, R98, R48 ;  /* 0x000000624c30723c */ /* 0x040fe20000041830 */
[----:B------:R-:W1:Y:S01]  /*1cfd0*/  LDSM.16.MT88.4 R96, [R196+0x1000] ;  /* 0x00100000c460783b */ /* 0x000e620000004200 */
[----:B------:R-:W5:Y:S02]  /*1cfe0*/  MUFU.EX2 R109, R232 ;  /* 0x000000e8006d7308 */ /* 0x000f640000000800 */
[----:B----4-:R-:W-:Y:S04]  /*1cff0*/  FADD.FTZ R0, R89, R2 ;  /* 0x0000000259007221 */ /* 0x010fe80000010000 */
[-C--:B---3--:R-:W-:Y:S04]  /*1d000*/  HMMA.16816.F32.BF16 R52, R76, R92.reuse, R52 ;  /* 0x0000005c4c34723c */ /* 0x088fe80000041834 */
[----:B------:R-:W3:Y:S01]  /*1d010*/  MUFU.EX2 R108, R231 ;  /* 0x000000e7006c7308 */ /* 0x000ee20000000800 */
[----:B-----5:R-:W-:Y:S03]  /*1d020*/  FADD.FTZ R0, R88, R0 ;  /* 0x0000000058007221 */ /* 0x020fe60000010000 */
[C---:B------:R-:W-:Y:S06]  /*1d030*/  HMMA.16816.F32.BF16 R56, R72.reuse, R92, R56 ;  /* 0x0000005c4838723c */ /* 0x040fec0000041838 */
[----:B------:R-:W-:Y:S02]  /*1d040*/  MUFU.EX2 R174, R228 ;  /* 0x000000e400ae7308 */ /* 0x000fe40000000800 */
[-C--:B------:R-:W-:Y:S04]  /*1d050*/  HMMA.16816.F32.BF16 R60, R72, R94.reuse, R60 ;  /* 0x0000005e483c723c */ /* 0x080fe8000004183c */
[----:B------:R-:W-:Y:S03]  /*1d060*/  FADD.FTZ R0, R109, R0 ;  /* 0x000000006d007221 */ /* 0x000fe60000010000 */
[----:B------:R-:W-:Y:S01]  /*1d070*/  F2FP.BF16.PACK_AB R72, R105, R107 ;  /* 0x0000006b6948723e */ /* 0x000fe200000010ff */
[----:B------:R-:W-:Y:S01]  /*1d080*/  HMMA.16816.F32.BF16 R64, R76, R94, R64 ;  /* 0x0000005e4c40723c */ /* 0x000fe20000041840 */
[----:B------:R-:W4:Y:S01]  /*1d090*/  LDSM.16.MT88.4 R92, [R195+0x1000] ;  /* 0x00100000c35c783b */ /* 0x000f220000004200 */
[----:B------:R-:W-:Y:S02]  /*1d0a0*/  MUFU.EX2 R175, R219 ;  /* 0x000000db00af7308 */ /* 0x000fe40000000800 */
[----:B------:R-:W-:Y:S01]  /*1d0b0*/  F2FP.BF16.PACK_AB R74, R104, R106 ;  /* 0x0000006a684a723e */ /* 0x000fe200000010ff */
[----:B---3--:R-:W-:Y:S01]  /*1d0c0*/  FADD.FTZ R2, R108, R0 ;  /* 0x000000006c027221 */ /* 0x008fe20000010000 */
[----:B------:R-:W-:Y:S01]  /*1d0d0*/  F2FP.BF16.PACK_AB R73, R226, R248 ;  /* 0x000000f8e249723e */ /* 0x000fe200000010ff */
[----:B------:R-:W-:Y:S01]  /*1d0e0*/  FADD.FTZ R0, R113, R86 ;  /* 0x0000005671007221 */ /* 0x000fe20000010000 */
[----:B------:R-:W-:Y:S01]  /*1d0f0*/  F2FP.BF16.PACK_AB R75, R246, R227 ;  /* 0x000000e3f64b723e */ /* 0x000fe200000010ff */
[----:B------:R-:W-:Y:S03]  /*1d100*/  LDSM.16.MT88.4 R104, [R195+0x1800] ;  /* 0x00180000c368783b */ /* 0x000fe60000004200 */
[----:B------:R-:W-:Y:S01]  /*1d110*/  F2FP.BF16.PACK_AB R76, R183, R188 ;  /* 0x000000bcb74c723e */ /* 0x000fe200000010ff */
[----:B------:R-:W-:Y:S01]  /*1d120*/  MUFU.EX2 R181, R218 ;  /* 0x000000da00b57308 */ /* 0x000fe20000000800 */
[----:B------:R-:W-:Y:S01]  /*1d130*/  F2FP.BF16.PACK_AB R78, R155, R180 ;  /* 0x000000b49b4e723e */ /* 0x000fe200000010ff */
[-C--:B-1----:R-:W-:Y:S05]  /*1d140*/  HMMA.16816.F32.BF16 R4, R72, R80.reuse, R4 ;  /* 0x000000504804723c */ /* 0x082fea0000041804 */
[----:B------:R-:W-:Y:S01]  /*1d150*/  F2FP.BF16.PACK_AB R77, R153, R154 ;  /* 0x0000009a994d723e */ /* 0x000fe200000010ff */
[----:B------:R-:W-:Y:S01]  /*1d160*/  FADD.FTZ R86, R119, R3 ;  /* 0x0000000377567221 */ /* 0x000fe20000010000 */
[----:B------:R-:W-:Y:S01]  /*1d170*/  F2FP.BF16.PACK_AB R79, R171, R152 ;  /* 0x00000098ab4f723e */ /* 0x000fe200000010ff */
[----:B------:R-:W-:Y:S01]  /*1d180*/  MUFU.EX2 R182, R217 ;  /* 0x000000d900b67308 */ /* 0x000fe20000000800 */
[----:B------:R-:W-:Y:S03]  /*1d190*/  FADD.FTZ R3, R120, R87 ;  /* 0x0000005778037221 */ /* 0x000fe60000010000 */
[----:B------:R-:W-:Y:S02]  /*1d1a0*/  FADD.FTZ R87, R114, R0 ;  /* 0x0000000072577221 */ /* 0x000fe40000010000 */
[C---:B------:R-:W-:Y:S04]  /*1d1b0*/  HMMA.16816.F32.BF16 R8, R76.reuse, R80, R8 ;  /* 0x000000504c08723c */ /* 0x040fe80000041808 */
[----:B------:R-:W1:Y:S04]  /*1d1c0*/  MUFU.EX2 R118, R230 ;  /* 0x000000e600767308 */ /* 0x000e680000000800 */
[-C--:B------:R-:W-:Y:S06]  /*1d1d0*/  HMMA.16816.F32.BF16 R12, R76, R82.reuse, R12 ;  /* 0x000000524c0c723c */ /* 0x080fec000004180c */
[----:B------:R-:W3:Y:S02]  /*1d1e0*/  MUFU.EX2 R115, R235 ;  /* 0x000000eb00737308 */ /* 0x000ee40000000800 */
[C---:B------:R-:W-:Y:S01]  /*1d1f0*/  HMMA.16816.F32.BF16 R16, R72.reuse, R82, R16 ;  /* 0x000000524810723c */ /* 0x040fe20000041810 */
[----:B------:R-:W5:Y:S07]  /*1d200*/  LDSM.16.MT88.4 R80, [R192+0x1800] ;  /* 0x00180000c050783b */ /* 0x000f6e0000004200 */
[-C--:B------:R-:W-:Y:S01]  /*1d210*/  HMMA.16816.F32.BF16 R20, R72, R96.reuse, R20 ;  /* 0x000000604814723c */ /* 0x080fe20000041814 */
[----:B------:R-:W4:Y:S03]  /*1d220*/  MUFU.EX2 R112, R236 ;  /* 0x000000ec00707308 */ /* 0x000f260000000800 */
[----:B-1----:R-:W-:Y:S04]  /*1d230*/  FADD.FTZ R0, R118, R2 ;  /* 0x0000000276007221 */ /* 0x002fe80000010000 */
[C---:B------:R-:W-:Y:S03]  /*1d240*/  HMMA.16816.F32.BF16 R24, R76.reuse, R96, R24 ;  /* 0x000000604c18723c */ /* 0x040fe60000041818 */
[----:B------:R-:W1:Y:S01]  /*1d250*/  MUFU.EX2 R110, R239 ;  /* 0x000000ef006e7308 */ /* 0x000e620000000800 */
[C---:B---3--:R-:W-:Y:S01]  /*1d260*/  F2FP.BF16.PACK_AB R156, R115.reuse, R118 ;  /* 0x00000076739c723e */ /* 0x048fe200000010ff */
[----:B------:R-:W-:Y:S03]  /*1d270*/  FADD.FTZ R0, R115, R0 ;  /* 0x0000000073007221 */ /* 0x000fe60000010000 */
[-C--:B------:R-:W-:Y:S05]  /*1d280*/  HMMA.16816.F32.BF16 R28, R76, R98.reuse, R28 ;  /* 0x000000624c1c723c */ /* 0x080fea000004181c */
[----:B------:R3:W-:Y:S03]  /*1d290*/  MUFU.EX2 R170, R237 ;  /* 0x000000ed00aa7308 */ /* 0x0007e60000000800 */
[C---:B------:R-:W-:Y:S01]  /*1d2a0*/  HMMA.16816.F32.BF16 R32, R72.reuse, R98, R32 ;  /* 0x000000624820723c */ /* 0x040fe20000041820 */
[----:B------:R-:W5:Y:S03]  /*1d2b0*/  LDSM.16.MT88.4 R96, [R196+0x1800] ;  /* 0x00180000c460783b */ /* 0x000f660000004200 */
[----:B----4-:R-:W-:Y:S03]  /*1d2c0*/  FADD.FTZ R0, R112, R0 ;  /* 0x0000000070007221 */ /* 0x010fe60000010000 */
[----:B------:R-:W4:Y:S01]  /*1d2d0*/  MUFU.EX2 R169, R238 ;  /* 0x000000ee00a97308 */ /* 0x000f220000000800 */
[-C--:B------:R-:W-:Y:S04]  /*1d2e0*/  HMMA.16816.F32.BF16 R36, R72, R100.reuse, R36 ;  /* 0x000000644824723c */ /* 0x080fe80000041824 */
[C---:B-1----:R-:W-:Y:S04]  /*1d2f0*/  F2FP.BF16.PACK_AB R158, R110.reuse, R112 ;  /* 0x000000706e9e723e */ /* 0x042fe800000010ff */
[C---:B------:R-:W-:Y:S01]  /*1d300*/  HMMA.16816.F32.BF16 R40, R76.reuse, R100, R40 ;  /* 0x000000644c28723c */ /* 0x040fe20000041828 */
[----:B------:R-:W-:Y:S03]  /*1d310*/  MUFU.EX2 R168, R240 ;  /* 0x000000f000a87308 */ /* 0x000fe60000000800 */
[----:B---3--:R-:W-:Y:S02]  /*1d320*/  FADD.FTZ R237, R110, R0 ;  /* 0x000000006eed7221 */ /* 0x008fe40000010000 */
[----:B------:R-:W-:Y:S02]  /*1d330*/  FADD.FTZ R0, R123, R86 ;  /* 0x000000567b007221 */ /* 0x000fe40000010000 */
[-C--:B------:R-:W-:Y:S03]  /*1d340*/  HMMA.16816.F32.BF16 R44, R76, R102.reuse, R44 ;  /* 0x000000664c2c723c */ /* 0x080fe6000004182c */
[----:B------:R-:W1:Y:S01]  /*1d350*/  MUFU.EX2 R164, R242 ;  /* 0x000000f200a47308 */ /* 0x000e620000000800 */
[----:B------:R-:W-:Y:S01]  /*1d360*/  FADD.FTZ R2, R128, R0 ;  /* 0x0000000080027221 */ /* 0x000fe20000010000 */
[----:B--2---:R-:W-:Y:S02]  /*1d370*/  ISETP.GT.AND P0, PT, R209, R185, PT ;  /* 0x000000b9d100720c */ /* 0x004fe40003f04270 */
[----:B----4-:R-:W-:Y:S01]  /*1d380*/  F2FP.BF16.PACK_AB R157, R169, R170 ;  /* 0x000000aaa99d723e */ /* 0x010fe200000010ff */
[C---:B------:R-:W-:Y:S01]  /*1d390*/  HMMA.16816.F32.BF16 R48, R72.reuse, R102, R48 ;  /* 0x000000664830723c */ /* 0x040fe20000041830 */
[----:B------:R-:W2:Y:S03]  /*1d3a0*/  LDSM.16.MT88.4 R100, [R193+0x1800] ;  /* 0x00180000c164783b */ /* 0x000ea60000004200 */
[----:B------:R-:W-:Y:S01]  /*1d3b0*/  FADD.FTZ R2, R248, R2 ;  /* 0x00000002f8027221 */ /* 0x000fe20000010000 */
[----:B------:R-:W-:Y:S01]  /*1d3c0*/  MUFU.EX2 R162, R220 ;  /* 0x000000dc00a27308 */ /* 0x000fe20000000800 */
[----:B------:R-:W-:Y:S02]  /*1d3d0*/  IADD3 R209, R209, -0x1, RZ ;  /* 0xffffffffd1d17810 */ /* 0x000fe40007ffe0ff */
[-C--:B------:R-:W-:Y:S04]  /*1d3e0*/  HMMA.16816.F32.BF16 R52, R72, R92.reuse, R52 ;  /* 0x0000005c4834723c */ /* 0x080fe80000041834 */
[----:B------:R-:W-:Y:S01]  /*1d3f0*/  FADD.FTZ R2, R226, R2 ;  /* 0x00000002e2027221 */ /* 0x000fe20000010000 */
[----:B------:R-:W-:Y:S02]  /*1d400*/  MOV R86, R71 ;  /* 0x0000004700567202 */ /* 0x000fe40000000f00 */
[----:B------:R-:W3:Y:S01]  /*1d410*/  MUFU.EX2 R161, R221 ;  /* 0x000000dd00a17308 */ /* 0x000ee20000000800 */
[C---:B------:R-:W-:Y:S04]  /*1d420*/  HMMA.16816.F32.BF16 R56, R76.reuse, R92, R56 ;  /* 0x0000005c4c38723c */ /* 0x040fe80000041838 */
[----:B-1----:R-:W-:Y:S01]  /*1d430*/  F2FP.BF16.PACK_AB R159, R164, R168 ;  /* 0x000000a8a49f723e */ /* 0x002fe200000010ff */
[----:B------:R-:W-:Y:S03]  /*1d440*/  FADD.FTZ R2, R227, R2 ;  /* 0x00000002e3027221 */ /* 0x000fe60000010000 */
[-C--:B------:R-:W-:Y:S01]  /*1d450*/  HMMA.16816.F32.BF16 R60, R76, R94.reuse, R60 ;  /* 0x0000005e4c3c723c */ /* 0x080fe2000004183c */
[----:B------:R-:W-:Y:S03]  /*1d460*/  MUFU.EX2 R160, R222 ;  /* 0x000000de00a07308 */ /* 0x000fe60000000800 */
[----:B------:R-:W-:Y:S03]  /*1d470*/  FADD.FTZ R2, R246, R2 ;  /* 0x00000002f6027221 */ /* 0x000fe60000010000 */
[----:B------:R-:W-:Y:S01]  /*1d480*/  F2FP.BF16.PACK_AB R76, R88, R89 ;  /* 0x00000059584c723e */ /* 0x000fe200000010ff */
[----:B------:R-:W-:Y:S03]  /*1d490*/  HMMA.16816.F32.BF16 R64, R72, R94, R64 ;  /* 0x0000005e4840723c */ /* 0x000fe60000041840 */
[----:B------:R-:W1:Y:S01]  /*1d4a0*/  MUFU.EX2 R89, R243 ;  /* 0x000000f300597308 */ /* 0x000e620000000800 */
[----:B------:R-:W-:Y:S01]  /*1d4b0*/  F2FP.BF16.PACK_AB R78, R108, R109 ;  /* 0x0000006d6c4e723e */ /* 0x000fe200000010ff */
[----:B------:R-:W-:Y:S01]  /*1d4c0*/  FADD.FTZ R2, R174, R2 ;  /* 0x00000002ae027221 */ /* 0x000fe20000010000 */
[C---:B------:R-:W-:Y:S02]  /*1d4d0*/  F2FP.BF16.PACK_AB R77, R175.reuse, R174 ;  /* 0x000000aeaf4d723e */ /* 0x040fe400000010ff */
[----:B------:R-:W-:Y:S01]  /*1d4e0*/  F2FP.BF16.PACK_AB R79, R182, R181 ;  /* 0x000000b5b64f723e */ /* 0x000fe200000010ff */
[----:B------:R-:W-:Y:S03]  /*1d4f0*/  FADD.FTZ R2, R175, R2 ;  /* 0x00000002af027221 */ /* 0x000fe60000010000 */
[----:B------:R-:W-:Y:S01]  /*1d500*/  F2FP.BF16.PACK_AB R72, R173, R172 ;  /* 0x000000acad48723e */ /* 0x000fe200000010ff */
[----:B------:R-:W-:Y:S01]  /*1d510*/  MUFU.EX2 R88, R223 ;  /* 0x000000df00587308 */ /* 0x000fe20000000800 */
[----:B------:R-:W-:Y:S01]  /*1d520*/  F2FP.BF16.PACK_AB R74, R179, R176 ;  /* 0x000000b0b34a723e */ /* 0x000fe200000010ff */
[-C--:B-----5:R-:W-:Y:S05]  /*1d530*/  HMMA.16816.F32.BF16 R4, R76, R80.reuse, R4 ;  /* 0x000000504c04723c */ /* 0x0a0fea0000041804 */
[----:B------:R-:W-:Y:S01]  /*1d540*/  F2FP.BF16.PACK_AB R73, R166, R167 ;  /* 0x000000a7a649723e */ /* 0x000fe200000010ff */
[----:B------:R-:W-:Y:S01]  /*1d550*/  FADD.FTZ R2, R181, R2 ;  /* 0x00000002b5027221 */ /* 0x000fe20000010000 */
[----:B------:R-:W-:Y:S02]  /*1d560*/  F2FP.BF16.PACK_AB R75, R163, R165 ;  /* 0x000000a5a34b723e */ /* 0x000fe400000010ff */
[----:B---3--:R-:W-:Y:S03]  /*1d570*/  F2FP.BF16.PACK_AB R92, R161, R162 ;  /* 0x000000a2a15c723e */ /* 0x008fe600000010ff */
[----:B-1----:R-:W-:Y:S01]  /*1d580*/  F2FP.BF16.PACK_AB R94, R89, R160 ;  /* 0x000000a0595e723e */ /* 0x002fe200000010ff */
[----:B------:R-:W-:Y:S01]  /*1d590*/  FADD.FTZ R2, R182, R2 ;  /* 0x00000002b6027221 */ /* 0x000fe20000010000 */
[C---:B------:R-:W-:Y:S01]  /*1d5a0*/  HMMA.16816.F32.BF16 R8, R72.reuse, R80, R8 ;  /* 0x000000504808723c */ /* 0x040fe20000041808 */
[----:B------:R-:W-:Y:S03]  /*1d5b0*/  MUFU.EX2 R81, R225 ;  /* 0x000000e100517308 */ /* 0x000fe60000000800 */
[----:B------:R-:W-:Y:S03]  /*1d5c0*/  FADD.FTZ R2, R170, R2 ;  /* 0x00000002aa027221 */ /* 0x000fe60000010000 */
[----:B------:R-:W-:Y:S01]  /*1d5d0*/  FADD.FTZ R80, R122, R3 ;  /* 0x000000037a507221 */ /* 0x000fe20000010000 */
[-C--:B------:R-:W-:Y:S04]  /*1d5e0*/  HMMA.16816.F32.BF16 R12, R72, R82.reuse, R12 ;  /* 0x00000052480c723c */ /* 0x080fe8000004180c */
[----:B------:R-:W-:Y:S01]  /*1d5f0*/  FADD.FTZ R3, R121, R87 ;  /* 0x0000005779037221 */ /* 0x000fe20000010000 */
[----:B------:R-:W-:Y:S01]  /*1d600*/  MOV R87, R70 ;  /* 0x0000004600577202 */ /* 0x000fe20000000f00 */
[----:B------:R-:W-:Y:S02]  /*1d610*/  FADD.FTZ R0, R247, R80 ;  /* 0x00000050f7007221 */ /* 0x000fe40000010000 */
[C---:B------:R-:W-:Y:S01]  /*1d620*/  HMMA.16816.F32.BF16 R16, R76.reuse, R82, R16 ;  /* 0x000000524c10723c */ /* 0x040fe20000041810 */
[----:B------:R-:W1:Y:S03]  /*1d630*/  MUFU.EX2 R83, R215 ;  /* 0x000000d700537308 */ /* 0x000e660000000800 */
[----:B------:R-:W-:Y:S02]  /*1d640*/  FADD.FTZ R3, R189, R3 ;  /* 0x00000003bd037221 */ /* 0x000fe40000010000 */
[----:B------:R-:W-:Y:S02]  /*1d650*/  FADD.FTZ R0, R188, R0 ;  /* 0x00000000bc007221 */ /* 0x000fe40000010000 */
[-C--:B------:R-:W-:Y:S03]  /*1d660*/  HMMA.16816.F32.BF16 R20, R76, R96.reuse, R20 ;  /* 0x000000604c14723c */ /* 0x080fe60000041814 */
[----:B------:R-:W3:Y:S01]  /*1d670*/  MUFU.EX2 R82, R224 ;  /* 0x000000e000527308 */ /* 0x000ee20000000800 */
[----:B------:R-:W-:Y:S02]  /*1d680*/  FADD.FTZ R3, R154, R3 ;  /* 0x000000039a037221 */ /* 0x000fe40000010000 */
[----:B------:R-:W-:Y:S02]  /*1d690*/  FADD.FTZ R0, R183, R0 ;  /* 0x00000000b7007221 */ /* 0x000fe40000010000 */
[C---:B------:R-:W-:Y:S04]  /*1d6a0*/  HMMA.16816.F32.BF16 R24, R72.reuse, R96, R24 ;  /* 0x000000604818723c */ /* 0x040fe80000041818 */
[----:B------:R-:W-:Y:S02]  /*1d6b0*/  FADD.FTZ R3, R153, R3 ;  /* 0x0000000399037221 */ /* 0x000fe40000010000 */
[----:B------:R-:W-:Y:S02]  /*1d6c0*/  FADD.FTZ R0, R180, R0 ;  /* 0x00000000b4007221 */ /* 0x000fe40000010000 */
[-C--:B------:R-:W-:Y:S04]  /*1d6d0*/  HMMA.16816.F32.BF16 R28, R72, R98.reuse, R28 ;  /* 0x00000062481c723c */ /* 0x080fe8000004181c */
[----:B-1----:R-:W-:Y:S01]  /*1d6e0*/  F2FP.BF16.PACK_AB R93, R88, R83 ;  /* 0x00000053585d723e */ /* 0x002fe200000010ff */
[----:B------:R-:W-:Y:S02]  /*1d6f0*/  FADD.FTZ R3, R152, R3 ;  /* 0x0000000398037221 */ /* 0x000fe40000010000 */
[----:B------:R-:W-:Y:S01]  /*1d700*/  FADD.FTZ R0, R155, R0 ;  /* 0x000000009b007221 */ /* 0x000fe20000010000 */
[C---:B------:R-:W-:Y:S04]  /*1d710*/  HMMA.16816.F32.BF16 R32, R76.reuse, R98, R32 ;  /* 0x000000624c20723c */ /* 0x040fe80000041820 */
[----:B---3--:R-:W-:Y:S01]  /*1d720*/  F2FP.BF16.PACK_AB R95, R81, R82 ;  /* 0x00000052515f723e */ /* 0x008fe200000010ff */
[----:B------:R-:W-:Y:S02]  /*1d730*/  FADD.FTZ R3, R171, R3 ;  /* 0x00000003ab037221 */ /* 0x000fe40000010000 */
[----:B------:R-:W-:Y:S01]  /*1d740*/  FADD.FTZ R0, R172, R0 ;  /* 0x00000000ac007221 */ /* 0x000fe20000010000 */
[-C--:B--2---:R-:W-:Y:S04]  /*1d750*/  HMMA.16816.F32.BF16 R36, R76, R100.reuse, R36 ;  /* 0x000000644c24723c */ /* 0x084fe80000041824 */
        /* <DEDUP_REMOVED lines=10> */
[----:B------:R-:W-:Y:S02]  /*1d800*/  FADD.FTZ R0, R162, R0 ;  /* 0x00000000a2007221 */ /* 0x000fe40000010000 */
[-C--:B------:R-:W-:Y:S08]  /*1d810*/  HMMA.16816.F32.BF16 R52, R76, R104.reuse, R52 ;  /* 0x000000684c34723c */ /* 0x080ff00000041834 */
[C---:B------:R-:W-:Y:S08]  /*1d820*/  HMMA.16816.F32.BF16 R56, R72.reuse, R104, R56 ;  /* 0x000000684838723c */ /* 0x040ff00000041838 */
        /* <DEDUP_REMOVED lines=9> */
[----:B------:R-:W-:Y:S01]  /*1d8c0*/  FADD.FTZ R0, R88, R4 ;  /* 0x0000000458007221 */ /* 0x000fe20000010000 */
[----:B------:R-:W-:Y:S01]  /*1d8d0*/  MOV R88, R69 ;  /* 0x0000004500587202 */ /* 0x000fe20000000f00 */
[----:B------:R-:W-:Y:S02]  /*1d8e0*/  FADD.FTZ R3, R168, R3 ;  /* 0x00000003a8037221 */ /* 0x000fe40000010000 */
[C---:B------:R-:W-:Y:S04]  /*1d8f0*/  HMMA.16816.F32.BF16 R132, R156.reuse, R134, R16 ;  /* 0x000000869c84723c */ /* 0x040fe80000041810 */
[----:B------:R-:W-:Y:S02]  /*1d900*/  FADD.FTZ R2, R160, R2 ;  /* 0x00000002a0027221 */ /* 0x000fe40000010000 */
[----:B------:R-:W-:Y:S02]  /*1d910*/  FADD.FTZ R0, R82, R0 ;  /* 0x0000000052007221 */ /* 0x000fe40000010000 */
[-C--:B------:R-:W-:Y:S04]  /*1d920*/  HMMA.16816.F32.BF16 R136, R156, R140.reuse, R20 ;  /* 0x0000008c9c88723c */ /* 0x080fe80000041814 */
[----:B------:R-:W-:Y:S02]  /*1d930*/  FADD.FTZ R243, R164, R3 ;  /* 0x00000003a4f37221 */ /* 0x000fe40000010000 */
[----:B------:R-:W-:Y:S01]  /*1d940*/  FADD.FTZ R246, R89, R2 ;  /* 0x0000000259f67221 */ /* 0x000fe20000010000 */
[----:B------:R-:W-:Y:S01]  /*1d950*/  MOV R89, R68 ;  /* 0x0000004400597202 */ /* 0x000fe20000000f00 */
[C---:B------:R-:W-:Y:S04]  /*1d960*/  HMMA.16816.F32.BF16 R112, R92.reuse, R140, R24 ;  /* 0x0000008c5c70723c */ /* 0x040fe80000041818 */
[----:B------:R-:W-:Y:S04]  /*1d970*/  FADD.FTZ R247, R81, R0 ;  /* 0x0000000051f77221 */ /* 0x000fe80000010000 */
        /* <DEDUP_REMOVED lines=11> */
.L_x_1098:
[----:B------:R-:W2:Y:S02]  /*1da30*/  LDL R0, [R1+0x8] ;  /* 0x0000080001007983 */ /* 0x000ea40000100800 */
[----:B--2---:R-:W-:-:S13]  /*1da40*/  ISETP.GE.AND P0, PT, R209, R0, PT ;  /* 0x00000000d100720c */ /* 0x004fda0003f06270 */
[----:B------:R-:W-:Y:S05]  /*1da50*/  @!P0 BRA `(.L_x_1110) ;  /* 0x00005af000008947 */ /* 0x000fea0003800000 */
[----:B------:R-:W-:Y:S01]  /*1da60*/  IMAD.MOV.U32 R87, RZ, RZ, R70 ;  /* 0x000000ffff577224 */ /* 0x000fe200078e0046 */
[----:B------:R-:W-:Y:S01]  /*1da70*/  MOV R89, R68 ;  /* 0x0000004400597202 */ /* 0x000fe20000000f00 */
[----:B------:R-:W-:Y:S01]  /*1da80*/  IMAD.MOV.U32 R86, RZ, RZ, R71 ;  /* 0x000000ffff567224 */ /* 0x000fe200078e0047 */
[----:B------:R-:W-:Y:S02]  /*1da90*/  MOV R88, R69 ;  /* 0x0000004500587202 */ /* 0x000fe40000000f00 */
.L_x_1138:
[----:B------:R-:W2:Y:S01]  /*1daa0*/  LDL.64 R6, [R1+0x18] ;  /* 0x0000180001067983 */ /* 0x000ea20000100a00 */
[----:B------:R-:W-:Y:S04]  /*1dab0*/  DEPBAR.LE SB0, 0x0 ;  /* 0x000080000000791a */ /* 0x000fe80000000000 */
[----:B------:R-:W3:Y:S01]  /*1dac0*/  LDL R4, [R1+0x14] ;  /* 0x0000140001047983 */ /* 0x000ee20000100800 */
[----:B------:R-:W-:Y:S01]  /*1dad0*/  WARPSYNC 0xffffffff ;  /* 0xffffffff00007948 */ /* 0x000fe20003800000 */
[----:B------:R-:W-:Y:S01]  /*1dae0*/  SHF.R.S32.HI R0, RZ, 0x1f, R229 ;  /* 0x0000001fff007819 */ /* 0x000fe200000114e5 */
[C---:B-1----:R-:W-:Y:S01]  /*1daf0*/  IMAD.WIDE.U32 R2, R229.reuse, c[0x0][0x208], RZ ;  /* 0x00008200e5027a25 */ /* 0x042fe200078e00ff */
[----:B------:R-:W-:Y:S01]  /*1db00*/  BAR.SYNC.DEFER_BLOCKING 0x0 ;  /* 0x0000000000007b1d */ /* 0x000fe20000010000 */
[----:B------:R-:W-:Y:S02]  /*1db10*/  SHF.L.U64.HI R68, R244, 0x1, R245 ;  /* 0x00000001f4447819 */ /* 0x000fe400000102f5 */
[----:B------:R-:W-:Y:S01]  /*1db20*/  IMAD R0, R0, c[0x0][0x208], RZ ;  /* 0x0000820000007a24 */ /* 0x000fe200078e02ff */
[----:B------:R-:W-:Y:S03]  /*1db30*/  SHF.L.U32 R53, R244, 0x1, RZ ;  /* 0x00000001f4357819 */ /* 0x000fe600000006ff */
[----:B------:R-:W-:Y:S04]  /*1db40*/  IMAD R0, R229, c[0x0][0x20c], R0 ;  /* 0x00008300e5007a24 */ /* 0x000fe800078e0200 */
[----:B------:R-:W-:Y:S01]  /*1db50*/  IMAD.IADD R3, R3, 0x1, R0 ;  /* 0x0000000103037824 */ /* 0x000fe200078e0200 */
[----:B------:R-:W-:Y:S03]  /*1db60*/  SHF.R.S32.HI R0, RZ, 0x1f, R216 ;  /* 0x0000001fff007819 */ /* 0x000fe600000114d8 */
[----:B------:R-:W-:Y:S04]  /*1db70*/  IMAD.WIDE.U32 R2, R216, c[0x0][0x218], R2 ;  /* 0x00008600d8027a25 */ /* 0x000fe800078e0002 */
        /* <DEDUP_REMOVED lines=22> */
.L_x_1249:
        /* <DEDUP_REMOVED lines=16> */
[----:B------:R-:W1:Y:S07]  /*1dde0*/  SHFL.IDX PT, R69, R52, 0x3, 0x181f ;  /* 0x00781f0034457f89 */ /* 0x000e6e00000e0000 */
[-C--:B------:R-:W-:Y:S01]  /*1ddf0*/  HMMA.16816.F32.BF16 R36, R80, R48.reuse, RZ ;  /* 0x000000305024723c */ /* 0x080fe200000418ff */
[----:B------:R1:W1:Y:S07]  /*1de00*/  SHFL.IDX PT, R73, R52, 0x4, 0x181f ;  /* 0x00981f0034497f89 */ /* 0x00026e00000e0000 */
[C---:B------:R-:W-:Y:S01]  /*1de10*/  HMMA.16816.F32.BF16 R40, R76.reuse, R48, RZ ;  /* 0x000000304c28723c */ /* 0x040fe200000418ff */
        /* <DEDUP_REMOVED lines=8> */
[-C--:B-1----:R-:W-:Y:S02]  /*1dea0*/  IADD3 R60, P0, R54, R53.reuse, RZ ;  /* 0x00000035363c7210 */ /* 0x082fe40007f1e0ff */
[-C--:B------:R-:W-:Y:S02]  /*1deb0*/  IADD3 R70, P1, R55, R53.reuse, RZ ;  /* 0x0000003537467210 */ /* 0x080fe40007f3e0ff */
[-C--:B------:R-:W-:Y:S02]  /*1dec0*/  IADD3.X R61, R57, R68.reuse, RZ, P0, !PT ;  /* 0x00000044393d7210 */ /* 0x080fe400007fe4ff */
[----:B------:R-:W-:Y:S01]  /*1ded0*/  IADD3 R72, P0, R0, R53, RZ ;  /* 0x0000003500487210 */ /* 0x000fe20007f1e0ff */
[----:B------:R1:W-:Y:S01]  /*1dee0*/  LDGSTS.E.BYPASS.LTC128B.128 [R208+0x900], [R62.64], !P2 ;  /* 0x009000003ed07fae */ /* 0x0003e2000d101d48 */
[-C--:B------:R-:W-:Y:S01]  /*1def0*/  IADD3.X R71, R69, R68.reuse, RZ, P1, !PT ;  /* 0x0000004445477210 */ /* 0x080fe20000ffe4ff */
[-C--:B------:R-:W-:Y:S01]  /*1df00*/  HMMA.16816.F32.BF16 R52, R80, R64.reuse, RZ ;  /* 0x000000405034723c */ /* 0x080fe200000418ff */
[----:B------:R-:W-:Y:S05]  /*1df10*/  IADD3.X R73, R73, R68, RZ, P0, !PT ;  /* 0x0000004449497210 */ /* 0x000fea00007fe4ff */
[----:B------:R1:W-:Y:S02]  /*1df20*/  LDGSTS.E.BYPASS.LTC128B.128 [R208+0x1100], [R60.64], !P2 ;  /* 0x011000003cd07fae */ /* 0x0003e4000d101d48 */
[C---:B------:R-:W-:Y:S06]  /*1df30*/  HMMA.16816.F32.BF16 R56, R76.reuse, R64, RZ ;  /* 0x000000404c38723c */ /* 0x040fec00000418ff */
        /* <DEDUP_REMOVED lines=286> */
.L_x_1250:
        /* <DEDUP_REMOVED lines=24> */
.L_x_1251:
[----:B--2-4-:R-:W-:Y:S04]  /*1f2a0*/  IADD3 R2, P0, R0, R5, RZ ;  /* 0x0000000500027210 */ /* 0x014fe80007f1e0ff */
[----:B-1----:R-:W-:Y:S05]  /*1f2b0*/  IADD3.X R3, R4, R6, RZ, P0, !PT ;  /* 0x0000000604037210 */ /* 0x002fea00007fe4ff */
[----:B------:R-:W-:Y:S01]  /*1f2c0*/  @!PT LDS RZ, [RZ] ;  /* 0x00000000fffff984 */ /* 0x000fe20000000800 */
[----:B------:R-:W-:Y:S01]  /*1f2d0*/  @!PT LDS RZ, [RZ] ;  /* 0x00000000fffff984 */ /* 0x000fe20000000800 */
[----:B------:R-:W-:Y:S01]  /*1f2e0*/  @!PT LDS RZ, [RZ] ;  /* 0x00000000fffff984 */ /* 0x000fe20000000800 */
[----:B------:R1:W-:Y:S04]  /*1f2f0*/  LDGSTS.E.BYPASS.LTC128B.128 [R208+0x4900], [R2.64], !P2 ;  /* 0x0490000002d07fae */ /* 0x0003e8000d101d48 */
.L_x_1113:
[----:B--234-:R-:W-:Y:S05]  /*1f300*/  BSYNC B0 ;  /* 0x0000000000007941 */ /* 0x01cfea0003800000 */
.L_x_1112:
[----:B-1----:R-:W2:Y:S01]  /*1f310*/  LDL R2, [R1+0x38] ;  /* 0x0000380001027983 */ /* 0x002ea20000100800 */
[----:B------:R-:W-:Y:S01]  /*1f320*/  IMAD.MOV.U32 R3, RZ, RZ, c[0x0][0x2c4] ;  /* 0x0000b100ff037624 */ /* 0x000fe200078e00ff */
[----:B------:R-:W-:Y:S02]  /*1f330*/  ULDC UR4, c[0x0][0x324] ;  /* 0x0000c90000047ab9 */ /* 0x000fe40000000800 */
[----:B------:R-:W2:Y:S01]  /*1f340*/  LDL R0, [R1+0x50] ;  /* 0x0000500001007983 */ /* 0x000ea20000100800 */
[----:B------:R-:W-:Y:S01]  /*1f350*/  ULOP3.LUT UR4, URZ, UR4, URZ, 0x33, !UPT ;  /* 0x000000043f047292 */ /* 0x000fe2000f8e333f */
        /* <DEDUP_REMOVED lines=8> */
[C---:B------:R-:W-:Y:S02]  /*1f3e0*/  IADD3 R7, R2.reuse, UR4, RZ ;  /* 0x0000000402077c10 */ /* 0x040fe4000fffe0ff */
[----:B------:R-:W-:Y:S01]  /*1f3f0*/  IADD3 R6, R2, c[0x0][0x328], RZ ;  /* 0x0000ca0002067a10 */ /* 0x000fe20007ffe0ff */
[----:B------:R-:W-:-:S05]  /*1f400*/  BRA.DIV ~URZ, `(.L_x_1116) ;  /* 0x0000bf427f007947 */ /* 0x000fca000b800000 */
[----:B------:R1:W2:Y:S02]  /*1f410*/  SHFL.IDX PT, R4, R5, RZ, 0x1c1f ;  /* 0x001c1fff05047589 */ /* 0x0002a400000e0000 */
.L_x_1252:
[----:B--2---:R-:W-:Y:S01]  /*1f420*/  IADD3 R3, R6, R4, RZ ;  /* 0x0000000406037210 */ /* 0x004fe20007ffe0ff */
        /* <DEDUP_REMOVED lines=18> */
.L_x_1119:
[----:B------:R-:W-:Y:S04]  /*1f550*/  MOV R8, c[0x0][0x32c] ;  /* 0x0000cb0000087a02 */ /* 0x000fe80000000f00 */
[----:B------:R-:W-:Y:S11]  /*1f560*/  ISETP.NE.AND P0, PT, R8, 0x1, PT ;  /* 0x000000010800780c */ /* 0x000ff60003f05270 */
[----:B------:R-:W-:Y:S02]  /*1f570*/  @!UPT UIADD3 URZ, URZ, URZ, URZ ;  /* 0x0000003f3f3ff290 */ /* 0x000fe4000fffe03f */
[----:B------:R-:W-:Y:S05]  /*1f580*/  @P0 IMAD.HI.U32 R8, R4, c[0x0][0x330], RZ ;  /* 0x0000cc0004080a27 */ /* 0x000fea00078e00ff */
[----:B------:R-:W-:Y:S02]  /*1f590*/  @P0 SHF.R.U32.HI R4, RZ, c[0x0][0x334], R8 ;  /* 0x0000cd00ff040a19 */ /* 0x000fe40000011608 */
.L_x_1120:
[----:B------:R-:W-:Y:S05]  /*1f5a0*/  BSYNC B0 ;  /* 0x0000000000007941 */ /* 0x000fea0003800000 */
.L_x_1118:
[----:B------:R-:W-:Y:S04]  /*1f5b0*/  IMAD.IADD R8, R0, 0x1, -R251 ;  /* 0x0000000100087824 */ /* 0x000fe800078e0afb */
[----:B------:R-:W-:Y:S05]  /*1f5c0*/  IMAD R4, R4, c[0x0][0x32c], R8 ;  /* 0x0000cb0004047a24 */ /* 0x000fea00078e0208 */
[----:B------:R-:W-:Y:S02]  /*1f5d0*/  IMNMX R2, R2, R4, !PT ;  /* 0x0000000402027217 */ /* 0x000fe40007800200 */
[----:B------:R-:W-:Y:S04]  /*1f5e0*/  IADD3 R4, R4, c[0x0][0x32c], RZ ;  /* 0x0000cb0004047a10 */ /* 0x000fe80007ffe0ff */
[----:B------:R-:W-:Y:S02]  /*1f5f0*/  IMNMX R3, R3, R4, PT ;  /* 0x0000000403037217 */ /* 0x000fe40003800200 */
.L_x_1117:
        /* <DEDUP_REMOVED lines=113> */
.L_x_1253:
        /* <DEDUP_REMOVED lines=19> */
.L_x_1124:
[----:B------:R-:W-:Y:S04]  /*1fe40*/  MOV R8, c[0x0][0x32c] ;  /* 0x0000cb0000087a02 */ /* 0x000fe80000000f00 */
[----:B------:R-:W-:Y:S11]  /*1fe50*/  ISETP.NE.AND P0, PT, R8, 0x1, PT ;  /* 0x000000010800780c */ /* 0x000ff60003f05270 */
[----:B------:R-:W-:Y:S02]  /*1fe60*/  @!UPT UIADD3 URZ, URZ, URZ, URZ ;  /* 0x0000003f3f3ff290 */ /* 0x000fe4000fffe03f */
[----:B------:R-:W-:Y:S05]  /*1fe70*/  @P0 IMAD.HI.U32 R8, R4, c[0x0][0x330], RZ ;  /* 0x0000cc0004080a27 */ /* 0x000fea00078e00ff */
[----:B------:R-:W-:Y:S02]  /*1fe80*/  @P0 SHF.R.U32.HI R4, RZ, c[0x0][0x334], R8 ;  /* 0x0000cd00ff040a19 */ /* 0x000fe40000011608 */
.L_x_1125:
[----:B------:R-:W-:Y:S05]  /*1fe90*/  BSYNC B0 ;  /* 0x0000000000007941 */ /* 0x000fea0003800000 */
.L_x_1123:
[----:B------:R-:W-:Y:S04]  /*1fea0*/  IMAD.IADD R8, R0, 0x1, -R251 ;  /* 0x0000000100087824 */ /* 0x000fe800078e0afb */
[----:B------:R-:W-:Y:S05]  /*1feb0*/  IMAD R4, R4, c[0x0][0x32c], R8 ;  /* 0x0000cb0004047a24 */ /* 0x000fea00078e0208 */
[----:B------:R-:W-:Y:S02]  /*1fec0*/  IMNMX R3, R3, R4, !PT ;  /* 0x0000000403037217 */ /* 0x000fe40007800200 */
[----:B------:R-:W-:Y:S04]  /*1fed0*/  IADD3 R4, R4, c[0x0][0x32c], RZ ;  /* 0x0000cb0004047a10 */ /* 0x000fe80007ffe0ff */
[----:B------:R-:W-:Y:S02]  /*1fee0*/  IMNMX R2, R2, R4, PT ;  /* 0x0000000402027217 */ /* 0x000fe40003800200 */
.L_x_1122:
        /* <DEDUP_REMOVED lines=77> */
.L_x_1254:
        /* <DEDUP_REMOVED lines=19> */
.L_x_1129:
[----:B------:R-:W-:Y:S04]  /*204f0*/  MOV R8, c[0x0][0x32c] ;  /* 0x0000cb0000087a02 */ /* 0x000fe80000000f00 */
[----:B------:R-:W-:Y:S11]  /*20500*/  ISETP.NE.AND P0, PT, R8, 0x1, PT ;  /* 0x000000010800780c */ /* 0x000ff60003f05270 */
[----:B------:R-:W-:Y:S02]  /*20510*/  @!UPT UIADD3 URZ, URZ, URZ, URZ ;  /* 0x0000003f3f3ff290 */ /* 0x000fe4000fffe03f */
[----:B------:R-:W-:Y:S05]  /*20520*/  @P0 IMAD.HI.U32 R8, R4, c[0x0][0x330], RZ ;  /* 0x0000cc0004080a27 */ /* 0x000fea00078e00ff */
[----:B------:R-:W-:Y:S02]  /*20530*/  @P0 SHF.R.U32.HI R4, RZ, c[0x0][0x334], R8 ;  /* 0x0000cd00ff040a19 */ /* 0x000fe40000011608 */
.L_x_1130:
[----:B------:R-:W-:Y:S05]  /*20540*/  BSYNC B0 ;  /* 0x0000000000007941 */ /* 0x000fea0003800000 */
.L_x_1128:
[----:B------:R-:W-:Y:S04]  /*20550*/  IMAD.IADD R8, R0, 0x1, -R251 ;  /* 0x0000000100087824 */ /* 0x000fe800078e0afb */
[----:B------:R-:W-:Y:S05]  /*20560*/  IMAD R4, R4, c[0x0][0x32c], R8 ;  /* 0x0000cb0004047a24 */ /* 0x000fea00078e0208 */
[----:B------:R-:W-:Y:S02]  /*20570*/  IMNMX R3, R3, R4, !PT ;  /* 0x0000000403037217 */ /* 0x000fe40007800200 */
[----:B------:R-:W-:Y:S04]  /*20580*/  IADD3 R4, R4, c[0x0][0x32c], RZ ;  /* 0x0000cb0004047a10 */ /* 0x000fe80007ffe0ff */
[----:B------:R-:W-:Y:S02]  /*20590*/  IMNMX R2, R2, R4, PT ;  /* 0x0000000402027217 */ /* 0x000fe40003800200 */
.L_x_1127:
        /* <DEDUP_REMOVED lines=77> */
.L_x_1255:
        /* <DEDUP_REMOVED lines=19> */
.L_x_1134:
[----:B--234-:R-:W-:Y:S04]  /*20ba0*/  MOV R5, c[0x0][0x32c] ;  /* 0x0000cb0000057a02 */ /* 0x01cfe80000000f00 */
[----:B------:R-:W-:Y:S11]  /*20bb0*/  ISETP.NE.AND P0, PT, R5, 0x1, PT ;  /* 0x000000010500780c */ /* 0x000ff60003f05270 */
[----:B------:R-:W-:Y:S02]  /*20bc0*/  @!UPT UIADD3 URZ, URZ, URZ, URZ ;  /* 0x0000003f3f3ff290 */ /* 0x000fe4000fffe03f */
[----:B------:R-:W-:Y:S05]  /*20bd0*/  @P0 IMAD.HI.U32 R5, R4, c[0x0][0x330], RZ ;  /* 0x0000cc0004050a27 */ /* 0x000fea00078e00ff */
[----:B------:R-:W-:Y:S02]  /*20be0*/  @P0 SHF.R.U32.HI R4, RZ, c[0x0][0x334], R5 ;  /* 0x0000cd00ff040a19 */ /* 0x000fe40000011605 */
.L_x_1135:
[----:B------:R-:W-:Y:S05]  /*20bf0*/  BSYNC B0 ;  /* 0x0000000000007941 */ /* 0x000fea0003800000 */
.L_x_1133:
[----:B------:R-:W-:Y:S04]  /*20c00*/  IMAD.IADD R0, R0, 0x1, -R251 ;  /* 0x0000000100007824 */ /* 0x000fe800078e0afb */
[----:B------:R-:W-:Y:S05]  /*20c10*/  IMAD R0, R4, c[0x0][0x32c], R0 ;  /* 0x0000cb0004007a24 */ /* 0x000fea00078e0200 */
[----:B------:R-:W-:Y:S02]  /*20c20*/  IMNMX R2, R2, R0, !PT ;  /* 0x0000000002027217 */ /* 0x000fe40007800200 */
[----:B------:R-:W-:Y:S04]  /*20c30*/  IADD3 R0, R0, c[0x0][0x32c], RZ ;  /* 0x0000cb0000007a10 */ /* 0x000fe80007ffe0ff */
[----:B------:R-:W-:Y:S02]  /*20c40*/  IMNMX R3, R3, R0, PT ;  /* 0x0000000003037217 */ /* 0x000fe40003800200 */
.L_x_1132:
        /* <DEDUP_REMOVED lines=157> */
.L_x_1256:
        /* <DEDUP_REMOVED lines=15> */
.L_x_1257:
[C---:B------:R-:W-:Y:S01]  /*21710*/  FSETP.NEU.FTZ.AND P0, PT, R71.reuse, -INF , PT ;  /* 0xff8000004700780b */ /* 0x040fe20003f1d000 */
[C---:B------:R-:W-:Y:S01]  /*21720*/  FMUL.FTZ R2, R71.reuse, c[0x0][0x2d0] ;  /* 0x0000b40047027a20 */ /* 0x040fe20000410000 */
[----:B--2---:R-:W-:Y:S01]  /*21730*/  FMNMX.FTZ R68, R0, R4, !PT ;  /* 0x0000000400447209 */ /* 0x004fe20007810000 */
[----:B------:R-:W2:Y:S01]  /*21740*/  LDL R248, [R1+0x8] ;  /* 0x0000080001f87983 */ /* 0x000ea20000100800 */
[----:B------:R-:W-:Y:S01]  /*21750*/  FSEL R0, R71, RZ, P0 ;  /* 0x000000ff47007208 */ /* 0x000fe20000000000 */
[----:B------:R-:W-:Y:S01]  /*21760*/  WARPSYNC 0xffffffff ;  /* 0xffffffff00007948 */ /* 0x000fe20003800000 */
        /* <DEDUP_REMOVED lines=27> */
[----:B------:R-:W3:Y:S10]  /*21920*/  MUFU.EX2 R2, R4 ;  /* 0x0000000400027308 */ /* 0x000ef40000000800 */
[----:B------:R-:W-:Y:S01]  /*21930*/  MUFU.EX2 R86, R86 ;  /* 0x0000005600567308 */ /* 0x000fe20000000800 */
[----:B-1----:R-:W-:Y:S01]  /*21940*/  FFMA.FTZ R0, R65, R237, R3 ;  /* 0x000000ed41007223 */ /* 0x002fe20000010003 */
[C---:B---3--:R-:W-:Y:S03]  /*21950*/  F2FP.BF16.PACK_AB R72, R2.reuse, R3 ;  /* 0x000000030248723e */ /* 0x048fe600000010ff */
        /* <DEDUP_REMOVED lines=64> */
[--C-:B------:R-:W-:Y:S02]  /*21d60*/  FFMA.FTZ R189, R40, c[0x0][0x2d0], -R2.reuse ;  /* 0x0000b40028bd7a23 */ /* 0x100fe40000010802 */
[----:B------:R-:W-:Y:S01]  /*21d70*/  FFMA.FTZ R239, R32, c[0x0][0x2d0], -R2 ;  /* 0x0000b40020ef7a23 */ /* 0x000fe20000010802 */
[----:B------:R-:W-:Y:S01]  /*21d80*/  FSEL R2, R68, RZ, P0 ;  /* 0x000000ff44027208 */ /* 0x000fe20000000000 */
[----:B------:R-:W-:Y:S01]  /*21d90*/  FMUL.FTZ R0, R0, c[0x0][0x2d0] ;  /* 0x0000b40000007a20 */ /* 0x000fe20000410000 */
[----:B------:R-:W4:Y:S01]  /*21da0*/  MUFU.EX2 R32, R5 ;  /* 0x0000000500207308 */ /* 0x000f220000000800 */
[----:B------:R-:W-:Y:S02]  /*21db0*/  FMUL.FTZ R49, R65, R149 ;  /* 0x0000009541317220 */ /* 0x000fe40000410000 */
[----:B------:R-:W-:Y:S02]  /*21dc0*/  FADD.FTZ R2, -R2, R89 ;  /* 0x0000005902027221 */ /* 0x000fe40000010100 */
[C---:B------:R-:W-:Y:S02]  /*21dd0*/  FMUL.FTZ R50, R3.reuse, R150 ;  /* 0x0000009603327220 */ /* 0x040fe40000410000 */
[----:B------:R-:W-:Y:S02]  /*21de0*/  FMUL.FTZ R51, R3, R151 ;  /* 0x0000009703337220 */ /* 0x000fe40000410000 */
[----:B------:R-:W-:Y:S01]  /*21df0*/  FMUL.FTZ R2, R2, c[0x0][0x2d0] ;  /* 0x0000b40002027a20 */ /* 0x000fe20000410000 */
[----:B------:R-:W5:Y:S01]  /*21e00*/  MUFU.EX2 R0, R0 ;  /* 0x0000000000007308 */ /* 0x000f620000000800 */
[----:B-1----:R-:W-:Y:S01]  /*21e10*/  FMUL.FTZ R4, R68, c[0x0][0x2d0] ;  /* 0x0000b40044047a20 */ /* 0x002fe20000410000 */
[----:B---3--:R-:W-:Y:S04]  /*21e20*/  F2FP.BF16.PACK_AB R74, R39, R48 ;  /* 0x00000030274a723e */ /* 0x008fe800000010ff */
[----:B------:R-:W-:Y:S04]  /*21e30*/  FSEL R4, R4, RZ, P0 ;  /* 0x000000ff04047208 */ /* 0x000fe80000000000 */
[----:B------:R-:W1:Y:S01]  /*21e40*/  MUFU.EX2 R2, R2 ;  /* 0x0000000200027308 */ /* 0x000e620000000800 */
[--C-:B------:R-:W-:Y:S02]  /*21e50*/  FFMA.FTZ R161, R23, c[0x0][0x2d0], -R4.reuse ;  /* 0x0000b40017a17a23 */ /* 0x100fe40000010804 */
[--C-:B------:R-:W-:Y:S01]  /*21e60*/  FFMA.FTZ R160, R22, c[0x0][0x2d0], -R4.reuse ;  /* 0x0000b40016a07a23 */ /* 0x100fe20000010804 */
[----:B----4-:R-:W-:Y:S01]  /*21e70*/  F2FP.BF16.PACK_AB R76, R32, R35 ;  /* 0x00000023204c723e */ /* 0x010fe200000010ff */
[--C-:B------:R-:W-:Y:S02]  /*21e80*/  FFMA.FTZ R67, R21, c[0x0][0x2d0], -R4.reuse ;  /* 0x0000b40015437a23 */ /* 0x100fe40000010804 */
[--C-:B------:R-:W-:Y:S02]  /*21e90*/  FFMA.FTZ R181, R20, c[0x0][0x2d0], -R4.reuse ;  /* 0x0000b40014b57a23 */ /* 0x100fe40000010804 */
[----:B------:R-:W3:Y:S01]  /*21ea0*/  LDSM.16.MT88.4 R20, [R192] ;  /* 0x00000000c014783b */ /* 0x000ee20000004200 */
[----:B------:R-:W-:Y:S01]  /*21eb0*/  MUFU.EX2 R183, R67 ;  /* 0x0000004300b77308 */ /* 0x000fe20000000800 */
[--C-:B------:R-:W-:Y:S02]  /*21ec0*/  FFMA.FTZ R6, R9, c[0x0][0x2d0], -R4.reuse ;  /* 0x0000b40009067a23 */ /* 0x100fe40000010804 */
[--C-:B------:R-:W-:Y:S02]  /*21ed0*/  FFMA.FTZ R7, R15, c[0x0][0x2d0], -R4.reuse ;  /* 0x0000b4000f077a23 */ /* 0x100fe40000010804 */
[C---:B-----5:R-:W-:Y:S02]  /*21ee0*/  FMUL.FTZ R45, R0.reuse, R101 ;  /* 0x00000065002d7220 */ /* 0x060fe40000410000 */
        /* <DEDUP_REMOVED lines=26> */
[----:B------:R-:W4:Y:S01]  /*22090*/  MUFU.EX2 R97, R17 ;  /* 0x0000001100617308 */ /* 0x000f220000000800 */
[C---:B------:R-:W-:Y:S01]  /*220a0*/  FFMA.FTZ R4, R0.reuse, R246, R35 ;  /* 0x000000f600047223 */ /* 0x040fe20000010023 */
[----:B--2---:R-:W-:Y:S01]  /*220b0*/  ISETP.GT.AND P0, PT, R209, R248, PT ;  /* 0x000000f8d100720c */ /* 0x004fe20003f04270 */
        /* <DEDUP_REMOVED lines=13> */
[----:B----4-:R-:W-:Y:S01]  /*22190*/  F2FP.BF16.PACK_AB R77, R97, R18 ;  /* 0x00000012614d723e */ /* 0x010fe200000010ff */
[----:B------:R-:W-:Y:S01]  /*221a0*/  FADD.FTZ R96, R32, R4 ;  /* 0x0000000420607221 */ /* 0x000fe20000010000 */
[----:B------:R-:W4:Y:S01]  /*221b0*/  LDSM.16.MT88.4 R36, [R196] ;  /* 0x00000000c424783b */ /* 0x000f220000004200 */
[----:B------:R-:W-:Y:S02]  /*221c0*/  FMUL.FTZ R6, R3, R130 ;  /* 0x0000008203067220 */ /* 0x000fe40000410000 */
[C---:B------:R-:W-:Y:S01]  /*221d0*/  FMUL.FTZ R4, R65.reuse, R128 ;  /* 0x0000008041047220 */ /* 0x040fe20000410000 */
[----:B------:R-:W-:Y:S01]  /*221e0*/  MUFU.EX2 R99, R34 ;  /* 0x0000002200637308 */ /* 0x000fe20000000800 */
[----:B------:R-:W-:Y:S02]  /*221f0*/  FMUL.FTZ R5, R65, R129 ;  /* 0x0000008141057220 */ /* 0x000fe40000410000 */
[C---:B------:R-:W-:Y:S02]  /*22200*/  FMUL.FTZ R10, R2.reuse, R122 ;  /* 0x0000007a020a7220 */ /* 0x040fe40000410000 */
[----:B--2---:R-:W-:Y:S02]  /*22210*/  FMUL.FTZ R7, R3, R131 ;  /* 0x0000008303077220 */ /* 0x004fe40000410000 */
[C---:B------:R-:W-:Y:S02]  /*22220*/  FMUL.FTZ R11, R2.reuse, R123 ;  /* 0x0000007b020b7220 */ /* 0x040fe40000410000 */
[----:B------:R-:W-:Y:S01]  /*22230*/  FMUL.FTZ R15, R2, R119 ;  /* 0x00000077020f7220 */ /* 0x000fe20000410000 */
[----:B------:R-:W2:Y:S01]  /*22240*/  MUFU.EX2 R98, R16 ;  /* 0x0000001000627308 */ /* 0x000ea20000000800 */
[----:B------:R-:W-:Y:S02]  /*22250*/  FMUL.FTZ R17, R65, R133 ;  /* 0x0000008541117220 */ /* 0x000fe40000410000 */
[----:B------:R-:W-:Y:S01]  /*22260*/  FMUL.FTZ R19, R3, R135 ;  /* 0x0000008703137220 */ /* 0x000fe20000410000 */
[----:B-1----:R-:W-:Y:S01]  /*22270*/  F2FP.BF16.PACK_AB R75, R100, R0 ;  /* 0x00000000644b723e */ /* 0x002fe200000010ff */
[----:B------:R-:W-:Y:S02]  /*22280*/  FADD.FTZ R88, R0, R52 ;  /* 0x0000003400587221 */ /* 0x000fe40000010000 */
[----:B------:R-:W1:Y:S01]  /*22290*/  LDSM.16.MT88.4 R52, [R193] ;  /* 0x00000000c134783b */ /* 0x000e620000004200 */
[----:B------:R-:W-:Y:S02]  /*222a0*/  FMUL.FTZ R32, R65, R140 ;  /* 0x0000008c41207220 */ /* 0x000fe40000410000 */
[----:B------:R-:W5:Y:S01]  /*222b0*/  MUFU.EX2 R117, R33 ;  /* 0x0000002100757308 */ /* 0x000f620000000800 */
[-C--:B---3--:R-:W-:Y:S05]  /*222c0*/  HMMA.16816.F32.BF16 R4, R72, R20.reuse, R4 ;  /* 0x000000144804723c */ /* 0x088fea0000041804 */
[C---:B------:R-:W-:Y:S02]  /*222d0*/  FMUL.FTZ R14, R2.reuse, R118 ;  /* 0x00000076020e7220 */ /* 0x040fe40000410000 */
[C---:B------:R-:W-:Y:S02]  /*222e0*/  FFMA.FTZ R89, R2.reuse, R247, R18 ;  /* 0x000000f702597223 */ /* 0x040fe40000010012 */
[----:B------:R-:W-:Y:S01]  /*222f0*/  FMUL.FTZ R18, R3, R134 ;  /* 0x0000008603127220 */ /* 0x000fe20000410000 */
[----:B------:R-:W-:Y:S02]  /*22300*/  MUFU.EX2 R105, R180 ;  /* 0x000000b400697308 */ /* 0x000fe40000000800 */
[----:B------:R-:W-:Y:S01]  /*22310*/  FMUL.FTZ R26, R2, R114 ;  /* 0x00000072021a7220 */ /* 0x000fe20000410000 */
[----:B--2---:R-:W-:Y:S01]  /*22320*/  F2FP.BF16.PACK_AB R79, R116, R98 ;  /* 0x00000062744f723e */ /* 0x004fe200000010ff */
        /* <DEDUP_REMOVED lines=32> */
[-C--:B----4-:R-:W-:Y:S03]  /*22530*/  HMMA.16816.F32.BF16 R20, R72, R36.reuse, R20 ;  /* 0x000000244814723c */ /* 0x090fe60000041814 */
        /* <DEDUP_REMOVED lines=257> */
.L_x_1110:
[----:B------:R-:W-:Y:S05]  /*23550*/  BRA.DIV ~URZ, `(.L_x_1139) ;  /* 0x000081e27f007947 */ /* 0x000fea000b800000 */
[----:B------:R2:W3:Y:S02]  /*23560*/  SHFL.BFLY PT, R0, R237, 0x2, 0x1f ;  /* 0x0c401f00ed007f89 */ /* 0x0004e400000e0000 */
.L_x_1258:
[----:B---3--:R-:W-:Y:S01]  /*23570*/  FADD.FTZ R5, R0, R237 ;  /* 0x000000ed00057221 */ /* 0x008fe20000010000 */
[----:B------:R-:W-:Y:S05]  /*23580*/  BRA.DIV ~URZ, `(.L_x_1140) ;  /* 0x000082027f007947 */ /* 0x000fea000b800000 */
[----:B------:R-:W3:Y:S04]  /*23590*/  SHFL.BFLY PT, R2, R243, 0x2, 0x1f ;  /* 0x0c401f00f3027f89 */ /* 0x000ee800000e0000 */
[----:B------:R-:W4:Y:S04]  /*235a0*/  SHFL.BFLY PT, R0, R246, 0x2, 0x1f ;  /* 0x0c401f00f6007f89 */ /* 0x000f2800000e0000 */
[----:B------:R-:W5:Y:S04]  /*235b0*/  SHFL.BFLY PT, R4, R247, 0x2, 0x1f ;  /* 0x0c401f00f7047f89 */ /* 0x000f6800000e0000 */
[----:B-1----:R-:W1:Y:S01]  /*235c0*/  SHFL.BFLY PT, R3, R5, 0x1, 0x1f ;  /* 0x0c201f0005037f89 */ /* 0x002e6200000e0000 */
[----:B---3--:R-:W-:-:S02]  /*235d0*/  FADD.FTZ R2, R2, R243 ;  /* 0x000000f302027221 */ /* 0x008fc40000010000 */
[----:B----4-:R-:W-:-:S03]  /*235e0*/  FADD.FTZ R0, R0, R246 ;  /* 0x000000f600007221 */ /* 0x010fc60000010000 */
[----:B------:R-:W3:Y:S01]  /*235f0*/  SHFL.BFLY PT, R6, R2, 0x1, 0x1f ;  /* 0x0c201f0002067f89 */ /* 0x000ee200000e0000 */
[----:B-----5:R-:W-:-:S03]  /*23600*/  FADD.FTZ R4, R4, R247 ;  /* 0x000000f704047221 */ /* 0x020fc60000010000 */
[----:B------:R-:W4:Y:S01]  /*23610*/  SHFL.BFLY PT, R7, R0, 0x1, 0x1f ;  /* 0x0c201f0000077f89 */ /* 0x000f2200000e0000 */
[----:B-1----:R-:W-:-:S03]  /*23620*/  FADD.FTZ R5, R5, R3 ;  /* 0x0000000305057221 */ /* 0x002fc60000010000 */
[----:B------:R1:W2:Y:S01]  /*23630*/  SHFL.BFLY PT, R8, R4, 0x1, 0x1f ;  /* 0x0c201f0004087f89 */ /* 0x0002a200000e0000 */
[----:B---3--:R-:W-:Y:S02]  /*23640*/  FADD.FTZ R6, R2, R6 ;  /* 0x0000000602067221 */ /* 0x008fe40000010000 */
[----:B----4-:R-:W-:Y:S02]  /*23650*/  FADD.FTZ R7, R0, R7 ;  /* 0x0000000700077221 */ /* 0x010fe40000010000 */
.L_x_1259:
[----:B------:R-:W-:Y:S01]  /*23660*/  FSETP.NE.FTZ.AND P3, PT, R5, RZ, PT ;  /* 0x000000ff0500720b */ /* 0x000fe20003f75000 */
[----:B------:R-:W-:Y:S01]  /*23670*/  CS2R R2, SRZ ;  /* 0x0000000000027805 */ /* 0x000fe2000001ff00 */
[----:B------:R-:W-:Y:S01]  /*23680*/  MOV R0, RZ ;  /* 0x000000ff00007202 */ /* 0x000fe20000000f00 */
[----:B-12---:R-:W-:Y:S01]  /*23690*/  FADD.FTZ R4, R8, R4 ;  /* 0x0000000408047221 */ /* 0x006fe20000010000 */
        /* <DEDUP_REMOVED lines=98> */
.L_x_969:
[----:B------:R3:W5:Y:S04]  /*23cc0*/  LDL R6, [R1+0x40] ;  /* 0x0000400001067983 */ /* 0x0007680000100800 */
[----:B------:R-:W4:Y:S01]  /*23cd0*/  S2R R2, SR_TID.X ;  /* 0x0000000000027919 */ /* 0x000f220000002100 */
[----:B------:R-:W-:Y:S01]  /*23ce0*/  BSSY B0, `(.L_x_1141) ;  /* 0x0000011000007945 */ /* 0x000fe20003800000 */
[----:B----4-:R-:W-:-:S13]  /*23cf0*/  LOP3.LUT P0, RZ, R2, 0x7f, RZ, 0xc0, !PT ;  /* 0x0000007f02ff7812 */ /* 0x010fda000780c0ff */
[----:B------:R-:W-:Y:S05]  /*23d00*/  @P0 BRA `(.L_x_1142) ;  /* 0x000000e000000947 */ /* 0x000fea0003800000 */
[----:B---3--:R-:W3:Y:S01]  /*23d10*/  S2R R4, SR_LANEID ;  /* 0x0000000000047919 */ /* 0x008ee20000000000 */
[----:B------:R-:W-:Y:S01]  /*23d20*/  VOTEU.ANY UR4, UPT, PT ;  /* 0x0000000000047886 */ /* 0x000fe200038e0100 */
[----:B------:R-:W-:Y:S01]  /*23d30*/  IMAD.MOV.U32 R5, RZ, RZ, c[0x0][0x564] ;  /* 0x00015900ff057624 */ /* 0x000fe200078e00ff */
[----:B-1----:R-:W3:Y:S08]  /*23d40*/  FLO.U32 R3, UR4 ;  /* 0x0000000400037d00 */ /* 0x002ef000080e0000 */
[----:B------:R-:W1:Y:S01]  /*23d50*/  POPC R2, UR4 ;  /* 0x0000000400027d09 */ /* 0x000e620008000000 */
[----:B---3--:R-:W-:Y:S01]  /*23d60*/  ISETP.EQ.U32.AND P0, PT, R3, R4, PT ;  /* 0x000000040300720c */ /* 0x008fe20003f02070 */
[----:B------:R-:W-:-:S12]  /*23d70*/  IMAD.MOV.U32 R4, RZ, RZ, c[0x0][0x560] ;  /* 0x00015800ff047624 */ /* 0x000fd800078e00ff */
[----:B-1----:R1:W3:Y:S04]  /*23d80*/  @P0 ATOMG.E.ADD.STRONG.GPU PT, R2, [R4.64], R2 ;  /* 0x00000002040209a8 */ /* 0x0022e800081ee1c8 */
[----:B-1----:R-:W1:Y:S04]  /*23d90*/  S2R R4, SR_LTMASK ;  /* 0x0000000000047919 */ /* 0x002e680000003900 */
[----:B---3--:R1:W3:Y:S02]  /*23da0*/  SHFL.IDX PT, R3, R2, R3, 0x1f ;  /* 0x00001f0302037589 */ /* 0x0082e400000e0000 */
[----:B-1----:R-:W-:-:S06]  /*23db0*/  LOP3.LUT R2, R4, UR4, RZ, 0xc0, !PT ;  /* 0x0000000404027c12 */ /* 0x002fcc000f8ec0ff */
[----:B------:R-:W3:Y:S02]  /*23dc0*/  POPC R2, R2 ;  /* 0x0000000200027309 */ /* 0x000ee40000000000 */
[----:B---3-5:R-:W-:-:S05]  /*23dd0*/  IADD3 R6, R3, c[0x0][0xc], R2 ;  /* 0x0000030003067a10 */ /* 0x028fca0007ffe002 */
[----:B------:R1:W-:Y:S02]  /*23de0*/  STL [R1+0x40], R6 ;  /* 0x0000400601007387 */ /* 0x0003e40000100800 */
.L_x_1142:
[----:B---3--:R-:W-:Y:S05]  /*23df0*/  BSYNC B0 ;  /* 0x0000000000007941 */ /* 0x008fea0003800000 */
.L_x_1141:
[----:B------:R-:W-:Y:S01]  /*23e00*/  PRMT R0, R0, 0x9910, RZ ;  /* 0x0000991000007816 */ /* 0x000fe200000000ff */
[----:B------:R-:W-:Y:S01]  /*23e10*/  BSSY B1, `(.L_x_1143) ;  /* 0x0000302000017945 */ /* 0x000fe20003800000 */
[----:B-----5:R-:W-:Y:S02]  /*23e20*/  IMAD.MOV.U32 R53, RZ, RZ, R6 ;  /* 0x000000ffff357224 */ /* 0x020fe400078e0006 */
[----:B------:R-:W-:-:S13]  /*23e30*/  ISETP.NE.AND P0, PT, R0, RZ, PT ;  /* 0x000000ff0000720c */ /* 0x000fda0003f05270 */
[----:B------:R-:W-:Y:S05]  /*23e40*/  @!P0 BRA `(.L_x_1144) ;  /* 0x0000241000008947 */ /* 0x000fea0003800000 */
[----:B------:R-:W3:Y:S04]  /*23e50*/  LDL R7, [R1+0x6c] ;  /* 0x00006c0001077983 */ /* 0x000ee80000100800 */
[----:B-1----:R-:W4:Y:S04]  /*23e60*/  LDL R6, [R1+0x7c] ;  /* 0x00007c0001067983 */ /* 0x002f280000100800 */
[----:B--2---:R-:W2:Y:S04]  /*23e70*/  LDL R9, [R1+0x84] ;  /* 0x0000840001097983 */ /* 0x004ea80000100800 */
[----:B------:R-:W2:Y:S01]  /*23e80*/  LDL R5, [R1+0x80] ;  /* 0x0000800001057983 */ /* 0x000ea20000100800 */
[----:B------:R-:W-:Y:S01]  /*23e90*/  WARPSYNC 0xffffffff ;  /* 0xffffffff00007948 */ /* 0x000fe20003800000 */
[----:B------:R-:W-:-:S02]  /*23ea0*/  F2FP.BF16.PACK_AB R0, R67, R66 ;  /* 0x000000424300723e */ /* 0x000fc400000010ff */
[----:B------:R-:W-:Y:S01]  /*23eb0*/  BAR.SYNC.DEFER_BLOCKING 0x1, 0x80 ;  /* 0x0042000000007b1d */ /* 0x000fe20000010000 */
[----:B------:R-:W-:Y:S02]  /*23ec0*/  F2FP.BF16.PACK_AB R3, R83, R82 ;  /* 0x000000525303723e */ /* 0x000fe400000010ff */
[----:B------:R-:W-:-:S03]  /*23ed0*/  F2FP.BF16.PACK_AB R2, R73, R72 ;  /* 0x000000484902723e */ /* 0x000fc600000010ff */
[----:B------:R-:W2:Y:S01]  /*23ee0*/  LDL R8, [R1+0x70] ;  /* 0x0000700001087983 */ /* 0x000ea20000100800 */
[----:B------:R-:W-:-:S03]  /*23ef0*/  F2FP.BF16.PACK_AB R4, R37, R36 ;  /* 0x000000242504723e */ /* 0x000fc600000010ff */
[----:B------:R-:W2:Y:S04]  /*23f00*/  LDL R12, [R1+0x88] ;  /* 0x00008800010c7983 */ /* 0x000ea80000100800 */
[----:B------:R-:W2:Y:S04]  /*23f10*/  LDL R10, [R1+0x4c] ;  /* 0x00004c00010a7983 */ /* 0x000ea80000100800 */
[----:B---3--:R1:W-:Y:S04]  /*23f20*/  STS [R7], R0 ;  /* 0x0000000007007388 */ /* 0x0083e80000000800 */
[----:B------:R3:W-:Y:S04]  /*23f30*/  STS [R7+0x400], R3 ;  /* 0x0004000307007388 */ /* 0x0007e80000000800 */
[----:B----4-:R4:W-:Y:S01]  /*23f40*/  STS [R6], R2 ;  /* 0x0000000206007388 */ /* 0x0109e20000000800 */
[----:B-1----:R-:W-:-:S02]  /*23f50*/  F2FP.BF16.PACK_AB R0, R87, R86 ;  /* 0x000000565700723e */ /* 0x002fc400000010ff */
[----:B---3--:R-:W-:-:S03]  /*23f60*/  F2FP.BF16.PACK_AB R3, R49, R48 ;  /* 0x000000303103723e */ /* 0x008fc600000010ff */
[----:B------:R1:W-:Y:S01]  /*23f70*/  STS [R6+0x400], R0 ;  /* 0x0004000006007388 */ /* 0x0003e20000000800 */
[----:B----4-:R-:W-:-:S03]  /*23f80*/  F2FP.BF16.PACK_AB R2, R31, R30 ;  /* 0x0000001e1f02723e */ /* 0x010fc600000010ff */
[----:B------:R3:W-:Y:S04]  /*23f90*/  STS [R7+0x2000], R3 ;  /* 0x0020000307007388 */ /* 0x0007e80000000800 */
[----:B------:R4:W-:Y:S01]  /*23fa0*/  STS [R7+0x2400], R2 ;  /* 0x0024000207007388 */ /* 0x0009e20000000800 */
[----:B-1----:R-:W-:Y:S02]  /*23fb0*/  F2FP.BF16.PACK_AB R0, R35, R34 ;  /* 0x000000222300723e */ /* 0x002fe400000010ff */
[----:B---3--:R-:W-:-:S03]  /*23fc0*/  F2FP.BF16.PACK_AB R3, R75, R74 ;  /* 0x0000004a4b03723e */ /* 0x008fc600000010ff */
[----:B------:R1:W-:Y:S04]  /*23fd0*/  STS [R6+0x2000], R0 ;  /* 0x0020000006007388 */ /* 0x0003e80000000800 */
[----:B----4-:R-:W3:Y:S01]  /*23fe0*/  LDL R7, [R1+0x78] ;  /* 0x0000780001077983 */ /* 0x010ee20000100800 */
[----:B------:R-:W-:-:S03]  /*23ff0*/  F2FP.BF16.PACK_AB R2, R89, R88 ;  /* 0x000000585902723e */ /* 0x000fc600000010ff */
[----:B------:R4:W-:Y:S04]  /*24000*/  STS [R6+0x2400], R4 ;  /* 0x0024000406007388 */ /* 0x0009e80000000800 */
[----:B--2---:R2:W-:Y:S04]  /*24010*/  STS [R9], R3 ;  /* 0x0000000309007388 */ /* 0x0045e80000000800 */
[----:B------:R2:W-:Y:S01]  /*24020*/  STS [R9+0x400], R2 ;  /* 0x0004000209007388 */ /* 0x0005e20000000800 */
[----:B-1----:R-:W-:-:S05]  /*24030*/  F2FP.BF16.PACK_AB R0, R77, R76 ;  /* 0x0000004c4d00723e */ /* 0x002fca00000010ff */
[----:B------:R1:W-:Y:S01]  /*24040*/  STS [R5], R0 ;  /* 0x0000000005007388 */ /* 0x0003e20000000800 */
[----:B----4-:R-:W-:-:S03]  /*24050*/  F2FP.BF16.PACK_AB R4, R39, R38 ;  /* 0x000000262704723e */ /* 0x010fc600000010ff */
[----:B------:R-:W4:Y:S01]  /*24060*/  LDL R6, [R1+0x74] ;  /* 0x0000740001067983 */ /* 0x000f220000100800 */
[----:B--2---:R-:W-:Y:S02]  /*24070*/  F2FP.BF16.PACK_AB R3, R129, R128 ;  /* 0x000000808103723e */ /* 0x004fe400000010ff */
[----:B------:R-:W-:-:S03]  /*24080*/  F2FP.BF16.PACK_AB R2, R43, R42 ;  /* 0x0000002a2b02723e */ /* 0x000fc600000010ff */
[----:B------:R2:W-:Y:S04]  /*24090*/  STS [R5+0x400], R3 ;  /* 0x0004000305007388 */ /* 0x0005e80000000800 */
[----:B------:R-:W-:Y:S01]  /*240a0*/  STS [R9+0x2000], R4 ;  /* 0x0020000409007388 */ /* 0x000fe20000000800 */
[----:B-1----:R-:W-:-:S05]  /*240b0*/  F2FP.BF16.PACK_AB R0, R41, R40 ;  /* 0x000000282900723e */ /* 0x002fca00000010ff */
[----:B------:R1:W-:Y:S01]  /*240c0*/  STS [R9+0x2400], R0 ;  /* 0x0024000009007388 */ /* 0x0003e20000000800 */
[----:B--2---:R-:W-:-:S03]  /*240d0*/  F2FP.BF16.PACK_AB R3, R59, R58 ;  /* 0x0000003a3b03723e */ /* 0x004fc600000010ff */
[----:B-1----:R-:W2:Y:S01]  /*240e0*/  LDL R9, [R1+0x8c] ;  /* 0x00008c0001097983 */ /* 0x002ea20000100800 */
        /* <DEDUP_REMOVED lines=16> */
[----:B---3--:R1:W-:Y:S04]  /*241f0*/  STS [R7], R3 ;  /* 0x0000000307007388 */ /* 0x0083e80000000800 */
[----:B------:R3:W-:Y:S04]  /*24200*/  STS [R7+0x400], R0 ;  /* 0x0004000007007388 */ /* 0x0007e80000000800 */
[----:B------:R4:W-:Y:S04]  /*24210*/  STS [R8+0x2000], R2 ;  /* 0x0020000208007388 */ /* 0x0009e80000000800 */
[----:B------:R4:W-:Y:S04]  /*24220*/  STS [R8+0x2400], R4 ;  /* 0x0024000408007388 */ /* 0x0009e80000000800 */
[----:B------:R-:W-:Y:S01]  /*24230*/  STS [R7+0x2000], R5 ;  /* 0x0020000507007388 */ /* 0x000fe20000000800 */
[----:B-1----:R-:W-:-:S02]  /*24240*/  F2FP.BF16.PACK_AB R3, R47, R46 ;  /* 0x0000002e2f03723e */ /* 0x002fc400000010ff */
[----:B---3--:R-:W-:Y:S02]  /*24250*/  F2FP.BF16.PACK_AB R0, R81, R80 ;  /* 0x000000505100723e */ /* 0x008fe400000010ff */
[----:B----4-:R-:W-:Y:S01]  /*24260*/  F2FP.BF16.PACK_AB R2, R79, R78 ;  /* 0x0000004e4f02723e */ /* 0x010fe200000010ff */
[----:B------:R-:W-:Y:S04]  /*24270*/  STS [R7+0x2400], R3 ;  /* 0x0024000307007388 */ /* 0x000fe80000000800 */
[----:B------:R1:W-:Y:S04]  /*24280*/  STS [R6], R2 ;  /* 0x0000000206007388 */ /* 0x0003e80000000800 */
[----:B------:R3:W-:Y:S01]  /*24290*/  STS [R6+0x400], R0 ;  /* 0x0004000006007388 */ /* 0x0007e20000000800 */
[----:B------:R-:W-:-:S03]  /*242a0*/  F2FP.BF16.PACK_AB R4, R45, R44 ;  /* 0x0000002c2d04723e */ /* 0x000fc600000010ff */
[----:B------:R-:W4:Y:S01]  /*242b0*/  LDL.LU R8, [R1+0x44] ;  /* 0x0000440001087983 */ /* 0x000f220000300800 */
[----:B-1----:R-:W-:Y:S02]  /*242c0*/  F2FP.BF16.PACK_AB R2, R61, R60 ;  /* 0x0000003c3d02723e */ /* 0x002fe400000010ff */
[----:B---3--:R-:W-:-:S03]  /*242d0*/  F2FP.BF16.PACK_AB R0, R63, R62 ;  /* 0x0000003e3f00723e */ /* 0x008fc600000010ff */
[----:B------:R1:W-:Y:S01]  /*242e0*/  STS [R12], R2 ;  /* 0x000000020c007388 */ /* 0x0003e20000000800 */
[----:B------:R-:W-:-:S03]  /*242f0*/  F2FP.BF16.PACK_AB R3, R33, R32 ;  /* 0x000000202103723e */ /* 0x000fc600000010ff */
[----:B--2---:R2:W-:Y:S04]  /*24300*/  STS [R9+0x400], R0 ;  /* 0x0004000009007388 */ /* 0x0045e80000000800 */
[----:B------:R3:W-:Y:S04]  /*24310*/  STS [R6+0x2000], R4 ;  /* 0x0020000406007388 */ /* 0x0007e80000000800 */
[----:B------:R3:W-:Y:S01]  /*24320*/  STS [R6+0x2400], R3 ;  /* 0x0024000306007388 */ /* 0x0007e20000000800 */
[----:B-1----:R-:W-:-:S05]  /*24330*/  F2FP.BF16.PACK_AB R2, R27, R26 ;  /* 0x0000001a1b02723e */ /* 0x002fca00000010ff */
[----:B------:R-:W-:Y:S01]  /*24340*/  STS [R12+0x2000], R2 ;  /* 0x002000020c007388 */ /* 0x000fe20000000800 */
[----:B--2---:R-:W-:-:S05]  /*24350*/  F2FP.BF16.PACK_AB R0, R29, R28 ;  /* 0x0000001c1d00723e */ /* 0x004fca00000010ff */
[----:B------:R1:W-:Y:S01]  /*24360*/  STS [R9+0x2400], R0 ;  /* 0x0024000009007388 */ /* 0x0003e20000000800 */
[----:B---3--:R-:W-:Y:S02]  /*24370*/  IMAD.MOV.U32 R4, RZ, RZ, 0x4 ;  /* 0x00000004ff047424 */ /* 0x008fe400078e00ff */
[----:B------:R-:W-:Y:S02]  /*24380*/  IMAD.MOV.U32 R3, RZ, RZ, RZ ;  /* 0x000000ffff037224 */ /* 0x000fe400078e00ff */
[CC--:B------:R-:W-:Y:S01]  /*24390*/  @P1 IMAD.WIDE R6, R10.reuse, R4.reuse, c[0x0][0x508] ;  /* 0x000142000a061625 */ /* 0x0c0fe200078e0204 */
[----:B------:R-:W-:Y:S03]  /*243a0*/  BAR.SYNC.DEFER_BLOCKING 0x1, 0x80 ;  /* 0x0042000000007b1d */ /* 0x000fe60000010000 */
[----:B------:R-:W-:-:S03]  /*243b0*/  IMAD.WIDE R4, R10, R4, c[0x0][0x500] ;  /* 0x000140000a047625 */ /* 0x000fc600078e0204 */
[----:B------:R2:W5:Y:S04]  /*243c0*/  @P1 LDG.E R11, [R6.64] ;  /* 0x00000008060b1981 */ /* 0x000568000c1e1900 */
[----:B------:R2:W5:Y:S01]  /*243d0*/  @P2 LDG.E R3, [R4.64] ;  /* 0x0000000804032981 */ /* 0x000562000c1e1900 */
[----:B----4-:R-:W-:-:S04]  /*243e0*/  ISETP.NE.AND P0, PT, R8, RZ, PT ;  /* 0x000000ff0800720c */ /* 0x010fc80003f05270 */
[----:B-1----:R-:W-:Y:S01]  /*243f0*/  SEL R0, R8, c[0x0][0x3d4], P0 ;  /* 0x0000f50008007a07 */ /* 0x002fe20000000000 */
[----:B------:R-:W-:Y:S05]  /*24400*/  @P1 BRA `(.L_x_1145) ;  /* 0x0000004000001947 */ /* 0x000fea0003800000 */
[----:B--2---:R-:W-:Y:S05]  /*24410*/  @!P2 BRA `(.L_x_1145) ;  /* 0x000000300000a947 */ /* 0x004fea0003800000 */
[----:B-----5:R1:W2:Y:S04]  /*24420*/  LDG.E R11, [R4.64] ;  /* 0x00000008040b7981 */ /* 0x0202a8000c1e1900 */
[----:B-1----:R-:W2:Y:S02]  /*24430*/  LDG.E R4, [R4.64+0x4] ;  /* 0x0000040804047981 */ /* 0x002ea4000c1e1900 */
[----:B--2---:R-:W-:Y:S02]  /*24440*/  IADD3 R11, -R11, R4, RZ ;  /* 0x000000040b0b7210 */ /* 0x004fe40007ffe1ff */
.L_x_1145:
        /* <DEDUP_REMOVED lines=9> */
[----:B------:R-:W2:Y:S08]  /*244e0*/  LDC.64 R14, c[0x0][R12+0x168] ;  /* 0x00005a000c0e7b82 */ /* 0x000eb00000000a00 */
        /* <DEDUP_REMOVED lines=12> */
[----:B------:R-:W-:-:S04]  /*245b0*/  IMAD.WIDE.U32 R6, R8, R2, RZ ;  /* 0x0000000208067225 */ /* 0x000fc800078e00ff */
[----:B------:R-:W-:Y:S01]  /*245c0*/  IMAD.IADD R13, R7, 0x1, R13 ;  /* 0x00000001070d7824 */ /* 0x000fe200078e020d */
        /* <DEDUP_REMOVED lines=13> */
[----:B----4-:R-:W-:Y:S02]  /*246a0*/  SEL R10, R16, RZ, P2 ;  /* 0x000000ff100a7207 */ /* 0x010fe40001000000 */
        /* <DEDUP_REMOVED lines=54> */
[----:B------:R-:W-:Y:S01]  /*24a10*/  SHF.R.S32.HI R4, RZ, 0x1f, R2 ;  /* 0x0000001fff047819 */ /* 0x000fe20000011402 */
[----:B------:R-:W-:Y:S01]  /*24a20*/  IMAD.WIDE.U32 R6, R3, c[0x0][0x3a0], RZ ;  /* 0x0000e80003067a25 */ /* 0x000fe200078e00ff */
[----:B-1----:R1:W3:Y:S01]  /*24a30*/  LDS.128 R12, [R208+0x80] ;  /* 0x00008000d00c7984 */ /* 0x0022e20000000c00 */
        /* <DEDUP_REMOVED lines=10> */
[----:B------:R-:W-:Y:S01]  /*24ae0*/  IMAD R7, R2, c[0x0][0x3f4], R4 ;  /* 0x0000fd0002077a24 */ /* 0x000fe200078e0204 */
[----:B------:R-:W-:-:S02]  /*24af0*/  MOV R4, R6 ;  /* 0x0000000600047202 */ /* 0x000fc40000000f00 */
[----:B------:R1:W1:Y:S03]  /*24b00*/  LDS.128 R32, [R208+0x2880] ;  /* 0x00288000d0207984 */ /* 0x0002660000000c00 */
[----:B------:R-:W-:Y:S01]  /*24b10*/  IMAD.WIDE.U32 R4, R2, c[0x0][0x3f0], R4 ;  /* 0x0000fc0002047a25 */ /* 0x000fe200078e0004 */
[----:B------:R1:W1:Y:S04]  /*24b20*/  LDS.128 R36, [R208+0x3080] ;  /* 0x00308000d0247984 */ /* 0x0002680000000c00 */
[----:B------:R1:W1:Y:S01]  /*24b30*/  LDS.128 R40, [R208+0x3880] ;  /* 0x00388000d0287984 */ /* 0x0002620000000c00 */
[----:B------:R-:W-:-:S03]  /*24b40*/  IADD3 R5, R5, R7, RZ ;  /* 0x0000000705057210 */ /* 0x000fc60007ffe0ff */
[----:B------:R-:W5:Y:S02]  /*24b50*/  S2R R11, SR_TID.X ;  /* 0x00000000000b7919 */ /* 0x000f640000002100 */
[----:B-----5:R-:W-:-:S04]  /*24b60*/  SHF.R.S32.HI R10, RZ, 0x1f, R11 ;  /* 0x0000001fff0a7819 */ /* 0x020fc8000001140b */
[----:B------:R-:W-:-:S04]  /*24b70*/  LEA.HI R10, R10, R11, RZ, 0x3 ;  /* 0x0000000b0a0a7211 */ /* 0x000fc800078f18ff */
[----:B------:R-:W-:Y:S02]  /*24b80*/  SHF.R.S32.HI R10, RZ, 0x3, R10 ;  /* 0x00000003ff0a7819 */ /* 0x000fe4000001140a */
        /* <DEDUP_REMOVED lines=16> */
[----:B------:R-:W-:Y:S02]  /*24c90*/  IADD3 R3, R3, R4, RZ ;  /* 0x0000000403037210 */ /* 0x000fe40007ffe0ff */
[----:B------:R-:W-:Y:S02]  /*24ca0*/  IADD3 R4, R10, R52, RZ ;  /* 0x000000340a047210 */ /* 0x000fe40007ffe0ff */
[----:B------:R-:W-:Y:S01]  /*24cb0*/  LEA.HI.X R5, R2, c[0x0][0x384], R3, 0x1, P0 ;  /* 0x0000e10002057a11 */ /* 0x000fe200000f0c03 */
[----:B------:R-:W-:Y:S05]  /*24cc0*/  BRA.DIV ~URZ, `(.L_x_1147) ;  /* 0x00006cf27f007947 */ /* 0x000fea000b800000 */
[----:B-1-34-:R1:W2:Y:S02]  /*24cd0*/  SHFL.IDX PT, R7, R5, RZ, 0x181f ;  /* 0x00181fff05077589 */ /* 0x01a2a400000e0000 */
.L_x_1260:
[----:B------:R-:W-:Y:S05]  /*24ce0*/  BRA.DIV ~URZ, `(.L_x_1148) ;  /* 0x00006d427f007947 */ /* 0x000fea000b800000 */
[----:B------:R3:W4:Y:S02]  /*24cf0*/  SHFL.IDX PT, R2, R6, RZ, 0x181f ;  /* 0x00181fff06027589 */ /* 0x00072400000e0000 */
.L_x_1261:
[----:B------:R-:W-:-:S13]  /*24d00*/  ISETP.GE.OR P0, PT, R4, R0, P2 ;  /* 0x000000000400720c */ /* 0x000fda0001706670 */
[----:B----4-:R-:W-:-:S04]  /*24d10*/  @!P0 LEA R2, P1, R244, R2, 0x1 ;  /* 0x00000002f4028211 */ /* 0x010fc800078208ff */
[----:B--2---:R-:W-:-:S05]  /*24d20*/  @!P0 LEA.HI.X R3, R244, R7, R245, 0x1, P1 ;  /* 0x00000007f4038211 */ /* 0x004fca00008f0cf5 */
[----:B------:R2:W-:Y:S01]  /*24d30*/  @!P0 ST.E.128 [R2.64], R12 ;  /* 0x0000000c02008985 */ /* 0x0005e2000c101d08 */
[----:B------:R-:W-:Y:S05]  /*24d40*/  BRA.DIV ~URZ, `(.L_x_1149) ;  /* 0x00006d527f007947 */ /* 0x000fea000b800000 */
[----:B------:R4:W1:Y:S04]  /*24d50*/  SHFL.IDX PT, R7, R5, 0x1, 0x181f ;  /* 0x00381f0005077f89 */ /* 0x00086800000e0000 */
[----:B--2---:R4:W2:Y:S02]  /*24d60*/  SHFL.IDX PT, R2, R6, 0x1, 0x181f ;  /* 0x00381f0006027f89 */ /* 0x0048a400000e0000 */
.L_x_1262:
[----:B------:R-:W-:-:S04]  /*24d70*/  IADD3 R3, R4, 0x10, RZ ;  /* 0x0000001004037810 */ /* 0x000fc80007ffe0ff */
[----:B------:R-:W-:-:S13]  /*24d80*/  ISETP.GE.OR P0, PT, R3, R0, P2 ;  /* 0x000000000300720c */ /* 0x000fda0001706670 */
[----:B--2---:R-:W-:-:S04]  /*24d90*/  @!P0 LEA R2, P1, R244, R2, 0x1 ;  /* 0x00000002f4028211 */ /* 0x004fc800078208ff */
[----:B-1----:R-:W-:-:S05]  /*24da0*/  @!P0 LEA.HI.X R3, R244, R7, R245, 0x1, P1 ;  /* 0x00000007f4038211 */ /* 0x002fca00008f0cf5 */
[----:B------:R1:W-:Y:S01]  /*24db0*/  @!P0 ST.E.128 [R2.64], R16 ;  /* 0x0000001002008985 */ /* 0x0003e2000c101d08 */
[----:B------:R-:W-:Y:S05]  /*24dc0*/  BRA.DIV ~URZ, `(.L_x_1150) ;  /* 0x00006da27f007947 */ /* 0x000fea000b800000 */
[----:B------:R2:W1:Y:S02]  /*24dd0*/  SHFL.IDX PT, R7, R5, 0x2, 0x181f ;  /* 0x00581f0005077f89 */ /* 0x00046400000e0000 */
.L_x_1263:
[----:B------:R-:W-:Y:S05]  /*24de0*/  BRA.DIV ~URZ, `(.L_x_1151) ;  /* 0x00006df27f007947 */ /* 0x000fea000b800000 */
[----:B-1----:R1:W2:Y:S02]  /*24df0*/  SHFL.IDX PT, R2, R6, 0x2, 0x181f ;  /* 0x00581f0006027f89 */ /* 0x0022a400000e0000 */
.L_x_1264:
        /* <DEDUP_REMOVED lines=8> */
.L_x_1265:
[----:B------:R-:W-:-:S04]  /*24e80*/  IADD3 R3, R4, 0x30, RZ ;  /* 0x0000003004037810 */ /* 0x000fc80007ffe0ff */
[----:B------:R-:W-:-:S13]  /*24e90*/  ISETP.GE.OR P0, PT, R3, R0, P2 ;  /* 0x000000000300720c */ /* 0x000fda0001706670 */
[----:B--2---:R-:W-:-:S04]  /*24ea0*/  @!P0 LEA R2, P1, R244, R2, 0x1 ;  /* 0x00000002f4028211 */ /* 0x004fc800078208ff */
[----:B------:R-:W-:-:S05]  /*24eb0*/  @!P0 LEA.HI.X R3, R244, R7, R245, 0x1, P1 ;  /* 0x00000007f4038211 */ /* 0x000fca00008f0cf5 */
[----:B------:R2:W-:Y:S01]  /*24ec0*/  @!P0 ST.E.128 [R2.64], R24 ;  /* 0x0000001802008985 */ /* 0x0005e2000c101d08 */
[----:B------:R-:W-:Y:S05]  /*24ed0*/  BRA.DIV ~URZ, `(.L_x_1153) ;  /* 0x00006e427f007947 */ /* 0x000fea000b800000 */
[----:B------:R1:W2:Y:S02]  /*24ee0*/  SHFL.IDX PT, R7, R5, 0x4, 0x181f ;  /* 0x00981f0005077f89 */ /* 0x0002a400000e0000 */
.L_x_1266:
[----:B------:R-:W-:Y:S05]  /*24ef0*/  BRA.DIV ~URZ, `(.L_x_1154) ;  /* 0x00006e927f007947 */ /* 0x000fea000b800000 */
[----:B--2---:R2:W1:Y:S02]  /*24f00*/  SHFL.IDX PT, R2, R6, 0x4, 0x181f ;  /* 0x00981f0006027f89 */ /* 0x00446400000e0000 */
.L_x_1267:
        /* <DEDUP_REMOVED lines=8> */
.L_x_1268:
[----:B------:R-:W-:-:S04]  /*24f90*/  IADD3 R3, R4, 0x50, RZ ;  /* 0x0000005004037810 */ /* 0x000fc80007ffe0ff */
[----:B------:R-:W-:-:S13]  /*24fa0*/  ISETP.GE.OR P0, PT, R3, R0, P2 ;  /* 0x000000000300720c */ /* 0x000fda0001706670 */
[----:B---3--:R-:W-:-:S04]  /*24fb0*/  @!P0 LEA R2, P1, R244, R2, 0x1 ;  /* 0x00000002f4028211 */ /* 0x008fc800078208ff */
[----:B--2---:R-:W-:-:S05]  /*24fc0*/  @!P0 LEA.HI.X R3, R244, R7, R245, 0x1, P1 ;  /* 0x00000007f4038211 */ /* 0x004fca00008f0cf5 */
[----:B------:R2:W-:Y:S01]  /*24fd0*/  @!P0 ST.E.128 [R2.64], R32 ;  /* 0x0000002002008985 */ /* 0x0005e2000c101d08 */
[----:B------:R-:W-:Y:S05]  /*24fe0*/  BRA.DIV ~URZ, `(.L_x_1156) ;  /* 0x00006ee27f007947 */ /* 0x000fea000b800000 */
[----:B------:R3:W1:Y:S02]  /*24ff0*/  SHFL.IDX PT, R7, R5, 0x6, 0x181f ;  /* 0x00d81f0005077f89 */ /* 0x00066400000e0000 */
.L_x_1269:
[----:B------:R-:W-:Y:S05]  /*25000*/  BRA.DIV ~URZ, `(.L_x_1157) ;  /* 0x00006f327f007947 */ /* 0x000fea000b800000 */
[----:B--2---:R2:W3:Y:S02]  /*25010*/  SHFL.IDX PT, R2, R6, 0x6, 0x181f ;  /* 0x00d81f0006027f89 */ /* 0x0044e400000e0000 */
.L_x_1270:
        /* <DEDUP_REMOVED lines=8> */
.L_x_1271:
[----:B------:R-:W-:-:S04]  /*250a0*/  IADD3 R2, R4, 0x70, RZ ;  /* 0x0000007004027810 */ /* 0x000fc80007ffe0ff */
[----:B------:R-:W-:-:S13]  /*250b0*/  ISETP.GE.OR P0, PT, R2, R0, P2 ;  /* 0x000000000200720c */ /* 0x000fda0001706670 */
[----:B------:R-:W-:Y:S05]  /*250c0*/  @P0 BRA `(.L_x_1159) ;  /* 0x00001d6000000947 */ /* 0x000fea0003800000 */
[----:B----4-:R-:W-:-:S04]  /*250d0*/  LEA R2, P0, R244, R3, 0x1 ;  /* 0x00000003f4027211 */ /* 0x010fc800078008ff */
[----:B---3--:R-:W-:-:S05]  /*250e0*/  LEA.HI.X R3, R244, R5, R245, 0x1, P0 ;  /* 0x00000005f4037211 */ /* 0x008fca00000f0cf5 */
[----:B------:R3:W-:Y:S01]  /*250f0*/  ST.E.128 [R2.64], R40 ;  /* 0x0000002802007985 */ /* 0x0007e2000c101d08 */
[----:B------:R-:W-:Y:S05]  /*25100*/  BRA `(.L_x_1159) ;  /* 0x00001d2000007947 */ /* 0x000fea0003800000 */
.L_x_1146:
        /* <DEDUP_REMOVED lines=33> */
.L_x_1272:
[----:B------:R-:W-:Y:S05]  /*25320*/  BRA.DIV ~URZ, `(.L_x_1161) ;  /* 0x00006dc27f007947 */ /* 0x000fea000b800000 */
[----:B------:R3:W4:Y:S02]  /*25330*/  SHFL.IDX PT, R0, R12, RZ, 0x1c1f ;  /* 0x001c1fff0c007589 */ /* 0x00072400000e0000 */
.L_x_1273:
[----:B------:R-:W-:Y:S01]  /*25340*/  BSSY B0, `(.L_x_1162) ;  /* 0x0000038000007945 */ /* 0x000fe20003800000 */
[----:B------:R-:W-:Y:S05]  /*25350*/  @P0 BRA `(.L_x_1163) ;  /* 0x0000036000000947 */ /* 0x000fea0003800000 */
[C---:B------:R-:W-:Y:S02]  /*25360*/  ISETP.GE.AND P1, PT, R251.reuse, c[0x0][0x3c8], PT ;  /* 0x0000f200fb007a0c */ /* 0x040fe40003f26270 */
[C---:B------:R-:W-:Y:S02]  /*25370*/  IADD3 R10, R251.reuse, 0x8, RZ ;  /* 0x00000008fb0a7810 */ /* 0x040fe40007ffe0ff */
[----:B------:R-:W-:Y:S02]  /*25380*/  IADD3 R11, R251, 0x10, RZ ;  /* 0x00000010fb0b7810 */ /* 0x000fe40007ffe0ff */
[----:B------:R-:W-:Y:S02]  /*25390*/  ISETP.GE.AND P2, PT, R10, c[0x0][0x3c8], PT ;  /* 0x0000f2000a007a0c */ /* 0x000fe40003f46270 */
[----:B------:R-:W-:-:S02]  /*253a0*/  SHF.R.S32.HI R6, RZ, 0x1f, R251 ;  /* 0x0000001fff067819 */ /* 0x000fc400000114fb */
[----:B------:R-:W-:Y:S02]  /*253b0*/  ISETP.GE.AND P3, PT, R11, c[0x0][0x3c8], PT ;  /* 0x0000f2000b007a0c */ /* 0x000fe40003f66270 */
[C---:B------:R-:W-:Y:S02]  /*253c0*/  IADD3 R13, R251.reuse, 0x8, RZ ;  /* 0x00000008fb0d7810 */ /* 0x040fe40007ffe0ff */
[C---:B----4-:R-:W-:Y:S02]  /*253d0*/  @!P1 LEA R2, P0, R251.reuse, R0, 0x2 ;  /* 0x00000000fb029211 */ /* 0x050fe400078010ff */
[C---:B------:R-:W-:Y:S02]  /*253e0*/  IADD3 R9, R251.reuse, 0x18, RZ ;  /* 0x00000018fb097810 */ /* 0x040fe40007ffe0ff */
[----:B--2---:R-:W-:Y:S02]  /*253f0*/  @!P1 LEA.HI.X R3, R251, R4, R6, 0x2, P0 ;  /* 0x00000004fb039211 */ /* 0x004fe400000f1406 */
[----:B------:R-:W-:-:S02]  /*25400*/  @!P2 LEA R6, P0, R10, R0, 0x2 ;  /* 0x000000000a06a211 */ /* 0x000fc400078010ff */
[----:B------:R-:W-:Y:S01]  /*25410*/  SHF.R.S32.HI R13, RZ, 0x1f, R13 ;  /* 0x0000001fff0d7819 */ /* 0x000fe2000001140d */
[----:B------:R2:W-:Y:S01]  /*25420*/  @!P1 ST.E.64 [R2.64], R66 ;  /* 0x0000004202009985 */ /* 0x0005e2000c101b08 */
[----:B------:R-:W-:Y:S02]  /*25430*/  ISETP.GE.AND P1, PT, R9, c[0x0][0x3c8], PT ;  /* 0x0000f20009007a0c */ /* 0x000fe40003f26270 */
[----:B------:R-:W-:Y:S02]  /*25440*/  @!P2 LEA.HI.X R7, R10, R4, R13, 0x2, P0 ;  /* 0x000000040a07a211 */ /* 0x000fe400000f140d */
[C---:B------:R-:W-:Y:S02]  /*25450*/  IADD3 R13, R251.reuse, 0x10, RZ ;  /* 0x00000010fb0d7810 */ /* 0x040fe40007ffe0ff */
[----:B------:R-:W-:Y:S01]  /*25460*/  IADD3 R8, R251, 0x20, RZ ;  /* 0x00000020fb087810 */ /* 0x000fe20007ffe0ff */
[----:B------:R4:W-:Y:S01]  /*25470*/  @!P2 ST.E.64 [R6.64], R72 ;  /* 0x000000480600a985 */ /* 0x0009e2000c101b08 */
[----:B------:R-:W-:-:S02]  /*25480*/  SHF.R.S32.HI R13, RZ, 0x1f, R13 ;  /* 0x0000001fff0d7819 */ /* 0x000fc4000001140d */
[----:B------:R-:W-:Y:S02]  /*25490*/  ISETP.GE.AND P2, PT, R8, c[0x0][0x3c8], PT ;  /* 0x0000f20008007a0c */ /* 0x000fe40003f46270 */
[C---:B------:R-:W-:Y:S02]  /*254a0*/  IADD3 R10, R251.reuse, 0x18, RZ ;  /* 0x00000018fb0a7810 */ /* 0x040fe40007ffe0ff */
[----:B------:R-:W-:Y:S02]  /*254b0*/  IADD3 R14, R251, 0x28, RZ ;  /* 0x00000028fb0e7810 */ /* 0x000fe40007ffe0ff */
[----:B------:R-:W-:Y:S02]  /*254c0*/  SHF.R.S32.HI R10, RZ, 0x1f, R10 ;  /* 0x0000001fff0a7819 */ /* 0x000fe4000001140a */
[----:B------:R-:W-:Y:S02]  /*254d0*/  SHF.R.S32.HI R14, RZ, 0x1f, R14 ;  /* 0x0000001fff0e7819 */ /* 0x000fe4000001140e */
[----:B--2---:R-:W-:-:S04]  /*254e0*/  @!P3 LEA R2, P0, R11, R0, 0x2 ;  /* 0x000000000b02b211 */ /* 0x004fc800078010ff */
[----:B------:R-:W-:Y:S02]  /*254f0*/  @!P3 LEA.HI.X R3, R11, R4, R13, 0x2, P0 ;  /* 0x000000040b03b211 */ /* 0x000fe400000f140d */
[----:B------:R-:W-:Y:S02]  /*25500*/  IADD3 R11, R251, 0x28, RZ ;  /* 0x00000028fb0b7810 */ /* 0x000fe40007ffe0ff */
[----:B----4-:R-:W-:Y:S01]  /*25510*/  @!P1 LEA R6, P0, R9, R0, 0x2 ;  /* 0x0000000009069211 */ /* 0x010fe200078010ff */
[----:B------:R2:W-:Y:S01]  /*25520*/  @!P3 ST.E.64 [R2.64], R74 ;  /* 0x0000004a0200b985 */ /* 0x0005e2000c101b08 */
[----:B------:R-:W-:Y:S02]  /*25530*/  ISETP.GE.AND P4, PT, R11, c[0x0][0x3c8], PT ;  /* 0x0000f2000b007a0c */ /* 0x000fe40003f86270 */
[----:B------:R-:W-:Y:S02]  /*25540*/  @!P1 LEA.HI.X R7, R9, R4, R10, 0x2, P0 ;  /* 0x0000000409079211 */ /* 0x000fe400000f140a */
[----:B------:R-:W-:-:S02]  /*25550*/  IADD3 R9, R251, 0x20, RZ ;  /* 0x00000020fb097810 */ /* 0x000fc40007ffe0ff */
[----:B------:R-:W-:Y:S01]  /*25560*/  IADD3 R13, R251, 0x30, RZ ;  /* 0x00000030fb0d7810 */ /* 0x000fe20007ffe0ff */
[----:B------:R4:W-:Y:S01]  /*25570*/  @!P1 ST.E.64 [R6.64], R76 ;  /* 0x0000004c06009985 */ /* 0x0009e2000c101b08 */
[----:B------:R-:W-:Y:S02]  /*25580*/  SHF.R.S32.HI R9, RZ, 0x1f, R9 ;  /* 0x0000001fff097819 */ /* 0x000fe40000011409 */
[----:B------:R-:W-:Y:S02]  /*25590*/  ISETP.GE.AND P3, PT, R13, c[0x0][0x3c8], PT ;  /* 0x0000f2000d007a0c */ /* 0x000fe40003f66270 */
[----:B------:R-:W-:-:S04]  /*255a0*/  IADD3 R10, R251, 0x38, RZ ;  /* 0x00000038fb0a7810 */ /* 0x000fc80007ffe0ff */
[----:B------:R-:W-:Y:S02]  /*255b0*/  ISETP.GE.AND P1, PT, R10, c[0x0][0x3c8], PT ;  /* 0x0000f2000a007a0c */ /* 0x000fe40003f26270 */
[----:B--2---:R-:W-:-:S04]  /*255c0*/  @!P2 LEA R2, P0, R8, R0, 0x2 ;  /* 0x000000000802a211 */ /* 0x004fc800078010ff */
[----:B------:R-:W-:Y:S02]  /*255d0*/  @!P2 LEA.HI.X R3, R8, R4, R9, 0x2, P0 ;  /* 0x000000040803a211 */ /* 0x000fe400000f1409 */
[----:B------:R-:W-:-:S03]  /*255e0*/  @!P4 LEA R8, P0, R11, R0, 0x2 ;  /* 0x000000000b08c211 */ /* 0x000fc600078010ff */
[----:B------:R2:W-:Y:S01]  /*255f0*/  @!P2 ST.E.64 [R2.64], R64 ;  /* 0x000000400200a985 */ /* 0x0005e2000c101b08 */
[----:B------:R-:W-:Y:S02]  /*25600*/  @!P4 LEA.HI.X R9, R11, R4, R14, 0x2, P0 ;  /* 0x000000040b09c211 */ /* 0x000fe400000f140e */
[----:B------:R-:W-:Y:S02]  /*25610*/  IADD3 R14, R251, 0x30, RZ ;  /* 0x00000030fb0e7810 */ /* 0x000fe40007ffe0ff */
[----:B----4-:R-:W-:Y:S01]  /*25620*/  @!P3 LEA R6, P0, R13, R0, 0x2 ;  /* 0x000000000d06b211 */ /* 0x010fe200078010ff */
[----:B------:R4:W-:Y:S01]  /*25630*/  @!P4 ST.E.64 [R8.64], R132 ;  /* 0x000000840800c985 */ /* 0x0009e2000c101b08 */
[----:B------:R-:W-:Y:S02]  /*25640*/  SHF.R.S32.HI R14, RZ, 0x1f, R14 ;  /* 0x0000001fff0e7819 */ /* 0x000fe4000001140e */
[----:B------:R-:W-:Y:S02]  /*25650*/  IADD3 R11, R251, 0x38, RZ ;  /* 0x00000038fb0b7810 */ /* 0x000fe40007ffe0ff */
[----:B------:R-:W-:-:S02]  /*25660*/  @!P3 LEA.HI.X R7, R13, R4, R14, 0x2, P0 ;  /* 0x000000040d07b211 */ /* 0x000fc400000f140e */
[----:B------:R-:W-:-:S03]  /*25670*/  SHF.R.S32.HI R11, RZ, 0x1f, R11 ;  /* 0x0000001fff0b7819 */ /* 0x000fc6000001140b */
[----:B------:R4:W-:Y:S01]  /*25680*/  @!P3 ST.E.64 [R6.64], R78 ;  /* 0x0000004e0600b985 */ /* 0x0009e2000c101b08 */
[----:B--2---:R-:W-:-:S04]  /*25690*/  @!P1 LEA R2, P0, R10, R0, 0x2 ;  /* 0x000000000a029211 */ /* 0x004fc800078010ff */
[----:B------:R-:W-:-:S05]  /*256a0*/  @!P1 LEA.HI.X R3, R10, R4, R11, 0x2, P0 ;  /* 0x000000040a039211 */ /* 0x000fca00000f140b */
[----:B------:R4:W-:Y:S04]  /*256b0*/  @!P1 ST.E.64 [R2.64], R60 ;  /* 0x0000003c02009985 */ /* 0x0009e8000c101b08 */
.L_x_1163:
[----:B------:R-:W-:Y:S05]  /*256c0*/  BSYNC B0 ;  /* 0x0000000000007941 */ /* 0x000fea0003800000 */
.L_x_1162:
[----:B------:R-:W-:Y:S05]  /*256d0*/  BRA.DIV ~URZ, `(.L_x_1164) ;  /* 0x00006a827f007947 */ /* 0x000fea000b800000 */
[----:B--2---:R2:W1:Y:S04]  /*256e0*/  SHFL.IDX PT, R4, R5, 0x1, 0x1c1f ;  /* 0x003c1f0005047f89 */ /* 0x00446800000e0000 */
[----:B----4-:R2:W4:Y:S02]  /*256f0*/  SHFL.IDX PT, R0, R12, 0x1, 0x1c1f ;  /* 0x003c1f000c007f89 */ /* 0x01052400000e0000 */
.L_x_1274:
[----:B------:R-:W-:Y:S01]  /*25700*/  BSSY B0, `(.L_x_1165) ;  /* 0x0000038000007945 */ /* 0x000fe20003800000 */
[----:B------:R-:W-:Y:S05]  /*25710*/  @P6 BRA `(.L_x_1166) ;  /* 0x0000036000006947 */ /* 0x000fea0003800000 */
[C---:B------:R-:W-:Y:S02]  /*25720*/  ISETP.GE.AND P1, PT, R251.reuse, c[0x0][0x3c8], PT ;  /* 0x0000f200fb007a0c */ /* 0x040fe40003f26270 */
[C---:B------:R-:W-:Y:S02]  /*25730*/  IADD3 R6, R251.reuse, 0x8, RZ ;  /* 0x00000008fb067810 */ /* 0x040fe40007ffe0ff */
[----:B------:R-:W-:Y:S02]  /*25740*/  IADD3 R13, R251, 0x10, RZ ;  /* 0x00000010fb0d7810 */ /* 0x000fe40007ffe0ff */
[----:B------:R-:W-:-:S02]  /*25750*/  ISETP.GE.AND P0, PT, R6, c[0x0][0x3c8], PT ;  /* 0x0000f20006007a0c */ /* 0x000fc40003f06270 */
[----:B------:R-:W-:Y:S02]  /*25760*/  IADD3 R10, R251, 0x18, RZ ;  /* 0x00000018fb0a7810 */ /* 0x000fe40007ffe0ff */
[----:B------:R-:W-:Y:S02]  /*25770*/  ISETP.GE.AND P2, PT, R13, c[0x0][0x3c8], PT ;  /* 0x0000f2000d007a0c */ /* 0x000fe40003f46270 */
[----:B------:R-:W-:Y:S02]  /*25780*/  SHF.R.S32.HI R8, RZ, 0x1f, R251 ;  /* 0x0000001fff087819 */ /* 0x000fe400000114fb */
[C---:B----4-:R-:W-:Y:S02]  /*25790*/  @!P1 LEA R2, P3, R251.reuse, R0, 0x2 ;  /* 0x00000000fb029211 */ /* 0x050fe400078610ff */
[----:B------:R-:W-:Y:S02]  /*257a0*/  IADD3 R7, R251, 0x8, RZ ;  /* 0x00000008fb077810 */ /* 0x000fe40007ffe0ff */
[----:B------:R-:W-:-:S02]  /*257b0*/  ISETP.GE.AND P4, PT, R10, c[0x0][0x3c8], PT ;  /* 0x0000f2000a007a0c */ /* 0x000fc40003f86270 */
[C---:B------:R-:W-:Y:S02]  /*257c0*/  IADD3 R17, R251.reuse, 0x20, RZ ;  /* 0x00000020fb117810 */ /* 0x040fe40007ffe0ff */
[----:B-1----:R-:W-:Y:S02]  /*257d0*/  @!P1 LEA.HI.X R3, R251, R4, R8, 0x2, P3 ;  /* 0x00000004fb039211 */ /* 0x002fe400018f1408 */
[----:B------:R-:W-:Y:S02]  /*257e0*/  SHF.R.S32.HI R7, RZ, 0x1f, R7 ;  /* 0x0000001fff077819 */ /* 0x000fe40000011407 */
[----:B------:R-:W-:Y:S01]  /*257f0*/  @!P0 LEA R8, P3, R6, R0, 0x2 ;  /* 0x0000000006088211 */ /* 0x000fe200078610ff */
[----:B------:R1:W-:Y:S01]  /*25800*/  @!P1 ST.E.64 [R2.64], R82 ;  /* 0x0000005202009985 */ /* 0x0003e2000c101b08 */
[----:B------:R-:W-:Y:S02]  /*25810*/  ISETP.GE.AND P5, PT, R17, c[0x0][0x3c8], PT ;  /* 0x0000f20011007a0c */ /* 0x000fe40003fa6270 */
[----:B------:R-:W-:-:S02]  /*25820*/  IADD3 R15, R251, 0x10, RZ ;  /* 0x00000010fb0f7810 */ /* 0x000fc40007ffe0ff */
[----:B------:R-:W-:Y:S02]  /*25830*/  IADD3 R14, R251, 0x28, RZ ;  /* 0x00000028fb0e7810 */ /* 0x000fe40007ffe0ff */
[----:B------:R-:W-:Y:S02]  /*25840*/  @!P0 LEA.HI.X R9, R6, R4, R7, 0x2, P3 ;  /* 0x0000000406098211 */ /* 0x000fe400018f1407 */
[----:B------:R-:W-:Y:S02]  /*25850*/  @!P2 LEA R6, P1, R13, R0, 0x2 ;  /* 0x000000000d06a211 */ /* 0x000fe400078210ff */
[----:B------:R-:W-:Y:S01]  /*25860*/  SHF.R.S32.HI R15, RZ, 0x1f, R15 ;  /* 0x0000001fff0f7819 */ /* 0x000fe2000001140f */
[----:B------:R4:W-:Y:S01]  /*25870*/  @!P0 ST.E.64 [R8.64], R86 ;  /* 0x0000005608008985 */ /* 0x0009e2000c101b08 */
[----:B------:R-:W-:Y:S02]  /*25880*/  IADD3 R11, R251, 0x18, RZ ;  /* 0x00000018fb0b7810 */ /* 0x000fe40007ffe0ff */
[----:B------:R-:W-:-:S02]  /*25890*/  ISETP.GE.AND P3, PT, R14, c[0x0][0x3c8], PT ;  /* 0x0000f2000e007a0c */ /* 0x000fc40003f66270 */
[----:B------:R-:W-:Y:S02]  /*258a0*/  SHF.R.S32.HI R11, RZ, 0x1f, R11 ;  /* 0x0000001fff0b7819 */ /* 0x000fe4000001140b */
[----:B------:R-:W-:Y:S02]  /*258b0*/  @!P2 LEA.HI.X R7, R13, R4, R15, 0x2, P1 ;  /* 0x000000040d07a211 */ /* 0x000fe400008f140f */
[C---:B------:R-:W-:Y:S02]  /*258c0*/  IADD3 R18, R251.reuse, 0x20, RZ ;  /* 0x00000020fb127810 */ /* 0x040fe40007ffe0ff */
[----:B------:R-:W-:Y:S01]  /*258d0*/  IADD3 R15, R251, 0x30, RZ ;  /* 0x00000030fb0f7810 */ /* 0x000fe20007ffe0ff */
[----:B------:R5:W-:Y:S01]  /*258e0*/  @!P2 ST.E.64 [R6.64], R88 ;  /* 0x000000580600a985 */ /* 0x000be2000c101b08 */
[----:B------:R-:W-:Y:S02]  /*258f0*/  SHF.R.S32.HI R18, RZ, 0x1f, R18 ;  /* 0x0000001fff127819 */ /* 0x000fe40000011412 */
[----:B------:R-:W-:-:S02]  /*25900*/  ISETP.GE.AND P2, PT, R15, c[0x0][0x3c8], PT ;  /* 0x0000f2000f007a0c */ /* 0x000fc40003f46270 */
[C---:B-1----:R-:W-:Y:S02]  /*25910*/  @!P4 LEA R2, P0, R10.reuse, R0, 0x2 ;  /* 0x000000000a02c211 */ /* 0x042fe400078010ff */
[----:B------:R-:W-:Y:S02]  /*25920*/  IADD3 R16, R251, 0x28, RZ ;  /* 0x00000028fb107810 */ /* 0x000fe40007ffe0ff */
[----:B------:R-:W-:Y:S02]  /*25930*/  @!P4 LEA.HI.X R3, R10, R4, R11, 0x2, P0 ;  /* 0x000000040a03c211 */ /* 0x000fe400000f140b */
[----:B------:R-:W-:Y:S02]  /*25940*/  @!P5 LEA R10, P0, R17, R0, 0x2 ;  /* 0x00000000110ad211 */ /* 0x000fe400078010ff */
[----:B------:R-:W-:Y:S01]  /*25950*/  IADD3 R13, R251, 0x38, RZ ;  /* 0x00000038fb0d7810 */ /* 0x000fe20007ffe0ff */
[----:B------:R1:W-:Y:S01]  /*25960*/  @!P4 ST.E.64 [R2.64], R128 ;  /* 0x000000800200c985 */ /* 0x0003e2000c101b08 */
[----:B------:R-:W-:-:S02]  /*25970*/  @!P5 LEA.HI.X R11, R17, R4, R18, 0x2, P0 ;  /* 0x00000004110bd211 */ /* 0x000fc400000f1412 */
[----:B------:R-:W-:Y:S02]  /*25980*/  SHF.R.S32.HI R16, RZ, 0x1f, R16 ;  /* 0x0000001fff107819 */ /* 0x000fe40000011410 */
[C---:B----4-:R-:W-:Y:S01]  /*25990*/  @!P3 LEA R8, P0, R14.reuse, R0, 0x2 ;  /* 0x000000000e08b211 */ /* 0x050fe200078010ff */
[----:B------:R4:W-:Y:S01]  /*259a0*/  @!P5 ST.E.64 [R10.64], R134 ;  /* 0x000000860a00d985 */ /* 0x0009e2000c101b08 */
[----:B------:R-:W-:Y:S02]  /*259b0*/  ISETP.GE.AND P1, PT, R13, c[0x0][0x3c8], PT ;  /* 0x0000f2000d007a0c */ /* 0x000fe40003f26270 */
[----:B------:R-:W-:Y:S02]  /*259c0*/  @!P3 LEA.HI.X R9, R14, R4, R16, 0x2, P0 ;  /* 0x000000040e09b211 */ /* 0x000fe400000f1410 */
[C---:B------:R-:W-:Y:S02]  /*259d0*/  IADD3 R16, R251.reuse, 0x30, RZ ;  /* 0x00000030fb107810 */ /* 0x040fe40007ffe0ff */
[----:B------:R-:W-:Y:S01]  /*259e0*/  IADD3 R14, R251, 0x38, RZ ;  /* 0x00000038fb0e7810 */ /* 0x000fe20007ffe0ff */
[----:B------:R4:W-:Y:S01]  /*259f0*/  @!P3 ST.E.64 [R8.64], R130 ;  /* 0x000000820800b985 */ /* 0x0009e2000c101b08 */
[----:B------:R-:W-:-:S02]  /*25a00*/  SHF.R.S32.HI R16, RZ, 0x1f, R16 ;  /* 0x0000001fff107819 */ /* 0x000fc40000011410 */
[C---:B-----5:R-:W-:Y:S02]  /*25a10*/  @!P2 LEA R6, P0, R15.reuse, R0, 0x2 ;  /* 0x000000000f06a211 */ /* 0x060fe400078010ff */
[----:B------:R-:W-:Y:S02]  /*25a20*/  SHF.R.S32.HI R14, RZ, 0x1f, R14 ;  /* 0x0000001fff0e7819 */ /* 0x000fe4000001140e */
[----:B------:R-:W-:-:S05]  /*25a30*/  @!P2 LEA.HI.X R7, R15, R4, R16, 0x2, P0 ;  /* 0x000000040f07a211 */ /* 0x000fca00000f1410 */
[----:B------:R4:W-:Y:S01]  /*25a40*/  @!P2 ST.E.64 [R6.64], R80 ;  /* 0x000000500600a985 */ /* 0x0009e2000c101b08 */
[----:B-1----:R-:W-:-:S04]  /*25a50*/  @!P1 LEA R2, P0, R13, R0, 0x2 ;  /* 0x000000000d029211 */ /* 0x002fc800078010ff */
[----:B------:R-:W-:-:S05]  /*25a60*/  @!P1 LEA.HI.X R3, R13, R4, R14, 0x2, P0 ;  /* 0x000000040d039211 */ /* 0x000fca00000f140e */
[----:B------:R4:W-:Y:S04]  /*25a70*/  @!P1 ST.E.64 [R2.64], R62 ;  /* 0x0000003e02009985 */ /* 0x0009e8000c101b08 */
.L_x_1166:
[----:B------:R-:W-:Y:S05]  /*25a80*/  BSYNC B0 ;  /* 0x0000000000007941 */ /* 0x000fea0003800000 */
.L_x_1165:
[----:B------:R-:W-:Y:S05]  /*25a90*/  BRA.DIV ~URZ, `(.L_x_1167) ;  /* 0x000067927f007947 */ /* 0x000fea000b800000 */
[----:B-1----:R1:W2:Y:S02]  /*25aa0*/  SHFL.IDX PT, R4, R5, 0x2, 0x1c1f ;  /* 0x005c1f0005047f89 */ /* 0x0022a400000e0000 */
.L_x_1275:
[----:B------:R-:W-:Y:S05]  /*25ab0*/  BRA.DIV ~URZ, `(.L_x_1168) ;  /* 0x000067e27f007947 */ /* 0x000fea000b800000 */
[----:B----4-:R4:W1:Y:S02]  /*25ac0*/  SHFL.IDX PT, R0, R12, 0x2, 0x1c1f ;  /* 0x005c1f000c007f89 */ /* 0x01086400000e0000 */
.L_x_1276:
[----:B------:R-:W-:Y:S01]  /*25ad0*/  LOP3.LUT P0, RZ, R207, 0x1, RZ, 0xc0, !PT ;  /* 0x00000001cfff7812 */ /* 0x000fe2000780c0ff */
[----:B------:R-:W-:-:S12]  /*25ae0*/  BSSY B0, `(.L_x_1169) ;  /* 0x0000038000007945 */ /* 0x000fd80003800000 */
[----:B------:R-:W-:Y:S05]  /*25af0*/  @P0 BRA `(.L_x_1170) ;  /* 0x0000036000000947 */ /* 0x000fea0003800000 */
[C---:B------:R-:W-:Y:S02]  /*25b00*/  IADD3 R13, R251.reuse, 0x8, RZ ;  /* 0x00000008fb0d7810 */ /* 0x040fe40007ffe0ff */
[----:B------:R-:W-:Y:S02]  /*25b10*/  ISETP.GE.AND P1, PT, R251, c[0x0][0x3c8], PT ;  /* 0x0000f200fb007a0c */ /* 0x000fe40003f26270 */
[----:B------:R-:W-:Y:S02]  /*25b20*/  ISETP.GE.AND P0, PT, R13, c[0x0][0x3c8], PT ;  /* 0x0000f2000d007a0c */ /* 0x000fe40003f06270 */
[C---:B------:R-:W-:Y:S02]  /*25b30*/  IADD3 R11, R251.reuse, 0x10, RZ ;  /* 0x00000010fb0b7810 */ /* 0x040fe40007ffe0ff */
[----:B------:R-:W-:Y:S02]  /*25b40*/  IADD3 R15, R251, 0x8, RZ ;  /* 0x00000008fb0f7810 */ /* 0x000fe40007ffe0ff */
[----:B------:R-:W-:-:S02]  /*25b50*/  ISETP.GE.AND P4, PT, R11, c[0x0][0x3c8], PT ;  /* 0x0000f2000b007a0c */ /* 0x000fc40003f86270 */
[----:B------:R-:W-:Y:S02]  /*25b60*/  SHF.R.S32.HI R15, RZ, 0x1f, R15 ;  /* 0x0000001fff0f7819 */ /* 0x000fe4000001140f */
[C---:B------:R-:W-:Y:S02]  /*25b70*/  IADD3 R10, R251.reuse, 0x18, RZ ;  /* 0x00000018fb0a7810 */ /* 0x040fe40007ffe0ff */
[-C--:B-1----:R-:W-:Y:S02]  /*25b80*/  @!P1 LEA R6, P2, R251, R0.reuse, 0x2 ;  /* 0x00000000fb069211 */ /* 0x082fe400078410ff */
[C---:B------:R-:W-:Y:S02]  /*25b90*/  @!P0 LEA R2, P3, R13.reuse, R0, 0x2 ;  /* 0x000000000d028211 */ /* 0x040fe400078610ff */
[----:B------:R-:W-:Y:S02]  /*25ba0*/  SHF.R.S32.HI R8, RZ, 0x1f, R251 ;  /* 0x0000001fff087819 */ /* 0x000fe400000114fb */
[----:B--2---:R-:W-:-:S02]  /*25bb0*/  @!P0 LEA.HI.X R3, R13, R4, R15, 0x2, P3 ;  /* 0x000000040d038211 */ /* 0x004fc400018f140f */
[----:B------:R-:W-:Y:S02]  /*25bc0*/  ISETP.GE.AND P5, PT, R10, c[0x0][0x3c8], PT ;  /* 0x0000f2000a007a0c */ /* 0x000fe40003fa6270 */
[C---:B------:R-:W-:Y:S02]  /*25bd0*/  IADD3 R13, R251.reuse, 0x10, RZ ;  /* 0x00000010fb0d7810 */ /* 0x040fe40007ffe0ff */
[C---:B------:R-:W-:Y:S02]  /*25be0*/  IADD3 R14, R251.reuse, 0x20, RZ ;  /* 0x00000020fb0e7810 */ /* 0x040fe40007ffe0ff */
[----:B------:R-:W-:Y:S02]  /*25bf0*/  @!P1 LEA.HI.X R7, R251, R4, R8, 0x2, P2 ;  /* 0x00000004fb079211 */ /* 0x000fe400010f1408 */
[----:B------:R-:W-:Y:S02]  /*25c00*/  @!P4 LEA R8, P2, R11, R0, 0x2 ;  /* 0x000000000b08c211 */ /* 0x000fe400078410ff */
[----:B------:R-:W-:Y:S01]  /*25c10*/  SHF.R.S32.HI R13, RZ, 0x1f, R13 ;  /* 0x0000001fff0d7819 */ /* 0x000fe2000001140d */
[----:B------:R-:W-:Y:S01]  /*25c20*/  @!P1 ST.E.64 [R6.64], R48 ;  /* 0x0000003006009985 */ /* 0x000fe2000c101b08 */
[----:B------:R-:W-:-:S02]  /*25c30*/  ISETP.GE.AND P3, PT, R14, c[0x0][0x3c8], PT ;  /* 0x0000f2000e007a0c */ /* 0x000fc40003f66270 */
[----:B------:R-:W-:Y:S01]  /*25c40*/  IADD3 R17, R251, 0x28, RZ ;  /* 0x00000028fb117810 */ /* 0x000fe20007ffe0ff */
[----:B------:R1:W-:Y:S01]  /*25c50*/  @!P0 ST.E.64 [R2.64], R34 ;  /* 0x0000002202008985 */ /* 0x0003e2000c101b08 */
[----:B------:R-:W-:Y:S02]  /*25c60*/  @!P4 LEA.HI.X R9, R11, R4, R13, 0x2, P2 ;  /* 0x000000040b09c211 */ /* 0x000fe400010f140d */
[C---:B------:R-:W-:Y:S02]  /*25c70*/  IADD3 R11, R251.reuse, 0x18, RZ ;  /* 0x00000018fb0b7810 */ /* 0x040fe40007ffe0ff */
[----:B------:R-:W-:Y:S01]  /*25c80*/  IADD3 R15, R251, 0x30, RZ ;  /* 0x00000030fb0f7810 */ /* 0x000fe20007ffe0ff */
[----:B------:R2:W-:Y:S01]  /*25c90*/  @!P4 ST.E.64 [R8.64], R38 ;  /* 0x000000260800c985 */ /* 0x0005e2000c101b08 */
[----:B------:R-:W-:Y:S02]  /*25ca0*/  ISETP.GE.AND P2, PT, R17, c[0x0][0x3c8], PT ;  /* 0x0000f20011007a0c */ /* 0x000fe40003f46270 */
[----:B------:R-:W-:-:S02]  /*25cb0*/  IADD3 R13, R251, 0x38, RZ ;  /* 0x00000038fb0d7810 */ /* 0x000fc40007ffe0ff */
[----:B------:R-:W-:Y:S02]  /*25cc0*/  SHF.R.S32.HI R11, RZ, 0x1f, R11 ;  /* 0x0000001fff0b7819 */ /* 0x000fe4000001140b */
[----:B------:R-:W-:Y:S02]  /*25cd0*/  ISETP.GE.AND P1, PT, R15, c[0x0][0x3c8], PT ;  /* 0x0000f2000f007a0c */ /* 0x000fe40003f26270 */
[----:B------:R-:W-:Y:S02]  /*25ce0*/  IADD3 R16, R251, 0x20, RZ ;  /* 0x00000020fb107810 */ /* 0x000fe40007ffe0ff */
[----:B------:R-:W-:Y:S02]  /*25cf0*/  ISETP.GE.AND P0, PT, R13, c[0x0][0x3c8], PT ;  /* 0x0000f2000d007a0c */ /* 0x000fe40003f06270 */
[----:B------:R-:W-:Y:S02]  /*25d00*/  SHF.R.S32.HI R16, RZ, 0x1f, R16 ;  /* 0x0000001fff107819 */ /* 0x000fe40000011410 */
[----:B------:R-:W-:-:S04]  /*25d10*/  IADD3 R18, R251, 0x28, RZ ;  /* 0x00000028fb127810 */ /* 0x000fc80007ffe0ff */
[----:B------:R-:W-:Y:S02]  /*25d20*/  SHF.R.S32.HI R18, RZ, 0x1f, R18 ;  /* 0x0000001fff127819 */ /* 0x000fe40000011412 */
[----:B-1----:R-:W-:-:S04]  /*25d30*/  @!P5 LEA R2, P6, R10, R0, 0x2 ;  /* 0x000000000a02d211 */ /* 0x002fc800078c10ff */
[----:B------:R-:W-:Y:S02]  /*25d40*/  @!P5 LEA.HI.X R3, R10, R4, R11, 0x2, P6 ;  /* 0x000000040a03d211 */ /* 0x000fe400030f140b */
[CC--:B------:R-:W-:Y:S02]  /*25d50*/  @!P3 LEA R10, P6, R14.reuse, R0.reuse, 0x2 ;  /* 0x000000000e0ab211 */ /* 0x0c0fe400078c10ff */
[----:B--2---:R-:W-:Y:S01]  /*25d60*/  @!P2 LEA R8, P4, R17, R0, 0x2 ;  /* 0x000000001108a211 */ /* 0x004fe200078810ff */
[----:B------:R1:W-:Y:S01]  /*25d70*/  @!P5 ST.E.64 [R2.64], R42 ;  /* 0x0000002a0200d985 */ /* 0x0003e2000c101b08 */
[----:B------:R-:W-:Y:S02]  /*25d80*/  @!P3 LEA.HI.X R11, R14, R4, R16, 0x2, P6 ;  /* 0x000000040e0bb211 */ /* 0x000fe400030f1410 */
[C---:B------:R-:W-:Y:S02]  /*25d90*/  IADD3 R16, R251.reuse, 0x30, RZ ;  /* 0x00000030fb107810 */ /* 0x040fe40007ffe0ff */
[----:B------:R-:W-:Y:S01]  /*25da0*/  IADD3 R14, R251, 0x38, RZ ;  /* 0x00000038fb0e7810 */ /* 0x000fe20007ffe0ff */
[----:B------:R2:W-:Y:S01]  /*25db0*/  @!P3 ST.E.64 [R10.64], R56 ;  /* 0x000000380a00b985 */ /* 0x0005e2000c101b08 */
[----:B------:R-:W-:-:S02]  /*25dc0*/  @!P1 LEA R6, P5, R15, R0, 0x2 ;  /* 0x000000000f069211 */ /* 0x000fc400078a10ff */
[----:B------:R-:W-:Y:S02]  /*25dd0*/  SHF.R.S32.HI R16, RZ, 0x1f, R16 ;  /* 0x0000001fff107819 */ /* 0x000fe40000011410 */
[-C--:B------:R-:W-:Y:S02]  /*25de0*/  @!P2 LEA.HI.X R9, R17, R4.reuse, R18, 0x2, P4 ;  /* 0x000000041109a211 */ /* 0x080fe400020f1412 */
[----:B------:R-:W-:Y:S02]  /*25df0*/  SHF.R.S32.HI R14, RZ, 0x1f, R14 ;  /* 0x0000001fff0e7819 */ /* 0x000fe4000001140e */
[----:B------:R-:W-:Y:S01]  /*25e00*/  @!P1 LEA.HI.X R7, R15, R4, R16, 0x2, P5 ;  /* 0x000000040f079211 */ /* 0x000fe200028f1410 */
[----:B------:R2:W-:Y:S04]  /*25e10*/  @!P2 ST.E.64 [R8.64], R50 ;  /* 0x000000320800a985 */ /* 0x0005e8000c101b08 */
[----:B------:R2:W-:Y:S01]  /*25e20*/  @!P1 ST.E.64 [R6.64], R44 ;  /* 0x0000002c06009985 */ /* 0x0005e2000c101b08 */
[----:B-1----:R-:W-:-:S04]  /*25e30*/  @!P0 LEA R2, P4, R13, R0, 0x2 ;  /* 0x000000000d028211 */ /* 0x002fc800078810ff */
[----:B------:R-:W-:-:S05]  /*25e40*/  @!P0 LEA.HI.X R3, R13, R4, R14, 0x2, P4 ;  /* 0x000000040d038211 */ /* 0x000fca00020f140e */
[----:B------:R2:W-:Y:S04]  /*25e50*/  @!P0 ST.E.64 [R2.64], R26 ;  /* 0x0000001a02008985 */ /* 0x0005e8000c101b08 */
.L_x_1170:
[----:B------:R-:W-:Y:S05]  /*25e60*/  BSYNC B0 ;  /* 0x0000000000007941 */ /* 0x000fea0003800000 */
.L_x_1169:
[----:B------:R-:W-:Y:S05]  /*25e70*/  BRA.DIV ~URZ, `(.L_x_1171) ;  /* 0x000064927f007947 */ /* 0x000fea000b800000 */
[----:B--2---:R2:W3:Y:S04]  /*25e80*/  SHFL.IDX PT, R4, R5, 0x3, 0x1c1f ;  /* 0x007c1f0005047f89 */ /* 0x0044e800000e0000 */
[----:B-1----:R2:W1:Y:S02]  /*25e90*/  SHFL.IDX PT, R0, R12, 0x3, 0x1c1f ;  /* 0x007c1f000c007f89 */ /* 0x00246400000e0000 */
.L_x_1277:
[----:B------:R-:W-:-:S13]  /*25ea0*/  LOP3.LUT P0, RZ, R207, 0x2, RZ, 0xc0, !PT ;  /* 0x00000002cfff7812 */ /* 0x000fda000780c0ff */
[----:B------:R-:W-:Y:S05]  /*25eb0*/  @P0 BRA `(.L_x_1159) ;  /* 0x00000f7000000947 */ /* 0x000fea0003800000 */
[C---:B------:R-:W-:Y:S02]  /*25ec0*/  ISETP.GE.AND P0, PT, R251.reuse, c[0x0][0x3c8], PT ;  /* 0x0000f200fb007a0c */ /* 0x040fe40003f06270 */
[C---:B------:R-:W-:Y:S02]  /*25ed0*/  IADD3 R10, R251.reuse, 0x8, RZ ;  /* 0x00000008fb0a7810 */ /* 0x040fe40007ffe0ff */
[----:B--2---:R-:W-:Y:S02]  /*25ee0*/  SHF.R.S32.HI R5, RZ, 0x1f, R251 ;  /* 0x0000001fff057819 */ /* 0x004fe400000114fb */
[----:B------:R-:W-:Y:S02]  /*25ef0*/  ISETP.GE.AND P5, PT, R10, c[0x0][0x3c8], PT ;  /* 0x0000f2000a007a0c */ /* 0x000fe40003fa6270 */
[C---:B---34-:R-:W-:Y:S02]  /*25f00*/  IADD3 R12, R251.reuse, 0x18, RZ ;  /* 0x00000018fb0c7810 */ /* 0x058fe40007ffe0ff */
[----:B------:R-:W-:-:S02]  /*25f10*/  IADD3 R8, R251, 0x10, RZ ;  /* 0x00000010fb087810 */ /* 0x000fc40007ffe0ff */
[C---:B------:R-:W-:Y:S02]  /*25f20*/  IADD3 R11, R251.reuse, 0x8, RZ ;  /* 0x00000008fb0b7810 */ /* 0x040fe40007ffe0ff */
[C---:B-1----:R-:W-:Y:S02]  /*25f30*/  @!P0 LEA R2, P1, R251.reuse, R0, 0x2 ;  /* 0x00000000fb028211 */ /* 0x042fe400078210ff */
[----:B------:R-:W-:Y:S02]  /*25f40*/  ISETP.GE.AND P3, PT, R12, c[0x0][0x3c8], PT ;  /* 0x0000f2000c007a0c */ /* 0x000fe40003f66270 */
[----:B------:R-:W-:Y:S02]  /*25f50*/  @!P0 LEA.HI.X R3, R251, R4, R5, 0x2, P1 ;  /* 0x00000004fb038211 */ /* 0x000fe400008f1405 */
[----:B------:R-:W-:Y:S02]  /*25f60*/  ISETP.GE.AND P4, PT, R8, c[0x0][0x3c8], PT ;  /* 0x0000f20008007a0c */ /* 0x000fe40003f86270 */
[----:B------:R-:W-:Y:S01]  /*25f70*/  SHF.R.S32.HI R11, RZ, 0x1f, R11 ;  /* 0x0000001fff0b7819 */ /* 0x000fe2000001140b */
[----:B------:R1:W-:Y:S01]  /*25f80*/  @!P0 ST.E.64 [R2.64], R30 ;  /* 0x0000001e02008985 */ /* 0x0003e2000c101b08 */
[----:B------:R-:W-:-:S02]  /*25f90*/  @!P5 LEA R6, P0, R10, R0, 0x2 ;  /* 0x000000000a06d211 */ /* 0x000fc400078010ff */
[C---:B------:R-:W-:Y:S02]  /*25fa0*/  IADD3 R9, R251.reuse, 0x10, RZ ;  /* 0x00000010fb097810 */ /* 0x040fe40007ffe0ff */
[----:B------:R-:W-:Y:S02]  /*25fb0*/  @!P5 LEA.HI.X R7, R10, R4, R11, 0x2, P0 ;  /* 0x000000040a07d211 */ /* 0x000fe400000f140b */
[----:B------:R-:W-:Y:S02]  /*25fc0*/  SHF.R.S32.HI R9, RZ, 0x1f, R9 ;  /* 0x0000001fff097819 */ /* 0x000fe40000011409 */
[C---:B------:R-:W-:Y:S01]  /*25fd0*/  IADD3 R15, R251.reuse, 0x20, RZ ;  /* 0x00000020fb0f7810 */ /* 0x040fe20007ffe0ff */
[----:B------:R-:W-:Y:S01]  /*25fe0*/  @!P5 ST.E.64 [R6.64], R36 ;  /* 0x000000240600d985 */ /* 0x000fe2000c101b08 */
[----:B------:R-:W-:Y:S02]  /*25ff0*/  @!P3 LEA R10, P5, R12, R0, 0x2 ;  /* 0x000000000c0ab211 */ /* 0x000fe400078a10ff */
[----:B------:R-:W-:-:S02]  /*26000*/  IADD3 R13, R251, 0x28, RZ ;  /* 0x00000028fb0d7810 */ /* 0x000fc40007ffe0ff */
[----:B------:R-:W-:Y:S02]  /*26010*/  IADD3 R5, R251, 0x30, RZ ;  /* 0x00000030fb057810 */ /* 0x000fe40007ffe0ff */
[----:B------:R-:W-:Y:S02]  /*26020*/  ISETP.GE.AND P2, PT, R15, c[0x0][0x3c8], PT ;  /* 0x0000f2000f007a0c */ /* 0x000fe40003f46270 */
[----:B------:R-:W-:Y:S02]  /*26030*/  ISETP.GE.AND P1, PT, R13, c[0x0][0x3c8], PT ;  /* 0x0000f2000d007a0c */ /* 0x000fe40003f26270 */
[----:B------:R-:W-:Y:S02]  /*26040*/  IADD3 R14, R251, 0x18, RZ ;  /* 0x00000018fb0e7810 */ /* 0x000fe40007ffe0ff */
[----:B------:R-:W-:Y:S02]  /*26050*/  ISETP.GE.AND P0, PT, R5, c[0x0][0x3c8], PT ;  /* 0x0000f20005007a0c */ /* 0x000fe40003f06270 */
[----:B------:R-:W-:-:S02]  /*26060*/  SHF.R.S32.HI R14, RZ, 0x1f, R14 ;  /* 0x0000001fff0e7819 */ /* 0x000fc4000001140e */
[----:B------:R-:W-:Y:S02]  /*26070*/  IADD3 R16, R251, 0x20, RZ ;  /* 0x00000020fb107810 */ /* 0x000fe40007ffe0ff */
[C---:B-1----:R-:W-:Y:S02]  /*26080*/  @!P4 LEA R2, P6, R8.reuse, R0, 0x2 ;  /* 0x000000000802c211 */ /* 0x042fe400078c10ff */
[----:B------:R-:W-:Y:S02]  /*26090*/  SHF.R.S32.HI R16, RZ, 0x1f, R16 ;  /* 0x0000001fff107819 */ /* 0x000fe40000011410 */
[----:B------:R-:W-:Y:S02]  /*260a0*/  @!P4 LEA.HI.X R3, R8, R4, R9, 0x2, P6 ;  /* 0x000000040803c211 */ /* 0x000fe400030f1409 */
[----:B------:R-:W-:-:S03]  /*260b0*/  @!P2 LEA R8, P6, R15, R0, 0x2 ;  /* 0x000000000f08a211 */ /* 0x000fc600078c10ff */
[----:B------:R1:W-:Y:S01]  /*260c0*/  @!P4 ST.E.64 [R2.64], R40 ;  /* 0x000000280200c985 */ /* 0x0003e2000c101b08 */
[----:B------:R-:W-:Y:S02]  /*260d0*/  @!P2 LEA.HI.X R9, R15, R4, R16, 0x2, P6 ;  /* 0x000000040f09a211 */ /* 0x000fe400030f1410 */
[----:B-1----:R-:W-:Y:S02]  /*260e0*/  P2R R2, PR, RZ, 0x20 ;  /* 0x00000020ff027803 */ /* 0x002fe40000000000 */
[----:B------:R-:W-:Y:S02]  /*260f0*/  @!P1 LEA R6, P5, R13, R0, 0x2 ;  /* 0x000000000d069211 */ /* 0x000fe400078a10ff */
[----:B------:R-:W-:-:S04]  /*26100*/  ISETP.NE.AND P4, PT, R2, RZ, PT ;  /* 0x000000ff0200720c */ /* 0x000fc80003f85270 */
[----:B------:R-:W-:Y:S02]  /*26110*/  @!P3 LEA.HI.X R11, R12, R4, R14, 0x2, P4 ;  /* 0x000000040c0bb211 */ /* 0x000fe400020f140e */
[C---:B------:R-:W-:Y:S02]  /*26120*/  IADD3 R14, R251.reuse, 0x28, RZ ;  /* 0x00000028fb0e7810 */ /* 0x040fe40007ffe0ff */
[----:B------:R-:W-:Y:S01]  /*26130*/  IADD3 R12, R251, 0x30, RZ ;  /* 0x00000030fb0c7810 */ /* 0x000fe20007ffe0ff */
[----:B------:R1:W-:Y:S01]  /*26140*/  @!P3 ST.E.64 [R10.64], R58 ;  /* 0x0000003a0a00b985 */ /* 0x0003e2000c101b08 */
[----:B------:R-:W-:Y:S02]  /*26150*/  SHF.R.S32.HI R14, RZ, 0x1f, R14 ;  /* 0x0000001fff0e7819 */ /* 0x000fe4000001140e */
[----:B------:R-:W-:Y:S01]  /*26160*/  SHF.R.S32.HI R12, RZ, 0x1f, R12 ;  /* 0x0000001fff0c7819 */ /* 0x000fe2000001140c */
[----:B------:R1:W-:Y:S01]  /*26170*/  @!P2 ST.E.64 [R8.64], R54 ;  /* 0x000000360800a985 */ /* 0x0003e2000c101b08 */
[----:B------:R-:W-:-:S02]  /*26180*/  @!P0 LEA R2, P4, R5, R0, 0x2 ;  /* 0x0000000005028211 */ /* 0x000fc400078810ff */
[-C--:B------:R-:W-:Y:S02]  /*26190*/  @!P1 LEA.HI.X R7, R13, R4.reuse, R14, 0x2, P5 ;  /* 0x000000040d079211 */ /* 0x080fe400028f140e */
[----:B------:R-:W-:Y:S02]  /*261a0*/  @!P0 LEA.HI.X R3, R5, R4, R12, 0x2, P4 ;  /* 0x0000000405038211 */ /* 0x000fe400020f140c */
[----:B------:R-:W-:Y:S01]  /*261b0*/  IADD3 R5, R251, 0x38, RZ ;  /* 0x00000038fb057810 */ /* 0x000fe20007ffe0ff */
[----:B------:R1:W-:Y:S04]  /*261c0*/  @!P1 ST.E.64 [R6.64], R46 ;  /* 0x0000002e06009985 */ /* 0x0003e8000c101b08 */
[----:B------:R1:W-:Y:S01]  /*261d0*/  @!P0 ST.E.64 [R2.64], R32 ;  /* 0x0000002002008985 */ /* 0x0003e2000c101b08 */
[----:B------:R-:W-:-:S13]  /*261e0*/  ISETP.GE.AND P0, PT, R5, c[0x0][0x3c8], PT ;  /* 0x0000f20005007a0c */ /* 0x000fda0003f06270 */
[----:B------:R-:W-:Y:S05]  /*261f0*/  @P0 BRA `(.L_x_1159) ;  /* 0x00000c3000000947 */ /* 0x000fea0003800000 */
[----:B------:R-:W-:Y:S02]  /*26200*/  IADD3 R12, R251, 0x38, RZ ;  /* 0x00000038fb0c7810 */ /* 0x000fe40007ffe0ff */
[----:B-1----:R-:W-:Y:S02]  /*26210*/  LEA R2, P0, R5, R0, 0x2 ;  /* 0x0000000005027211 */ /* 0x002fe400078010ff */
[----:B------:R-:W-:-:S04]  /*26220*/  SHF.R.S32.HI R12, RZ, 0x1f, R12 ;  /* 0x0000001fff0c7819 */ /* 0x000fc8000001140c */
[----:B------:R-:W-:-:S05]  /*26230*/  LEA.HI.X R3, R5, R4, R12, 0x2, P0 ;  /* 0x0000000405037211 */ /* 0x000fca00000f140c */
[----:B------:R1:W-:Y:S01]  /*26240*/  ST.E.64 [R2.64], R28 ;  /* 0x0000001c02007985 */ /* 0x0003e2000c101b08 */
[----:B------:R-:W-:Y:S05]  /*26250*/  BRA `(.L_x_1159) ;  /* 0x00000bd000007947 */ /* 0x000fea0003800000 */
.L_x_1144:
[----:B------:R-:W3:Y:S04]  /*26260*/  LDL.LU R7, [R1+0x44] ;  /* 0x0000440001077983 */ /* 0x000ee80000300800 */
[----:B-1----:R-:W4:Y:S01]  /*26270*/  LDL R6, [R1+0x4c] ;  /* 0x00004c0001067983 */ /* 0x002f220000100800 */
[----:B------:R-:W-:Y:S01]  /*26280*/  ISETP.NE.U32.AND P0, PT, RZ, c[0x0][0x508], PT ;  /* 0x00014200ff007a0c */ /* 0x000fe20003f05070 */
[----:B------:R-:W-:Y:S01]  /*26290*/  IMAD.MOV.U32 R4, RZ, RZ, 0x4 ;  /* 0x00000004ff047424 */ /* 0x000fe200078e00ff */
[----:B------:R-:W-:Y:S01]  /*262a0*/  ISETP.NE.U32.AND P2, PT, RZ, c[0x0][0x500], PT ;  /* 0x00014000ff007a0c */ /* 0x000fe20003f45070 */
[----:B--2---:R-:W-:Y:S01]  /*262b0*/  IMAD.MOV.U32 R17, RZ, RZ, c[0x0][0x388] ;  /* 0x0000e200ff117624 */ /* 0x004fe200078e00ff */
[----:B------:R-:W-:Y:S01]  /*262c0*/  ISETP.NE.AND.EX P0, PT, RZ, c[0x0][0x50c], PT, P0 ;  /* 0x00014300ff007a0c */ /* 0x000fe20003f05300 */
[----:B------:R-:W-:Y:S01]  /*262d0*/  IMAD.MOV.U32 R0, RZ, RZ, RZ ;  /* 0x000000ffff007224 */ /* 0x000fe200078e00ff */
[----:B------:R-:W-:Y:S01]  /*262e0*/  ISETP.NE.AND.EX P2, PT, RZ, c[0x0][0x504], PT, P2 ;  /* 0x00014100ff007a0c */ /* 0x000fe20003f45320 */
[----:B----4-:R-:W-:-:S10]  /*262f0*/  IMAD.WIDE R2, R6, R4, c[0x0][0x500] ;  /* 0x0001400006027625 */ /* 0x010fd400078e0204 */
[----:B------:R-:W-:Y:S02]  /*26300*/  @P0 IMAD.WIDE R4, R6, R4, c[0x0][0x508] ;  /* 0x0001420006040625 */ /* 0x000fe400078e0204 */
[----:B------:R1:W5:Y:S04]  /*26310*/  @P2 LDG.E R0, [R2.64] ;  /* 0x0000000802002981 */ /* 0x000368000c1e1900 */
[----:B------:R1:W5:Y:S01]  /*26320*/  @P0 LDG.E R17, [R4.64] ;  /* 0x0000000804110981 */ /* 0x000362000c1e1900 */
[----:B---3--:R-:W-:-:S04]  /*26330*/  ISETP.NE.AND P1, PT, R7, RZ, PT ;  /* 0x000000ff0700720c */ /* 0x008fc80003f25270 */
[----:B------:R-:W-:Y:S01]  /*26340*/  SEL R19, R7, c[0x0][0x3d4], P1 ;  /* 0x0000f50007137a07 */ /* 0x000fe20000800000 */
[----:B------:R-:W-:Y:S05]  /*26350*/  @P0 BRA `(.L_x_1172) ;  /* 0x0000004000000947 */ /* 0x000fea0003800000 */
[----:B------:R-:W-:Y:S05]  /*26360*/  @!P2 BRA `(.L_x_1172) ;  /* 0x000000300000a947 */ /* 0x000fea0003800000 */
[----:B-1----:R1:W2:Y:S04]  /*26370*/  LDG.E R4, [R2.64] ;  /* 0x0000000802047981 */ /* 0x0022a8000c1e1900 */
[----:B-1----:R-:W2:Y:S02]  /*26380*/  LDG.E R2, [R2.64+0x4] ;  /* 0x0000040802027981 */ /* 0x002ea4000c1e1900 */
[----:B--2--5:R-:W-:Y:S02]  /*26390*/  IADD3 R17, -R4, R2, RZ ;  /* 0x0000000204117210 */ /* 0x024fe40007ffe1ff */
.L_x_1172:
[----:B-1----:R-:W2:Y:S01]  /*263a0*/  LDL.LU R3, [R1+0x48] ;  /* 0x0000480001037983 */ /* 0x002ea20000300800 */
[----:B------:R-:W-:Y:S01]  /*263b0*/  SHF.R.S32.HI R2, RZ, 0x1f, R6 ;  /* 0x0000001fff027819 */ /* 0x000fe20000011406 */
[----:B------:R-:W-:Y:S01]  /*263c0*/  BSSY B0, `(.L_x_1173) ;  /* 0x0000039000007945 */ /* 0x000fe20003800000 */
[----:B-----5:R-:W-:Y:S01]  /*263d0*/  SHF.R.S32.HI R18, RZ, 0x1f, R0 ;  /* 0x0000001fff127819 */ /* 0x020fe20000011400 */
[----:B------:R-:W1:Y:S01]  /*263e0*/  S2R R4, SR_TID.X ;  /* 0x0000000000047919 */ /* 0x000e620000002100 */
[----:B------:R-:W-:-:S02]  /*263f0*/  SEL R9, R6, RZ, !P2 ;  /* 0x000000ff06097207 */ /* 0x000fc40005000000 */
[----:B------:R-:W-:Y:S02]  /*26400*/  SEL R21, R2, RZ, !P2 ;  /* 0x000000ff02157207 */ /* 0x000fe40005000000 */
[----:B-1----:R-:W-:Y:S02]  /*26410*/  ISETP.GT.AND P0, PT, R4, 0x7f, PT ;  /* 0x0000007f0400780c */ /* 0x002fe40003f04270 */
        /* <DEDUP_REMOVED lines=51> */
.L_x_1174:
[----:B------:R-:W-:Y:S05]  /*26750*/  BSYNC B0 ;  /* 0x0000000000007941 */ /* 0x000fea0003800000 */
.L_x_1173:
[----:B------:R-:W-:-:S13]  /*26760*/  ISETP.GT.AND P0, PT, R19, 0x1, PT ;  /* 0x000000011300780c */ /* 0x000fda0003f04270 */
[----:B------:R-:W-:Y:S05]  /*26770*/  @P0 BRA `(.L_x_1159) ;  /* 0x000006b000000947 */ /* 0x000fea0003800000 */
[----:B-1----:R-:W2:Y:S04]  /*26780*/  LDL.LU R2, [R1+0x38] ;  /* 0x0000380001027983 */ /* 0x002ea80000300800 */
[----:B------:R-:W3:Y:S01]  /*26790*/  LDL R5, [R1+0x10] ;  /* 0x0000100001057983 */ /* 0x000ee20000100800 */
[----:B------:R-:W-:Y:S01]  /*267a0*/  IMAD R4, R18, c[0x0][0x3a0], RZ ;  /* 0x0000e80012047a24 */ /* 0x000fe200078e02ff */
[----:B------:R-:W-:Y:S02]  /*267b0*/  ISETP.GE.AND P2, PT, R244, c[0x0][0x3c8], PT ;  /* 0x0000f200f4007a0c */ /* 0x000fe40003f46270 */
[----:B------:R-:W1:Y:S02]  /*267c0*/  S2R R12, SR_TID.X ;  /* 0x00000000000c7919 */ /* 0x000e640000002100 */
[----:B-1----:R-:W-:-:S04]  /*267d0*/  SHF.R.S32.HI R10, RZ, 0x1f, R12 ;  /* 0x0000001fff0a7819 */ /* 0x002fc8000001140c */
[----:B------:R-:W-:-:S04]  /*267e0*/  LEA.HI R10, R10, R12, RZ, 0x3 ;  /* 0x0000000c0a0a7211 */ /* 0x000fc800078f18ff */
[----:B------:R-:W-:Y:S02]  /*267f0*/  SHF.R.S32.HI R10, RZ, 0x3, R10 ;  /* 0x00000003ff0a7819 */ /* 0x000fe4000001140a */
[----:B--2---:R-:W-:Y:S02]  /*26800*/  MOV R11, R2 ;  /* 0x00000002000b7202 */ /* 0x004fe40000000f00 */
[----:B------:R-:W-:-:S04]  /*26810*/  MOV R2, c[0x0][0x4e8] ;  /* 0x00013a0000027a02 */ /* 0x000fc80000000f00 */
[----:B------:R-:W-:Y:S01]  /*26820*/  ISETP.NE.AND P0, PT, R2, 0x1, PT ;  /* 0x000000010200780c */ /* 0x000fe20003f05270 */
[----:B------:R-:W-:-:S04]  /*26830*/  IMAD.WIDE.U32 R2, R0, c[0x0][0x3a0], RZ ;  /* 0x0000e80000027a25 */ /* 0x000fc800078e00ff */
[----:B------:R-:W-:Y:S01]  /*26840*/  IMAD R0, R0, c[0x0][0x3a4], R4 ;  /* 0x0000e90000007a24 */ /* 0x000fe200078e0204 */
[----:B---3--:R-:W-:Y:S01]  /*26850*/  IADD3 R4, R5, R11, RZ ;  /* 0x0000000b05047210 */ /* 0x008fe20007ffe0ff */
[----:B------:R-:W-:-:S03]  /*26860*/  IMAD R5, R21, c[0x0][0x3f0], RZ ;  /* 0x0000fc0015057a24 */ /* 0x000fc600078e02ff */
[----:B------:R-:W-:Y:S01]  /*26870*/  IADD3 R3, R3, R0, RZ ;  /* 0x0000000003037210 */ /* 0x000fe20007ffe0ff */
[----:B------:R-:W-:Y:S02]  /*26880*/  IMAD.MOV.U32 R0, RZ, RZ, R4 ;  /* 0x000000ffff007224 */ /* 0x000fe400078e0004 */
[----:B------:R-:W-:-:S04]  /*26890*/  @P0 IMAD.HI.U32 R6, R4, c[0x0][0x4ec], RZ ;  /* 0x00013b0004060a27 */ /* 0x000fc800078e00ff */
[----:B------:R-:W-:Y:S01]  /*268a0*/  IMAD.WIDE.U32 R2, R8, c[0x0][0x3e8], R2 ;  /* 0x0000fa0008027a25 */ /* 0x000fe200078e0002 */
[----:B------:R-:W-:-:S03]  /*268b0*/  @P0 SHF.R.U32.HI R0, RZ, c[0x0][0x4f0], R6 ;  /* 0x00013c00ff000a19 */ /* 0x000fc60000011606 */
[----:B------:R-:W-:Y:S01]  /*268c0*/  IMAD R3, R8, c[0x0][0x3ec], R3 ;  /* 0x0000fb0008037a24 */ /* 0x000fe200078e0203 */
[----:B------:R-:W-:Y:S01]  /*268d0*/  SHF.R.S32.HI R6, RZ, 0x1f, R0 ;  /* 0x0000001fff067819 */ /* 0x000fe20000011400 */
[C---:B------:R-:W-:Y:S01]  /*268e0*/  IMAD R7, R9.reuse, c[0x0][0x3f4], R5 ;  /* 0x0000fd0009077a24 */ /* 0x040fe200078e0205 */
[----:B------:R-:W-:Y:S01]  /*268f0*/  IADD3 R5, -R0, RZ, RZ ;  /* 0x000000ff00057210 */ /* 0x000fe20007ffe1ff */
[----:B------:R-:W-:-:S04]  /*26900*/  IMAD.WIDE.U32 R2, R9, c[0x0][0x3f0], R2 ;  /* 0x0000fc0009027a25 */ /* 0x000fc800078e0002 */
[----:B------:R-:W-:Y:S01]  /*26910*/  IMAD R6, R6, c[0x0][0x3e0], RZ ;  /* 0x0000f80006067a24 */ /* 0x000fe200078e02ff */
[----:B------:R-:W-:Y:S01]  /*26920*/  IADD3 R3, R3, R7, RZ ;  /* 0x0000000703037210 */ /* 0x000fe20007ffe0ff */
[----:B------:R-:W-:Y:S02]  /*26930*/  IMAD R4, R5, c[0x0][0x4e8], R4 ;  /* 0x00013a0005047a24 */ /* 0x000fe400078e0204 */
[C---:B------:R-:W-:Y:S02]  /*26940*/  IMAD R6, R0.reuse, c[0x0][0x3e4], R6 ;  /* 0x0000f90000067a24 */ /* 0x040fe400078e0206 */
[----:B------:R-:W-:Y:S01]  /*26950*/  IMAD.WIDE.U32 R2, R0, c[0x0][0x3e0], R2 ;  /* 0x0000f80000027a25 */ /* 0x000fe200078e0002 */
[----:B------:R-:W-:-:S03]  /*26960*/  SHF.R.S32.HI R0, RZ, 0x1f, R4 ;  /* 0x0000001fff007819 */ /* 0x000fc60000011404 */
[----:B------:R-:W-:Y:S02]  /*26970*/  IMAD.IADD R3, R3, 0x1, R6 ;  /* 0x0000000103037824 */ /* 0x000fe400078e0206 */
[----:B------:R-:W-:Y:S02]  /*26980*/  IMAD R0, R0, c[0x0][0x3d8], RZ ;  /* 0x0000f60000007a24 */ /* 0x000fe400078e02ff */
[----:B------:R-:W-:-:S04]  /*26990*/  IMAD.WIDE.U32 R2, R4, c[0x0][0x3d8], R2 ;  /* 0x0000f60004027a25 */ /* 0x000fc800078e0002 */
[----:B------:R-:W-:Y:S01]  /*269a0*/  IMAD R4, R4, c[0x0][0x3dc], R0 ;  /* 0x0000f70004047a24 */ /* 0x000fe200078e0200 */
[----:B------:R-:W-:Y:S02]  /*269b0*/  LEA R6, P0, R2, c[0x0][0x380], 0x1 ;  /* 0x0000e00002067a11 */ /* 0x000fe400078008ff */
[----:B------:R-:W-:Y:S02]  /*269c0*/  IADD3 R0, R10, R11, RZ ;  /* 0x0000000b0a007210 */ /* 0x000fe40007ffe0ff */
[----:B------:R-:W-:-:S04]  /*269d0*/  IADD3 R4, R3, R4, RZ ;  /* 0x0000000403047210 */ /* 0x000fc80007ffe0ff */
[----:B------:R-:W-:Y:S01]  /*269e0*/  LEA.HI.X R5, R2, c[0x0][0x384], R4, 0x1, P0 ;  /* 0x0000e10002057a11 */ /* 0x000fe200000f0c04 */
[----:B------:R-:W-:Y:S05]  /*269f0*/  BRA.DIV ~URZ, `(.L_x_1175) ;  /* 0x000059e27f007947 */ /* 0x000fea000b800000 */
[----:B------:R1:W2:Y:S02]  /*26a00*/  SHFL.IDX PT, R7, R5, RZ, 0x181f ;  /* 0x00181fff05077589 */ /* 0x0002a400000e0000 */
.L_x_1278:
[----:B------:R-:W-:Y:S05]  /*26a10*/  BRA.DIV ~URZ, `(.L_x_1176) ;  /* 0x00005a327f007947 */ /* 0x000fea000b800000 */
[----:B------:R3:W4:Y:S02]  /*26a20*/  SHFL.IDX PT, R2, R6, RZ, 0x181f ;  /* 0x00181fff06027589 */ /* 0x00072400000e0000 */
.L_x_1279:
        /* <DEDUP_REMOVED lines=8> */
.L_x_1280:
[----:B------:R-:W-:-:S04]  /*26ab0*/  IADD3 R3, R0, 0x10, RZ ;  /* 0x0000001000037810 */ /* 0x000fc80007ffe0ff */
[----:B------:R-:W-:-:S13]  /*26ac0*/  ISETP.GE.OR P0, PT, R3, R4, P2 ;  /* 0x000000040300720c */ /* 0x000fda0001706670 */
[----:B--2---:R-:W-:-:S04]  /*26ad0*/  @!P0 LEA R2, P1, R244, R2, 0x1 ;  /* 0x00000002f4028211 */ /* 0x004fc800078208ff */
[----:B-1----:R-:W-:-:S05]  /*26ae0*/  @!P0 LEA.HI.X R3, R244, R7, R245, 0x1, P1 ;  /* 0x00000007f4038211 */ /* 0x002fca00008f0cf5 */
[----:B------:R1:W-:Y:S01]  /*26af0*/  @!P0 ST.E.128 [R2.64], RZ ;  /* 0x000000ff02008985 */ /* 0x0003e2000c101d08 */
[----:B------:R-:W-:Y:S05]  /*26b00*/  BRA.DIV ~URZ, `(.L_x_1178) ;  /* 0x00005a827f007947 */ /* 0x000fea000b800000 */
[----:B------:R2:W1:Y:S02]  /*26b10*/  SHFL.IDX PT, R7, R5, 0x2, 0x181f ;  /* 0x00581f0005077f89 */ /* 0x00046400000e0000 */
.L_x_1281:
[----:B------:R-:W-:Y:S05]  /*26b20*/  BRA.DIV ~URZ, `(.L_x_1179) ;  /* 0x00005ad27f007947 */ /* 0x000fea000b800000 */
[----:B-1----:R1:W2:Y:S02]  /*26b30*/  SHFL.IDX PT, R2, R6, 0x2, 0x181f ;  /* 0x00581f0006027f89 */ /* 0x0022a400000e0000 */
.L_x_1282:
        /* <DEDUP_REMOVED lines=8> */
.L_x_1283:
[----:B------:R-:W-:-:S04]  /*26bc0*/  IADD3 R3, R0, 0x30, RZ ;  /* 0x0000003000037810 */ /* 0x000fc80007ffe0ff */
[----:B------:R-:W-:-:S13]  /*26bd0*/  ISETP.GE.OR P0, PT, R3, R4, P2 ;  /* 0x000000040300720c */ /* 0x000fda0001706670 */
[----:B--2---:R-:W-:-:S04]  /*26be0*/  @!P0 LEA R2, P1, R244, R2, 0x1 ;  /* 0x00000002f4028211 */ /* 0x004fc800078208ff */
[----:B------:R-:W-:-:S05]  /*26bf0*/  @!P0 LEA.HI.X R3, R244, R7, R245, 0x1, P1 ;  /* 0x00000007f4038211 */ /* 0x000fca00008f0cf5 */
[----:B------:R2:W-:Y:S01]  /*26c00*/  @!P0 ST.E.128 [R2.64], RZ ;  /* 0x000000ff02008985 */ /* 0x0005e2000c101d08 */
[----:B------:R-:W-:Y:S05]  /*26c10*/  BRA.DIV ~URZ, `(.L_x_1181) ;  /* 0x00005b227f007947 */ /* 0x000fea000b800000 */
[----:B------:R1:W2:Y:S02]  /*26c20*/  SHFL.IDX PT, R7, R5, 0x4, 0x181f ;  /* 0x00981f0005077f89 */ /* 0x0002a400000e0000 */
.L_x_1284:
[----:B------:R-:W-:Y:S05]  /*26c30*/  BRA.DIV ~URZ, `(.L_x_1182) ;  /* 0x00005b727f007947 */ /* 0x000fea000b800000 */
[----:B--2---:R2:W1:Y:S02]  /*26c40*/  SHFL.IDX PT, R2, R6, 0x4, 0x181f ;  /* 0x00981f0006027f89 */ /* 0x00446400000e0000 */
.L_x_1285:
        /* <DEDUP_REMOVED lines=8> */
.L_x_1286:
[----:B------:R-:W-:-:S04]  /*26cd0*/  IADD3 R3, R0, 0x50, RZ ;  /* 0x0000005000037810 */ /* 0x000fc80007ffe0ff */
[----:B------:R-:W-:-:S13]  /*26ce0*/  ISETP.GE.OR P0, PT, R3, R4, P2 ;  /* 0x000000040300720c */ /* 0x000fda0001706670 */
[----:B---3--:R-:W-:-:S04]  /*26cf0*/  @!P0 LEA R2, P1, R244, R2, 0x1 ;  /* 0x00000002f4028211 */ /* 0x008fc800078208ff */
[----:B--2---:R-:W-:-:S05]  /*26d00*/  @!P0 LEA.HI.X R3, R244, R7, R245, 0x1, P1 ;  /* 0x00000007f4038211 */ /* 0x004fca00008f0cf5 */
[----:B------:R2:W-:Y:S01]  /*26d10*/  @!P0 ST.E.128 [R2.64], RZ ;  /* 0x000000ff02008985 */ /* 0x0005e2000c101d08 */
[----:B------:R-:W-:Y:S05]  /*26d20*/  BRA.DIV ~URZ, `(.L_x_1184) ;  /* 0x00005bc27f007947 */ /* 0x000fea000b800000 */
[----:B------:R3:W1:Y:S02]  /*26d30*/  SHFL.IDX PT, R7, R5, 0x6, 0x181f ;  /* 0x00d81f0005077f89 */ /* 0x00066400000e0000 */
.L_x_1287:
[----:B------:R-:W-:Y:S05]  /*26d40*/  BRA.DIV ~URZ, `(.L_x_1185) ;  /* 0x00005c127f007947 */ /* 0x000fea000b800000 */
[----:B--2---:R2:W3:Y:S02]  /*26d50*/  SHFL.IDX PT, R2, R6, 0x6, 0x181f ;  /* 0x00d81f0006027f89 */ /* 0x0044e400000e0000 */
.L_x_1288:
        /* <DEDUP_REMOVED lines=8> */
.L_x_1289:
[----:B------:R-:W-:-:S04]  /*26de0*/  IADD3 R0, R0, 0x70, RZ ;  /* 0x0000007000007810 */ /* 0x000fc80007ffe0ff */
[----:B------:R-:W-:-:S13]  /*26df0*/  ISETP.GE.OR P0, PT, R0, R4, P2 ;  /* 0x000000040000720c */ /* 0x000fda0001706670 */
[----:B----4-:R-:W-:-:S04]  /*26e00*/  @!P0 LEA R2, P1, R244, R2, 0x1 ;  /* 0x00000002f4028211 */ /* 0x010fc800078208ff */
[----:B---3--:R-:W-:-:S05]  /*26e10*/  @!P0 LEA.HI.X R3, R244, R5, R245, 0x1, P1 ;  /* 0x00000005f4038211 */ /* 0x008fca00008f0cf5 */
[----:B------:R3:W-:Y:S04]  /*26e20*/  @!P0 ST.E.128 [R2.64], RZ ;  /* 0x000000ff02008985 */ /* 0x0007e8000c101d08 */
.L_x_1159:
[----:B------:R-:W-:Y:S05]  /*26e30*/  BSYNC B1 ;  /* 0x0000000000017941 */ /* 0x000fea0003800000 */
.L_x_1143:
        /* <DEDUP_REMOVED lines=15> */
.L_x_1290:
[----:B------:R-:W-:Y:S05]  /*26f30*/  BRA.DIV ~URZ, `(.L_x_1189) ;  /* 0x00005bd27f007947 */ /* 0x000fea000b800000 */
[----:B------:R3:W4:Y:S02]  /*26f40*/  SHFL.IDX PT, R8, R53, 0x1, 0x1f ;  /* 0x00201f0035087f89 */ /* 0x00072400000e0000 */
.L_x_1291:
[----:B------:R-:W5:Y:S01]  /*26f50*/  LDL R0, [R1+0x4c] ;  /* 0x00004c0001007983 */ /* 0x000f620000100800 */
[----:B------:R-:W-:Y:S02]  /*26f60*/  IMAD.MOV.U32 R6, RZ, RZ, RZ ;  /* 0x000000ffff067224 */ /* 0x000fe400078e00ff */
[----:B-----5:R-:W-:-:S05]  /*26f70*/  IMAD.IADD R0, R0, 0x1, R12 ;  /* 0x0000000100007824 */ /* 0x020fca00078e020c */
[----:B------:R-:W-:-:S13]  /*26f80*/  ISETP.GE.OR P0, PT, R0, c[0x0][0x53c], !P6 ;  /* 0x00014f0000007a0c */ /* 0x000fda0007706670 */
[----:B------:R-:W-:Y:S01]  /*26f90*/  @!P0 MOV R2, 0x4 ;  /* 0x0000000400028802 */ /* 0x000fe20000000f00 */
[----:B------:R-:W-:-:S04]  /*26fa0*/  @!P0 IMAD.MOV.U32 R4, RZ, RZ, 0x4 ;  /* 0x00000004ff048424 */ /* 0x000fc800078e00ff */
        /* <DEDUP_REMOVED lines=13> */
.L_x_1292:
        /* <DEDUP_REMOVED lines=16> */
.L_x_1293:
[----:B---3--:R-:W-:Y:S01]  /*27180*/  IMAD R0, R0, c[0x0][0x538], RZ ;  /* 0x00014e0000007a24 */ /* 0x008fe200078e02ff */
[----:B------:R-:W-:Y:S04]  /*27190*/  BSSY B1, `(.L_x_1192) ;  /* 0x00000ce000017945 */ /* 0x000fe80003800000 */
[----:B----4-:R-:W-:-:S04]  /*271a0*/  IADD3 R8, R0, R8, RZ ;  /* 0x0000000800087210 */ /* 0x010fc80007ffe0ff */
[----:B--2---:R-:W-:-:S13]  /*271b0*/  ISETP.GT.AND P0, PT, R8, R9, PT ;  /* 0x000000090800720c */ /* 0x004fda0003f04270 */
[----:B------:R-:W-:Y:S05]  /*271c0*/  @P0 BRA `(.L_x_1193) ;  /* 0x0000025000000947 */ /* 0x000fea0003800000 */
.L_x_1197:
        /* <DEDUP_REMOVED lines=8> */
[----:B-1----:R-:W-:Y:S02]  /*27250*/  @!P0 MOV R4, 0x4 ;  /* 0x0000000400048802 */ /* 0x002fe40000000f00 */
        /* <DEDUP_REMOVED lines=8> */
.L_x_1294:
        /* <DEDUP_REMOVED lines=16> */
.L_x_1295:
[----:B--2---:R-:W-:-:S05]  /*273e0*/  IMAD R0, R0, c[0x0][0x538], RZ ;  /* 0x00014e0000007a24 */ /* 0x004fca00078e02ff */
[----:B------:R-:W-:-:S04]  /*273f0*/  IADD3 R8, R0, R8, RZ ;  /* 0x0000000800087210 */ /* 0x000fc80007ffe0ff */
[----:B------:R-:W-:-:S13]  /*27400*/  ISETP.GT.AND P0, PT, R8, R9, PT ;  /* 0x000000090800720c */ /* 0x000fda0003f04270 */
[----:B-1----:R-:W-:Y:S05]  /*27410*/  @!P0 BRA `(.L_x_1197) ;  /* 0xfffffdb000008947 */ /* 0x002fea000383ffff */
.L_x_1193:
[----:B------:R-:W-:-:S05]  /*27420*/  IADD3 R8, -R0, R8, RZ ;  /* 0x0000000800087210 */ /* 0x000fca0007ffe1ff */
[----:B------:R-:W-:-:S05]  /*27430*/  IMAD R0, R4, c[0x0][0x538], R8 ;  /* 0x00014e0004007a24 */ /* 0x000fca00078e0208 */
[----:B------:R-:W-:Y:S01]  /*27440*/  ISETP.GT.AND P0, PT, R0, R9, PT ;  /* 0x000000090000720c */ /* 0x000fe20003f04270 */
[----:B------:R-:W-:-:S12]  /*27450*/  BRA.DIV ~URZ, `(.L_x_1198) ;  /* 0x00005b127f007947 */ /* 0x000fd8000b800000 */
[----:B------:R-:W-:-:S03]  /*27460*/  VOTE.ANY R5, PT, !P0 ;  /* 0x0000000000057806 */ /* 0x000fc600040e0100 */
.L_x_1296:
[----:B------:R-:W2:Y:S01]  /*27470*/  LDL.LU R2, [R1+0x4c] ;  /* 0x00004c0001027983 */ /* 0x000ea20000300800 */
[----:B------:R-:W2:Y:S02]  /*27480*/  POPC R0, R5 ;  /* 0x0000000500007309 */ /* 0x000ea40000000000 */
[----:B--2---:R-:W-:-:S05]  /*27490*/  IADD3 R2, R0, R2, RZ ;  /* 0x0000000200027210 */ /* 0x004fca0007ffe0ff */
[----:B------:R2:W-:Y:S01]  /*274a0*/  STL [R1+0x4c], R2 ;  /* 0x00004c0201007387 */ /* 0x0005e20000100800 */
[----:B------:R-:W-:Y:S05]  /*274b0*/  BRA.DIV ~URZ, `(.L_x_1199) ;  /* 0x00005b027f007947 */ /* 0x000fea000b800000 */
[----:B------:R3:W4:Y:S04]  /*274c0*/  SHFL.IDX PT, R6, R6, R0, 0x1f ;  /* 0x00001f0006067589 */ /* 0x00072800000e0000 */
[----:B------:R3:W1:Y:S02]  /*274d0*/  SHFL.IDX PT, R7, R7, R0, 0x1f ;  /* 0x00001f0007077589 */ /* 0x00066400000e0000 */
.L_x_1297:
[----:B------:R-:W-:Y:S01]  /*274e0*/  ISETP.NE.AND P0, PT, R5, RZ, PT ;  /* 0x000000ff0500720c */ /* 0x000fe20003f05270 */
[----:B------:R-:W-:-:S12]  /*274f0*/  BSSY B0, `(.L_x_1200) ;  /* 0x0000005000007945 */ /* 0x000fd80003800000 */
[----:B------:R-:W-:Y:S05]  /*27500*/  @!P0 BRA `(.L_x_1201) ;  /* 0x0000003000008947 */ /* 0x000fea0003800000 */
[----:B---3--:R-:W-:Y:S01]  /*27510*/  IADD3 R0, R0, -0x1, RZ ;  /* 0xffffffff00007810 */ /* 0x008fe20007ffe0ff */
[----:B------:R-:W-:Y:S05]  /*27520*/  BRA.DIV ~URZ, `(.L_x_1202) ;  /* 0x00005b627f007947 */ /* 0x000fea000b800000 */
[----:B------:R3:W2:Y:S02]  /*27530*/  SHFL.IDX PT, R10, R4, R0, 0x1f ;  /* 0x00001f00040a7589 */ /* 0x0006a400000e0000 */
.L_x_1201:
[----:B------:R-:W-:Y:S05]  /*27540*/  BSYNC B0 ;  /* 0x0000000000007941 */ /* 0x000fea0003800000 */
.L_x_1200:
        /* <DEDUP_REMOVED lines=68> */
.L_x_1204:
        /* <DEDUP_REMOVED lines=68> */
.L_x_1205:
[----:B------:R-:W-:Y:S05]  /*27dd0*/  BSYNC B0 ;  /* 0x0000000000007941 */ /* 0x000fea0003800000 */
.L_x_1203:
[----:B------:R-:W-:-:S04]  /*27de0*/  LOP3.LUT R2, RZ, R2, RZ, 0x33, !PT ;  /* 0x00000002ff027212 */ /* 0x000fc800078e33ff */
[----:B-1----:R-:W-:-:S05]  /*27df0*/  IADD3 R0, R2, R6, RZ ;  /* 0x0000000602007210 */ /* 0x002fca0007ffe0ff */
[----:B------:R1:W-:Y:S01]  /*27e00*/  STL [R1+0x44], R0 ;  /* 0x0000440001007387 */ /* 0x0003e20000100800 */
[----:B------:R-:W-:Y:S05]  /*27e10*/  BRA `(.L_x_1206) ;  /* 0x0000005000007947 */ /* 0x000fea0003800000 */
.L_x_1194:
[----:B------:R-:W-:Y:S01]  /*27e20*/  MOV R0, c[0x0][0x53c] ;  /* 0x00014f0000007a02 */ /* 0x000fe20000000f00 */
[----:B------:R2:W-:Y:S04]  /*27e30*/  STL [R1+0x40], R9 ;  /* 0x0000400901007387 */ /* 0x0005e80000100800 */
[----:B------:R2:W-:Y:S04]  /*27e40*/  STL [R1+0x44], RZ ;  /* 0x000044ff01007387 */ /* 0x0005e80000100800 */
[----:B------:R2:W-:Y:S04]  /*27e50*/  STL [R1+0x48], RZ ;  /* 0x000048ff01007387 */ /* 0x0005e80000100800 */
[----:B------:R2:W-:Y:S02]  /*27e60*/  STL [R1+0x4c], R0 ;  /* 0x00004c0001007387 */ /* 0x0005e40000100800 */
.L_x_1206:
[----:B------:R-:W-:Y:S05]  /*27e70*/  BSYNC B1 ;  /* 0x0000000000017941 */ /* 0x000fea0003800000 */
.L_x_1192:
        /* <DEDUP_REMOVED lines=9> */
.L_x_1187:
[----:B--2---:R-:W2:Y:S02]  /*27f10*/  LDL R0, [R1+0x4c] ;  /* 0x00004c0001007983 */ /* 0x004ea40000100800 */
[----:B--2---:R-:W-:-:S13]  /*27f20*/  ISETP.GE.AND P0, PT, R0, c[0x0][0x53c], PT ;  /* 0x00014f0000007a0c */ /* 0x004fda0003f06270 */
[----:B-1--4-:R-:W-:Y:S01]  /*27f30*/  @P0 CALL.REL.NOINC `(.L_x_1207) ;  /* 0x0000001000000944 */ /* 0x012fe20003c00000 */
[----:B------:R-:W-:Y:S05]  /*27f40*/  BRA `(.L_x_1208) ;  /* 0xfffd9f1000007947 */ /* 0x000fea000383ffff */
.L_x_1207:
[----:B------:R-:W-:Y:S05]  /*27f50*/  EXIT ;  /* 0x000000000000794d */ /* 0x000fea0003800000 */
.L_x_898:
[----:B------:R-:W-:Y:S01]  /*27f60*/  IMAD.MOV.U32 R0, RZ, RZ, R5 ;  /* 0x000000ffff007224 */ /* 0x000fe200078e0005 */
[----:B------:R-:W-:Y:S02]  /*27f70*/  MOV R2, 0x1 ;  /* 0x0000000100027802 */ /* 0x000fe40000000f00 */
[----:B------:R-:W-:Y:S02]  /*27f80*/  MOV R3, 0x27fa0 ;  /* 0x00027fa000037802 */ /* 0x000fe40000000f00 */
[----:B------:R-:W-:Y:S05]  /*27f90*/  CALL.REL.NOINC `($__internal_14_$__cuda_sm70_shflsync_up_p) ;  /* 0x0000522000007944 */ /* 0x000fea0003c00000 */
[----:B------:R-:W-:Y:S01]  /*27fa0*/  MOV R0, R4 ;  /* 0x0000000400007202 */ /* 0x000fe20000000f00 */
[----:B------:R-:W-:Y:S05]  /*27fb0*/  BRA `(.L_x_1209) ;  /* 0xfffd84a000007947 */ /* 0x000fea000383ffff */
.L_x_899:
[----:B------:R-:W-:Y:S01]  /*27fc0*/  IMAD.MOV.U32 R0, RZ, RZ, R5 ;  /* 0x000000ffff007224 */ /* 0x000fe200078e0005 */
[----:B------:R-:W-:Y:S02]  /*27fd0*/  MOV R2, 0x2 ;  /* 0x0000000200027802 */ /* 0x000fe40000000f00 */
[----:B------:R-:W-:Y:S02]  /*27fe0*/  MOV R3, 0x28000 ;  /* 0x0002800000037802 */ /* 0x000fe40000000f00 */
[----:B------:R-:W-:Y:S05]  /*27ff0*/  CALL.REL.NOINC `($__internal_14_$__cuda_sm70_shflsync_up_p) ;  /* 0x000051c000007944 */ /* 0x000fea0003c00000 */
[----:B------:R-:W-:Y:S01]  /*28000*/  SEL R0, R4, RZ, P4 ;  /* 0x000000ff04007207 */ /* 0x000fe20002000000 */
[----:B------:R-:W-:Y:S01]  /*28010*/  IMAD.MOV.U32 R2, RZ, RZ, 0x4 ;  /* 0x00000004ff027424 */ /* 0x000fe200078e00ff */
[----:B------:R-:W-:-:S03]  /*28020*/  MOV R3, 0x28050 ;  /* 0x0002805000037802 */ /* 0x000fc60000000f00 */
[----:B------:R-:W-:Y:S02]  /*28030*/  IMAD.IADD R0, R5, 0x1, R0 ;  /* 0x0000000105007824 */ /* 0x000fe400078e0200 */
        /* <DEDUP_REMOVED lines=13> */
[----:B------:R-:W-:Y:S02]  /*28110*/  MOV R71, 0x1f ;  /* 0x0000001f00477802 */ /* 0x000fe40000000f00 */
[----:B------:R-:W-:Y:S01]  /*28120*/  MOV R3, 0x28160 ;  /* 0x0002816000037802 */ /* 0x000fe20000000f00 */
[----:B------:R-:W-:-:S04]  /*28130*/  IMAD.IADD R4, R0, 0x1, R4 ;  /* 0x0000000100047824 */ /* 0x000fc800078e0204 */
[----:B------:R-:W-:Y:S02]  /*28140*/  IMAD.MOV.U32 R52, RZ, RZ, R4 ;  /* 0x000000ffff347224 */ /* 0x000fe400078e0004 */
[----:B------:R-:W-:Y:S05]  /*28150*/  CALL.REL.NOINC `($__internal_13_$__cuda_sm70_shflsync_idx_p) ;  /* 0x0000500000007944 */ /* 0x000fea0003c00000 */
[----:B------:R-:W-:Y:S01]  /*28160*/  MOV R0, R234 ;  /* 0x000000ea00007202 */ /* 0x000fe20000000f00 */
[----:B------:R-:W-:Y:S05]  /*28170*/  BRA `(.L_x_1210) ;  /* 0xfffd83e000007947 */ /* 0x000fea000383ffff */
.L_x_901:
[----:B------:R-:W-:Y:S02]  /*28180*/  SEL R0, RZ, 0x1, P0 ;  /* 0x00000001ff007807 */ /* 0x000fe40000000000 */
[----:B------:R-:W-:Y:S02]  /*28190*/  MOV R2, 0x281b0 ;  /* 0x000281b000027802 */ /* 0x000fe40000000f00 */
[----:B------:R-:W-:Y:S05]  /*281a0*/  CALL.REL.NOINC `($__internal_15_$__cuda_sm70_votesync_ballot) ;  /* 0x0000508000007944 */ /* 0x000fea0003c00000 */
[----:B------:R-:W-:Y:S01]  /*281b0*/  MOV R7, R0 ;  /* 0x0000000000077202 */ /* 0x000fe20000000f00 */
[----:B------:R-:W-:Y:S05]  /*281c0*/  BRA `(.L_x_1211) ;  /* 0xfffd842000007947 */ /* 0x000fea000383ffff */
.L_x_902:
[----:B------:R-:W-:Y:S01]  /*281d0*/  IMAD.MOV.U32 R52, RZ, RZ, R9 ;  /* 0x000000ffff347224 */ /* 0x000fe200078e0009 */
[----:B-1----:R-:W-:Y:S01]  /*281e0*/  MOV R2, R0 ;  /* 0x0000000000027202 */ /* 0x002fe20000000f00 */
[----:B------:R-:W-:Y:S01]  /*281f0*/  IMAD.MOV.U32 R71, RZ, RZ, 0x1f ;  /* 0x0000001fff477424 */ /* 0x000fe200078e00ff */
[----:B------:R-:W-:Y:S02]  /*28200*/  MOV R3, 0x28220 ;  /* 0x0002822000037802 */ /* 0x000fe40000000f00 */
[----:B------:R-:W-:Y:S05]  /*28210*/  CALL.REL.NOINC `($__internal_13_$__cuda_sm70_shflsync_idx_p) ;  /* 0x00004f4000007944 */ /* 0x000fea0003c00000 */
[----:B------:R-:W-:Y:S01]  /*28220*/  IMAD.MOV.U32 R12, RZ, RZ, R234 ;  /* 0x000000ffff0c7224 */ /* 0x000fe200078e00ea */
[----:B------:R-:W-:Y:S01]  /*28230*/  MOV R52, R8 ;  /* 0x0000000800347202 */ /* 0x000fe20000000f00 */
[----:B------:R-:W-:Y:S01]  /*28240*/  IMAD.MOV.U32 R5, RZ, RZ, RZ ;  /* 0x000000ffff057224 */ /* 0x000fe200078e00ff */
[----:B------:R-:W-:Y:S01]  /*28250*/  MOV R2, R0 ;  /* 0x0000000000027202 */ /* 0x000fe20000000f00 */
[----:B------:R-:W-:Y:S01]  /*28260*/  IMAD.MOV.U32 R71, RZ, RZ, 0x1f ;  /* 0x0000001fff477424 */ /* 0x000fe200078e00ff */
[----:B------:R-:W-:-:S02]  /*28270*/  MOV R3, 0x28290 ;  /* 0x0002829000037802 */ /* 0x000fc40000000f00 */
[----:B------:R-:W-:Y:S05]  /*28280*/  CALL.REL.NOINC `($__internal_13_$__cuda_sm70_shflsync_idx_p) ;  /* 0x00004ed000007944 */ /* 0x000fea0003c00000 */
[----:B------:R-:W-:Y:S01]  /*28290*/  MOV R9, R234 ;  /* 0x000000ea00097202 */ /* 0x000fe20000000f00 */
[----:B------:R-:W-:Y:S05]  /*282a0*/  BRA `(.L_x_1212) ;  /* 0xfffd83b000007947 */ /* 0x000fea000383ffff */
.L_x_905:
[----:B------:R-:W-:Y:S01]  /*282b0*/  IMAD.MOV.U32 R52, RZ, RZ, R4 ;  /* 0x000000ffff347224 */ /* 0x000fe200078e0004 */
[----:B-1----:R-:W-:Y:S01]  /*282c0*/  MOV R2, R0 ;  /* 0x0000000000027202 */ /* 0x002fe20000000f00 */
[----:B------:R-:W-:Y:S01]  /*282d0*/  IMAD.MOV.U32 R71, RZ, RZ, 0x1f ;  /* 0x0000001fff477424 */ /* 0x000fe200078e00ff */
[----:B------:R-:W-:-:S02]  /*282e0*/  MOV R3, 0x28300 ;  /* 0x0002830000037802 */ /* 0x000fc40000000f00 */
[----:B---34-:R-:W-:Y:S05]  /*282f0*/  CALL.REL.NOINC `($__internal_13_$__cuda_sm70_shflsync_idx_p) ;  /* 0x00004e6000007944 */ /* 0x018fea0003c00000 */
[----:B------:R-:W-:Y:S01]  /*28300*/  MOV R5, R234 ;  /* 0x000000ea00057202 */ /* 0x000fe20000000f00 */
[----:B------:R-:W-:Y:S05]  /*28310*/  BRA `(.L_x_904) ;  /* 0xfffd83a000007947 */ /* 0x000fea000383ffff */
.L_x_970:
[----:B------:R-:W-:Y:S01]  /*28320*/  IMAD.MOV.U32 R52, RZ, RZ, R5 ;  /* 0x000000ffff347224 */ /* 0x000fe200078e0005 */
[----:B------:R-:W-:Y:S01]  /*28330*/  MOV R2, RZ ;  /* 0x000000ff00027202 */ /* 0x000fe20000000f00 */
[----:B------:R-:W-:Y:S01]  /*28340*/  IMAD.MOV.U32 R71, RZ, RZ, 0x181f ;  /* 0x0000181fff477424 */ /* 0x000fe200078e00ff */
[----:B------:R-:W-:-:S02]  /*28350*/  MOV R3, 0x28370 ;  /* 0x0002837000037802 */ /* 0x000fc40000000f00 */
[----:B-----5:R-:W-:Y:S05]  /*28360*/  CALL.REL.NOINC `($__internal_13_$__cuda_sm70_shflsync_idx_p) ;  /* 0x00004df000007944 */ /* 0x020fea0003c00000 */
[----:B------:R-:W-:Y:S01]  /*28370*/  MOV R7, R234 ;  /* 0x000000ea00077202 */ /* 0x000fe20000000f00 */
[----:B------:R-:W-:Y:S05]  /*28380*/  BRA `(.L_x_1213) ;  /* 0xfffe0ba000007947 */ /* 0x000fea000383ffff */
.L_x_971:
[----:B------:R-:W-:Y:S01]  /*28390*/  IMAD.MOV.U32 R52, RZ, RZ, R6 ;  /* 0x000000ffff347224 */ /* 0x000fe200078e0006 */
[----:B------:R-:W-:Y:S01]  /*283a0*/  MOV R2, RZ ;  /* 0x000000ff00027202 */ /* 0x000fe20000000f00 */
[----:B------:R-:W-:Y:S01]  /*283b0*/  IMAD.MOV.U32 R71, RZ, RZ, 0x181f ;  /* 0x0000181fff477424 */ /* 0x000fe200078e00ff */
[----:B------:R-:W-:-:S02]  /*283c0*/  MOV R3, 0x283e0 ;  /* 0x000283e000037802 */ /* 0x000fc40000000f00 */
[----:B-12--5:R-:W-:Y:S05]  /*283d0*/  CALL.REL.NOINC `($__internal_13_$__cuda_sm70_shflsync_idx_p) ;  /* 0x00004d8000007944 */ /* 0x026fea0003c00000 */
[----:B------:R-:W-:Y:S01]  /*283e0*/  MOV R2, R234 ;  /* 0x000000ea00027202 */ /* 0x000fe20000000f00 */
[----:B------:R-:W-:Y:S05]  /*283f0*/  BRA `(.L_x_1214) ;  /* 0xfffe0b5000007947 */ /* 0x000fea000383ffff */
.L_x_974:
[----:B------:R-:W-:Y:S01]  /*28400*/  IMAD.MOV.U32 R52, RZ, RZ, R5 ;  /* 0x000000ffff347224 */ /* 0x000fe200078e0005 */
[----:B--2-4-:R-:W-:Y:S01]  /*28410*/  MOV R2, 0x1 ;  /* 0x0000000100027802 */ /* 0x014fe20000000f00 */
[----:B------:R-:W-:Y:S01]  /*28420*/  IMAD.MOV.U32 R71, RZ, RZ, 0x181f ;  /* 0x0000181fff477424 */ /* 0x000fe200078e00ff */
[----:B------:R-:W-:-:S02]  /*28430*/  MOV R3, 0x28450 ;  /* 0x0002845000037802 */ /* 0x000fc40000000f00 */
[----:B-1-3-5:R-:W-:Y:S05]  /*28440*/  CALL.REL.NOINC `($__internal_13_$__cuda_sm70_shflsync_idx_p) ;  /* 0x00004d1000007944 */ /* 0x02afea0003c00000 */
[----:B------:R-:W-:Y:S01]  /*28450*/  IMAD.MOV.U32 R7, RZ, RZ, R234 ;  /* 0x000000ffff077224 */ /* 0x000fe200078e00ea */
[----:B------:R-:W-:Y:S01]  /*28460*/  MOV R2, 0x1 ;  /* 0x0000000100027802 */ /* 0x000fe20000000f00 */
[----:B------:R-:W-:Y:S01]  /*28470*/  IMAD.MOV.U32 R52, RZ, RZ, R6 ;  /* 0x000000ffff347224 */ /* 0x000fe200078e0006 */
[----:B------:R-:W-:-:S02]  /*28480*/  MOV R71, 0x181f ;  /* 0x0000181f00477802 */ /* 0x000fc40000000f00 */
[----:B------:R-:W-:Y:S02]  /*28490*/  MOV R3, 0x284b0 ;  /* 0x000284b000037802 */ /* 0x000fe40000000f00 */
[----:B------:R-:W-:Y:S05]  /*284a0*/  CALL.REL.NOINC `($__internal_13_$__cuda_sm70_shflsync_idx_p) ;  /* 0x00004cb000007944 */ /* 0x000fea0003c00000 */
[----:B------:R-:W-:Y:S01]  /*284b0*/  MOV R2, R234 ;  /* 0x000000ea00027202 */ /* 0x000fe20000000f00 */
[----:B------:R-:W-:Y:S05]  /*284c0*/  BRA `(.L_x_1215) ;  /* 0xfffe0b6000007947 */ /* 0x000fea000383ffff */
.L_x_977:
[----:B------:R-:W-:Y:S01]  /*284d0*/  IMAD.MOV.U32 R52, RZ, RZ, R5 ;  /* 0x000000ffff347224 */ /* 0x000fe200078e0005 */
[----:B-1--4-:R-:W-:Y:S01]  /*284e0*/  MOV R2, 0x2 ;  /* 0x0000000200027802 */ /* 0x012fe20000000f00 */
[----:B------:R-:W-:Y:S01]  /*284f0*/  IMAD.MOV.U32 R71, RZ, RZ, 0x181f ;  /* 0x0000181fff477424 */ /* 0x000fe200078e00ff */
[----:B------:R-:W-:Y:S02]  /*28500*/  MOV R3, 0x28520 ;  /* 0x0002852000037802 */ /* 0x000fe40000000f00 */
[----:B--23-5:R-:W-:Y:S05]  /*28510*/  CALL.REL.NOINC `($__internal_13_$__cuda_sm70_shflsync_idx_p) ;  /* 0x00004c4000007944 */ /* 0x02cfea0003c00000 */
[----:B------:R-:W-:Y:S01]  /*28520*/  MOV R7, R234 ;  /* 0x000000ea00077202 */ /* 0x000fe20000000f00 */
[----:B------:R-:W-:Y:S05]  /*28530*/  BRA `(.L_x_1216) ;  /* 0xfffe0bc000007947 */ /* 0x000fea000383ffff */
.L_x_978:
[----:B------:R-:W-:Y:S01]  /*28540*/  IMAD.MOV.U32 R52, RZ, RZ, R6 ;  /* 0x000000ffff347224 */ /* 0x000fe200078e0006 */
[----:B----4-:R-:W-:Y:S01]  /*28550*/  MOV R2, 0x2 ;  /* 0x0000000200027802 */ /* 0x010fe20000000f00 */
[----:B------:R-:W-:Y:S01]  /*28560*/  IMAD.MOV.U32 R71, RZ, RZ, 0x181f ;  /* 0x0000181fff477424 */ /* 0x000fe200078e00ff */
[----:B------:R-:W-:Y:S02]  /*28570*/  MOV R3, 0x28590 ;  /* 0x0002859000037802 */ /* 0x000fe40000000f00 */
[----:B-123-5:R-:W-:Y:S05]  /*28580*/  CALL.REL.NOINC `($__internal_13_$__cuda_sm70_shflsync_idx_p) ;  /* 0x00004bd000007944 */ /* 0x02efea0003c00000 */
[----:B------:R-:W-:Y:S01]  /*28590*/  MOV R2, R234 ;  /* 0x000000ea00027202 */ /* 0x000fe20000000f00 */
[----:B------:R-:W-:Y:S05]  /*285a0*/  BRA `(.L_x_1217) ;  /* 0xfffe0b7000007947 */ /* 0x000fea000383ffff */
.L_x_981:
[----:B------:R-:W-:Y:S01]  /*285b0*/  IMAD.MOV.U32 R52, RZ, RZ, R5 ;  /* 0x000000ffff347224 */ /* 0x000fe200078e0005 */
[----:B-1----:R-:W-:Y:S01]  /*285c0*/  MOV R2, 0x3 ;  /* 0x0000000300027802 */ /* 0x002fe20000000f00 */
[----:B------:R-:W-:Y:S01]  /*285d0*/  IMAD.MOV.U32 R71, RZ, RZ, 0x181f ;  /* 0x0000181fff477424 */ /* 0x000fe200078e00ff */
[----:B------:R-:W-:-:S02]  /*285e0*/  MOV R3, 0x28600 ;  /* 0x0002860000037802 */ /* 0x000fc40000000f00 */
[----:B--2345:R-:W-:Y:S05]  /*285f0*/  CALL.REL.NOINC `($__internal_13_$__cuda_sm70_shflsync_idx_p) ;  /* 0x00004b6000007944 */ /* 0x03cfea0003c00000 */
        /* <DEDUP_REMOVED lines=8> */
.L_x_984:
[----:B------:R-:W-:Y:S01]  /*28680*/  IMAD.MOV.U32 R52, RZ, RZ, R5 ;  /* 0x000000ffff347224 */ /* 0x000fe200078e0005 */
[----:B-1----:R-:W-:Y:S01]  /*28690*/  MOV R2, 0x4 ;  /* 0x0000000400027802 */ /* 0x002fe20000000f00 */
[----:B------:R-:W-:Y:S01]  /*286a0*/  IMAD.MOV.U32 R71, RZ, RZ, 0x181f ;  /* 0x0000181fff477424 */ /* 0x000fe200078e00ff */
[----:B------:R-:W-:Y:S02]  /*286b0*/  MOV R3, 0x286d0 ;  /* 0x000286d000037802 */ /* 0x000fe40000000f00 */
[----:B--2345:R-:W-:Y:S05]  /*286c0*/  CALL.REL.NOINC `($__internal_13_$__cuda_sm70_shflsync_idx_p) ;  /* 0x00004a9000007944 */ /* 0x03cfea0003c00000 */
[----:B------:R-:W-:Y:S01]  /*286d0*/  MOV R7, R234 ;  /* 0x000000ea00077202 */ /* 0x000fe20000000f00 */
[----:B------:R-:W-:Y:S05]  /*286e0*/  BRA `(.L_x_1219) ;  /* 0xfffe0be000007947 */ /* 0x000fea000383ffff */
.L_x_985:
[----:B------:R-:W-:Y:S01]  /*286f0*/  IMAD.MOV.U32 R52, RZ, RZ, R6 ;  /* 0x000000ffff347224 */ /* 0x000fe200078e0006 */
[----:B-1----:R-:W-:Y:S01]  /*28700*/  MOV R2, 0x4 ;  /* 0x0000000400027802 */ /* 0x002fe20000000f00 */
[----:B------:R-:W-:Y:S01]  /*28710*/  IMAD.MOV.U32 R71, RZ, RZ, 0x181f ;  /* 0x0000181fff477424 */ /* 0x000fe200078e00ff */
[----:B------:R-:W-:Y:S02]  /*28720*/  MOV R3, 0x28740 ;  /* 0x0002874000037802 */ /* 0x000fe40000000f00 */
[----:B--2345:R-:W-:Y:S05]  /*28730*/  CALL.REL.NOINC `($__internal_13_$__cuda_sm70_shflsync_idx_p) ;  /* 0x00004a2000007944 */ /* 0x03cfea0003c00000 */
[----:B------:R-:W-:Y:S01]  /*28740*/  MOV R2, R234 ;  /* 0x000000ea00027202 */ /* 0x000fe20000000f00 */
[----:B------:R-:W-:Y:S05]  /*28750*/  BRA `(.L_x_1220) ;  /* 0xfffe0b9000007947 */ /* 0x000fea000383ffff */
.L_x_988:
[----:B------:R-:W-:Y:S01]  /*28760*/  IMAD.MOV.U32 R52, RZ, RZ, R5 ;  /* 0x000000ffff347224 */ /* 0x000fe200078e0005 */
[----:B--23--:R-:W-:Y:S01]  /*28770*/  MOV R2, 0x5 ;  /* 0x0000000500027802 */ /* 0x00cfe20000000f00 */
[----:B------:R-:W-:Y:S01]  /*28780*/  IMAD.MOV.U32 R71, RZ, RZ, 0x181f ;  /* 0x0000181fff477424 */ /* 0x000fe200078e00ff */
[----:B------:R-:W-:-:S02]  /*28790*/  MOV R3, 0x287b0 ;  /* 0x000287b000037802 */ /* 0x000fc40000000f00 */
[----:B-1--45:R-:W-:Y:S05]  /*287a0*/  CALL.REL.NOINC `($__internal_13_$__cuda_sm70_shflsync_idx_p) ;  /* 0x000049b000007944 */ /* 0x032fea0003c00000 */
        /* <DEDUP_REMOVED lines=8> */
.L_x_991:
[----:B------:R-:W-:Y:S01]  /*28830*/  IMAD.MOV.U32 R52, RZ, RZ, R5 ;  /* 0x000000ffff347224 */ /* 0x000fe200078e0005 */
[----:B-1-3--:R-:W-:Y:S01]  /*28840*/  MOV R2, 0x6 ;  /* 0x0000000600027802 */ /* 0x00afe20000000f00 */
[----:B------:R-:W-:Y:S01]  /*28850*/  IMAD.MOV.U32 R71, RZ, RZ, 0x181f ;  /* 0x0000181fff477424 */ /* 0x000fe200078e00ff */
[----:B------:R-:W-:Y:S02]  /*28860*/  MOV R3, 0x28880 ;  /* 0x0002888000037802 */ /* 0x000fe40000000f00 */
[----:B--2-45:R-:W-:Y:S05]  /*28870*/  CALL.REL.NOINC `($__internal_13_$__cuda_sm70_shflsync_idx_p) ;  /* 0x000048e000007944 */ /* 0x034fea0003c00000 */
[----:B------:R-:W-:Y:S01]  /*28880*/  MOV R7, R234 ;  /* 0x000000ea00077202 */ /* 0x000fe20000000f00 */
[----:B------:R-:W-:Y:S05]  /*28890*/  BRA `(.L_x_1222) ;  /* 0xfffe0c0000007947 */ /* 0x000fea000383ffff */
.L_x_992:
[----:B------:R-:W-:Y:S01]  /*288a0*/  IMAD.MOV.U32 R52, RZ, RZ, R6 ;  /* 0x000000ffff347224 */ /* 0x000fe200078e0006 */
[----:B---3--:R-:W-:Y:S01]  /*288b0*/  MOV R2, 0x6 ;  /* 0x0000000600027802 */ /* 0x008fe20000000f00 */
[----:B------:R-:W-:Y:S01]  /*288c0*/  IMAD.MOV.U32 R71, RZ, RZ, 0x181f ;  /* 0x0000181fff477424 */ /* 0x000fe200078e00ff */
[----:B------:R-:W-:Y:S02]  /*288d0*/  MOV R3, 0x288f0 ;  /* 0x000288f000037802 */ /* 0x000fe40000000f00 */
[----:B-12-45:R-:W-:Y:S05]  /*288e0*/  CALL.REL.NOINC `($__internal_13_$__cuda_sm70_shflsync_idx_p) ;  /* 0x0000487000007944 */ /* 0x036fea0003c00000 */
[----:B------:R-:W-:Y:S01]  /*288f0*/  MOV R2, R234 ;  /* 0x000000ea00027202 */ /* 0x000fe20000000f00 */
[----:B------:R-:W-:Y:S05]  /*28900*/  BRA `(.L_x_1223) ;  /* 0xfffe0bb000007947 */ /* 0x000fea000383ffff */
.L_x_995:
        /* <DEDUP_REMOVED lines=13> */
.L_x_1034:
[----:B------:R-:W-:Y:S01]  /*289e0*/  IMAD.MOV.U32 R52, RZ, RZ, R4 ;  /* 0x000000ffff347224 */ /* 0x000fe200078e0004 */
[----:B------:R-:W-:Y:S01]  /*289f0*/  MOV R2, RZ ;  /* 0x000000ff00027202 */ /* 0x000fe20000000f00 */
[----:B------:R-:W-:Y:S01]  /*28a00*/  IMAD.MOV.U32 R71, RZ, RZ, 0x181f ;  /* 0x0000181fff477424 */ /* 0x000fe200078e00ff */
[----:B------:R-:W-:Y:S02]  /*28a10*/  MOV R3, 0x28a30 ;  /* 0x00028a3000037802 */ /* 0x000fe40000000f00 */
[----:B------:R-:W-:Y:S05]  /*28a20*/  CALL.REL.NOINC `($__internal_13_$__cuda_sm70_shflsync_idx_p) ;  /* 0x0000473000007944 */ /* 0x000fea0003c00000 */
[----:B------:R-:W-:Y:S01]  /*28a30*/  MOV R5, R234 ;  /* 0x000000ea00057202 */ /* 0x000fe20000000f00 */
[----:B------:R-:W-:Y:S05]  /*28a40*/  BRA `(.L_x_1225) ;  /* 0xfffe75f000007947 */ /* 0x000fea000383ffff */
.L_x_1035:
[----:B------:R-:W-:Y:S01]  /*28a50*/  IMAD.MOV.U32 R52, RZ, RZ, R0 ;  /* 0x000000ffff347224 */ /* 0x000fe200078e0000 */
[----:B------:R-:W-:Y:S01]  /*28a60*/  MOV R2, RZ ;  /* 0x000000ff00027202 */ /* 0x000fe20000000f00 */
[----:B------:R-:W-:Y:S01]  /*28a70*/  IMAD.MOV.U32 R71, RZ, RZ, 0x181f ;  /* 0x0000181fff477424 */ /* 0x000fe200078e00ff */
[----:B------:R-:W-:Y:S02]  /*28a80*/  MOV R3, 0x28aa0 ;  /* 0x00028aa000037802 */ /* 0x000fe40000000f00 */
[----:B-12---:R-:W-:Y:S05]  /*28a90*/  CALL.REL.NOINC `($__internal_13_$__cuda_sm70_shflsync_idx_p) ;  /* 0x000046c000007944 */ /* 0x006fea0003c00000 */
        /* <DEDUP_REMOVED lines=10> */
[----:B------:R-:W-:Y:S05]  /*28b40*/  CALL.REL.NOINC `($__internal_13_$__cuda_sm70_shflsync_idx_p) ;  /* 0x0000461000007944 */ /* 0x000fea0003c00000 */
[----:B------:R-:W-:Y:S01]  /*28b50*/  IMAD.MOV.U32 R5, RZ, RZ, R234 ;  /* 0x000000ffff057224 */ /* 0x000fe200078e00ea */
[----:B------:R-:W-:Y:S01]  /*28b60*/  MOV R2, 0x1 ;  /* 0x0000000100027802 */ /* 0x000fe20000000f00 */
[----:B------:R-:W-:Y:S01]  /*28b70*/  IMAD.MOV.U32 R52, RZ, RZ, R0 ;  /* 0x000000ffff347224 */ /* 0x000fe200078e0000 */
[----:B------:R-:W-:Y:S02]  /*28b80*/  MOV R71, 0x181f ;  /* 0x0000181f00477802 */ /* 0x000fe40000000f00 */
[----:B------:R-:W-:Y:S02]  /*28b90*/  MOV R3, 0x28bb0 ;  /* 0x00028bb000037802 */ /* 0x000fe40000000f00 */
[----:B------:R-:W-:Y:S05]  /*28ba0*/  CALL.REL.NOINC `($__internal_13_$__cuda_sm70_shflsync_idx_p) ;  /* 0x000045b000007944 */ /* 0x000fea0003c00000 */
        /* <DEDUP_REMOVED lines=51> */
[----:B------:R-:W-:Y:S01]  /*28ee0*/  MOV R0, R234 ;  /* 0x000000ea00007202 */ /* 0x000fe20000000f00 */
[----:B------:R-:W-:Y:S05]  /*28ef0*/  BRA `(.L_x_1226) ;  /* 0xfffe72a000007947 */ /* 0x000fea000383ffff */
.L_x_1036:
[----:B------:R-:W-:Y:S01]  /*28f00*/  IMAD.MOV.U32 R52, RZ, RZ, R4 ;  /* 0x000000ffff347224 */ /* 0x000fe200078e0004 */
[----:B------:R-:W-:Y:S01]  /*28f10*/  MOV R2, RZ ;  /* 0x000000ff00027202 */ /* 0x000fe20000000f00 */
[----:B------:R-:W-:Y:S01]  /*28f20*/  IMAD.MOV.U32 R71, RZ, RZ, 0x1c1f ;  /* 0x00001c1fff477424 */ /* 0x000fe200078e00ff */
[----:B------:R-:W-:-:S02]  /*28f30*/  MOV R3, 0x28f50 ;  /* 0x00028f5000037802 */ /* 0x000fc40000000f00 */
[----:B------:R-:W-:Y:S05]  /*28f40*/  CALL.REL.NOINC `($__internal_13_$__cuda_sm70_shflsync_idx_p) ;  /* 0x0000421000007944 */ /* 0x000fea0003c00000 */
[----:B------:R-:W-:Y:S01]  /*28f50*/  MOV R3, R234 ;  /* 0x000000ea00037202 */ /* 0x000fe20000000f00 */
[----:B------:R-:W-:Y:S05]  /*28f60*/  BRA `(.L_x_1227) ;  /* 0xfffe73d000007947 */ /* 0x000fea000383ffff */
.L_x_1041:
[----:B------:R-:W-:Y:S01]  /*28f70*/  IMAD.MOV.U32 R52, RZ, RZ, R4 ;  /* 0x000000ffff347224 */ /* 0x000fe200078e0004 */
[----:B------:R-:W-:Y:S01]  /*28f80*/  MOV R2, 0x1 ;  /* 0x0000000100027802 */ /* 0x000fe20000000f00 */
[----:B------:R-:W-:Y:S01]  /*28f90*/  IMAD.MOV.U32 R71, RZ, RZ, 0x1c1f ;  /* 0x00001c1fff477424 */ /* 0x000fe200078e00ff */
[----:B------:R-:W-:-:S02]  /*28fa0*/  MOV R3, 0x28fc0 ;  /* 0x00028fc000037802 */ /* 0x000fc40000000f00 */
[----:B-1----:R-:W-:Y:S05]  /*28fb0*/  CALL.REL.NOINC `($__internal_13_$__cuda_sm70_shflsync_idx_p) ;  /* 0x000041a000007944 */ /* 0x002fea0003c00000 */
[----:B------:R-:W-:Y:S01]  /*28fc0*/  MOV R3, R234 ;  /* 0x000000ea00037202 */ /* 0x000fe20000000f00 */
[----:B------:R-:W-:Y:S05]  /*28fd0*/  BRA `(.L_x_1228) ;  /* 0xfffe7c0000007947 */ /* 0x000fea000383ffff */
.L_x_1046:
[----:B------:R-:W-:Y:S01]  /*28fe0*/  IMAD.MOV.U32 R52, RZ, RZ, R4 ;  /* 0x000000ffff347224 */ /* 0x000fe200078e0004 */
[----:B------:R-:W-:Y:S01]  /*28ff0*/  MOV R2, 0x2 ;  /* 0x0000000200027802 */ /* 0x000fe20000000f00 */
[----:B------:R-:W-:Y:S01]  /*29000*/  IMAD.MOV.U32 R71, RZ, RZ, 0x1c1f ;  /* 0x00001c1fff477424 */ /* 0x000fe200078e00ff */
[----:B------:R-:W-:-:S02]  /*29010*/  MOV R3, 0x29030 ;  /* 0x0002903000037802 */ /* 0x000fc40000000f00 */
[----:B-12---:R-:W-:Y:S05]  /*29020*/  CALL.REL.NOINC `($__internal_13_$__cuda_sm70_shflsync_idx_p) ;  /* 0x0000413000007944 */ /* 0x006fea0003c00000 */
[----:B------:R-:W-:Y:S01]  /*29030*/  MOV R3, R234 ;  /* 0x000000ea00037202 */ /* 0x000fe20000000f00 */
[----:B------:R-:W-:Y:S05]  /*29040*/  BRA `(.L_x_1229) ;  /* 0xfffe820000007947 */ /* 0x000fea000383ffff */
.L_x_1051:
[----:B------:R-:W-:Y:S01]  /*29050*/  IMAD.MOV.U32 R52, RZ, RZ, R4 ;  /* 0x000000ffff347224 */ /* 0x000fe200078e0004 */
[----:B------:R-:W-:Y:S01]  /*29060*/  MOV R2, 0x3 ;  /* 0x0000000300027802 */ /* 0x000fe20000000f00 */
[----:B------:R-:W-:Y:S01]  /*29070*/  IMAD.MOV.U32 R71, RZ, RZ, 0x1c1f ;  /* 0x00001c1fff477424 */ /* 0x000fe200078e00ff */
[----:B------:R-:W-:-:S02]  /*29080*/  MOV R3, 0x290a0 ;  /* 0x000290a000037802 */ /* 0x000fc40000000f00 */
[----:B-123--:R-:W-:Y:S05]  /*29090*/  CALL.REL.NOINC `($__internal_13_$__cuda_sm70_shflsync_idx_p) ;  /* 0x000040c000007944 */ /* 0x00efea0003c00000 */
[----:B------:R-:W-:Y:S01]  /*290a0*/  MOV R3, R234 ;  /* 0x000000ea00037202 */ /* 0x000fe20000000f00 */
[----:B------:R-:W-:Y:S05]  /*290b0*/  BRA `(.L_x_1230) ;  /* 0xfffe880000007947 */ /* 0x000fea000383ffff */
.L_x_1056:
[----:B------:R-:W-:Y:S02]  /*290c0*/  MOV R0, 0x2 ;  /* 0x0000000200007802 */ /* 0x000fe40000000f00 */
[----:B------:R-:W-:-:S02]  /*290d0*/  MOV R2, 0x290f0 ;  /* 0x000290f000027802 */ /* 0x000fc40000000f00 */
[----:B------:R-:W-:Y:S05]  /*290e0*/  CALL.REL.NOINC `($__internal_12_$__cuda_sm70_shflsync_bfly_p) ;  /* 0x0000401000007944 */ /* 0x000fea0003c00000 */
[----:B------:R-:W-:Y:S05]  /*290f0*/  BRA `(.L_x_1231) ;  /* 0xfffe92f000007947 */ /* 0x000fea000383ffff */
.L_x_1057:
[----:B------:R-:W-:Y:S02]  /*29100*/  MOV R0, 0x1 ;  /* 0x0000000100007802 */ /* 0x000fe40000000f00 */
[----:B------:R-:W-:-:S02]  /*29110*/  MOV R2, 0x29130 ;  /* 0x0002913000027802 */ /* 0x000fc40000000f00 */
[----:B------:R-:W-:Y:S05]  /*29120*/  CALL.REL.NOINC `($__internal_12_$__cuda_sm70_shflsync_bfly_p) ;  /* 0x00003fd000007944 */ /* 0x000fea0003c00000 */
[----:B------:R-:W-:Y:S01]  /*29130*/  FMNMX.FTZ R71, R4, R0, !PT ;  /* 0x0000000004477209 */ /* 0x000fe20007810000 */
[----:B------:R-:W-:Y:S01]  /*29140*/  IMAD.MOV.U32 R4, RZ, RZ, R5 ;  /* 0x000000ffff047224 */ /* 0x000fe200078e0005 */
[----:B------:R-:W-:Y:S01]  /*29150*/  MOV R2, 0x29180 ;  /* 0x0002918000027802 */ /* 0x000fe20000000f00 */
[----:B------:R-:W-:-:S02]  /*29160*/  IMAD.MOV.U32 R0, RZ, RZ, 0x2 ;  /* 0x00000002ff007424 */ /* 0x000fc400078e00ff */
[----:B------:R-:W-:Y:S05]  /*29170*/  CALL.REL.NOINC `($__internal_12_$__cuda_sm70_shflsync_bfly_p) ;  /* 0x00003f8000007944 */ /* 0x000fea0003c00000 */
[----:B------:R-:W-:Y:S01]  /*29180*/  FMNMX.FTZ R5, R5, R0, !PT ;  /* 0x0000000005057209 */ /* 0x000fe20007810000 */
[----:B------:R-:W-:Y:S01]  /*29190*/  IMAD.MOV.U32 R0, RZ, RZ, 0x1 ;  /* 0x00000001ff007424 */ /* 0x000fe200078e00ff */
[----:B------:R-:W-:-:S03]  /*291a0*/  MOV R2, 0x291d0 ;  /* 0x000291d000027802 */ /* 0x000fc60000000f00 */
[----:B------:R-:W-:Y:S02]  /*291b0*/  IMAD.MOV.U32 R4, RZ, RZ, R5 ;  /* 0x000000ffff047224 */ /* 0x000fe400078e0005 */
[----:B------:R-:W-:Y:S05]  /*291c0*/  CALL.REL.NOINC `($__internal_12_$__cuda_sm70_shflsync_bfly_p) ;  /* 0x00003f3000007944 */ /* 0x000fea0003c00000 */
[----:B------:R-:W-:Y:S01]  /*291d0*/  FMNMX.FTZ R70, R5, R0, !PT ;  /* 0x0000000005467209 */ /* 0x000fe20007810000 */
[----:B------:R-:W-:Y:S01]  /*291e0*/  IMAD.MOV.U32 R4, RZ, RZ, R6 ;  /* 0x000000ffff047224 */ /* 0x000fe200078e0006 */
[----:B------:R-:W-:Y:S01]  /*291f0*/  MOV R2, 0x29220 ;  /* 0x0002922000027802 */ /* 0x000fe20000000f00 */
[----:B------:R-:W-:Y:S02]  /*29200*/  IMAD.MOV.U32 R0, RZ, RZ, 0x2 ;  /* 0x00000002ff007424 */ /* 0x000fe400078e00ff */
        /* <DEDUP_REMOVED lines=16> */
[----:B------:R-:W-:Y:S01]  /*29310*/  MOV R8, R0 ;  /* 0x0000000000087202 */ /* 0x000fe20000000f00 */
[----:B------:R-:W-:Y:S05]  /*29320*/  BRA `(.L_x_1232) ;  /* 0xfffe91b000007947 */ /* 0x000fea000383ffff */
.L_x_1065:
[----:B------:R-:W-:Y:S01]  /*29330*/  MOV R2, RZ ;  /* 0x000000ff00027202 */ /* 0x000fe20000000f00 */
[----:B------:R-:W-:Y:S01]  /*29340*/  IMAD.MOV.U32 R52, RZ, RZ, R4 ;  /* 0x000000ffff347224 */ /* 0x000fe200078e0004 */
[----:B------:R-:W-:Y:S01]  /*29350*/  MOV R3, 0x29380 ;  /* 0x0002938000037802 */ /* 0x000fe20000000f00 */
[----:B------:R-:W-:Y:S02]  /*29360*/  IMAD.MOV.U32 R71, RZ, RZ, 0x181f ;  /* 0x0000181fff477424 */ /* 0x000fe400078e00ff */
[----:B------:R-:W-:Y:S05]  /*29370*/  CALL.REL.NOINC `($__internal_13_$__cuda_sm70_shflsync_idx_p) ;  /* 0x00003de000007944 */ /* 0x000fea0003c00000 */
[----:B------:R-:W-:Y:S01]  /*29380*/  MOV R8, R234 ;  /* 0x000000ea00087202 */ /* 0x000fe20000000f00 */
[----:B------:R-:W-:-:S05]  /*29390*/  BRA `(.L_x_1233) ;  /* 0xfffeaed000007947 */ /* 0x000fca000383ffff */
.L_x_1066:
[----:B------:R-:W-:Y:S01]  /*293a0*/  MOV R2, RZ ;  /* 0x000000ff00027202 */ /* 0x000fe20000000f00 */
[----:B------:R-:W-:Y:S01]  /*293b0*/  IMAD.MOV.U32 R52, RZ, RZ, R0 ;  /* 0x000000ffff347224 */ /* 0x000fe200078e0000 */
[----:B------:R-:W-:Y:S01]  /*293c0*/  MOV R3, 0x293f0 ;  /* 0x000293f000037802 */ /* 0x000fe20000000f00 */
[----:B------:R-:W-:Y:S02]  /*293d0*/  IMAD.MOV.U32 R71, RZ, RZ, 0x181f ;  /* 0x0000181fff477424 */ /* 0x000fe400078e00ff */
[----:B-12---:R-:W-:Y:S05]  /*293e0*/  CALL.REL.NOINC `($__internal_13_$__cuda_sm70_shflsync_idx_p) ;  /* 0x00003d7000007944 */ /* 0x006fea0003c00000 */
        /* <DEDUP_REMOVED lines=10> */
[----:B------:R-:W-:Y:S05]  /*29490*/  CALL.REL.NOINC `($__internal_13_$__cuda_sm70_shflsync_idx_p) ;  /* 0x00003cc000007944 */ /* 0x000fea0003c00000 */
[----:B------:R-:W-:Y:S01]  /*294a0*/  MOV R2, 0x1 ;  /* 0x0000000100027802 */ /* 0x000fe20000000f00 */
[----:B------:R-:W-:Y:S01]  /*294b0*/  IMAD.MOV.U32 R7, RZ, RZ, R234 ;  /* 0x000000ffff077224 */ /* 0x000fe200078e00ea */
[----:B------:R-:W-:Y:S01]  /*294c0*/  MOV R71, 0x181f ;  /* 0x0000181f00477802 */ /* 0x000fe20000000f00 */
[----:B------:R-:W-:Y:S01]  /*294d0*/  IMAD.MOV.U32 R52, RZ, RZ, R0 ;  /* 0x000000ffff347224 */ /* 0x000fe200078e0000 */
[----:B------:R-:W-:Y:S02]  /*294e0*/  MOV R3, 0x29500 ;  /* 0x0002950000037802 */ /* 0x000fe40000000f00 */
[----:B------:R-:W-:Y:S05]  /*294f0*/  CALL.REL.NOINC `($__internal_13_$__cuda_sm70_shflsync_idx_p) ;  /* 0x00003c6000007944 */ /* 0x000fea0003c00000 */
        /* <DEDUP_REMOVED lines=51> */
[----:B------:R-:W-:Y:S01]  /*29830*/  MOV R0, R234 ;  /* 0x000000ea00007202 */ /* 0x000fe20000000f00 */
[----:B------:R-:W-:-:S05]  /*29840*/  BRA `(.L_x_1234) ;  /* 0xfffeab8000007947 */ /* 0x000fca000383ffff */
.L_x_1069:
[----:B------:R-:W-:Y:S01]  /*29850*/  MOV R2, RZ ;  /* 0x000000ff00027202 */ /* 0x000fe20000000f00 */
[----:B------:R-:W-:Y:S01]  /*29860*/  IMAD.MOV.U32 R52, RZ, RZ, R4 ;  /* 0x000000ffff347224 */ /* 0x000fe200078e0004 */
[----:B------:R-:W-:Y:S01]  /*29870*/  MOV R3, 0x298a0 ;  /* 0x000298a000037802 */ /* 0x000fe20000000f00 */
[----:B------:R-:W-:Y:S02]  /*29880*/  IMAD.MOV.U32 R71, RZ, RZ, 0x181f ;  /* 0x0000181fff477424 */ /* 0x000fe400078e00ff */
[----:B------:R-:W-:Y:S05]  /*29890*/  CALL.REL.NOINC `($__internal_13_$__cuda_sm70_shflsync_idx_p) ;  /* 0x000038c000007944 */ /* 0x000fea0003c00000 */
[----:B------:R-:W-:Y:S01]  /*298a0*/  MOV R7, R234 ;  /* 0x000000ea00077202 */ /* 0x000fe20000000f00 */
[----:B------:R-:W-:-:S05]  /*298b0*/  BRA `(.L_x_1235) ;  /* 0xfffebe5000007947 */ /* 0x000fca000383ffff */
.L_x_1070:
        /* <DEDUP_REMOVED lines=75> */
.L_x_1071:
[----:B------:R-:W-:Y:S01]  /*29d70*/  MOV R2, RZ ;  /* 0x000000ff00027202 */ /* 0x000fe20000000f00 */
[----:B------:R-:W-:Y:S01]  /*29d80*/  IMAD.MOV.U32 R52, RZ, RZ, R5 ;  /* 0x000000ffff347224 */ /* 0x000fe200078e0005 */
[----:B------:R-:W-:Y:S01]  /*29d90*/  MOV R3, 0x29dc0 ;  /* 0x00029dc000037802 */ /* 0x000fe20000000f00 */
[----:B------:R-:W-:Y:S02]  /*29da0*/  IMAD.MOV.U32 R71, RZ, RZ, 0x1c1f ;  /* 0x00001c1fff477424 */ /* 0x000fe400078e00ff */
[----:B------:R-:W-:Y:S05]  /*29db0*/  CALL.REL.NOINC `($__internal_13_$__cuda_sm70_shflsync_idx_p) ;  /* 0x000033a000007944 */ /* 0x000fea0003c00000 */
[----:B------:R-:W-:Y:S01]  /*29dc0*/  MOV R4, R234 ;  /* 0x000000ea00047202 */ /* 0x000fe20000000f00 */
[----:B------:R-:W-:-:S05]  /*29dd0*/  BRA `(.L_x_1237) ;  /* 0xfffebc1000007947 */ /* 0x000fca000383ffff */
.L_x_1076:
[----:B------:R-:W-:Y:S01]  /*29de0*/  MOV R2, 0x1 ;  /* 0x0000000100027802 */ /* 0x000fe20000000f00 */
[----:B------:R-:W-:Y:S01]  /*29df0*/  IMAD.MOV.U32 R52, RZ, RZ, R5 ;  /* 0x000000ffff347224 */ /* 0x000fe200078e0005 */
[----:B------:R-:W-:Y:S01]  /*29e00*/  MOV R3, 0x29e30 ;  /* 0x00029e3000037802 */ /* 0x000fe20000000f00 */
[----:B------:R-:W-:Y:S02]  /*29e10*/  IMAD.MOV.U32 R71, RZ, RZ, 0x1c1f ;  /* 0x00001c1fff477424 */ /* 0x000fe400078e00ff */
[----:B-1----:R-:W-:Y:S05]  /*29e20*/  CALL.REL.NOINC `($__internal_13_$__cuda_sm70_shflsync_idx_p) ;  /* 0x0000333000007944 */ /* 0x002fea0003c00000 */
[----:B------:R-:W-:Y:S01]  /*29e30*/  MOV R4, R234 ;  /* 0x000000ea00047202 */ /* 0x000fe20000000f00 */
[----:B------:R-:W-:-:S05]  /*29e40*/  BRA `(.L_x_1238) ;  /* 0xfffec49000007947 */ /* 0x000fca000383ffff */
.L_x_1081:
[----:B------:R-:W-:Y:S01]  /*29e50*/  MOV R2, 0x2 ;  /* 0x0000000200027802 */ /* 0x000fe20000000f00 */
[----:B------:R-:W-:Y:S01]  /*29e60*/  IMAD.MOV.U32 R52, RZ, RZ, R5 ;  /* 0x000000ffff347224 */ /* 0x000fe200078e0005 */
[----:B------:R-:W-:Y:S01]  /*29e70*/  MOV R3, 0x29ea0 ;  /* 0x00029ea000037802 */ /* 0x000fe20000000f00 */
[----:B------:R-:W-:Y:S02]  /*29e80*/  IMAD.MOV.U32 R71, RZ, RZ, 0x1c1f ;  /* 0x00001c1fff477424 */ /* 0x000fe400078e00ff */
[----:B-12---:R-:W-:Y:S05]  /*29e90*/  CALL.REL.NOINC `($__internal_13_$__cuda_sm70_shflsync_idx_p) ;  /* 0x000032c000007944 */ /* 0x006fea0003c00000 */
[----:B------:R-:W-:Y:S01]  /*29ea0*/  MOV R4, R234 ;  /* 0x000000ea00047202 */ /* 0x000fe20000000f00 */
[----:B------:R-:W-:-:S05]  /*29eb0*/  BRA `(.L_x_1239) ;  /* 0xfffecad000007947 */ /* 0x000fca000383ffff */
.L_x_1086:
[----:B------:R-:W-:Y:S01]  /*29ec0*/  MOV R2, 0x3 ;  /* 0x0000000300027802 */ /* 0x000fe20000000f00 */
[----:B------:R-:W-:Y:S01]  /*29ed0*/  IMAD.MOV.U32 R52, RZ, RZ, R5 ;  /* 0x000000ffff347224 */ /* 0x000fe200078e0005 */
[----:B------:R-:W-:Y:S01]  /*29ee0*/  MOV R3, 0x29f10 ;  /* 0x00029f1000037802 */ /* 0x000fe20000000f00 */
[----:B------:R-:W-:Y:S02]  /*29ef0*/  IMAD.MOV.U32 R71, RZ, RZ, 0x1c1f ;  /* 0x00001c1fff477424 */ /* 0x000fe400078e00ff */
[----:B-123--:R-:W-:Y:S05]  /*29f00*/  CALL.REL.NOINC `($__internal_13_$__cuda_sm70_shflsync_idx_p) ;  /* 0x0000325000007944 */ /* 0x00efea0003c00000 */
[----:B------:R-:W-:Y:S01]  /*29f10*/  MOV R4, R234 ;  /* 0x000000ea00047202 */ /* 0x000fe20000000f00 */
[----:B------:R-:W-:-:S05]  /*29f20*/  BRA `(.L_x_1240) ;  /* 0xfffed11000007947 */ /* 0x000fca000383ffff */
.L_x_1091:
[----:B------:R-:W-:Y:S02]  /*29f30*/  MOV R0, 0x2 ;  /* 0x0000000200007802 */ /* 0x000fe40000000f00 */
[----:B------:R-:W-:Y:S02]  /*29f40*/  MOV R2, 0x29f60 ;  /* 0x00029f6000027802 */ /* 0x000fe40000000f00 */
[----:B------:R-:W-:Y:S05]  /*29f50*/  CALL.REL.NOINC `($__internal_12_$__cuda_sm70_shflsync_bfly_p) ;  /* 0x000031a000007944 */ /* 0x000fea0003c00000 */
[----:B------:R-:W-:-:S05]  /*29f60*/  BRA `(.L_x_1241) ;  /* 0xfffedc8000007947 */ /* 0x000fca000383ffff */
.L_x_1092:
[----:B------:R-:W-:Y:S02]  /*29f70*/  MOV R0, 0x1 ;  /* 0x0000000100007802 */ /* 0x000fe40000000f00 */
[----:B------:R-:W-:Y:S02]  /*29f80*/  MOV R2, 0x29fa0 ;  /* 0x00029fa000027802 */ /* 0x000fe40000000f00 */
        /* <DEDUP_REMOVED lines=28> */
[----:B------:R-:W-:-:S05]  /*2a150*/  BRA `(.L_x_1242) ;  /* 0xfffedb8000007947 */ /* 0x000fca000383ffff */
.L_x_1101:
[----:B------:R-:W-:Y:S01]  /*2a160*/  MOV R2, RZ ;  /* 0x000000ff00027202 */ /* 0x000fe20000000f00 */
[----:B------:R-:W-:Y:S01]  /*2a170*/  IMAD.MOV.U32 R52, RZ, RZ, R4 ;  /* 0x000000ffff347224 */ /* 0x000fe200078e0004 */
[----:B------:R-:W-:Y:S01]  /*2a180*/  MOV R3, 0x2a1b0 ;  /* 0x0002a1b000037802 */ /* 0x000fe20000000f00 */
[----:B------:R-:W-:Y:S02]  /*2a190*/  IMAD.MOV.U32 R71, RZ, RZ, 0x181f ;  /* 0x0000181fff477424 */ /* 0x000fe400078e00ff */
[----:B------:R-:W-:Y:S05]  /*2a1a0*/  CALL.REL.NOINC `($__internal_13_$__cuda_sm70_shflsync_idx_p) ;  /* 0x00002fb000007944 */ /* 0x000fea0003c00000 */
[----:B------:R-:W-:Y:S01]  /*2a1b0*/  MOV R8, R234 ;  /* 0x000000ea00087202 */ /* 0x000fe20000000f00 */
[----:B------:R-:W-:-:S05]  /*2a1c0*/  BRA `(.L_x_1243) ;  /* 0xfffefe5000007947 */ /* 0x000fca000383ffff */
.L_x_1102:
        /* <DEDUP_REMOVED lines=75> */
.L_x_1105:
[----:B------:R-:W-:Y:S01]  /*2a680*/  MOV R2, RZ ;  /* 0x000000ff00027202 */ /* 0x000fe20000000f00 */
[----:B------:R-:W-:Y:S01]  /*2a690*/  IMAD.MOV.U32 R52, RZ, RZ, R4 ;  /* 0x000000ffff347224 */ /* 0x000fe200078e0004 */
[----:B------:R-:W-:Y:S01]  /*2a6a0*/  MOV R3, 0x2a6d0 ;  /* 0x0002a6d000037802 */ /* 0x000fe20000000f00 */
[----:B------:R-:W-:Y:S02]  /*2a6b0*/  IMAD.MOV.U32 R71, RZ, RZ, 0x181f ;  /* 0x0000181fff477424 */ /* 0x000fe400078e00ff */
[----:B------:R-:W-:Y:S05]  /*2a6c0*/  CALL.REL.NOINC `($__internal_13_$__cuda_sm70_shflsync_idx_p) ;  /* 0x00002a9000007944 */ /* 0x000fea0003c00000 */
[----:B------:R-:W-:Y:S01]  /*2a6d0*/  MOV R7, R234 ;  /* 0x000000ea00077202 */ /* 0x000fe20000000f00 */
[----:B------:R-:W-:-:S05]  /*2a6e0*/  BRA `(.L_x_1245) ;  /* 0xffff0dd000007947 */ /* 0x000fca000383ffff */
.L_x_1106:
        /* <DEDUP_REMOVED lines=75> */
.L_x_1107:
[----:B------:R-:W-:Y:S02]  /*2aba0*/  MOV R0, 0x2 ;  /* 0x0000000200007802 */ /* 0x000fe40000000f00 */
[----:B------:R-:W-:Y:S02]  /*2abb0*/  MOV R2, 0x2abd0 ;  /* 0x0002abd000027802 */ /* 0x000fe40000000f00 */
[----:B------:R-:W-:Y:S05]  /*2abc0*/  CALL.REL.NOINC `($__internal_12_$__cuda_sm70_shflsync_bfly_p) ;  /* 0x0000253000007944 */ /* 0x000fea0003c00000 */
[----:B------:R-:W-:-:S05]  /*2abd0*/  BRA `(.L_x_1247) ;  /* 0xffff100000007947 */ /* 0x000fca000383ffff */
.L_x_1108:
        /* <DEDUP_REMOVED lines=31> */
.L_x_1111:
[----:B-1--4-:R-:W-:Y:S01]  /*2add0*/  MOV R71, 0x181f ;  /* 0x0000181f00477802 */ /* 0x012fe20000000f00 */
[----:B------:R-:W-:Y:S01]  /*2ade0*/  IMAD.MOV.U32 R2, RZ, RZ, RZ ;  /* 0x000000ffff027224 */ /* 0x000fe200078e00ff */
[----:B------:R-:W-:Y:S02]  /*2adf0*/  MOV R3, 0x2ae10 ;  /* 0x0002ae1000037802 */ /* 0x000fe40000000f00 */
[----:B------:R-:W-:Y:S05]  /*2ae00*/  CALL.REL.NOINC `($__internal_13_$__cuda_sm70_shflsync_idx_p) ;  /* 0x0000235000007944 */ /* 0x000fea0003c00000 */
[----:B------:R-:W-:Y:S01]  /*2ae10*/  MOV R58, R234 ;  /* 0x000000ea003a7202 */ /* 0x000fe20000000f00 */
[----:B------:R-:W-:-:S05]  /*2ae20*/  BRA `(.L_x_1249) ;  /* 0xffff2eb000007947 */ /* 0x000fca000383ffff */
.L_x_1114:
[----:B------:R-:W-:Y:S01]  /*2ae30*/  MOV R2, RZ ;  /* 0x000000ff00027202 */ /* 0x000fe20000000f00 */
[----:B------:R-:W-:Y:S01]  /*2ae40*/  IMAD.MOV.U32 R52, RZ, RZ, R4 ;  /* 0x000000ffff347224 */ /* 0x000fe200078e0004 */
[----:B------:R-:W-:Y:S01]  /*2ae50*/  MOV R3, 0x2ae80 ;  /* 0x0002ae8000037802 */ /* 0x000fe20000000f00 */
[----:B------:R-:W-:Y:S02]  /*2ae60*/  IMAD.MOV.U32 R71, RZ, RZ, 0x181f ;  /* 0x0000181fff477424 */ /* 0x000fe400078e00ff */
[----:B------:R-:W-:Y:S05]  /*2ae70*/  CALL.REL.NOINC `($__internal_13_$__cuda_sm70_shflsync_idx_p) ;  /* 0x000022e000007944 */ /* 0x000fea0003c00000 */
[----:B------:R-:W-:Y:S01]  /*2ae80*/  MOV R7, R234 ;  /* 0x000000ea00077202 */ /* 0x000fe20000000f00 */
[----:B------:R-:W-:-:S05]  /*2ae90*/  BRA `(.L_x_1250) ;  /* 0xffff428000007947 */ /* 0x000fca000383ffff */
.L_x_1115:
        /* <DEDUP_REMOVED lines=75> */
.L_x_1116:
[----:B------:R-:W-:Y:S01]  /*2b350*/  MOV R2, RZ ;  /* 0x000000ff00027202 */ /* 0x000fe20000000f00 */
[----:B------:R-:W-:Y:S01]  /*2b360*/  IMAD.MOV.U32 R52, RZ, RZ, R5 ;  /* 0x000000ffff347224 */ /* 0x000fe200078e0005 */
[----:B------:R-:W-:Y:S01]  /*2b370*/  MOV R3, 0x2b3a0 ;  /* 0x0002b3a000037802 */ /* 0x000fe20000000f00 */
[----:B------:R-:W-:Y:S02]  /*2b380*/  IMAD.MOV.U32 R71, RZ, RZ, 0x1c1f ;  /* 0x00001c1fff477424 */ /* 0x000fe400078e00ff */
[----:B------:R-:W-:Y:S05]  /*2b390*/  CALL.REL.NOINC `($__internal_13_$__cuda_sm70_shflsync_idx_p) ;  /* 0x00001dc000007944 */ /* 0x000fea0003c00000 */
[----:B------:R-:W-:Y:S01]  /*2b3a0*/  MOV R4, R234 ;  /* 0x000000ea00047202 */ /* 0x000fe20000000f00 */
[----:B------:R-:W-:-:S05]  /*2b3b0*/  BRA `(.L_x_1252) ;  /* 0xffff406000007947 */ /* 0x000fca000383ffff */
.L_x_1121:
[----:B------:R-:W-:Y:S01]  /*2b3c0*/  MOV R2, 0x1 ;  /* 0x0000000100027802 */ /* 0x000fe20000000f00 */
[----:B------:R-:W-:Y:S01]  /*2b3d0*/  IMAD.MOV.U32 R52, RZ, RZ, R5 ;  /* 0x000000ffff347224 */ /* 0x000fe200078e0005 */
[----:B------:R-:W-:Y:S01]  /*2b3e0*/  MOV R3, 0x2b410 ;  /* 0x0002b41000037802 */ /* 0x000fe20000000f00 */
[----:B------:R-:W-:Y:S02]  /*2b3f0*/  IMAD.MOV.U32 R71, RZ, RZ, 0x1c1f ;  /* 0x00001c1fff477424 */ /* 0x000fe400078e00ff */
[----:B-1----:R-:W-:Y:S05]  /*2b400*/  CALL.REL.NOINC `($__internal_13_$__cuda_sm70_shflsync_idx_p) ;  /* 0x00001d5000007944 */ /* 0x002fea0003c00000 */
[----:B------:R-:W-:Y:S01]  /*2b410*/  MOV R4, R234 ;  /* 0x000000ea00047202 */ /* 0x000fe20000000f00 */
[----:B------:R-:W-:-:S05]  /*2b420*/  BRA `(.L_x_1253) ;  /* 0xffff48e000007947 */ /* 0x000fca000383ffff */
.L_x_1126:
[----:B------:R-:W-:Y:S01]  /*2b430*/  MOV R2, 0x2 ;  /* 0x0000000200027802 */ /* 0x000fe20000000f00 */
[----:B------:R-:W-:Y:S01]  /*2b440*/  IMAD.MOV.U32 R52, RZ, RZ, R5 ;  /* 0x000000ffff347224 */ /* 0x000fe200078e0005 */
[----:B------:R-:W-:Y:S01]  /*2b450*/  MOV R3, 0x2b480 ;  /* 0x0002b48000037802 */ /* 0x000fe20000000f00 */
[----:B------:R-:W-:Y:S02]  /*2b460*/  IMAD.MOV.U32 R71, RZ, RZ, 0x1c1f ;  /* 0x00001c1fff477424 */ /* 0x000fe400078e00ff */
[----:B-12---:R-:W-:Y:S05]  /*2b470*/  CALL.REL.NOINC `($__internal_13_$__cuda_sm70_shflsync_idx_p) ;  /* 0x00001ce000007944 */ /* 0x006fea0003c00000 */
[----:B------:R-:W-:Y:S01]  /*2b480*/  MOV R4, R234 ;  /* 0x000000ea00047202 */ /* 0x000fe20000000f00 */
[----:B------:R-:W-:-:S05]  /*2b490*/  BRA `(.L_x_1254) ;  /* 0xffff4f2000007947 */ /* 0x000fca000383ffff */
.L_x_1131:
[----:B------:R-:W-:Y:S01]  /*2b4a0*/  MOV R2, 0x3 ;  /* 0x0000000300027802 */ /* 0x000fe20000000f00 */
[----:B------:R-:W-:Y:S01]  /*2b4b0*/  IMAD.MOV.U32 R52, RZ, RZ, R5 ;  /* 0x000000ffff347224 */ /* 0x000fe200078e0005 */
[----:B------:R-:W-:Y:S01]  /*2b4c0*/  MOV R3, 0x2b4f0 ;  /* 0x0002b4f000037802 */ /* 0x000fe20000000f00 */
[----:B------:R-:W-:Y:S02]  /*2b4d0*/  IMAD.MOV.U32 R71, RZ, RZ, 0x1c1f ;  /* 0x00001c1fff477424 */ /* 0x000fe400078e00ff */
[----:B-123--:R-:W-:Y:S05]  /*2b4e0*/  CALL.REL.NOINC `($__internal_13_$__cuda_sm70_shflsync_idx_p) ;  /* 0x00001c7000007944 */ /* 0x00efea0003c00000 */
[----:B------:R-:W-:Y:S01]  /*2b4f0*/  MOV R4, R234 ;  /* 0x000000ea00047202 */ /* 0x000fe20000000f00 */
[----:B------:R-:W-:-:S05]  /*2b500*/  BRA `(.L_x_1255) ;  /* 0xffff556000007947 */ /* 0x000fca000383ffff */
.L_x_1136:
[----:B------:R-:W-:Y:S02]  /*2b510*/  MOV R0, 0x2 ;  /* 0x0000000200007802 */ /* 0x000fe40000000f00 */
[----:B------:R-:W-:Y:S02]  /*2b520*/  MOV R2, 0x2b540 ;  /* 0x0002b54000027802 */ /* 0x000fe40000000f00 */
[----:B------:R-:W-:Y:S05]  /*2b530*/  CALL.REL.NOINC `($__internal_12_$__cuda_sm70_shflsync_bfly_p) ;  /* 0x00001bc000007944 */ /* 0x000fea0003c00000 */
[----:B------:R-:W-:-:S05]  /*2b540*/  BRA `(.L_x_1256) ;  /* 0xffff60d000007947 */ /* 0x000fca000383ffff */
.L_x_1137:
        /* <DEDUP_REMOVED lines=31> */
.L_x_1139:
[----:B------:R-:W-:Y:S01]  /*2b740*/  IMAD.MOV.U32 R4, RZ, RZ, R237 ;  /* 0x000000ffff047224 */ /* 0x000fe200078e00ed */
[----:B------:R-:W-:-:S02]  /*2b750*/  MOV R0, 0x2 ;  /* 0x0000000200007802 */ /* 0x000fc40000000f00 */
[----:B------:R-:W-:Y:S02]  /*2b760*/  MOV R2, 0x2b780 ;  /* 0x0002b78000027802 */ /* 0x000fe40000000f00 */
[----:B-1----:R-:W-:Y:S05]  /*2b770*/  CALL.REL.NOINC `($__internal_12_$__cuda_sm70_shflsync_bfly_p) ;  /* 0x0000198000007944 */ /* 0x002fea0003c00000 */
[----:B------:R-:W-:Y:S05]  /*2b780*/  BRA `(.L_x_1258) ;  /* 0xffff7de000007947 */ /* 0x000fea000383ffff */
.L_x_1140:
[----:B------:R-:W-:Y:S01]  /*2b790*/  IMAD.MOV.U32 R4, RZ, RZ, R5 ;  /* 0x000000ffff047224 */ /* 0x000fe200078e0005 */
[----:B------:R-:W-:Y:S02]  /*2b7a0*/  MOV R0, 0x1 ;  /* 0x0000000100007802 */ /* 0x000fe40000000f00 */
[----:B------:R-:W-:Y:S02]  /*2b7b0*/  MOV R2, 0x2b7d0 ;  /* 0x0002b7d000027802 */ /* 0x000fe40000000f00 */
[----:B-12---:R-:W-:Y:S05]  /*2b7c0*/  CALL.REL.NOINC `($__internal_12_$__cuda_sm70_shflsync_bfly_p) ;  /* 0x0000193000007944 */ /* 0x006fea0003c00000 */
[----:B------:R-:W-:Y:S01]  /*2b7d0*/  FADD.FTZ R5, R5, R0 ;  /* 0x0000000005057221 */ /* 0x000fe20000010000 */
[----:B------:R-:W-:Y:S02]  /*2b7e0*/  MOV R4, R243 ;  /* 0x000000f300047202 */ /* 0x000fe40000000f00 */
[----:B------:R-:W-:Y:S02]  /*2b7f0*/  MOV R0, 0x2 ;  /* 0x0000000200007802 */ /* 0x000fe40000000f00 */
[----:B------:R-:W-:Y:S02]  /*2b800*/  MOV R2, 0x2b820 ;  /* 0x0002b82000027802 */ /* 0x000fe40000000f00 */
[----:B------:R-:W-:Y:S05]  /*2b810*/  CALL.REL.NOINC `($__internal_12_$__cuda_sm70_shflsync_bfly_p) ;  /* 0x000018e000007944 */ /* 0x000fea0003c00000 */
[----:B------:R-:W-:Y:S01]  /*2b820*/  FADD.FTZ R6, R243, R0 ;  /* 0x00000000f3067221 */ /* 0x000fe20000010000 */
[----:B------:R-:W-:Y:S02]  /*2b830*/  MOV R0, 0x1 ;  /* 0x0000000100007802 */ /* 0x000fe40000000f00 */
[----:B------:R-:W-:-:S02]  /*2b840*/  MOV R2, 0x2b870 ;  /* 0x0002b87000027802 */ /* 0x000fc40000000f00 */
[----:B------:R-:W-:Y:S02]  /*2b850*/  MOV R4, R6 ;  /* 0x0000000600047202 */ /* 0x000fe40000000f00 */
[----:B------:R-:W-:Y:S05]  /*2b860*/  CALL.REL.NOINC `($__internal_12_$__cuda_sm70_shflsync_bfly_p) ;  /* 0x0000189000007944 */ /* 0x000fea0003c00000 */
[----:B------:R-:W-:Y:S01]  /*2b870*/  FADD.FTZ R6, R6, R0 ;  /* 0x0000000006067221 */ /* 0x000fe20000010000 */
[----:B------:R-:W-:Y:S02]  /*2b880*/  MOV R4, R246 ;  /* 0x000000f600047202 */ /* 0x000fe40000000f00 */
[----:B------:R-:W-:Y:S02]  /*2b890*/  MOV R0, 0x2 ;  /* 0x0000000200007802 */ /* 0x000fe40000000f00 */
[----:B------:R-:W-:Y:S02]  /*2b8a0*/  MOV R2, 0x2b8c0 ;  /* 0x0002b8c000027802 */ /* 0x000fe40000000f00 */
[----:B------:R-:W-:Y:S05]  /*2b8b0*/  CALL.REL.NOINC `($__internal_12_$__cuda_sm70_shflsync_bfly_p) ;  /* 0x0000184000007944 */ /* 0x000fea0003c00000 */
[----:B------:R-:W-:Y:S01]  /*2b8c0*/  FADD.FTZ R7, R246, R0 ;  /* 0x00000000f6077221 */ /* 0x000fe20000010000 */
[----:B------:R-:W-:Y:S02]  /*2b8d0*/  MOV R0, 0x1 ;  /* 0x0000000100007802 */ /* 0x000fe40000000f00 */
[----:B------:R-:W-:Y:S02]  /*2b8e0*/  MOV R2, 0x2b910 ;  /* 0x0002b91000027802 */ /* 0x000fe40000000f00 */
[----:B------:R-:W-:-:S02]  /*2b8f0*/  MOV R4, R7 ;  /* 0x0000000700047202 */ /* 0x000fc40000000f00 */
[----:B------:R-:W-:Y:S05]  /*2b900*/  CALL.REL.NOINC `($__internal_12_$__cuda_sm70_shflsync_bfly_p) ;  /* 0x000017f000007944 */ /* 0x000fea0003c00000 */
[----:B------:R-:W-:Y:S01]  /*2b910*/  FADD.FTZ R7, R7, R0 ;  /* 0x0000000007077221 */ /* 0x000fe20000010000 */
[----:B------:R-:W-:-:S02]  /*2b920*/  MOV R4, R247 ;  /* 0x000000f700047202 */ /* 0x000fc40000000f00 */
[----:B------:R-:W-:Y:S02]  /*2b930*/  MOV R0, 0x2 ;  /* 0x0000000200007802 */ /* 0x000fe40000000f00 */
[----:B------:R-:W-:Y:S02]  /*2b940*/  MOV R2, 0x2b960 ;  /* 0x0002b96000027802 */ /* 0x000fe40000000f00 */
[----:B------:R-:W-:Y:S05]  /*2b950*/  CALL.REL.NOINC `($__internal_12_$__cuda_sm70_shflsync_bfly_p) ;  /* 0x000017a000007944 */ /* 0x000fea0003c00000 */
[----:B------:R-:W-:Y:S01]  /*2b960*/  FADD.FTZ R4, R247, R0 ;  /* 0x00000000f7047221 */ /* 0x000fe20000010000 */
[----:B------:R-:W-:Y:S02]  /*2b970*/  MOV R0, 0x1 ;  /* 0x0000000100007802 */ /* 0x000fe40000000f00 */
[----:B------:R-:W-:Y:S02]  /*2b980*/  MOV R2, 0x2b9a0 ;  /* 0x0002b9a000027802 */ /* 0x000fe40000000f00 */
[----:B------:R-:W-:Y:S05]  /*2b990*/  CALL.REL.NOINC `($__internal_12_$__cuda_sm70_shflsync_bfly_p) ;  /* 0x0000176000007944 */ /* 0x000fea0003c00000 */
[----:B------:R-:W-:Y:S01]  /*2b9a0*/  MOV R8, R0 ;  /* 0x0000000000087202 */ /* 0x000fe20000000f00 */
[----:B------:R-:W-:Y:S05]  /*2b9b0*/  BRA `(.L_x_1259) ;  /* 0xffff7ca000007947 */ /* 0x000fea000383ffff */
.L_x_1147:
[----:B-1-34-:R-:W-:Y:S01]  /*2b9c0*/  IMAD.MOV.U32 R52, RZ, RZ, R5 ;  /* 0x000000ffff347224 */ /* 0x01afe200078e0005 */
[----:B------:R-:W-:Y:S01]  /*2b9d0*/  MOV R2, RZ ;  /* 0x000000ff00027202 */ /* 0x000fe20000000f00 */
[----:B------:R-:W-:Y:S01]  /*2b9e0*/  IMAD.MOV.U32 R71, RZ, RZ, 0x181f ;  /* 0x0000181fff477424 */ /* 0x000fe200078e00ff */
[----:B------:R-:W-:Y:S02]  /*2b9f0*/  MOV R3, 0x2ba10 ;  /* 0x0002ba1000037802 */ /* 0x000fe40000000f00 */
[----:B------:R-:W-:Y:S05]  /*2ba00*/  CALL.REL.NOINC `($__internal_13_$__cuda_sm70_shflsync_idx_p) ;  /* 0x0000175000007944 */ /* 0x000fea0003c00000 */
[----:B------:R-:W-:Y:S01]  /*2ba10*/  MOV R7, R234 ;  /* 0x000000ea00077202 */ /* 0x000fe20000000f00 */
[----:B------:R-:W-:Y:S05]  /*2ba20*/  BRA `(.L_x_1260) ;  /* 0xffff92b000007947 */ /* 0x000fea000383ffff */
.L_x_1148:
[----:B------:R-:W-:Y:S01]  /*2ba30*/  IMAD.MOV.U32 R52, RZ, RZ, R6 ;  /* 0x000000ffff347224 */ /* 0x000fe200078e0006 */
[----:B------:R-:W-:Y:S01]  /*2ba40*/  MOV R2, RZ ;  /* 0x000000ff00027202 */ /* 0x000fe20000000f00 */
[----:B------:R-:W-:Y:S01]  /*2ba50*/  IMAD.MOV.U32 R71, RZ, RZ, 0x181f ;  /* 0x0000181fff477424 */ /* 0x000fe200078e00ff */
[----:B------:R-:W-:-:S02]  /*2ba60*/  MOV R3, 0x2ba80 ;  /* 0x0002ba8000037802 */ /* 0x000fc40000000f00 */
[----:B-12---:R-:W-:Y:S05]  /*2ba70*/  CALL.REL.NOINC `($__internal_13_$__cuda_sm70_shflsync_idx_p) ;  /* 0x000016e000007944 */ /* 0x006fea0003c00000 */
[----:B------:R-:W-:Y:S01]  /*2ba80*/  MOV R2, R234 ;  /* 0x000000ea00027202 */ /* 0x000fe20000000f00 */
[----:B------:R-:W-:Y:S05]  /*2ba90*/  BRA `(.L_x_1261) ;  /* 0xffff926000007947 */ /* 0x000fea000383ffff */
.L_x_1149:
[----:B------:R-:W-:Y:S01]  /*2baa0*/  IMAD.MOV.U32 R52, RZ, RZ, R5 ;  /* 0x000000ffff347224 */ /* 0x000fe200078e0005 */
[----:B--2---:R-:W-:Y:S01]  /*2bab0*/  MOV R2, 0x1 ;  /* 0x0000000100027802 */ /* 0x004fe20000000f00 */
[----:B------:R-:W-:Y:S01]  /*2bac0*/  IMAD.MOV.U32 R71, RZ, RZ, 0x181f ;  /* 0x0000181fff477424 */ /* 0x000fe200078e00ff */
[----:B------:R-:W-:-:S02]  /*2bad0*/  MOV R3, 0x2baf0 ;  /* 0x0002baf000037802 */ /* 0x000fc40000000f00 */
[----:B-1-3--:R-:W-:Y:S05]  /*2bae0*/  CALL.REL.NOINC `($__internal_13_$__cuda_sm70_shflsync_idx_p) ;  /* 0x0000167000007944 */ /* 0x00afea0003c00000 */
        /* <DEDUP_REMOVED lines=8> */
.L_x_1150:
[----:B------:R-:W-:Y:S01]  /*2bb70*/  IMAD.MOV.U32 R52, RZ, RZ, R5 ;  /* 0x000000ffff347224 */ /* 0x000fe200078e0005 */
[----:B-1----:R-:W-:Y:S01]  /*2bb80*/  MOV R2, 0x2 ;  /* 0x0000000200027802 */ /* 0x002fe20000000f00 */
[----:B------:R-:W-:Y:S01]  /*2bb90*/  IMAD.MOV.U32 R71, RZ, RZ, 0x181f ;  /* 0x0000181fff477424 */ /* 0x000fe200078e00ff */
[----:B------:R-:W-:Y:S02]  /*2bba0*/  MOV R3, 0x2bbc0 ;  /* 0x0002bbc000037802 */ /* 0x000fe40000000f00 */
[----:B---34-:R-:W-:Y:S05]  /*2bbb0*/  CALL.REL.NOINC `($__internal_13_$__cuda_sm70_shflsync_idx_p) ;  /* 0x000015a000007944 */ /* 0x018fea0003c00000 */
[----:B------:R-:W-:Y:S01]  /*2bbc0*/  MOV R7, R234 ;  /* 0x000000ea00077202 */ /* 0x000fe20000000f00 */
[----:B------:R-:W-:Y:S05]  /*2bbd0*/  BRA `(.L_x_1263) ;  /* 0xffff920000007947 */ /* 0x000fea000383ffff */
.L_x_1151:
[----:B------:R-:W-:Y:S01]  /*2bbe0*/  IMAD.MOV.U32 R52, RZ, RZ, R6 ;  /* 0x000000ffff347224 */ /* 0x000fe200078e0006 */
[----:B-1----:R-:W-:Y:S01]  /*2bbf0*/  MOV R2, 0x2 ;  /* 0x0000000200027802 */ /* 0x002fe20000000f00 */
[----:B------:R-:W-:Y:S01]  /*2bc00*/  IMAD.MOV.U32 R71, RZ, RZ, 0x181f ;  /* 0x0000181fff477424 */ /* 0x000fe200078e00ff */
[----:B------:R-:W-:Y:S02]  /*2bc10*/  MOV R3, 0x2bc30 ;  /* 0x0002bc3000037802 */ /* 0x000fe40000000f00 */
[----:B--234-:R-:W-:Y:S05]  /*2bc20*/  CALL.REL.NOINC `($__internal_13_$__cuda_sm70_shflsync_idx_p) ;  /* 0x0000153000007944 */ /* 0x01cfea0003c00000 */
[----:B------:R-:W-:Y:S01]  /*2bc30*/  MOV R2, R234 ;  /* 0x000000ea00027202 */ /* 0x000fe20000000f00 */
[----:B------:R-:W-:Y:S05]  /*2bc40*/  BRA `(.L_x_1264) ;  /* 0xffff91b000007947 */ /* 0x000fea000383ffff */
.L_x_1152:
[----:B------:R-:W-:Y:S01]  /*2bc50*/  IMAD.MOV.U32 R52, RZ, RZ, R5 ;  /* 0x000000ffff347224 */ /* 0x000fe200078e0005 */
[----:B--2---:R-:W-:Y:S01]  /*2bc60*/  MOV R2, 0x3 ;  /* 0x0000000300027802 */ /* 0x004fe20000000f00 */
[----:B------:R-:W-:Y:S01]  /*2bc70*/  IMAD.MOV.U32 R71, RZ, RZ, 0x181f ;  /* 0x0000181fff477424 */ /* 0x000fe200078e00ff */
[----:B------:R-:W-:-:S02]  /*2bc80*/  MOV R3, 0x2bca0 ;  /* 0x0002bca000037802 */ /* 0x000fc40000000f00 */
[----:B-1-34-:R-:W-:Y:S05]  /*2bc90*/  CALL.REL.NOINC `($__internal_13_$__cuda_sm70_shflsync_idx_p) ;  /* 0x000014c000007944 */ /* 0x01afea0003c00000 */
        /* <DEDUP_REMOVED lines=8> */
.L_x_1153:
[----:B------:R-:W-:Y:S01]  /*2bd20*/  IMAD.MOV.U32 R52, RZ, RZ, R5 ;  /* 0x000000ffff347224 */ /* 0x000fe200078e0005 */
[----:B--2---:R-:W-:Y:S01]  /*2bd30*/  MOV R2, 0x4 ;  /* 0x0000000400027802 */ /* 0x004fe20000000f00 */
[----:B------:R-:W-:Y:S01]  /*2bd40*/  IMAD.MOV.U32 R71, RZ, RZ, 0x181f ;  /* 0x0000181fff477424 */ /* 0x000fe200078e00ff */
[----:B------:R-:W-:Y:S02]  /*2bd50*/  MOV R3, 0x2bd70 ;  /* 0x0002bd7000037802 */ /* 0x000fe40000000f00 */
[----:B-1-34-:R-:W-:Y:S05]  /*2bd60*/  CALL.REL.NOINC `($__internal_13_$__cuda_sm70_shflsync_idx_p) ;  /* 0x000013f000007944 */ /* 0x01afea0003c00000 */
[----:B------:R-:W-:Y:S01]  /*2bd70*/  MOV R7, R234 ;  /* 0x000000ea00077202 */ /* 0x000fe20000000f00 */
[----:B------:R-:W-:Y:S05]  /*2bd80*/  BRA `(.L_x_1266) ;  /* 0xffff916000007947 */ /* 0x000fea000383ffff */
.L_x_1154:
[----:B------:R-:W-:Y:S01]  /*2bd90*/  IMAD.MOV.U32 R52, RZ, RZ, R6 ;  /* 0x000000ffff347224 */ /* 0x000fe200078e0006 */
[----:B--2---:R-:W-:Y:S01]  /*2bda0*/  MOV R2, 0x4 ;  /* 0x0000000400027802 */ /* 0x004fe20000000f00 */
[----:B------:R-:W-:Y:S01]  /*2bdb0*/  IMAD.MOV.U32 R71, RZ, RZ, 0x181f ;  /* 0x0000181fff477424 */ /* 0x000fe200078e00ff */
[----:B------:R-:W-:Y:S02]  /*2bdc0*/  MOV R3, 0x2bde0 ;  /* 0x0002bde000037802 */ /* 0x000fe40000000f00 */
[----:B-1-34-:R-:W-:Y:S05]  /*2bdd0*/  CALL.REL.NOINC `($__internal_13_$__cuda_sm70_shflsync_idx_p) ;  /* 0x0000138000007944 */ /* 0x01afea0003c00000 */
[----:B------:R-:W-:Y:S01]  /*2bde0*/  MOV R2, R234 ;  /* 0x000000ea00027202 */ /* 0x000fe20000000f00 */
[----:B------:R-:W-:Y:S05]  /*2bdf0*/  BRA `(.L_x_1267) ;  /* 0xffff911000007947 */ /* 0x000fea000383ffff */
.L_x_1155:
[----:B------:R-:W-:Y:S01]  /*2be00*/  IMAD.MOV.U32 R52, RZ, RZ, R5 ;  /* 0x000000ffff347224 */ /* 0x000fe200078e0005 */
[----:B-1----:R-:W-:Y:S01]  /*2be10*/  MOV R2, 0x5 ;  /* 0x0000000500027802 */ /* 0x002fe20000000f00 */
[----:B------:R-:W-:Y:S01]  /*2be20*/  IMAD.MOV.U32 R71, RZ, RZ, 0x181f ;  /* 0x0000181fff477424 */ /* 0x000fe200078e00ff */
[----:B------:R-:W-:-:S02]  /*2be30*/  MOV R3, 0x2be50 ;  /* 0x0002be5000037802 */ /* 0x000fc40000000f00 */
[----:B--234-:R-:W-:Y:S05]  /*2be40*/  CALL.REL.NOINC `($__internal_13_$__cuda_sm70_shflsync_idx_p) ;  /* 0x0000131000007944 */ /* 0x01cfea0003c00000 */
        /* <DEDUP_REMOVED lines=8> */
.L_x_1156:
[----:B------:R-:W-:Y:S01]  /*2bed0*/  IMAD.MOV.U32 R52, RZ, RZ, R5 ;  /* 0x000000ffff347224 */ /* 0x000fe200078e0005 */
[----:B--2---:R-:W-:Y:S01]  /*2bee0*/  MOV R2, 0x6 ;  /* 0x0000000600027802 */ /* 0x004fe20000000f00 */
[----:B------:R-:W-:Y:S01]  /*2bef0*/  IMAD.MOV.U32 R71, RZ, RZ, 0x181f ;  /* 0x0000181fff477424 */ /* 0x000fe200078e00ff */
[----:B------:R-:W-:Y:S02]  /*2bf00*/  MOV R3, 0x2bf20 ;  /* 0x0002bf2000037802 */ /* 0x000fe40000000f00 */
[----:B-1--4-:R-:W-:Y:S05]  /*2bf10*/  CALL.REL.NOINC `($__internal_13_$__cuda_sm70_shflsync_idx_p) ;  /* 0x0000124000007944 */ /* 0x012fea0003c00000 */
[----:B------:R-:W-:Y:S01]  /*2bf20*/  MOV R7, R234 ;  /* 0x000000ea00077202 */ /* 0x000fe20000000f00 */
[----:B------:R-:W-:Y:S05]  /*2bf30*/  BRA `(.L_x_1269) ;  /* 0xffff90c000007947 */ /* 0x000fea000383ffff */
.L_x_1157:
[----:B------:R-:W-:Y:S01]  /*2bf40*/  IMAD.MOV.U32 R52, RZ, RZ, R6 ;  /* 0x000000ffff347224 */ /* 0x000fe200078e0006 */
[----:B--2---:R-:W-:Y:S01]  /*2bf50*/  MOV R2, 0x6 ;  /* 0x0000000600027802 */ /* 0x004fe20000000f00 */
[----:B------:R-:W-:Y:S01]  /*2bf60*/  IMAD.MOV.U32 R71, RZ, RZ, 0x181f ;  /* 0x0000181fff477424 */ /* 0x000fe200078e00ff */
[----:B------:R-:W-:Y:S02]  /*2bf70*/  MOV R3, 0x2bf90 ;  /* 0x0002bf9000037802 */ /* 0x000fe40000000f00 */
[----:B-1-34-:R-:W-:Y:S05]  /*2bf80*/  CALL.REL.NOINC `($__internal_13_$__cuda_sm70_shflsync_idx_p) ;  /* 0x000011d000007944 */ /* 0x01afea0003c00000 */
[----:B------:R-:W-:Y:S01]  /*2bf90*/  MOV R2, R234 ;  /* 0x000000ea00027202 */ /* 0x000fe20000000f00 */
[----:B------:R-:W-:Y:S05]  /*2bfa0*/  BRA `(.L_x_1270) ;  /* 0xffff907000007947 */ /* 0x000fea000383ffff */
.L_x_1158:
[----:B------:R-:W-:Y:S01]  /*2bfb0*/  IMAD.MOV.U32 R52, RZ, RZ, R5 ;  /* 0x000000ffff347224 */ /* 0x000fe200078e0005 */
[----:B-1----:R-:W-:Y:S01]  /*2bfc0*/  MOV R2, 0x7 ;  /* 0x0000000700027802 */ /* 0x002fe20000000f00 */
[----:B------:R-:W-:Y:S01]  /*2bfd0*/  IMAD.MOV.U32 R71, RZ, RZ, 0x181f ;  /* 0x0000181fff477424 */ /* 0x000fe200078e00ff */
[----:B------:R-:W-:-:S02]  /*2bfe0*/  MOV R3, 0x2c000 ;  /* 0x0002c00000037802 */ /* 0x000fc40000000f00 */
[----:B--2-4-:R-:W-:Y:S05]  /*2bff0*/  CALL.REL.NOINC `($__internal_13_$__cuda_sm70_shflsync_idx_p) ;  /* 0x0000116000007944 */ /* 0x014fea0003c00000 */
        /* <DEDUP_REMOVED lines=8> */
.L_x_1160:
[----:B------:R-:W-:Y:S01]  /*2c080*/  IMAD.MOV.U32 R52, RZ, RZ, R5 ;  /* 0x000000ffff347224 */ /* 0x000fe200078e0005 */
[----:B------:R-:W-:Y:S01]  /*2c090*/  MOV R2, RZ ;  /* 0x000000ff00027202 */ /* 0x000fe20000000f00 */
[----:B------:R-:W-:Y:S01]  /*2c0a0*/  IMAD.MOV.U32 R71, RZ, RZ, 0x1c1f ;  /* 0x00001c1fff477424 */ /* 0x000fe200078e00ff */
[----:B------:R-:W-:Y:S02]  /*2c0b0*/  MOV R3, 0x2c0d0 ;  /* 0x0002c0d000037802 */ /* 0x000fe40000000f00 */
[----:B------:R-:W-:Y:S05]  /*2c0c0*/  CALL.REL.NOINC `($__internal_13_$__cuda_sm70_shflsync_idx_p) ;  /* 0x0000109000007944 */ /* 0x000fea0003c00000 */
[----:B------:R-:W-:Y:S01]  /*2c0d0*/  MOV R4, R234 ;  /* 0x000000ea00047202 */ /* 0x000fe20000000f00 */
[----:B------:R-:W-:Y:S05]  /*2c0e0*/  BRA `(.L_x_1272) ;  /* 0xffff923000007947 */ /* 0x000fea000383ffff */
.L_x_1161:
[----:B------:R-:W-:Y:S01]  /*2c0f0*/  IMAD.MOV.U32 R52, RZ, RZ, R12 ;  /* 0x000000ffff347224 */ /* 0x000fe200078e000c */
[----:B------:R-:W-:Y:S01]  /*2c100*/  MOV R2, RZ ;  /* 0x000000ff00027202 */ /* 0x000fe20000000f00 */
[----:B------:R-:W-:Y:S01]  /*2c110*/  IMAD.MOV.U32 R71, RZ, RZ, 0x1c1f ;  /* 0x00001c1fff477424 */ /* 0x000fe200078e00ff */
[----:B------:R-:W-:Y:S02]  /*2c120*/  MOV R3, 0x2c140 ;  /* 0x0002c14000037802 */ /* 0x000fe40000000f00 */
[----:B-12---:R-:W-:Y:S05]  /*2c130*/  CALL.REL.NOINC `($__internal_13_$__cuda_sm70_shflsync_idx_p) ;  /* 0x0000102000007944 */ /* 0x006fea0003c00000 */
[----:B------:R-:W-:Y:S01]  /*2c140*/  MOV R0, R234 ;  /* 0x000000ea00007202 */ /* 0x000fe20000000f00 */
[----:B------:R-:W-:Y:S05]  /*2c150*/  BRA `(.L_x_1273) ;  /* 0xffff91e000007947 */ /* 0x000fea000383ffff */
.L_x_1164:
[----:B------:R-:W-:Y:S01]  /*2c160*/  IMAD.MOV.U32 R52, RZ, RZ, R5 ;  /* 0x000000ffff347224 */ /* 0x000fe200078e0005 */
[----:B----4-:R-:W-:Y:S01]  /*2c170*/  MOV R2, 0x1 ;  /* 0x0000000100027802 */ /* 0x010fe20000000f00 */
[----:B------:R-:W-:Y:S01]  /*2c180*/  IMAD.MOV.U32 R71, RZ, RZ, 0x1c1f ;  /* 0x00001c1fff477424 */ /* 0x000fe200078e00ff */
[----:B------:R-:W-:-:S02]  /*2c190*/  MOV R3, 0x2c1b0 ;  /* 0x0002c1b000037802 */ /* 0x000fc40000000f00 */
[----:B-123--:R-:W-:Y:S05]  /*2c1a0*/  CALL.REL.NOINC `($__internal_13_$__cuda_sm70_shflsync_idx_p) ;  /* 0x00000fb000007944 */ /* 0x00efea0003c00000 */
        /* <DEDUP_REMOVED lines=8> */
.L_x_1167:
[----:B------:R-:W-:Y:S01]  /*2c230*/  IMAD.MOV.U32 R52, RZ, RZ, R5 ;  /* 0x000000ffff347224 */ /* 0x000fe200078e0005 */
[----:B----4-:R-:W-:Y:S01]  /*2c240*/  MOV R2, 0x2 ;  /* 0x0000000200027802 */ /* 0x010fe20000000f00 */
[----:B------:R-:W-:Y:S01]  /*2c250*/  IMAD.MOV.U32 R71, RZ, RZ, 0x1c1f ;  /* 0x00001c1fff477424 */ /* 0x000fe200078e00ff */
[----:B------:R-:W-:Y:S02]  /*2c260*/  MOV R3, 0x2c280 ;  /* 0x0002c28000037802 */ /* 0x000fe40000000f00 */
[----:B-123--:R-:W-:Y:S05]  /*2c270*/  CALL.REL.NOINC `($__internal_13_$__cuda_sm70_shflsync_idx_p) ;  /* 0x00000ee000007944 */ /* 0x00efea0003c00000 */
[----:B------:R-:W-:Y:S01]  /*2c280*/  MOV R4, R234 ;  /* 0x000000ea00047202 */ /* 0x000fe20000000f00 */
[----:B------:R-:W-:Y:S05]  /*2c290*/  BRA `(.L_x_1275) ;  /* 0xffff981000007947 */ /* 0x000fea000383ffff */
.L_x_1168:
[----:B------:R-:W-:Y:S01]  /*2c2a0*/  IMAD.MOV.U32 R52, RZ, RZ, R12 ;  /* 0x000000ffff347224 */ /* 0x000fe200078e000c */
[----:B----4-:R-:W-:Y:S01]  /*2c2b0*/  MOV R2, 0x2 ;  /* 0x0000000200027802 */ /* 0x010fe20000000f00 */
[----:B------:R-:W-:Y:S01]  /*2c2c0*/  IMAD.MOV.U32 R71, RZ, RZ, 0x1c1f ;  /* 0x00001c1fff477424 */ /* 0x000fe200078e00ff */
[----:B------:R-:W-:Y:S02]  /*2c2d0*/  MOV R3, 0x2c2f0 ;  /* 0x0002c2f000037802 */ /* 0x000fe40000000f00 */
[----:B-123--:R-:W-:Y:S05]  /*2c2e0*/  CALL.REL.NOINC `($__internal_13_$__cuda_sm70_shflsync_idx_p) ;  /* 0x00000e7000007944 */ /* 0x00efea0003c00000 */
[----:B------:R-:W-:Y:S01]  /*2c2f0*/  MOV R0, R234 ;  /* 0x000000ea00007202 */ /* 0x000fe20000000f00 */
[----:B------:R-:W-:Y:S05]  /*2c300*/  BRA `(.L_x_1276) ;  /* 0xffff97c000007947 */ /* 0x000fea000383ffff */
.L_x_1171:
        /* <DEDUP_REMOVED lines=13> */
.L_x_1175:
[----:B------:R-:W-:Y:S01]  /*2c3e0*/  IMAD.MOV.U32 R52, RZ, RZ, R5 ;  /* 0x000000ffff347224 */ /* 0x000fe200078e0005 */
[----:B------:R-:W-:Y:S01]  /*2c3f0*/  MOV R2, RZ ;  /* 0x000000ff00027202 */ /* 0x000fe20000000f00 */
[----:B------:R-:W-:Y:S01]  /*2c400*/  IMAD.MOV.U32 R71, RZ, RZ, 0x181f ;  /* 0x0000181fff477424 */ /* 0x000fe200078e00ff */
[----:B------:R-:W-:Y:S02]  /*2c410*/  MOV R3, 0x2c430 ;  /* 0x0002c43000037802 */ /* 0x000fe40000000f00 */
[----:B------:R-:W-:Y:S05]  /*2c420*/  CALL.REL.NOINC `($__internal_13_$__cuda_sm70_shflsync_idx_p) ;  /* 0x00000d3000007944 */ /* 0x000fea0003c00000 */
[----:B------:R-:W-:Y:S01]  /*2c430*/  MOV R7, R234 ;  /* 0x000000ea00077202 */ /* 0x000fe20000000f00 */
[----:B------:R-:W-:Y:S05]  /*2c440*/  BRA `(.L_x_1278) ;  /* 0xffffa5c000007947 */ /* 0x000fea000383ffff */
.L_x_1176:
[----:B------:R-:W-:Y:S01]  /*2c450*/  IMAD.MOV.U32 R52, RZ, RZ, R6 ;  /* 0x000000ffff347224 */ /* 0x000fe200078e0006 */
[----:B------:R-:W-:Y:S01]  /*2c460*/  MOV R2, RZ ;  /* 0x000000ff00027202 */ /* 0x000fe20000000f00 */
[----:B------:R-:W-:Y:S01]  /*2c470*/  IMAD.MOV.U32 R71, RZ, RZ, 0x181f ;  /* 0x0000181fff477424 */ /* 0x000fe200078e00ff */
[----:B------:R-:W-:Y:S02]  /*2c480*/  MOV R3, 0x2c4a0 ;  /* 0x0002c4a000037802 */ /* 0x000fe40000000f00 */
[----:B-12---:R-:W-:Y:S05]  /*2c490*/  CALL.REL.NOINC `($__internal_13_$__cuda_sm70_shflsync_idx_p) ;  /* 0x00000cc000007944 */ /* 0x006fea0003c00000 */
[----:B------:R-:W-:Y:S01]  /*2c4a0*/  MOV R2, R234 ;  /* 0x000000ea00027202 */ /* 0x000fe20000000f00 */
[----:B------:R-:W-:Y:S05]  /*2c4b0*/  BRA `(.L_x_1279) ;  /* 0xffffa57000007947 */ /* 0x000fea000383ffff */
.L_x_1177:
        /* <DEDUP_REMOVED lines=13> */
.L_x_1178:
[----:B------:R-:W-:Y:S01]  /*2c590*/  IMAD.MOV.U32 R52, RZ, RZ, R5 ;  /* 0x000000ffff347224 */ /* 0x000fe200078e0005 */
[----:B-1----:R-:W-:Y:S01]  /*2c5a0*/  MOV R2, 0x2 ;  /* 0x0000000200027802 */ /* 0x002fe20000000f00 */
[----:B------:R-:W-:Y:S01]  /*2c5b0*/  IMAD.MOV.U32 R71, RZ, RZ, 0x181f ;  /* 0x0000181fff477424 */ /* 0x000fe200078e00ff */
[----:B------:R-:W-:Y:S02]  /*2c5c0*/  MOV R3, 0x2c5e0 ;  /* 0x0002c5e000037802 */ /* 0x000fe40000000f00 */
[----:B---34-:R-:W-:Y:S05]  /*2c5d0*/  CALL.REL.NOINC `($__internal_13_$__cuda_sm70_shflsync_idx_p) ;  /* 0x00000b8000007944 */ /* 0x018fea0003c00000 */
[----:B------:R-:W-:Y:S01]  /*2c5e0*/  MOV R7, R234 ;  /* 0x000000ea00077202 */ /* 0x000fe20000000f00 */
[----:B------:R-:W-:Y:S05]  /*2c5f0*/  BRA `(.L_x_1281) ;  /* 0xffffa52000007947 */ /* 0x000fea000383ffff */
.L_x_1179:
[----:B------:R-:W-:Y:S01]  /*2c600*/  IMAD.MOV.U32 R52, RZ, RZ, R6 ;  /* 0x000000ffff347224 */ /* 0x000fe200078e0006 */
[----:B-1----:R-:W-:Y:S01]  /*2c610*/  MOV R2, 0x2 ;  /* 0x0000000200027802 */ /* 0x002fe20000000f00 */
[----:B------:R-:W-:Y:S01]  /*2c620*/  IMAD.MOV.U32 R71, RZ, RZ, 0x181f ;  /* 0x0000181fff477424 */ /* 0x000fe200078e00ff */
[----:B------:R-:W-:Y:S02]  /*2c630*/  MOV R3, 0x2c650 ;  /* 0x0002c65000037802 */ /* 0x000fe40000000f00 */
[----:B--234-:R-:W-:Y:S05]  /*2c640*/  CALL.REL.NOINC `($__internal_13_$__cuda_sm70_shflsync_idx_p) ;  /* 0x00000b1000007944 */ /* 0x01cfea0003c00000 */
[----:B------:R-:W-:Y:S01]  /*2c650*/  MOV R2, R234 ;  /* 0x000000ea00027202 */ /* 0x000fe20000000f00 */
[----:B------:R-:W-:Y:S05]  /*2c660*/  BRA `(.L_x_1282) ;  /* 0xffffa4d000007947 */ /* 0x000fea000383ffff */
.L_x_1180:
        /* <DEDUP_REMOVED lines=13> */
.L_x_1181:
[----:B------:R-:W-:Y:S01]  /*2c740*/  IMAD.MOV.U32 R52, RZ, RZ, R5 ;  /* 0x000000ffff347224 */ /* 0x000fe200078e0005 */
[----:B--2---:R-:W-:Y:S01]  /*2c750*/  MOV R2, 0x4 ;  /* 0x0000000400027802 */ /* 0x004fe20000000f00 */
[----:B------:R-:W-:Y:S01]  /*2c760*/  IMAD.MOV.U32 R71, RZ, RZ, 0x181f ;  /* 0x0000181fff477424 */ /* 0x000fe200078e00ff */
[----:B------:R-:W-:Y:S02]  /*2c770*/  MOV R3, 0x2c790 ;  /* 0x0002c79000037802 */ /* 0x000fe40000000f00 */
[----:B-1-34-:R-:W-:Y:S05]  /*2c780*/  CALL.REL.NOINC `($__internal_13_$__cuda_sm70_shflsync_idx_p) ;  /* 0x000009d000007944 */ /* 0x01afea0003c00000 */
[----:B------:R-:W-:Y:S01]  /*2c790*/  MOV R7, R234 ;  /* 0x000000ea00077202 */ /* 0x000fe20000000f00 */
[----:B------:R-:W-:Y:S05]  /*2c7a0*/  BRA `(.L_x_1284) ;  /* 0xffffa48000007947 */ /* 0x000fea000383ffff */
.L_x_1182:
[----:B------:R-:W-:Y:S01]  /*2c7b0*/  IMAD.MOV.U32 R52, RZ, RZ, R6 ;  /* 0x000000ffff347224 */ /* 0x000fe200078e0006 */
[----:B--2---:R-:W-:Y:S01]  /*2c7c0*/  MOV R2, 0x4 ;  /* 0x0000000400027802 */ /* 0x004fe20000000f00 */
[----:B------:R-:W-:Y:S01]  /*2c7d0*/  IMAD.MOV.U32 R71, RZ, RZ, 0x181f ;  /* 0x0000181fff477424 */ /* 0x000fe200078e00ff */
[----:B------:R-:W-:Y:S02]  /*2c7e0*/  MOV R3, 0x2c800 ;  /* 0x0002c80000037802 */ /* 0x000fe40000000f00 */
[----:B-1-34-:R-:W-:Y:S05]  /*2c7f0*/  CALL.REL.NOINC `($__internal_13_$__cuda_sm70_shflsync_idx_p) ;  /* 0x0000096000007944 */ /* 0x01afea0003c00000 */
[----:B------:R-:W-:Y:S01]  /*2c800*/  MOV R2, R234 ;  /* 0x000000ea00027202 */ /* 0x000fe20000000f00 */
[----:B------:R-:W-:Y:S05]  /*2c810*/  BRA `(.L_x_1285) ;  /* 0xffffa43000007947 */ /* 0x000fea000383ffff */
.L_x_1183:
        /* <DEDUP_REMOVED lines=13> */
.L_x_1184:
[----:B------:R-:W-:Y:S01]  /*2c8f0*/  IMAD.MOV.U32 R52, RZ, RZ, R5 ;  /* 0x000000ffff347224 */ /* 0x000fe200078e0005 */
[----:B--2---:R-:W-:Y:S01]  /*2c900*/  MOV R2, 0x6 ;  /* 0x0000000600027802 */ /* 0x004fe20000000f00 */
[----:B------:R-:W-:Y:S01]  /*2c910*/  IMAD.MOV.U32 R71, RZ, RZ, 0x181f ;  /* 0x0000181fff477424 */ /* 0x000fe200078e00ff */
[----:B------:R-:W-:Y:S02]  /*2c920*/  MOV R3, 0x2c940 ;  /* 0x0002c94000037802 */ /* 0x000fe40000000f00 */
[----:B-1--4-:R-:W-:Y:S05]  /*2c930*/  CALL.REL.NOINC `($__internal_13_$__cuda_sm70_shflsync_idx_p) ;  /* 0x0000082000007944 */ /* 0x012fea0003c00000 */
[----:B------:R-:W-:Y:S01]  /*2c940*/  MOV R7, R234 ;  /* 0x000000ea00077202 */ /* 0x000fe20000000f00 */
[----:B------:R-:W-:Y:S05]  /*2c950*/  BRA `(.L_x_1287) ;  /* 0xffffa3e000007947 */ /* 0x000fea000383ffff */
.L_x_1185:
[----:B------:R-:W-:Y:S01]  /*2c960*/  IMAD.MOV.U32 R52, RZ, RZ, R6 ;  /* 0x000000ffff347224 */ /* 0x000fe200078e0006 */
[----:B--2---:R-:W-:Y:S01]  /*2c970*/  MOV R2, 0x6 ;  /* 0x0000000600027802 */ /* 0x004fe20000000f00 */
[----:B------:R-:W-:Y:S01]  /*2c980*/  IMAD.MOV.U32 R71, RZ, RZ, 0x181f ;  /* 0x0000181fff477424 */ /* 0x000fe200078e00ff */
[----:B------:R-:W-:Y:S02]  /*2c990*/  MOV R3, 0x2c9b0 ;  /* 0x0002c9b000037802 */ /* 0x000fe40000000f00 */
[----:B-1-34-:R-:W-:Y:S05]  /*2c9a0*/  CALL.REL.NOINC `($__internal_13_$__cuda_sm70_shflsync_idx_p) ;  /* 0x000007b000007944 */ /* 0x01afea0003c00000 */
[----:B------:R-:W-:Y:S01]  /*2c9b0*/  MOV R2, R234 ;  /* 0x000000ea00027202 */ /* 0x000fe20000000f00 */
[----:B------:R-:W-:Y:S05]  /*2c9c0*/  BRA `(.L_x_1288) ;  /* 0xffffa39000007947 */ /* 0x000fea000383ffff */
.L_x_1186:
        /* <DEDUP_REMOVED lines=13> */
.L_x_1188:
[----:B------:R-:W-:Y:S01]  /*2caa0*/  IMAD.MOV.U32 R52, RZ, RZ, R53 ;  /* 0x000000ffff347224 */ /* 0x000fe200078e0035 */
[----:B------:R-:W-:Y:S01]  /*2cab0*/  MOV R2, RZ ;  /* 0x000000ff00027202 */ /* 0x000fe20000000f00 */
[----:B------:R-:W-:Y:S01]  /*2cac0*/  IMAD.MOV.U32 R71, RZ, RZ, 0x1f ;  /* 0x0000001fff477424 */ /* 0x000fe200078e00ff */
[----:B------:R-:W-:Y:S02]  /*2cad0*/  MOV R3, 0x2caf0 ;  /* 0x0002caf000037802 */ /* 0x000fe40000000f00 */
[----:B------:R-:W-:Y:S05]  /*2cae0*/  CALL.REL.NOINC `($__internal_13_$__cuda_sm70_shflsync_idx_p) ;  /* 0x0000067000007944 */ /* 0x000fea0003c00000 */
[----:B------:R-:W-:Y:S01]  /*2caf0*/  MOV R9, R234 ;  /* 0x000000ea00097202 */ /* 0x000fe20000000f00 */
[----:B------:R-:W-:Y:S05]  /*2cb00*/  BRA `(.L_x_1290) ;  /* 0xffffa42000007947 */ /* 0x000fea000383ffff */
.L_x_1189:
[----:B------:R-:W-:Y:S01]  /*2cb10*/  IMAD.MOV.U32 R52, RZ, RZ, R53 ;  /* 0x000000ffff347224 */ /* 0x000fe200078e0035 */
[----:B------:R-:W-:Y:S01]  /*2cb20*/  MOV R2, 0x1 ;  /* 0x0000000100027802 */ /* 0x000fe20000000f00 */
[----:B------:R-:W-:Y:S01]  /*2cb30*/  IMAD.MOV.U32 R71, RZ, RZ, 0x1f ;  /* 0x0000001fff477424 */ /* 0x000fe200078e00ff */
[----:B------:R-:W-:Y:S02]  /*2cb40*/  MOV R3, 0x2cb60 ;  /* 0x0002cb6000037802 */ /* 0x000fe40000000f00 */
[----:B-12---:R-:W-:Y:S05]  /*2cb50*/  CALL.REL.NOINC `($__internal_13_$__cuda_sm70_shflsync_idx_p) ;  /* 0x0000060000007944 */ /* 0x006fea0003c00000 */
[----:B------:R-:W-:Y:S01]  /*2cb60*/  MOV R8, R234 ;  /* 0x000000ea00087202 */ /* 0x000fe20000000f00 */
[----:B------:R-:W-:Y:S05]  /*2cb70*/  BRA `(.L_x_1291) ;  /* 0xffffa3d000007947 */ /* 0x000fea000383ffff */
.L_x_1190:
[----:B------:R-:W-:Y:S02]  /*2cb80*/  MOV R2, 0x1 ;  /* 0x0000000100027802 */ /* 0x000fe40000000f00 */
[----:B------:R-:W-:-:S02]  /*2cb90*/  MOV R3, 0x2cbb0 ;  /* 0x0002cbb000037802 */ /* 0x000fc40000000f00 */
[----:B-1234-:R-:W-:Y:S05]  /*2cba0*/  CALL.REL.NOINC `($__internal_14_$__cuda_sm70_shflsync_up_p) ;  /* 0x0000061000007944 */ /* 0x01efea0003c00000 */
[----:B------:R-:W-:Y:S05]  /*2cbb0*/  BRA `(.L_x_1292) ;  /* 0xffffa4c000007947 */ /* 0x000fea000383ffff */
.L_x_1191:
[----:B------:R-:W-:Y:S02]  /*2cbc0*/  MOV R2, 0x2 ;  /* 0x0000000200027802 */ /* 0x000fe40000000f00 */
[----:B------:R-:W-:-:S02]  /*2cbd0*/  MOV R3, 0x2cbf0 ;  /* 0x0002cbf000037802 */ /* 0x000fc40000000f00 */
[----:B--2-4-:R-:W-:Y:S05]  /*2cbe0*/  CALL.REL.NOINC `($__internal_14_$__cuda_sm70_shflsync_up_p) ;  /* 0x000005d000007944 */ /* 0x014fea0003c00000 */
        /* <DEDUP_REMOVED lines=24> */
.L_x_1195:
[----:B------:R-:W-:Y:S02]  /*2cd70*/  MOV R2, 0x1 ;  /* 0x0000000100027802 */ /* 0x000fe40000000f00 */
[----:B------:R-:W-:Y:S02]  /*2cd80*/  MOV R3, 0x2cda0 ;  /* 0x0002cda000037802 */ /* 0x000fe40000000f00 */
[----:B------:R-:W-:Y:S05]  /*2cd90*/  CALL.REL.NOINC `($__internal_14_$__cuda_sm70_shflsync_up_p) ;  /* 0x0000042000007944 */ /* 0x000fea0003c00000 */
[----:B------:R-:W-:Y:S01]  /*2cda0*/  MOV R2, R4 ;  /* 0x0000000400027202 */ /* 0x000fe20000000f00 */
[----:B------:R-:W-:Y:S05]  /*2cdb0*/  BRA `(.L_x_1294) ;  /* 0xffffa52000007947 */ /* 0x000fea000383ffff */
.L_x_1196:
        /* <DEDUP_REMOVED lines=27> */
.L_x_1198:
[----:B------:R-:W-:Y:S02]  /*2cf70*/  SEL R0, RZ, 0x1, P0 ;  /* 0x00000001ff007807 */ /* 0x000fe40000000000 */
[----:B------:R-:W-:Y:S02]  /*2cf80*/  MOV R2, 0x2cfa0 ;  /* 0x0002cfa000027802 */ /* 0x000fe40000000f00 */
[----:B-1----:R-:W-:Y:S05]  /*2cf90*/  CALL.REL.NOINC `($__internal_15_$__cuda_sm70_votesync_ballot) ;  /* 0x0000029000007944 */ /* 0x002fea0003c00000 */
[----:B------:R-:W-:Y:S01]  /*2cfa0*/  MOV R5, R0 ;  /* 0x0000000000057202 */ /* 0x000fe20000000f00 */
[----:B------:R-:W-:Y:S05]  /*2cfb0*/  BRA `(.L_x_1296) ;  /* 0xffffa4b000007947 */ /* 0x000fea000383ffff */
.L_x_1199:
[----:B------:R-:W-:Y:S01]  /*2cfc0*/  IMAD.MOV.U32 R52, RZ, RZ, R6 ;  /* 0x000000ffff347224 */ /* 0x000fe200078e0006 */
[----:B--2---:R-:W-:Y:S01]  /*2cfd0*/  MOV R2, R0 ;  /* 0x0000000000027202 */ /* 0x004fe20000000f00 */
[----:B------:R-:W-:Y:S01]  /*2cfe0*/  IMAD.MOV.U32 R71, RZ, RZ, 0x1f ;  /* 0x0000001fff477424 */ /* 0x000fe200078e00ff */
[----:B------:R-:W-:Y:S02]  /*2cff0*/  MOV R3, 0x2d010 ;  /* 0x0002d01000037802 */ /* 0x000fe40000000f00 */
[----:B-1----:R-:W-:Y:S05]  /*2d000*/  CALL.REL.NOINC `($__internal_13_$__cuda_sm70_shflsync_idx_p) ;  /* 0x0000015000007944 */ /* 0x002fea0003c00000 */
[----:B------:R-:W-:Y:S01]  /*2d010*/  IMAD.MOV.U32 R6, RZ, RZ, R234 ;  /* 0x000000ffff067224 */ /* 0x000fe200078e00ea */
[----:B------:R-:W-:Y:S01]  /*2d020*/  MOV R2, R0 ;  /* 0x0000000000027202 */ /* 0x000fe20000000f00 */
[----:B------:R-:W-:Y:S01]  /*2d030*/  IMAD.MOV.U32 R52, RZ, RZ, R7 ;  /* 0x000000ffff347224 */ /* 0x000fe200078e0007 */
[----:B------:R-:W-:-:S02]  /*2d040*/  MOV R71, 0x1f ;  /* 0x0000001f00477802 */ /* 0x000fc40000000f00 */
[----:B------:R-:W-:Y:S02]  /*2d050*/  MOV R3, 0x2d070 ;  /* 0x0002d07000037802 */ /* 0x000fe40000000f00 */
[----:B------:R-:W-:Y:S05]  /*2d060*/  CALL.REL.NOINC `($__internal_13_$__cuda_sm70_shflsync_idx_p) ;  /* 0x000000f000007944 */ /* 0x000fea0003c00000 */
[----:B------:R-:W-:Y:S01]  /*2d070*/  MOV R7, R234 ;  /* 0x000000ea00077202 */ /* 0x000fe20000000f00 */
[----:B------:R-:W-:Y:S05]  /*2d080*/  BRA `(.L_x_1297) ;  /* 0xffffa45000007947 */ /* 0x000fea000383ffff */
.L_x_1202:
[----:B------:R-:W-:Y:S01]  /*2d090*/  IMAD.MOV.U32 R52, RZ, RZ, R4 ;  /* 0x000000ffff347224 */ /* 0x000fe200078e0004 */
[----:B--2---:R-:W-:Y:S01]  /*2d0a0*/  MOV R2, R0 ;  /* 0x0000000000027202 */ /* 0x004fe20000000f00 */
[----:B------:R-:W-:Y:S01]  /*2d0b0*/  IMAD.MOV.U32 R71, RZ, RZ, 0x1f ;  /* 0x0000001fff477424 */ /* 0x000fe200078e00ff */
[----:B------:R-:W-:Y:S02]  /*2d0c0*/  MOV R3, 0x2d0e0 ;  /* 0x0002d0e000037802 */ /* 0x000fe40000000f00 */
[----:B-1--4-:R-:W-:Y:S05]  /*2d0d0*/  CALL.REL.NOINC `($__internal_13_$__cuda_sm70_shflsync_idx_p) ;  /* 0x0000008000007944 */ /* 0x012fea0003c00000 */
[----:B------:R-:W-:Y:S01]  /*2d0e0*/  MOV R10, R234 ;  /* 0x000000ea000a7202 */ /* 0x000fe20000000f00 */
[----:B------:R-:W-:Y:S05]  /*2d0f0*/  BRA `(.L_x_1201) ;  /* 0xffffa44000007947 */ /* 0x000fea000383ffff */
        .weak           $__internal_12_$__cuda_sm70_shflsync_bfly_p
        .type           $__internal_12_$__cuda_sm70_shflsync_bfly_p,@function
        .size           $__internal_12_$__cuda_sm70_shflsync_bfly_p,($__internal_13_$__cuda_sm70_shflsync_idx_p - $__internal_12_$__cuda_sm70_shflsync_bfly_p)
$__internal_12_$__cuda_sm70_shflsync_bfly_p:
[----:B------:R-:W-:Y:S02]  /*2d100*/  MOV R172, 0xffffffff ;  /* 0xffffffff00ac7802 */ /* 0x000fe40000000f00 */
[----:B------:R-:W-:Y:S02]  /*2d110*/  MOV R3, 0x1f ;  /* 0x0000001f00037802 */ /* 0x000fe40000000f00 */
[----:B------:R-:W-:Y:S04]  /*2d120*/  WARPSYNC R172 ;  /* 0x000000ac00007348 */ /* 0x000fe80003800000 */
[----:B------:R1:W2:Y:S02]  /*2d130*/  SHFL.BFLY PT, R0, R4, R0, R3 ;  /* 0x0c00000004007389 */ /* 0x0002a400000e0003 */
[----:B-1----:R-:W-:-:S04]  /*2d140*/  MOV R3, 0x0 ;  /* 0x0000000000037802 */ /* 0x002fc80000000f00 */
[----:B--2---:R-:W-:Y:S05]  /*2d150*/  RET.REL.NODEC R2 `(_ZN7cutlass13device_kernelIN5flash19enable_sm80_to_sm89INS1_16FlashAttnFwdSm80INS1_25CollectiveMainloopFwdSm80ILi4ELi1ELb0EN4cute5tupleIJNS5_1CILi128EEENS7_ILi80EEENS7_ILi64EEEEEELi64ENS_10bfloat16_tEfNS_4arch4Sm80ELb0ELb1ELb1ELb1ELb1ELb1ELb1ELb1EEENS1_21CollectiveEpilogueFwdINS6_IJS8_SA_S9_EEENS6_IJNS7_ILi1EEESI_SI_EEESC_SE_Li128ELb1ELb1ELb1ELb0EEENS1_36VarlenDynamicPersistentTileSchedulerILi128ELi80ELi128ELi128ELb1ELb1ELb0ELb1ELb0ELb1EEEEEEEEEvNT_6ParamsE) ;  /* 0xfffd2ea002007950 */ /* 0x004fea0003c3ffff */
        .weak           $__internal_13_$__cuda_sm70_shflsync_idx_p
        .type           $__internal_13_$__cuda_sm70_shflsync_idx_p,@function
        .size           $__internal_13_$__cuda_sm70_shflsync_idx_p,($__internal_14_$__cuda_sm70_shflsync_up_p - $__internal_13_$__cuda_sm70_shflsync_idx_p)
$__internal_13_$__cuda_sm70_shflsync_idx_p:
[----:B------:R-:W-:-:S04]  /*2d160*/  MOV R233, 0xffffffff ;  /* 0xffffffff00e97802 */ /* 0x000fc80000000f00 */
[----:B------:R-:W-:Y:S04]  /*2d170*/  WARPSYNC R233 ;  /* 0x000000e900007348 */ /* 0x000fe80003800000 */
[----:B------:R1:W2:Y:S02]  /*2d180*/  SHFL.IDX PT, R234, R52, R2, R71 ;  /* 0x0000000234ea7389 */ /* 0x0002a400000e0047 */
[----:B-1----:R-:W-:Y:S02]  /*2d190*/  MOV R2, R3 ;  /* 0x0000000300027202 */ /* 0x002fe40000000f00 */
[----:B------:R-:W-:-:S04]  /*2d1a0*/  MOV R3, 0x0 ;  /* 0x0000000000037802 */ /* 0x000fc80000000f00 */
[----:B--2---:R-:W-:Y:S05]  /*2d1b0*/  RET.REL.NODEC R2 `(_ZN7cutlass13device_kernelIN5flash19enable_sm80_to_sm89INS1_16FlashAttnFwdSm80INS1_25CollectiveMainloopFwdSm80ILi4ELi1ELb0EN4cute5tupleIJNS5_1CILi128EEENS7_ILi80EEENS7_ILi64EEEEEELi64ENS_10bfloat16_tEfNS_4arch4Sm80ELb0ELb1ELb1ELb1ELb1ELb1ELb1ELb1EEENS1_21CollectiveEpilogueFwdINS6_IJS8_SA_S9_EEENS6_IJNS7_ILi1EEESI_SI_EEESC_SE_Li128ELb1ELb1ELb1ELb0EEENS1_36VarlenDynamicPersistentTileSchedulerILi128ELi80ELi128ELi128ELb1ELb1ELb0ELb1ELb0ELb1EEEEEEEEEvNT_6ParamsE) ;  /* 0xfffd2e4002007950 */ /* 0x004fea0003c3ffff */
        .weak           $__internal_14_$__cuda_sm70_shflsync_up_p
        .type           $__internal_14_$__cuda_sm70_shflsync_up_p,@function
        .size           $__internal_14_$__cuda_sm70_shflsync_up_p,($__internal_15_$__cuda_sm70_votesync_ballot - $__internal_14_$__cuda_sm70_shflsync_up_p)
$__internal_14_$__cuda_sm70_shflsync_up_p:
[----:B------:R-:W-:Y:S02]  /*2d1c0*/  IMAD.MOV.U32 R4, RZ, RZ, RZ ;  /* 0x000000ffff047224 */ /* 0x000fe400078e00ff */
[----:B------:R-:W-:-:S04]  /*2d1d0*/  IMAD.MOV.U32 R11, RZ, RZ, -0x1 ;  /* 0xffffffffff0b7424 */ /* 0x000fc800078e00ff */
[----:B------:R-:W-:Y:S04]  /*2d1e0*/  WARPSYNC R11 ;  /* 0x0000000b00007348 */ /* 0x000fe80003800000 */
[----:B------:R1:W2:Y:S02]  /*2d1f0*/  SHFL.UP PT, R4, R0, R2, R4 ;  /* 0x0400000200047389 */ /* 0x0002a400000e0004 */
[----:B-1----:R-:W-:Y:S02]  /*2d200*/  MOV R2, R3 ;  /* 0x0000000300027202 */ /* 0x002fe40000000f00 */
[----:B------:R-:W-:-:S04]  /*2d210*/  MOV R3, 0x0 ;  /* 0x0000000000037802 */ /* 0x000fc80000000f00 */
[----:B--2---:R-:W-:Y:S05]  /*2d220*/  RET.REL.NODEC R2 `(_ZN7cutlass13device_kernelIN5flash19enable_sm80_to_sm89INS1_16FlashAttnFwdSm80INS1_25CollectiveMainloopFwdSm80ILi4ELi1ELb0EN4cute5tupleIJNS5_1CILi128EEENS7_ILi80EEENS7_ILi64EEEEEELi64ENS_10bfloat16_tEfNS_4arch4Sm80ELb0ELb1ELb1ELb1ELb1ELb1ELb1ELb1EEENS1_21CollectiveEpilogueFwdINS6_IJS8_SA_S9_EEENS6_IJNS7_ILi1EEESI_SI_EEESC_SE_Li128ELb1ELb1ELb1ELb0EEENS1_36VarlenDynamicPersistentTileSchedulerILi128ELi80ELi128ELi128ELb1ELb1ELb0ELb1ELb0ELb1EEEEEEEEEvNT_6ParamsE) ;  /* 0xfffd2dd002007950 */ /* 0x004fea0003c3ffff */
        .weak           $__internal_15_$__cuda_sm70_votesync_ballot
        .type           $__internal_15_$__cuda_sm70_votesync_ballot,@function
        .size           $__internal_15_$__cuda_sm70_votesync_ballot,(.L_x_1926 - $__internal_15_$__cuda_sm70_votesync_ballot)
$__internal_15_$__cuda_sm70_votesync_ballot:
[----:B------:R-:W-:Y:S01]  /*2d230*/  ISETP.NE.U32.AND P0, PT, R0, 0x1, PT ;  /* 0x000000010000780c */ /* 0x000fe20003f05070 */
[----:B------:R-:W-:-:S04]  /*2d240*/  IMAD.MOV.U32 R3, RZ, RZ, -0x1 ;  /* 0xffffffffff037424 */ /* 0x000fc800078e00ff */
[----:B------:R-:W-:Y:S08]  /*2d250*/  WARPSYNC R3 ;  /* 0x0000000300007348 */ /* 0x000ff00003800000 */
[----:B------:R-:W-:-:S04]  /*2d260*/  VOTE.ANY R0, PT, !P0 ;  /* 0x0000000000007806 */ /* 0x000fc800040e0100 */
[----:B------:R-:W-:Y:S01]  /*2d270*/  LOP3.LUT R0, R0, R3, RZ, 0xc0, !PT ;  /* 0x0000000300007212 */ /* 0x000fe200078ec0ff */
[----:B------:R-:W-:-:S04]  /*2d280*/  IMAD.MOV.U32 R3, RZ, RZ, 0x0 ;  /* 0x00000000ff037424 */ /* 0x000fc800078e00ff */
[----:B------:R-:W-:Y:S05]  /*2d290*/  RET.REL.NODEC R2 `(_ZN7cutlass13device_kernelIN5flash19enable_sm80_to_sm89INS1_16FlashAttnFwdSm80INS1_25CollectiveMainloopFwdSm80ILi4ELi1ELb0EN4cute5tupleIJNS5_1CILi128EEENS7_ILi80EEENS7_ILi64EEEEEELi64ENS_10bfloat16_tEfNS_4arch4Sm80ELb0ELb1ELb1ELb1ELb1ELb1ELb1ELb1EEENS1_21CollectiveEpilogueFwdINS6_IJS8_SA_S9_EEENS6_IJNS7_ILi1EEESI_SI_EEESC_SE_Li128ELb1ELb1ELb1ELb0EEENS1_36VarlenDynamicPersistentTileSchedulerILi128ELi80ELi128ELi128ELb1ELb1ELb0ELb1ELb0ELb1EEEEEEEEEvNT_6ParamsE) ;  /* 0xfffd2d6002007950 */ /* 0x000fea0003c3ffff */
.L_x_1298:
        /* <DEDUP_REMOVED lines=14> */
.L_x_1926:


//--------------------- .text._ZN7cutlass13device_kernelIN5flash19enable_sm80_to_sm89INS1_16FlashAttnFwdSm80INS1_25CollectiveMainloopFwdSm80ILi4ELi1ELb0EN4cute5tupleIJNS5_1CILi128EEENS7_ILi112EEENS7_ILi64EEEEEELi64ENS_10bfloat16_tEfNS_4arch4Sm80ELb1ELb0ELb1ELb0ELb1ELb0ELb1ELb1EEENS1_21CollectiveEpilogueFwdINS6_IJS8_SA_S9_EEENS6_IJNS7_ILi1EEESI_SI_EEESC_SE_Li128ELb0ELb1ELb1ELb0EEENS1_30DynamicPersistentTileSchedulerILi128ELi128ELb1ELb1ELb0EEEEEEEEEvNT_6ParamsE --------------------------
	.section	.text._ZN7cutlass13device_kernelIN5flash19enable_sm80_to_sm89INS1_16FlashAttnFwdSm80INS1_25CollectiveMainloopFwdSm80ILi4ELi1ELb0EN4cute5tupleIJNS5_1CILi128EEENS7_ILi112EEENS7_ILi64EEEEEELi64ENS_10bfloat16_tEfNS_4arch4Sm80ELb1ELb0ELb1ELb0ELb1ELb0ELb1ELb1EEENS1_21CollectiveEpilogueFwdINS6_IJS8_SA_S9_EEENS6_IJNS7_ILi1EEESI_SI_EEESC_SE_Li128ELb0ELb1ELb1ELb0EEENS1_30DynamicPersistentTileSchedulerILi128ELi128ELb1ELb1ELb0EEEEEEEEEvNT_6ParamsE,"ax",@progbits
	.sectioninfo	@"SHI_REGISTERS=255"
	.align	128
.text._ZN7cutlass13device_kernelIN5flash19enable_sm80_to_sm89INS1_16FlashAttnFwdSm80INS1_25CollectiveMainloopFwdSm80ILi4ELi1ELb0EN4cute5tupleIJNS5_1CILi128EEENS7_ILi112EEENS7_ILi64EEEEEELi64ENS_10bfloat16_tEfNS_4arch4Sm80ELb1ELb0ELb1ELb0ELb1ELb0ELb1ELb1EEENS1_21CollectiveEpilogueFwdINS6_IJS8_SA_S9_EEENS6_IJNS7_ILi1EEESI_SI_EEESC_SE_Li128ELb0ELb1ELb1ELb0EEENS1_30DynamicPersistentTileSchedulerILi128ELi128ELb1ELb1ELb0EEEEEEEEEvNT_6ParamsE:
        .type           _ZN7cutlass13device_kernelIN5flash19enable_sm80_to_sm89INS1_16FlashAttnFwdSm80INS1_25CollectiveMainloopFwdSm80ILi4ELi1ELb0EN4cute5tupleIJNS5_1CILi128EEENS7_ILi112EEENS7_ILi64EEEEEELi64ENS_10bfloat16_tEfNS_4arch4Sm80ELb1ELb0ELb1ELb0ELb1ELb0ELb1ELb1EEENS1_21CollectiveEpilogueFwdINS6_IJS8_SA_S9_EEENS6_IJNS7_ILi1EEESI_SI_EEESC_SE_Li128ELb0ELb1ELb1ELb0EEENS1_30DynamicPersistentTileSchedulerILi128ELi128ELb1ELb1ELb0EEEEEEEEEvNT_6ParamsE,@function
        .size           _ZN7cutlass13device_kernelIN5flash19enable_sm80_to_sm89INS1_16FlashAttnFwdSm80INS1_25CollectiveMainloopFwdSm80ILi4ELi1ELb0EN4cute5tupleIJNS5_1CILi128EEENS7_ILi112EEENS7_ILi64EEEEEELi64ENS_10bfloat16_tEfNS_4arch4Sm80ELb1ELb0ELb1ELb0ELb1ELb0ELb1ELb1EEENS1_21CollectiveEpilogueFwdINS6_IJS8_SA_S9_EEENS6_IJNS7_ILi1EEESI_SI_EEESC_SE_Li128ELb0ELb1ELb1ELb0EEENS1_30DynamicPersistentTileSchedulerILi128ELi128ELb1ELb1ELb0EEEEEEEEEvNT_6ParamsE,(.L_x_1931 - _ZN7cutlass13device_kernelIN5flash19enable_sm80_to_sm89INS1_16FlashAttnFwdSm80INS1_25CollectiveMainloopFwdSm80ILi4ELi1ELb0EN4cute5tupleIJNS5_1CILi128EEENS7_ILi112EEENS7_ILi64EEEEEELi64ENS_10bfloat16_tEfNS_4arch4Sm80ELb1ELb0ELb1ELb0ELb1ELb0ELb1ELb1EEENS1_21CollectiveEpilogueFwdINS6_IJS8_SA_S9_EEENS6_IJNS7_ILi1EEESI_SI_EEESC_SE_Li128ELb0ELb1ELb1ELb0EEENS1_30DynamicPersistentTileSchedulerILi128ELi128ELb1ELb1ELb0EEEEEEEEEvNT_6ParamsE)
        .other          _ZN7cutlass13device_kernelIN5flash19enable_sm80_to_sm89INS1_16FlashAttnFwdSm80INS1_25CollectiveMainloopFwdSm80ILi4ELi1ELb0EN4cute5tupleIJNS5_1CILi128EEENS7_ILi112EEENS7_ILi64EEEEEELi64ENS_10bfloat16_tEfNS_4arch4Sm80ELb1ELb0ELb1ELb0ELb1ELb0ELb1ELb1EEENS1_21CollectiveEpilogueFwdINS6_IJS8_SA_S9_EEENS6_IJNS7_ILi1EEESI_SI_EEESC_SE_Li128ELb0ELb1ELb1ELb0EEENS1_30DynamicPersistentTileSchedulerILi128ELi128ELb1ELb1ELb0EEEEEEEEEvNT_6ParamsE,@"STO_CUDA_ENTRY STV_DEFAULT"
_ZN7cutlass13device_kernelIN5flash19enable_sm80_to_sm89INS1_16FlashAttnFwdSm80INS1_25CollectiveMainloopFwdSm80ILi4ELi1ELb0EN4cute5tupleIJNS5_1CILi128EEENS7_ILi112EEENS7_ILi64EEEEEELi64ENS_10bfloat16_tEfNS_4arch4Sm80ELb1ELb0ELb1ELb0ELb1ELb0ELb1ELb1EEENS1_21CollectiveEpilogueFwdINS6_IJS8_SA_S9_EEENS6_IJNS7_ILi1EEESI_SI_EEESC_SE_Li128ELb0ELb1ELb1ELb0EEENS1_30DynamicPersistentTileSchedulerILi128ELi128ELb1ELb1ELb0EEEEEEEEEvNT_6ParamsE:
[----:B------:R-:W-:-:S03]  /*0000*/  MOV R1, c[0x0][0x28] ;  /* 0x00000a0000017a02 */ /* 0x000fc60000000f00 */
[----:B------:R-:W1:Y:S01]  /*0010*/  S2R R243, SR_TID.X ;  /* 0x0000000000f37919 */ /* 0x000e620000002100 */
[----:B------:R-:W-:-:S03]  /*0020*/  IADD3 R1, R1, -0x68, RZ ;  /* 0xffffff9801017810 */ /* 0x000fc60007ffe0ff */
[----:B------:R-:W2:Y:S01]  /*0030*/  S2R R3, SR_CTAID.X ;  /* 0x0000000000037919 */ /* 0x000ea20000002500 */
[----:B-1----:R-:W-:-:S05]  /*0040*/  SHF.R.U32.HI R0, RZ, 0x5, R243 ;  /* 0x00000005ff007819 */ /* 0x002fca00000116f3 */
[----:B------:R-:W1:Y:S04]  /*0050*/  SHFL.IDX PT, R2, R0, RZ, 0x1f ;  /* 0x00001fff00027589 */ /* 0x000e6800000e0000 */
[----:B------:R-:W3:Y:S01]  /*0060*/  SHFL.IDX PT, R0, R0, RZ, 0x1f ;  /* 0x00001fff00007589 */ /* 0x000ee200000e0000 */
[----:B-1----:R-:W-:Y:S01]  /*0070*/  ISETP.GE.AND P0, PT, R2, 0x1, PT ;  /* 0x000000010200780c */ /* 0x002fe20003f06270 */
[----:B---3--:R1:W3:-:S12]  /*0080*/  R2UR UR6, R0 ;  /* 0x00000000000673c2 */ /* 0x0082d800000e0000 */
[----:B------:R-:W-:Y:S06]  /*0090*/  @P0 BAR.ARV 0x4, 0x80 ;  /* 0x0102000000000b1d */ /* 0x000fec0000002000 */
[----:B--2---:R-:W-:-:S13]  /*00a0*/  ISETP.GE.AND P0, PT, R3, c[0x0][0x538], PT ;  /* 0x00014e0003007a0c */ /* 0x004fda0003f06270 */
[----:B------:R-:W-:Y:S05]  /*00b0*/  @P0 EXIT ;  /* 0x000000000000094d */ /* 0x000fea0003800000 */
[----:B-1-3--:R-:W-:Y:S01]  /*00c0*/  SHF.R.S32.HI R2, RZ, 0x1f, R243 ;  /* 0x0000001fff027819 */ /* 0x00afe200000114f3 */
[----:B------:R-:W-:Y:S01]  /*00d0*/  IMAD.MOV.U32 R232, RZ, RZ, 0x40 ;  /* 0x00000040ffe87424 */ /* 0x000fe200078e00ff */
[----:B------:R1:W-:Y:S01]  /*00e0*/  STL [R1], R3 ;  /* 0x0000000301007387 */ /* 0x0003e20000100800 */
[----:B------:R-:W-:Y:S01]  /*00f0*/  IMAD.MOV.U32 R231, RZ, RZ, 0x20 ;  /* 0x00000020ffe77424 */ /* 0x000fe200078e00ff */
[CC--:B------:R-:W-:Y:S01]  /*0100*/  LEA.HI R7, R2.reuse, R243.reuse, RZ, 0x4 ;  /* 0x000000f302077211 */ /* 0x0c0fe200078f20ff */
[----:B------:R-:W-:Y:S01]  /*0110*/  ULDC.64 UR8, c[0x0][0x118] ;  /* 0x0000460000087ab9 */ /* 0x000fe20000000a00 */
[CC--:B------:R-:W-:Y:S02]  /*0120*/  LEA.HI R5, R2.reuse, R243.reuse, RZ, 0x2 ;  /* 0x000000f302057211 */ /* 0x0c0fe400078f10ff */
[----:B------:R-:W-:Y:S02]  /*0130*/  LEA.HI R4, R2, R243, RZ, 0x3 ;  /* 0x000000f302047211 */ /* 0x000fe400078f18ff */
[----:B------:R-:W-:-:S02]  /*0140*/  LOP3.LUT R0, R7, 0xfffffff0, RZ, 0xc0, !PT ;  /* 0xfffffff007007812 */ /* 0x000fc400078ec0ff */
[----:B------:R-:W-:Y:S02]  /*0150*/  LOP3.LUT R5, R5, 0xfffffffc, RZ, 0xc0, !PT ;  /* 0xfffffffc05057812 */ /* 0x000fe400078ec0ff */
[----:B------:R-:W-:Y:S01]  /*0160*/  LOP3.LUT R250, R4, 0xfffffff8, RZ, 0xc0, !PT ;  /* 0xfffffff804fa7812 */ /* 0x000fe200078ec0ff */
[C---:B------:R-:W-:Y:S01]  /*0170*/  IMAD.IADD R0, R243.reuse, 0x1, -R0 ;  /* 0x00000001f3007824 */ /* 0x040fe200078e0a00 */
[----:B------:R-:W-:Y:S01]  /*0180*/  SHF.R.S32.HI R8, RZ, 0x4, R7 ;  /* 0x00000004ff087819 */ /* 0x000fe20000011407 */
[C---:B------:R-:W-:Y:S01]  /*0190*/  IMAD.IADD R5, R243.reuse, 0x1, -R5 ;  /* 0x00000001f3057824 */ /* 0x040fe200078e0a05 */
[----:B------:R-:W-:Y:S01]  /*01a0*/  SHF.R.S32.HI R252, RZ, 0x3, R4 ;  /* 0x00000003fffc7819 */ /* 0x000fe20000011404 */
[----:B------:R-:W-:Y:S01]  /*01b0*/  IMAD.IADD R250, R243, 0x1, -R250 ;  /* 0x00000001f3fa7824 */ /* 0x000fe200078e0afa */
[----:B------:R-:W-:Y:S02]  /*01c0*/  LEA.HI R7, R7, R8, RZ, 0x1 ;  /* 0x0000000807077211 */ /* 0x000fe400078f08ff */
[----:B------:R-:W-:Y:S01]  /*01d0*/  SHF.R.S32.HI R234, RZ, 0x1f, R0 ;  /* 0x0000001fffea7819 */ /* 0x000fe20000011400 */
[----:B------:R-:W-:Y:S01]  /*01e0*/  IMAD.SHL.U32 R240, R250, 0x40, RZ ;  /* 0x00000040faf07824 */ /* 0x000fe200078e00ff */
[----:B------:R-:W-:Y:S01]  /*01f0*/  LOP3.LUT R7, R7, 0xfffffffe, RZ, 0xc0, !PT ;  /* 0xfffffffe07077812 */ /* 0x000fe200078ec0ff */
[----:B------:R-:W-:Y:S01]  /*0200*/  IMAD.SHL.U32 R244, R252, 0x40, RZ ;  /* 0x00000040fcf47824 */ /* 0x000fe200078e00ff */
[C---:B------:R-:W-:Y:S01]  /*0210*/  LEA.HI R246, R5.reuse, R5, RZ, 0x1 ;  /* 0x0000000505f67211 */ /* 0x040fe200078f08ff */
[----:B------:R-:W-:Y:S01]  /*0220*/  IMAD.SHL.U32 R251, R250, 0x8, RZ ;  /* 0x00000008fafb7824 */ /* 0x000fe200078e00ff */
[----:B------:R-:W-:Y:S01]  /*0230*/  LEA.HI R234, R234, R0, RZ, 0x3 ;  /* 0x00000000eaea7211 */ /* 0x000fe200078f18ff */
[----:B------:R-:W-:Y:S01]  /*0240*/  IMAD.IADD R7, R8, 0x1, -R7 ;  /* 0x0000000108077824 */ /* 0x000fe200078e0a07 */
[C---:B------:R-:W-:Y:S01]  /*0250*/  LOP3.LUT R10, R246.reuse, 0x1ffffffe, RZ, 0xc0, !PT ;  /* 0x1ffffffef60a7812 */ /* 0x040fe200078ec0ff */
[----:B------:R-:W-:Y:S01]  /*0260*/  IMAD.SHL.U32 R246, R246, 0x20, RZ ;  /* 0x00000020f6f67824 */ /* 0x000fe200078e00ff */
[C---:B------:R-:W-:Y:S01]  /*0270*/  LOP3.LUT R8, R234.reuse, 0xfffffff8, RZ, 0xc0, !PT ;  /* 0xfffffff8ea087812 */ /* 0x040fe200078ec0ff */
[----:B------:R-:W-:Y:S01]  /*0280*/  IMAD.SHL.U32 R234, R234, 0x40, RZ ;  /* 0x00000040eaea7824 */ /* 0x000fe200078e00ff */
[----:B------:R-:W-:Y:S01]  /*0290*/  LOP3.LUT R240, R240, 0x1c0, RZ, 0xc0, !PT ;  /* 0x000001c0f0f07812 */ /* 0x000fe200078ec0ff */
[----:B------:R-:W-:Y:S01]  /*02a0*/  IMAD.IADD R10, R5, 0x1, -R10 ;  /* 0x00000001050a7824 */ /* 0x000fe200078e0a0a */
[----:B------:R-:W-:Y:S01]  /*02b0*/  LEA.HI R248, R2, R243, RZ, 0x5 ;  /* 0x000000f302f87211 */ /* 0x000fe200078f28ff */
[----:B------:R-:W-:Y:S01]  /*02c0*/  IMAD.IADD R8, R0, 0x1, -R8 ;  /* 0x0000000100087824 */ /* 0x000fe200078e0a08 */
[----:B------:R-:W-:-:S02]  /*02d0*/  LOP3.LUT R244, R244, 0x1c0, RZ, 0xc0, !PT ;  /* 0x000001c0f4f47812 */ /* 0x000fc400078ec0ff */
[----:B------:R-:W-:Y:S02]  /*02e0*/  LOP3.LUT R4, R240, 0x8, R4, 0xf8, !PT ;  /* 0x00000008f0047812 */ /* 0x000fe400078ef804 */
[----:B------:R-:W-:Y:S02]  /*02f0*/  SHF.R.U32.HI R240, RZ, 0x3, R240 ;  /* 0x00000003fff07819 */ /* 0x000fe400000116f0 */
[----:B------:R-:W-:Y:S02]  /*0300*/  LEA.HI R0, R2, R243, RZ, 0x6 ;  /* 0x000000f302007211 */ /* 0x000fe400078f30ff */
[--C-:B------:R-:W-:Y:S02]  /*0310*/  SHF.R.S32.HI R5, RZ, 0x5, R248.reuse ;  /* 0x00000005ff057819 */ /* 0x100fe400000114f8 */
[----:B------:R-:W-:Y:S01]  /*0320*/  SHF.R.S32.HI R9, RZ, 0x1f, R248 ;  /* 0x0000001fff097819 */ /* 0x000fe200000114f8 */
[----:B------:R-:W-:Y:S01]  /*0330*/  IMAD.SHL.U32 R0, R0, 0x8, RZ ;  /* 0x0000000800007824 */ /* 0x000fe200078e00ff */
[----:B------:R-:W-:-:S02]  /*0340*/  LOP3.LUT R6, R244, 0x38, R251, 0xf8, !PT ;  /* 0x00000038f4067812 */ /* 0x000fc400078ef8fb */
[----:B------:R-:W-:Y:S02]  /*0350*/  LOP3.LUT R248, R248, 0xffffffe0, RZ, 0xc0, !PT ;  /* 0xffffffe0f8f87812 */ /* 0x000fe400078ec0ff */
[----:B------:R-:W-:Y:S02]  /*0360*/  SHF.R.U32.HI R244, RZ, 0x3, R244 ;  /* 0x00000003fff47819 */ /* 0x000fe400000116f4 */
[----:B------:R-:W-:Y:S01]  /*0370*/  LOP3.LUT R240, R4, R240, RZ, 0x3c, !PT ;  /* 0x000000f004f07212 */ /* 0x000fe200078e3cff */
[----:B------:R-:W-:Y:S01]  /*0380*/  IMAD.SHL.U32 R4, R8, 0x40, RZ ;  /* 0x0000004008047824 */ /* 0x000fe200078e00ff */
[----:B------:R-:W-:Y:S01]  /*0390*/  LOP3.LUT R244, R6, R244, RZ, 0x3c, !PT ;  /* 0x000000f406f47212 */ /* 0x000fe200078e3cff */
[----:B------:R-:W-:Y:S01]  /*03a0*/  IMAD.IADD R248, R243, 0x1, -R248 ;  /* 0x00000001f3f87824 */ /* 0x000fe200078e0af8 */
[----:B------:R-:W-:Y:S01]  /*03b0*/  LOP3.LUT R234, R234, 0xfffffe00, RZ, 0xc0, !PT ;  /* 0xfffffe00eaea7812 */ /* 0x000fe200078ec0ff */
[C---:B------:R-:W-:Y:S01]  /*03c0*/  IMAD.SHL.U32 R6, R7.reuse, 0x8, RZ ;  /* 0x0000000807067824 */ /* 0x040fe200078e00ff */
[----:B------:R-:W-:Y:S01]  /*03d0*/  LOP3.LUT R4, R4, 0x1c0, RZ, 0xc0, !PT ;  /* 0x000001c004047812 */ /* 0x000fe200078ec0ff */
[----:B------:R-:W-:Y:S01]  /*03e0*/  IMAD R240, R7, 0x200, R240 ;  /* 0x0000020007f07824 */ /* 0x000fe200078e02f0 */
[----:B------:R-:W-:Y:S01]  /*03f0*/  LOP3.LUT R244, R244, 0x7ffffe00, R0, 0xf8, !PT ;  /* 0x7ffffe00f4f47812 */ /* 0x000fe200078ef800 */
[----:B------:R-:W-:Y:S01]  /*0400*/  IMAD R241, R5, 0x400, R234 ;  /* 0x0000040005f17824 */ /* 0x000fe200078e02ea */
[----:B------:R-:W-:-:S02]  /*0410*/  SHF.R.S32.HI R0, RZ, 0x1f, R248 ;  /* 0x0000001fff007819 */ /* 0x000fc400000114f8 */
[----:B------:R-:W-:Y:S01]  /*0420*/  LOP3.LUT R6, R4, 0x8, R6, 0xf8, !PT ;  /* 0x0000000804067812 */ /* 0x000fe200078ef806 */
[----:B------:R-:W-:Y:S01]  /*0430*/  IMAD.SHL.U32 R244, R244, 0x2, RZ ;  /* 0x00000002f4f47824 */ /* 0x000fe200078e00ff */
[----:B------:R-:W-:Y:S02]  /*0440*/  SHF.R.U32.HI R4, RZ, 0x3, R4 ;  /* 0x00000003ff047819 */ /* 0x000fe40000011604 */
[----:B------:R-:W-:Y:S02]  /*0450*/  LEA.HI R0, R0, R248, RZ, 0x2 ;  /* 0x000000f800007211 */ /* 0x000fe400078f10ff */
[C---:B------:R-:W-:Y:S02]  /*0460*/  LOP3.LUT P3, RZ, R8.reuse, 0x2, RZ, 0xc0, !PT ;  /* 0x0000000208ff7812 */ /* 0x040fe4000786c0ff */
[----:B------:R-:W-:Y:S02]  /*0470*/  LOP3.LUT P0, RZ, R8, 0x4, RZ, 0xc0, !PT ;  /* 0x0000000408ff7812 */ /* 0x000fe4000780c0ff */
[----:B------:R-:W-:-:S02]  /*0480*/  LOP3.LUT R4, R6, R4, RZ, 0x3c, !PT ;  /* 0x0000000406047212 */ /* 0x000fc400078e3cff */
[----:B------:R-:W-:Y:S02]  /*0490*/  LOP3.LUT R245, R0, 0x7ffffffc, RZ, 0xc0, !PT ;  /* 0x7ffffffc00f57812 */ /* 0x000fe400078ec0ff */
[----:B------:R-:W-:Y:S01]  /*04a0*/  R2P PR, R250, 0x6 ;  /* 0x00000006fa007804 */ /* 0x000fe20000000000 */
[----:B------:R-:W-:Y:S01]  /*04b0*/  IMAD.IADD R241, R241, 0x1, R4 ;  /* 0x00000001f1f17824 */ /* 0x000fe200078e0204 */
[----:B------:R-:W-:Y:S01]  /*04c0*/  LEA.HI R9, R9, R5, RZ, 0x2 ;  /* 0x0000000509097211 */ /* 0x000fe200078f10ff */
[----:B------:R-:W-:Y:S01]  /*04d0*/  IMAD.IADD R245, R248, 0x1, -R245 ;  /* 0x00000001f8f57824 */ /* 0x000fe200078e0af5 */
[----:B------:R-:W-:Y:S01]  /*04e0*/  LOP3.LUT R234, R4, R234, RZ, 0xfc, !PT ;  /* 0x000000ea04ea7212 */ /* 0x000fe200078efcff */
[----:B------:R-:W-:Y:S01]  /*04f0*/  IMAD R250, R250, 0x10, R252 ;  /* 0x00000010fafa7824 */ /* 0x000fe200078e02fc */
[----:B------:R-:W-:Y:S01]  /*0500*/  LOP3.LUT R9, R9, 0xffffffc, RZ, 0xc0, !PT ;  /* 0x0ffffffc09097812 */ /* 0x000fe200078ec0ff */
[----:B------:R-:W-:Y:S01]  /*0510*/  IMAD.SHL.U32 R245, R245, 0x2, RZ ;  /* 0x00000002f5f57824 */ /* 0x000fe200078e00ff */
[----:B------:R-:W-:-:S02]  /*0520*/  SEL R224, R232, 0xffffffc0, !P2 ;  /* 0xffffffc0e8e07807 */ /* 0x000fc40005000000 */
[----:B------:R-:W-:Y:S01]  /*0530*/  LEA R240, R240, 0x3900, 0x1 ;  /* 0x00003900f0f07811 */ /* 0x000fe200078e08ff */
[----:B------:R-:W-:Y:S01]  /*0540*/  IMAD.IADD R9, R5, 0x1, -R9 ;  /* 0x0000000105097824 */ /* 0x000fe200078e0a09 */
[----:B------:R-:W-:Y:S02]  /*0550*/  SEL R232, R232, 0xffffffc0, !P0 ;  /* 0xffffffc0e8e87807 */ /* 0x000fe40004000000 */
[----:B------:R-:W-:Y:S01]  /*0560*/  LEA R241, R241, 0x7100, 0x1 ;  /* 0x00007100f1f17811 */ /* 0x000fe200078e08ff */
[----:B------:R-:W-:Y:S01]  /*0570*/  IMAD.IADD R236, R240, 0x1, R224 ;  /* 0x00000001f0ec7824 */ /* 0x000fe200078e02e0 */
[----:B------:R-:W-:Y:S02]  /*0580*/  LOP3.LUT R246, R246, 0xffffffc0, RZ, 0xc0, !PT ;  /* 0xffffffc0f6f67812 */ /* 0x000fe400078ec0ff */
[----:B------:R-:W-:Y:S01]  /*0590*/  SHF.R.S32.HI R247, RZ, 0x2, R0 ;  /* 0x00000002fff77819 */ /* 0x000fe20000011400 */
[----:B------:R-:W-:Y:S01]  /*05a0*/  IMAD.IADD R237, R241, 0x1, R232 ;  /* 0x00000001f1ed7824 */ /* 0x000fe200078e02e8 */
[----:B------:R-:W-:Y:S01]  /*05b0*/  LEA R234, R234, 0x100, 0x1 ;  /* 0x00000100eaea7811 */ /* 0x000fe200078e08ff */
[----:B------:R-:W-:Y:S01]  /*05c0*/  IMAD R246, R10, 0x8, R246 ;  /* 0x000000080af67824 */ /* 0x000fe200078e02f6 */
[----:B------:R-:W-:Y:S01]  /*05d0*/  SEL R231, R231, 0xffffffe0, !P3 ;  /* 0xffffffe0e7e77807 */ /* 0x000fe20005800000 */
[----:B------:R-:W-:Y:S01]  /*05e0*/  IMAD R247, R9, 0x10, R247 ;  /* 0x0000001009f77824 */ /* 0x000fe200078e02f7 */
[----:B------:R-:W-:Y:S01]  /*05f0*/  IADD3 R238, R240, 0x20, RZ ;  /* 0x00000020f0ee7810 */ /* 0x000fe20007ffe0ff */
[--C-:B------:R-:W-:Y:S01]  /*0600*/  IMAD.IADD R232, R232, 0x1, R234.reuse ;  /* 0x00000001e8e87824 */ /* 0x100fe200078e02ea */
[----:B------:R-:W-:Y:S01]  /*0610*/  LEA.HI R249, R2, R243, RZ, 0x7 ;  /* 0x000000f302f97211 */ /* 0x000fe200078f38ff */
[----:B------:R-:W-:Y:S01]  /*0620*/  IMAD.IADD R239, R241, 0x1, R231 ;  /* 0x00000001f1ef7824 */ /* 0x000fe200078e02e7 */
[----:B------:R-:W-:Y:S01]  /*0630*/  SHF.R.S32.HI R0, RZ, 0x1f, R245 ;  /* 0x0000001fff007819 */ /* 0x000fe200000114f5 */
[C---:B------:R-:W-:Y:S01]  /*0640*/  IMAD.IADD R233, R231.reuse, 0x1, R234 ;  /* 0x00000001e7e97824 */ /* 0x040fe200078e02ea */
[----:B------:R-:W-:Y:S01]  /*0650*/  @P1 IADD3 R238, R240, -0x20, RZ ;  /* 0xffffffe0f0ee1810 */ /* 0x000fe20007ffe0ff */
[----:B------:R-:W-:Y:S01]  /*0660*/  IMAD.IADD R235, R231, 0x1, R237 ;  /* 0x00000001e7eb7824 */ /* 0x000fe200078e02ed */
[----:B------:R-:W-:Y:S01]  /*0670*/  IADD3 R7, R245, 0x8, RZ ;  /* 0x00000008f5077810 */ /* 0x000fe20007ffe0ff */
[----:B------:R-:W-:Y:S01]  /*0680*/  IMAD.IADD R246, R247, 0x1, R246 ;  /* 0x00000001f7f67824 */ /* 0x000fe200078e02f6 */
[C---:B------:R-:W-:Y:S01]  /*0690*/  IADD3 R6, R245.reuse, 0x10, RZ ;  /* 0x00000010f5067810 */ /* 0x040fe20007ffe0ff */
[----:B------:R-:W-:Y:S01]  /*06a0*/  IMAD.IADD R224, R224, 0x1, R238 ;  /* 0x00000001e0e07824 */ /* 0x000fe200078e02ee */
[----:B------:R-:W-:Y:S01]  /*06b0*/  IADD3 R5, R245, 0x18, RZ ;  /* 0x00000018f5057810 */ /* 0x000fe20007ffe0ff */
[----:B------:R-:W-:Y:S01]  /*06c0*/  IMAD.IADD R231, R231, 0x1, R232 ;  /* 0x00000001e7e77824 */ /* 0x000fe200078e02e8 */
[----:B------:R-:W-:-:S02]  /*06d0*/  IADD3 R4, R245, 0x20, RZ ;  /* 0x00000020f5047810 */ /* 0x000fc40007ffe0ff */
[C---:B-1----:R-:W-:Y:S02]  /*06e0*/  IADD3 R3, R245.reuse, 0x28, RZ ;  /* 0x00000028f5037810 */ /* 0x042fe40007ffe0ff */
[C---:B------:R-:W-:Y:S02]  /*06f0*/  IADD3 R2, R245.reuse, 0x30, RZ ;  /* 0x00000030f5027810 */ /* 0x040fe40007ffe0ff */
[----:B------:R-:W-:Y:S02]  /*0700*/  IADD3 R0, R245, 0x38, RZ ;  /* 0x00000038f5007810 */ /* 0x000fe40007ffe0ff */
[----:B------:R-:W-:Y:S02]  /*0710*/  SHF.R.S32.HI R249, RZ, 0x7, R249 ;  /* 0x00000007fff97819 */ /* 0x000fe400000114f9 */
[----:B------:R-:W-:Y:S02]  /*0720*/  SHF.R.S32.HI R242, RZ, 0x1f, R251 ;  /* 0x0000001ffff27819 */ /* 0x000fe400000114fb */
[----:B------:R-:W-:-:S02]  /*0730*/  SHF.R.S32.HI R7, RZ, 0x1f, R7 ;  /* 0x0000001fff077819 */ /* 0x000fc40000011407 */
[----:B------:R-:W-:Y:S02]  /*0740*/  SHF.R.S32.HI R6, RZ, 0x1f, R6 ;  /* 0x0000001fff067819 */ /* 0x000fe40000011406 */
[----:B------:R-:W-:Y:S02]  /*0750*/  SHF.R.S32.HI R5, RZ, 0x1f, R5 ;  /* 0x0000001fff057819 */ /* 0x000fe40000011405 */
[----:B------:R-:W-:Y:S02]  /*0760*/  SHF.R.S32.HI R4, RZ, 0x1f, R4 ;  /* 0x0000001fff047819 */ /* 0x000fe40000011404 */
[----:B------:R-:W-:Y:S02]  /*0770*/  SHF.R.S32.HI R3, RZ, 0x1f, R3 ;  /* 0x0000001fff037819 */ /* 0x000fe40000011403 */
[----:B------:R-:W-:Y:S02]  /*0780*/  SHF.R.S32.HI R2, RZ, 0x1f, R2 ;  /* 0x0000001fff027819 */ /* 0x000fe40000011402 */
[----:B------:R-:W-:-:S02]  /*0790*/  SHF.R.S32.HI R0, RZ, 0x1f, R0 ;  /* 0x0000001fff007819 */ /* 0x000fc40000011400 */
[C---:B------:R-:W-:Y:S02]  /*07a0*/  IADD3 R230, R238.reuse, 0x800, RZ ;  /* 0x00000800eee67810 */ /* 0x040fe40007ffe0ff */
[C---:B------:R-:W-:Y:S02]  /*07b0*/  IADD3 R229, R238.reuse, 0x1000, RZ ;  /* 0x00001000eee57810 */ /* 0x040fe40007ffe0ff */
[C---:B------:R-:W-:Y:S02]  /*07c0*/  IADD3 R228, R238.reuse, 0x1800, RZ ;  /* 0x00001800eee47810 */ /* 0x040fe40007ffe0ff */
[C---:B------:R-:W-:Y:S02]  /*07d0*/  IADD3 R227, R238.reuse, 0x2000, RZ ;  /* 0x00002000eee37810 */ /* 0x040fe40007ffe0ff */
[C---:B------:R-:W-:Y:S02]  /*07e0*/  IADD3 R226, R238.reuse, 0x2800, RZ ;  /* 0x00002800eee27810 */ /* 0x040fe40007ffe0ff */
[----:B------:R-:W-:-:S02]  /*07f0*/  IADD3 R225, R238, 0x3000, RZ ;  /* 0x00003000eee17810 */ /* 0x000fc40007ffe0ff */
.L_x_1376:
[----:B------:R-:W2:Y:S01]  /*0800*/  LDL R2, [R1] ;  /* 0x0000000001027983 */ /* 0x000ea20000100800 */
[----:B------:R-:W-:Y:S01]  /*0810*/  IMAD.MOV.U32 R0, RZ, RZ, c[0x0][0x560] ;  /* 0x00015800ff007624 */ /* 0x000fe200078e00ff */
[----:B------:R-:W-:Y:S01]  /*0820*/  YIELD ;  /* 0x0000000000007946 */ /* 0x000fe20003800000 */
[----:B------:R-:W-:Y:S03]  /*0830*/  BSSY B0, `(.L_x_1299) ;  /* 0x0000016000007945 */ /* 0x000fe60003800000 */
[----:B------:R-:W-:-:S13]  /*0840*/  ISETP.NE.AND P0, PT, R0, 0x1, PT ;  /* 0x000000010000780c */ /* 0x000fda0003f05270 */
[----:B--2---:R-:W-:Y:S01]  /*0850*/  @P0 IMAD.HI.U32 R0, R2, c[0x0][0x564], RZ ;  /* 0x0001590002000a27 */ /* 0x004fe200078e00ff */
[----:B------:R-:W-:-:S04]  /*0860*/  MOV R5, R2 ;  /* 0x0000000200057202 */ /* 0x000fc80000000f00 */
[----:B------:R-:W-:-:S04]  /*0870*/  @P0 SHF.R.U32.HI R5, RZ, c[0x0][0x568], R0 ;  /* 0x00015a00ff050a19 */ /* 0x000fc80000011600 */
[----:B------:R-:W-:Y:S01]  /*0880*/  ISETP.GE.AND P0, PT, R5, c[0x0][0x578], PT ;  /* 0x00015e0005007a0c */ /* 0x000fe20003f06270 */
[----:B------:R-:W-:-:S04]  /*0890*/  IMAD.MOV R0, RZ, RZ, -R5 ;  /* 0x000000ffff007224 */ /* 0x000fc800078e0a05 */
[----:B------:R-:W-:-:S08]  /*08a0*/  IMAD R0, R0, c[0x0][0x560], R2 ;  /* 0x0001580000007a24 */ /* 0x000fd000078e0202 */
[----:B------:R-:W-:Y:S05]  /*08b0*/  @!P0 BRA `(.L_x_1300) ;  /* 0x0000007000008947 */ /* 0x000fea0003800000 */
[----:B------:R-:W-:Y:S02]  /*08c0*/  MOV R2, c[0x0][0x56c] ;  /* 0x00015b0000027a02 */ /* 0x000fe40000000f00 */
[----:B------:R-:W-:Y:S02]  /*08d0*/  MOV R4, R0 ;  /* 0x0000000000047202 */ /* 0x000fe40000000f00 */
[----:B------:R-:W-:-:S13]  /*08e0*/  ISETP.NE.AND P0, PT, R2, 0x1, PT ;  /* 0x000000010200780c */ /* 0x000fda0003f05270 */
[----:B------:R-:W-:-:S05]  /*08f0*/  @P0 IMAD.HI.U32 R2, R0, c[0x0][0x570], RZ ;  /* 0x00015c0000020a27 */ /* 0x000fca00078e00ff */
[----:B------:R-:W-:-:S05]  /*0900*/  @P0 SHF.R.U32.HI R4, RZ, c[0x0][0x574], R2 ;  /* 0x00015d00ff040a19 */ /* 0x000fca0000011602 */
[----:B------:R-:W-:Y:S01]  /*0910*/  IMAD R3, R4, c[0x0][0x56c], RZ ;  /* 0x00015b0004037a24 */ /* 0x000fe200078e02ff */
[----:B------:R-:W-:Y:S05]  /*0920*/  BRA `(.L_x_1301) ;  /* 0x0000006000007947 */ /* 0x000fea0003800000 */
.L_x_1300:
[----:B------:R-:W-:Y:S02]  /*0930*/  MOV R2, c[0x0][0x554] ;  /* 0x0001550000027a02 */ /* 0x000fe40000000f00 */
[----:B------:R-:W-:Y:S02]  /*0940*/  MOV R4, R0 ;  /* 0x0000000000047202 */ /* 0x000fe40000000f00 */
[----:B------:R-:W-:-:S13]  /*0950*/  ISETP.NE.AND P0, PT, R2, 0x1, PT ;  /* 0x000000010200780c */ /* 0x000fda0003f05270 */
[----:B------:R-:W-:-:S05]  /*0960*/  @P0 IMAD.HI.U32 R2, R0, c[0x0][0x558], RZ ;  /* 0x0001560000020a27 */ /* 0x000fca00078e00ff */
[----:B------:R-:W-:-:S05]  /*0970*/  @P0 SHF.R.U32.HI R4, RZ, c[0x0][0x55c], R2 ;  /* 0x00015700ff040a19 */ /* 0x000fca0000011602 */
[----:B------:R-:W-:Y:S02]  /*0980*/  IMAD R3, R4, c[0x0][0x554], RZ ;  /* 0x0001550004037a24 */ /* 0x000fe400078e02ff */
.L_x_1301:
[----:B------:R-:W-:Y:S05]  /*0990*/  BSYNC B0 ;  /* 0x0000000000007941 */ /* 0x000fea0003800000 */
.L_x_1299:
[----:B------:R-:W-:Y:S01]  /*09a0*/  IMAD.MOV.U32 R2, RZ, RZ, c[0x0][0x548] ;  /* 0x00015200ff027624 */ /* 0x000fe200078e00ff */
[----:B------:R-:W-:Y:S01]  /*09b0*/  ISETP.NE.U32.AND P0, PT, RZ, c[0x0][0x370], PT ;  /* 0x0000dc00ff007a0c */ /* 0x000fe20003f05070 */
[----:B------:R-:W-:Y:S01]  /*09c0*/  IMAD.IADD R0, R0, 0x1, -R3 ;  /* 0x0000000100007824 */ /* 0x000fe200078e0a03 */
[----:B------:R-:W-:Y:S02]  /*09d0*/  CS2R R6, SRZ ;  /* 0x0000000000067805 */ /* 0x000fe4000001ff00 */
[----:B------:R-:W-:Y:S01]  /*09e0*/  ISETP.NE.AND P1, PT, R2, 0x1, PT ;  /* 0x000000010200780c */ /* 0x000fe20003f25270 */
[----:B------:R-:W-:Y:S01]  /*09f0*/  IMAD R0, R5, c[0x0][0x554], R0 ;  /* 0x0001550005007a24 */ /* 0x000fe200078e0200 */
[----:B------:R-:W-:-:S03]  /*0a00*/  ISETP.NE.AND.EX P0, PT, RZ, c[0x0][0x374], PT, P0 ;  /* 0x0000dd00ff007a0c */ /* 0x000fc60003f05300 */
[----:B------:R-:W-:-:S08]  /*0a10*/  IMAD.MOV.U32 R12, RZ, RZ, R0 ;  /* 0x000000ffff0c7224 */ /* 0x000fd000078e0000 */
[----:B------:R-:W-:Y:S02]  /*0a20*/  @P1 IMAD.HI.U32 R3, R0, c[0x0][0x54c], RZ ;  /* 0x0001530000031a27 */ /* 0x000fe400078e00ff */
[----:B------:R-:W-:-:S03]  /*0a30*/  @P0 MOV R2, 0x4 ;  /* 0x0000000400020802 */ /* 0x000fc60000000f00 */
[----:B------:R-:W-:-:S05]  /*0a40*/  @P1 SHF.R.U32.HI R12, RZ, c[0x0][0x550], R3 ;  /* 0x00015400ff0c1a19 */ /* 0x000fca0000011603 */
[----:B------:R-:W-:Y:S01]  /*0a50*/  @P0 IMAD.WIDE R2, R12, R2, c[0x0][0x370] ;  /* 0x0000dc000c020625 */ /* 0x000fe200078e0202 */
[----:B------:R-:W-:Y:S04]  /*0a60*/  STL [R1+0x2c], R12 ;  /* 0x00002c0c01007387 */ /* 0x000fe80000100800 */
[----:B------:R1:W2:Y:S01]  /*0a70*/  @P0 LDG.E R7, [R2.64] ;  /* 0x0000000802070981 */ /* 0x0002a2000c1e1900 */
[----:B------:R-:W-:Y:S01]  /*0a80*/  IMAD.MOV.U32 R10, RZ, RZ, R4 ;  /* 0x000000ffff0a7224 */ /* 0x000fe200078e0004 */
[----:B------:R-:W-:Y:S01]  /*0a90*/  BSSY B0, `(.L_x_1302) ;  /* 0x0000043000007945 */ /* 0x000fe20003800000 */
[----:B-1----:R-:W-:-:S05]  /*0aa0*/  IMAD.MOV.U32 R2, RZ, RZ, c[0x0][0x53c] ;  /* 0x00014f00ff027624 */ /* 0x002fca00078e00ff */
[----:B------:R-:W-:Y:S02]  /*0ab0*/  ISETP.NE.AND P0, PT, R2, 0x1, PT ;  /* 0x000000010200780c */ /* 0x000fe40003f05270 */
[----:B------:R-:W-:-:S04]  /*0ac0*/  LOP3.LUT R2, R4, 0x1ffffff, RZ, 0x3c, !PT ;  /* 0x01ffffff04027812 */ /* 0x000fc800078e3cff */
[----:B------:R-:W-:-:S07]  /*0ad0*/  IADD3 R2, R2, c[0x0][0x53c], RZ ;  /* 0x00014f0002027a10 */ /* 0x000fce0007ffe0ff */
[----:B------:R-:W-:-:S05]  /*0ae0*/  @P0 IMAD.HI.U32 R3, R4, c[0x0][0x540], RZ ;  /* 0x0001500004030a27 */ /* 0x000fca00078e00ff */
[----:B------:R-:W-:Y:S02]  /*0af0*/  @P0 SHF.R.U32.HI R10, RZ, c[0x0][0x544], R3 ;  /* 0x00015100ff0a0a19 */ /* 0x000fe40000011603 */
[----:B------:R-:W-:-:S03]  /*0b00*/  MOV R3, c[0x0][0x2c4] ;  /* 0x0000b10000037a02 */ /* 0x000fc60000000f00 */
[----:B------:R-:W-:Y:S01]  /*0b10*/  IMAD R2, R10, c[0x0][0x53c], R2 ;  /* 0x00014f000a027a24 */ /* 0x000fe200078e0202 */
[----:B------:R-:W-:Y:S01]  /*0b20*/  ISETP.NE.AND P2, PT, R3, 0x1, PT ;  /* 0x000000010300780c */ /* 0x000fe20003f45270 */
[----:B------:R-:W-:Y:S01]  /*0b30*/  IMAD.MOV.U32 R3, RZ, RZ, c[0x0][0x168] ;  /* 0x00005a00ff037624 */ /* 0x000fe200078e00ff */
[----:B------:R-:W-:Y:S01]  /*0b40*/  STL [R1+0x28], R10 ;  /* 0x0000280a01007387 */ /* 0x000fe20000100800 */
[----:B------:R-:W-:Y:S01]  /*0b50*/  IMAD.SHL.U32 R14, R2, 0x80, RZ ;  /* 0x00000080020e7824 */ /* 0x000fe200078e00ff */
[----:B------:R-:W-:Y:S02]  /*0b60*/  MOV R2, c[0x0][0x2ac] ;  /* 0x0000ab0000027a02 */ /* 0x000fe40000000f00 */
[----:B------:R-:W-:Y:S02]  /*0b70*/  IADD3 R3, -R3, 0x70, RZ ;  /* 0x0000007003037810 */ /* 0x000fe40007ffe1ff */
[----:B------:R-:W-:Y:S01]  /*0b80*/  IADD3 R5, R14, 0x7f, RZ ;  /* 0x0000007f0e057810 */ /* 0x000fe20007ffe0ff */
[C---:B------:R-:W-:Y:S01]  /*0b90*/  IMAD R181, R2.reuse, c[0x0][0x1d0], RZ ;  /* 0x0000740002b57a24 */ /* 0x040fe200078e02ff */
[----:B------:R-:W-:Y:S01]  /*0ba0*/  STL [R1+0x14], R14 ;  /* 0x0000140e01007387 */ /* 0x000fe20000100800 */
[----:B------:R-:W-:-:S02]  /*0bb0*/  IMAD R3, R2, c[0x0][0x1d0], R3 ;  /* 0x0000740002037a24 */ /* 0x000fc400078e0203 */
[----:B------:R-:W-:-:S04]  /*0bc0*/  @P2 IMAD.HI.U32 R4, R5, c[0x0][0x2c8], RZ ;  /* 0x0000b20005042a27 */ /* 0x000fc800078e00ff */
[----:B------:R-:W-:Y:S01]  /*0bd0*/  IMAD.MOV.U32 R2, RZ, RZ, RZ ;  /* 0x000000ffff027224 */ /* 0x000fe200078e00ff */
[----:B------:R-:W-:-:S05]  /*0be0*/  @P2 SHF.R.U32.HI R5, RZ, c[0x0][0x2cc], R4 ;  /* 0x0000b300ff052a19 */ /* 0x000fca0000011604 */
[----:B------:R-:W-:-:S04]  /*0bf0*/  IMAD.IADD R3, R3, 0x1, R5 ;  /* 0x0000000103037824 */ /* 0x000fc800078e0205 */
[----:B------:R-:W-:-:S05]  /*0c00*/  IMAD.HI R3, R3, -0x6db6db6d, R2 ;  /* 0x9249249303037827 */ /* 0x000fca00078e0202 */
[----:B------:R-:W-:-:S04]  /*0c10*/  SHF.R.U32.HI R2, RZ, 0x1f, R3 ;  /* 0x0000001fff027819 */ /* 0x000fc80000011603 */
[----:B------:R-:W-:Y:S01]  /*0c20*/  LEA.HI.SX32 R2, R3, R2, 0x1a ;  /* 0x0000000203027211 */ /* 0x000fe200078fd2ff */
[----:B------:R-:W-:Y:S01]  /*0c30*/  IMAD.MOV.U32 R3, RZ, RZ, RZ ;  /* 0x000000ffff037224 */ /* 0x000fe200078e00ff */
[----:B--2---:R1:W-:Y:S02]  /*0c40*/  STL [R1+0x24], R7 ;  /* 0x0000240701007387 */ /* 0x0043e40000100800 */
[----:B-1----:R-:W-:-:S05]  /*0c50*/  IADD3 R7, R181, 0x6f, RZ ;  /* 0x0000006fb5077810 */ /* 0x002fca0007ffe0ff */
[----:B------:R-:W-:-:S05]  /*0c60*/  IMAD.HI R5, R7, -0x6db6db6d, R6 ;  /* 0x9249249307057827 */ /* 0x000fca00078e0206 */
[----:B------:R-:W-:-:S04]  /*0c70*/  SHF.R.U32.HI R4, RZ, 0x1f, R5 ;  /* 0x0000001fff047819 */ /* 0x000fc80000011605 */
[----:B------:R-:W-:-:S04]  /*0c80*/  LEA.HI.SX32 R4, R5, R4, 0x1a ;  /* 0x0000000405047211 */ /* 0x000fc800078fd2ff */
[----:B------:R-:W-:Y:S02]  /*0c90*/  IMNMX R180, R4, R2, PT ;  /* 0x0000000204b47217 */ /* 0x000fe40003800200 */
[----:B------:R-:W-:Y:S02]  /*0ca0*/  IADD3 R2, -R12, RZ, RZ ;  /* 0x000000ff0c027210 */ /* 0x000fe40007ffe1ff */
[----:B------:R-:W-:-:S03]  /*0cb0*/  ISETP.GE.AND P0, PT, R180, 0x1, PT ;  /* 0x00000001b400780c */ /* 0x000fc60003f06270 */
[----:B------:R-:W-:-:S05]  /*0cc0*/  IMAD R13, R2, c[0x0][0x548], R0 ;  /* 0x00015200020d7a24 */ /* 0x000fca00078e0200 */
[----:B------:R1:W-:Y:S05]  /*0cd0*/  STL [R1+0x18], R13 ;  /* 0x0000180d01007387 */ /* 0x0003ea0000100800 */
[----:B------:R-:W-:Y:S05]  /*0ce0*/  @!P0 BRA `(.L_x_1303) ;  /* 0x000001d000008947 */ /* 0x000fea0003800000 */
[----:B------:R-:W-:-:S04]  /*0cf0*/  SHF.R.U32.HI R3, RZ, 0x10, R10 ;  /* 0x00000010ff037819 */ /* 0x000fc8000001160a */
[----:B------:R-:W-:-:S04]  /*0d00*/  ISETP.NE.AND P0, PT, R3, RZ, PT ;  /* 0x000000ff0300720c */ /* 0x000fc80003f05270 */
[----:B------:R-:W-:-:S04]  /*0d10*/  SEL R3, R3, c[0x0][0x338], P0 ;  /* 0x0000ce0003037a07 */ /* 0x000fc80000000000 */
[-C--:B------:R-:W-:Y:S02]  /*0d20*/  IABS R5, R3.reuse ;  /* 0x0000000300057213 */ /* 0x080fe40000000000 */
[----:B------:R-:W-:Y:S02]  /*0d30*/  IADD3 R6, R3, -0x1, R180 ;  /* 0xffffffff03067810 */ /* 0x000fe40007ffe0b4 */
[----:B------:R-:W2:Y:S01]  /*0d40*/  I2F.RP R8, R5 ;  /* 0x0000000500087306 */ /* 0x000ea20000209400 */
[-C--:B------:R-:W-:Y:S02]  /*0d50*/  IABS R0, R3.reuse ;  /* 0x0000000300007213 */ /* 0x080fe40000000000 */
[----:B------:R-:W-:Y:S02]  /*0d60*/  IABS R2, R6 ;  /* 0x0000000600027213 */ /* 0x000fe40000000000 */
[----:B------:R-:W-:Y:S01]  /*0d70*/  LOP3.LUT R6, R6, R3, RZ, 0x3c, !PT ;  /* 0x0000000306067212 */ /* 0x000fe200078e3cff */
[----:B------:R-:W-:-:S03]  /*0d80*/  IMAD.MOV R0, RZ, RZ, -R0 ;  /* 0x000000ffff007224 */ /* 0x000fc600078e0a00 */
[----:B------:R-:W-:Y:S01]  /*0d90*/  ISETP.GE.AND P0, PT, R6, RZ, PT ;  /* 0x000000ff0600720c */ /* 0x000fe20003f06270 */
[----:B--2---:R-:W2:Y:S02]  /*0da0*/  MUFU.RCP R8, R8 ;  /* 0x0000000800087308 */ /* 0x004ea40000001000 */
[----:B--2---:R-:W-:-:S06]  /*0db0*/  IADD3 R8, R8, 0xffffffe, RZ ;  /* 0x0ffffffe08087810 */ /* 0x004fcc0007ffe0ff */
[----:B------:R-:W2:Y:S02]  /*0dc0*/  F2I.FTZ.U32.TRUNC.NTZ R9, R8 ;  /* 0x0000000800097305 */ /* 0x000ea4000021f000 */
[----:B--2---:R-:W-:Y:S02]  /*0dd0*/  IMAD.MOV R4, RZ, RZ, -R9 ;  /* 0x000000ffff047224 */ /* 0x004fe400078e0a09 */
[----:B------:R-:W-:Y:S02]  /*0de0*/  IMAD.MOV.U32 R8, RZ, RZ, RZ ;  /* 0x000000ffff087224 */ /* 0x000fe400078e00ff */
[----:B------:R-:W-:-:S04]  /*0df0*/  IMAD R4, R4, R5, RZ ;  /* 0x0000000504047224 */ /* 0x000fc800078e02ff */
[----:B------:R-:W-:-:S06]  /*0e00*/  IMAD.HI.U32 R4, R9, R4, R8 ;  /* 0x0000000409047227 */ /* 0x000fcc00078e0008 */
[----:B------:R-:W-:-:S04]  /*0e10*/  IMAD.HI.U32 R4, R4, R2, RZ ;  /* 0x0000000204047227 */ /* 0x000fc800078e00ff */
[----:B------:R-:W-:-:S05]  /*0e20*/  IMAD R0, R4, R0, R2 ;  /* 0x0000000004007224 */ /* 0x000fca00078e0202 */
[----:B------:R-:W-:-:S13]  /*0e30*/  ISETP.GT.U32.AND P1, PT, R5, R0, PT ;  /* 0x000000000500720c */ /* 0x000fda0003f24070 */
[----:B------:R-:W-:Y:S01]  /*0e40*/  @!P1 IMAD.IADD R0, R0, 0x1, -R5 ;  /* 0x0000000100009824 */ /* 0x000fe200078e0a05 */
[----:B------:R-:W-:Y:S02]  /*0e50*/  @!P1 IADD3 R4, R4, 0x1, RZ ;  /* 0x0000000104049810 */ /* 0x000fe40007ffe0ff */
[----:B------:R-:W-:Y:S02]  /*0e60*/  ISETP.NE.AND P1, PT, R3, RZ, PT ;  /* 0x000000ff0300720c */ /* 0x000fe40003f25270 */
[----:B------:R-:W-:-:S13]  /*0e70*/  ISETP.GE.U32.AND P3, PT, R0, R5, PT ;  /* 0x000000050000720c */ /* 0x000fda0003f66070 */
[----:B------:R-:W-:-:S05]  /*0e80*/  @P3 IADD3 R4, R4, 0x1, RZ ;  /* 0x0000000104043810 */ /* 0x000fca0007ffe0ff */
[----:B------:R-:W-:Y:S01]  /*0e90*/  @!P0 IMAD.MOV R4, RZ, RZ, -R4 ;  /* 0x000000ffff048224 */ /* 0x000fe200078e0a04 */
[----:B------:R-:W-:-:S05]  /*0ea0*/  @!P1 LOP3.LUT R4, RZ, R3, RZ, 0x33, !PT ;  /* 0x00000003ff049212 */ /* 0x000fca00078e33ff */
[----:B------:R-:W-:Y:S02]  /*0eb0*/  IMAD.MOV.U32 R3, RZ, RZ, R4 ;  /* 0x000000ffff037224 */ /* 0x000fe400078e0004 */
.L_x_1303:
[----:B------:R-:W-:Y:S05]  /*0ec0*/  BSYNC B0 ;  /* 0x0000000000007941 */ /* 0x000fea0003800000 */
.L_x_1302:
[----:B------:R-:W-:Y:S01]  /*0ed0*/  LOP3.LUT R0, R10, 0xffff, RZ, 0xc0, !PT ;  /* 0x0000ffff0a007812 */ /* 0x000fe200078ec0ff */
[----:B------:R-:W-:Y:S01]  /*0ee0*/  IMAD.MOV.U32 R7, RZ, RZ, RZ ;  /* 0x000000ffff077224 */ /* 0x000fe200078e00ff */
[----:B------:R-:W-:Y:S01]  /*0ef0*/  PRMT R2, RZ, 0x7610, R2 ;  /* 0x00007610ff027816 */ /* 0x000fe20000000002 */
[----:B------:R-:W-:Y:S01]  /*0f00*/  CS2R R10, SRZ ;  /* 0x00000000000a7805 */ /* 0x000fe2000001ff00 */
[----:B------:R-:W-:Y:S01]  /*0f10*/  CS2R R178, SRZ ;  /* 0x0000000000b27805 */ /* 0x000fe2000001ff00 */
[----:B------:R-:W-:Y:S01]  /*0f20*/  IMAD R4, R0, R3, RZ ;  /* 0x0000000300047224 */ /* 0x000fe200078e02ff */
[----:B------:R-:W-:Y:S01]  /*0f30*/  CS2R R176, SRZ ;  /* 0x0000000000b07805 */ /* 0x000fe2000001ff00 */
[----:B------:R-:W-:Y:S01]  /*0f40*/  IMAD.MOV.U32 R0, RZ, RZ, RZ ;  /* 0x000000ffff007224 */ /* 0x000fe200078e00ff */
        /* <DEDUP_REMOVED lines=35> */
[----:B--2---:R-:W-:-:S04]  /*1180*/  ISETP.NE.U32.AND P0, PT, RZ, c[0x0][0x340], PT ;  /* 0x0000d000ff007a0c */ /* 0x004fc80003f05070 */
[----:B------:R-:W-:-:S13]  /*1190*/  ISETP.NE.AND.EX P0, PT, RZ, c[0x0][0x344], PT, P0 ;  /* 0x0000d100ff007a0c */ /* 0x000fda0003f05300 */
[----:B------:R-:W-:Y:S05]  /*11a0*/  @!P0 BRA `(.L_x_1305) ;  /* 0x0000004000008947 */ /* 0x000fea0003800000 */
[----:B------:R-:W-:-:S05]  /*11b0*/  MOV R0, 0x4 ;  /* 0x0000000400007802 */ /* 0x000fca0000000f00 */
[----:B------:R-:W-:-:S05]  /*11c0*/  IMAD.WIDE R2, R12, R0, c[0x0][0x340] ;  /* 0x0000d0000c027625 */ /* 0x000fca00078e0200 */
[----:B------:R2:W5:Y:S01]  /*11d0*/  LDG.E R0, [R2.64] ;  /* 0x0000000802007981 */ /* 0x000562000c1e1900 */
[----:B------:R-:W-:Y:S05]  /*11e0*/  BRA `(.L_x_1306) ;  /* 0x0000001000007947 */ /* 0x000fea0003800000 */
.L_x_1305:
[----:B------:R-:W-:Y:S02]  /*11f0*/  MOV R0, R12 ;  /* 0x0000000c00007202 */ /* 0x000fe40000000f00 */
.L_x_1306:
[----:B------:R-:W-:Y:S01]  /*1200*/  SHF.R.S32.HI R7, RZ, 0x1f, R13 ;  /* 0x0000001fff077819 */ /* 0x000fe2000001140d */
[----:B------:R-:W-:Y:S01]  /*1210*/  IMAD.WIDE.U32 R8, R13, c[0x0][0x1b8], RZ ;  /* 0x00006e000d087a25 */ /* 0x000fe200078e00ff */
[----:B--2---:R-:W-:Y:S02]  /*1220*/  IADD3 R2, R250, R14, RZ ;  /* 0x0000000efa027210 */ /* 0x004fe40007ffe0ff */
[----:B------:R-:W-:Y:S01]  /*1230*/  SHF.R.S32.HI R4, RZ, 0x1f, R12 ;  /* 0x0000001fff047819 */ /* 0x000fe2000001140c */
[----:B------:R-:W-:Y:S01]  /*1240*/  IMAD R3, R7, c[0x0][0x1b8], RZ ;  /* 0x00006e0007037a24 */ /* 0x000fe200078e02ff */
[----:B------:R-:W-:Y:S01]  /*1250*/  MOV R5, R2 ;  /* 0x0000000200057202 */ /* 0x000fe20000000f00 */
[----:B------:R-:W-:Y:S01]  /*1260*/  @P2 IMAD.HI.U32 R6, R2, c[0x0][0x2c8], RZ ;  /* 0x0000b20002062a27 */ /* 0x000fe200078e00ff */
[----:B------:R-:W-:-:S03]  /*1270*/  ISETP.GE.AND P3, PT, R251, c[0x0][0x198], PT ;  /* 0x00006600fb007a0c */ /* 0x000fc60003f66270 */
[----:B------:R-:W-:Y:S01]  /*1280*/  IMAD R3, R13, c[0x0][0x1bc], R3 ;  /* 0x00006f000d037a24 */ /* 0x000fe200078e0203 */
[----:B------:R-:W-:Y:S01]  /*1290*/  @P2 SHF.R.U32.HI R5, RZ, c[0x0][0x2cc], R6 ;  /* 0x0000b300ff052a19 */ /* 0x000fe20000011606 */
[----:B------:R-:W-:-:S03]  /*12a0*/  IMAD R4, R4, c[0x0][0x1c0], RZ ;  /* 0x0000700004047a24 */ /* 0x000fc600078e02ff */
[----:B------:R-:W-:Y:S01]  /*12b0*/  IADD3 R9, R9, R3, RZ ;  /* 0x0000000309097210 */ /* 0x000fe20007ffe0ff */
[C---:B------:R-:W-:Y:S01]  /*12c0*/  IMAD R6, R12.reuse, c[0x0][0x1c4], R4 ;  /* 0x000071000c067a24 */ /* 0x040fe200078e0204 */
[----:B------:R-:W-:Y:S02]  /*12d0*/  SHF.R.S32.HI R4, RZ, 0x1f, R5 ;  /* 0x0000001fff047819 */ /* 0x000fe40000011405 */
[----:B------:R-:W-:Y:S01]  /*12e0*/  IADD3 R3, -R5, RZ, RZ ;  /* 0x000000ff05037210 */ /* 0x000fe20007ffe1ff */
[----:B------:R-:W-:-:S04]  /*12f0*/  IMAD.WIDE.U32 R8, R12, c[0x0][0x1c0], R8 ;  /* 0x000070000c087a25 */ /* 0x000fc800078e0008 */
[----:B------:R-:W-:Y:S01]  /*1300*/  IMAD R4, R4, c[0x0][0x1b0], RZ ;  /* 0x00006c0004047a24 */ /* 0x000fe200078e02ff */
[----:B------:R-:W-:Y:S01]  /*1310*/  IADD3 R9, R9, R6, RZ ;  /* 0x0000000609097210 */ /* 0x000fe20007ffe0ff */
[----:B------:R-:W-:Y:S02]  /*1320*/  IMAD R3, R3, c[0x0][0x2c4], R2 ;  /* 0x0000b10003037a24 */ /* 0x000fe400078e0202 */
[C---:B------:R-:W-:Y:S02]  /*1330*/  IMAD R4, R5.reuse, c[0x0][0x1b4], R4 ;  /* 0x00006d0005047a24 */ /* 0x040fe400078e0204 */
[----:B------:R-:W-:Y:S01]  /*1340*/  IMAD.WIDE.U32 R8, R5, c[0x0][0x1b0], R8 ;  /* 0x00006c0005087a25 */ /* 0x000fe200078e0008 */
[----:B------:R-:W-:-:S04]  /*1350*/  SHF.R.S32.HI R2, RZ, 0x1f, R3 ;  /* 0x0000001fff027819 */ /* 0x000fc80000011403 */
[----:B------:R-:W-:Y:S01]  /*1360*/  IADD3 R5, R9, R4, RZ ;  /* 0x0000000409057210 */ /* 0x000fe20007ffe0ff */
[----:B------:R-:W-:Y:S01]  /*1370*/  IMAD R2, R2, c[0x0][0x1a8], RZ ;  /* 0x00006a0002027a24 */ /* 0x000fe200078e02ff */
[----:B------:R-:W-:-:S03]  /*1380*/  MOV R4, R8 ;  /* 0x0000000800047202 */ /* 0x000fc60000000f00 */
[C---:B------:R-:W-:Y:S02]  /*1390*/  IMAD R2, R3.reuse, c[0x0][0x1ac], R2 ;  /* 0x00006b0003027a24 */ /* 0x040fe400078e0202 */
[----:B------:R-:W-:Y:S01]  /*13a0*/  IMAD.WIDE.U32 R4, R3, c[0x0][0x1a8], R4 ;  /* 0x00006a0003047a25 */ /* 0x000fe200078e0004 */
[----:B------:R-:W-:-:S04]  /*13b0*/  IADD3 R3, R180, -0x1, RZ ;  /* 0xffffffffb4037810 */ /* 0x000fc80007ffe0ff */
[----:B------:R-:W-:Y:S02]  /*13c0*/  LEA R12, P0, R4, c[0x0][0x160], 0x1 ;  /* 0x00005800040c7a11 */ /* 0x000fe400078008ff */
[----:B------:R-:W-:-:S04]  /*13d0*/  IADD3 R11, R5, R2, RZ ;  /* 0x00000002050b7210 */ /* 0x000fc80007ffe0ff */
[----:B------:R-:W-:Y:S01]  /*13e0*/  LEA.HI.X R11, R4, c[0x0][0x164], R11, 0x1, P0 ;  /* 0x00005900040b7a11 */ /* 0x000fe200000f0c0b */
[----:B------:R-:W-:Y:S05]  /*13f0*/  BRA.DIV ~URZ, `(.L_x_1307) ;  /* 0x00013a327f007947 */ /* 0x000fea000b800000 */
[----:B-1----:R1:W2:Y:S02]  /*1400*/  SHFL.IDX PT, R13, R11, RZ, 0x181f ;  /* 0x00181fff0b0d7589 */ /* 0x0022a400000e0000 */
.L_x_1377:
[----:B------:R-:W-:Y:S05]  /*1410*/  BRA.DIV ~URZ, `(.L_x_1308) ;  /* 0x00013a827f007947 */ /* 0x000fea000b800000 */
[----:B------:R3:W4:Y:S02]  /*1420*/  SHFL.IDX PT, R4, R12, RZ, 0x181f ;  /* 0x00181fff0c047589 */ /* 0x00072400000e0000 */
.L_x_1378:
[----:B---3--:R-:W3:Y:S01]  /*1430*/  LDL R2, [R1+0x14] ;  /* 0x0000140001027983 */ /* 0x008ee20000100800 */
[----:B------:R-:W-:Y:S01]  /*1440*/  MOV R14, c[0x0][0x2c4] ;  /* 0x0000b100000e7a02 */ /* 0x000fe20000000f00 */
[----:B------:R-:W-:Y:S04]  /*1450*/  BSSY B0, `(.L_x_1309) ;  /* 0x000000b000007945 */ /* 0x000fe80003800000 */
[----:B------:R-:W-:Y:S01]  /*1460*/  IMAD R14, R14, c[0x0][0x168], RZ ;  /* 0x00005a000e0e7a24 */ /* 0x000fe200078e02ff */
[----:B---3--:R-:W-:-:S04]  /*1470*/  IADD3 R10, R252, R2, RZ ;  /* 0x00000002fc0a7210 */ /* 0x008fc80007ffe0ff */
        /* <DEDUP_REMOVED lines=8> */
.L_x_1310:
[----:B------:R-:W-:Y:S05]  /*1500*/  BSYNC B0 ;  /* 0x0000000000007941 */ /* 0x000fea0003800000 */
.L_x_1309:
[----:B------:R-:W-:Y:S05]  /*1510*/  BRA.DIV ~URZ, `(.L_x_1311) ;  /* 0x000139e27f007947 */ /* 0x000fea000b800000 */
[----:B--2---:R2:W3:Y:S04]  /*1520*/  SHFL.IDX PT, R13, R11, 0x1, 0x181f ;  /* 0x00381f000b0d7f89 */ /* 0x0044e800000e0000 */
[----:B----4-:R2:W4:Y:S02]  /*1530*/  SHFL.IDX PT, R4, R12, 0x1, 0x181f ;  /* 0x00381f000c047f89 */ /* 0x01052400000e0000 */
.L_x_1379:
[----:B------:R-:W-:Y:S01]  /*1540*/  IADD3 R2, R10, 0x10, RZ ;  /* 0x000000100a027810 */ /* 0x000fe20007ffe0ff */
[----:B------:R-:W-:Y:S03]  /*1550*/  BSSY B0, `(.L_x_1312) ;  /* 0x0000009000007945 */ /* 0x000fe60003800000 */
[----:B------:R-:W-:-:S13]  /*1560*/  ISETP.GE.AND P0, PT, R2, R14, PT ;  /* 0x0000000e0200720c */ /* 0x000fda0003f06270 */
[----:B------:R-:W-:Y:S05]  /*1570*/  @P0 BRA `(.L_x_1313) ;  /* 0x0000006000000947 */ /* 0x000fea0003800000 */
[----:B----4-:R-:W-:-:S04]  /*1580*/  LEA R4, P0, R251, R4, 0x1 ;  /* 0x00000004fb047211 */ /* 0x010fc800078008ff */
[----:B---3--:R-:W-:-:S05]  /*1590*/  LEA.HI.X R5, R251, R13, R242, 0x1, P0 ;  /* 0x0000000dfb057211 */ /* 0x008fca00000f0cf2 */
[----:B------:R-:W-:Y:S01]  /*15a0*/  @!PT LDS RZ, [RZ] ;  /* 0x00000000fffff984 */ /* 0x000fe20000000800 */
[----:B------:R-:W-:Y:S01]  /*15b0*/  @!PT LDS RZ, [RZ] ;  /* 0x00000000fffff984 */ /* 0x000fe20000000800 */
[----:B------:R-:W-:Y:S01]  /*15c0*/  @!PT LDS RZ, [RZ] ;  /* 0x00000000fffff984 */ /* 0x000fe20000000800 */
[----:B------:R3:W-:Y:S04]  /*15d0*/  LDGSTS.E.BYPASS.LTC128B.128 [R244+0x7900], [R4.64], !P3 ;  /* 0x0790000004f47fae */ /* 0x0007e8000d901d48 */
.L_x_1313:
[----:B------:R-:W-:Y:S05]  /*15e0*/  BSYNC B0 ;  /* 0x0000000000007941 */ /* 0x000fea0003800000 */
.L_x_1312:
[----:B------:R-:W-:Y:S05]  /*15f0*/  BRA.DIV ~URZ, `(.L_x_1314) ;  /* 0x000139c27f007947 */ /* 0x000fea000b800000 */
[----:B---3--:R3:W1:Y:S02]  /*1600*/  SHFL.IDX PT, R13, R11, 0x2, 0x181f ;  /* 0x00581f000b0d7f89 */ /* 0x00866400000e0000 */
.L_x_1380:
[----:B------:R-:W-:Y:S05]  /*1610*/  BRA.DIV ~URZ, `(.L_x_1315) ;  /* 0x00013a127f007947 */ /* 0x000fea000b800000 */
[----:B----4-:R4:W2:Y:S02]  /*1620*/  SHFL.IDX PT, R4, R12, 0x2, 0x181f ;  /* 0x00581f000c047f89 */ /* 0x0108a400000e0000 */
.L_x_1381:
[----:B------:R-:W-:Y:S01]  /*1630*/  IADD3 R2, R10, 0x20, RZ ;  /* 0x000000200a027810 */ /* 0x000fe20007ffe0ff */
[----:B------:R-:W-:Y:S03]  /*1640*/  BSSY B0, `(.L_x_1316) ;  /* 0x0000009000007945 */ /* 0x000fe60003800000 */
[----:B------:R-:W-:-:S13]  /*1650*/  ISETP.GE.AND P0, PT, R2, R14, PT ;  /* 0x0000000e0200720c */ /* 0x000fda0003f06270 */
[----:B------:R-:W-:Y:S05]  /*1660*/  @P0 BRA `(.L_x_1317) ;  /* 0x0000006000000947 */ /* 0x000fea0003800000 */
[----:B--2---:R-:W-:-:S04]  /*1670*/  LEA R4, P0, R251, R4, 0x1 ;  /* 0x00000004fb047211 */ /* 0x004fc800078008ff */
[----:B-1----:R-:W-:-:S05]  /*1680*/  LEA.HI.X R5, R251, R13, R242, 0x1, P0 ;  /* 0x0000000dfb057211 */ /* 0x002fca00000f0cf2 */
[----:B------:R-:W-:Y:S01]  /*1690*/  @!PT LDS RZ, [RZ] ;  /* 0x00000000fffff984 */ /* 0x000fe20000000800 */
[----:B------:R-:W-:Y:S01]  /*16a0*/  @!PT LDS RZ, [RZ] ;  /* 0x00000000fffff984 */ /* 0x000fe20000000800 */
[----:B------:R-:W-:Y:S01]  /*16b0*/  @!PT LDS RZ, [RZ] ;  /* 0x00000000fffff984 */ /* 0x000fe20000000800 */
[----:B------:R1:W-:Y:S04]  /*16c0*/  LDGSTS.E.BYPASS.LTC128B.128 [R244+0x8100], [R4.64], !P3 ;  /* 0x0810000004f47fae */ /* 0x0003e8000d901d48 */
.L_x_1317:
[----:B------:R-:W-:Y:S05]  /*16d0*/  BSYNC B0 ;  /* 0x0000000000007941 */ /* 0x000fea0003800000 */
.L_x_1316:
[----:B------:R-:W-:Y:S05]  /*16e0*/  BRA.DIV ~URZ, `(.L_x_1318) ;  /* 0x000139a27f007947 */ /* 0x000fea000b800000 */
[----:B-1----:R1:W3:Y:S04]  /*16f0*/  SHFL.IDX PT, R13, R11, 0x3, 0x181f ;  /* 0x00781f000b0d7f89 */ /* 0x0022e800000e0000 */
[----:B--2---:R1:W2:Y:S02]  /*1700*/  SHFL.IDX PT, R4, R12, 0x3, 0x181f ;  /* 0x00781f000c047f89 */ /* 0x0042a400000e0000 */
.L_x_1382:
[----:B------:R-:W-:Y:S01]  /*1710*/  IADD3 R2, R10, 0x30, RZ ;  /* 0x000000300a027810 */ /* 0x000fe20007ffe0ff */
[----:B------:R-:W-:Y:S03]  /*1720*/  BSSY B0, `(.L_x_1319) ;  /* 0x0000009000007945 */ /* 0x000fe60003800000 */
[----:B------:R-:W-:-:S13]  /*1730*/  ISETP.GE.AND P0, PT, R2, R14, PT ;  /* 0x0000000e0200720c */ /* 0x000fda0003f06270 */
[----:B------:R-:W-:Y:S05]  /*1740*/  @P0 BRA `(.L_x_1320) ;  /* 0x0000006000000947 */ /* 0x000fea0003800000 */
[----:B--2---:R-:W-:-:S04]  /*1750*/  LEA R4, P0, R251, R4, 0x1 ;  /* 0x00000004fb047211 */ /* 0x004fc800078008ff */
[----:B---3--:R-:W-:-:S05]  /*1760*/  LEA.HI.X R5, R251, R13, R242, 0x1, P0 ;  /* 0x0000000dfb057211 */ /* 0x008fca00000f0cf2 */
[----:B------:R-:W-:Y:S01]  /*1770*/  @!PT LDS RZ, [RZ] ;  /* 0x00000000fffff984 */ /* 0x000fe20000000800 */
[----:B------:R-:W-:Y:S01]  /*1780*/  @!PT LDS RZ, [RZ] ;  /* 0x00000000fffff984 */ /* 0x000fe20000000800 */
[----:B------:R-:W-:Y:S01]  /*1790*/  @!PT LDS RZ, [RZ] ;  /* 0x00000000fffff984 */ /* 0x000fe20000000800 */
[----:B------:R2:W-:Y:S04]  /*17a0*/  LDGSTS.E.BYPASS.LTC128B.128 [R244+0x8900], [R4.64], !P3 ;  /* 0x0890000004f47fae */ /* 0x0005e8000d901d48 */
.L_x_1320:
[----:B------:R-:W-:Y:S05]  /*17b0*/  BSYNC B0 ;  /* 0x0000000000007941 */ /* 0x000fea0003800000 */
.L_x_1319:
[----:B------:R-:W-:Y:S05]  /*17c0*/  BRA.DIV ~URZ, `(.L_x_1321) ;  /* 0x000139827f007947 */ /* 0x000fea000b800000 */
[----:B---3--:R3:W1:Y:S02]  /*17d0*/  SHFL.IDX PT, R13, R11, 0x4, 0x181f ;  /* 0x00981f000b0d7f89 */ /* 0x00866400000e0000 */
.L_x_1383:
[----:B------:R-:W-:Y:S05]  /*17e0*/  BRA.DIV ~URZ, `(.L_x_1322) ;  /* 0x000139d27f007947 */ /* 0x000fea000b800000 */
[----:B--2---:R2:W3:Y:S02]  /*17f0*/  SHFL.IDX PT, R4, R12, 0x4, 0x181f ;  /* 0x00981f000c047f89 */ /* 0x0044e400000e0000 */
.L_x_1384:
        /* <DEDUP_REMOVED lines=10> */
.L_x_1324:
[----:B------:R-:W-:Y:S05]  /*18a0*/  BSYNC B0 ;  /* 0x0000000000007941 */ /* 0x000fea0003800000 */
.L_x_1323:
[----:B------:R-:W-:Y:S05]  /*18b0*/  BRA.DIV ~URZ, `(.L_x_1325) ;  /* 0x000139627f007947 */ /* 0x000fea000b800000 */
[----:B-1----:R1:W2:Y:S04]  /*18c0*/  SHFL.IDX PT, R13, R11, 0x5, 0x181f ;  /* 0x00b81f000b0d7f89 */ /* 0x0022a800000e0000 */
[----:B---3--:R1:W3:Y:S02]  /*18d0*/  SHFL.IDX PT, R4, R12, 0x5, 0x181f ;  /* 0x00b81f000c047f89 */ /* 0x0082e400000e0000 */
.L_x_1385:
        /* <DEDUP_REMOVED lines=10> */
.L_x_1327:
[----:B------:R-:W-:Y:S05]  /*1980*/  BSYNC B0 ;  /* 0x0000000000007941 */ /* 0x000fea0003800000 */
.L_x_1326:
[----:B------:R-:W-:Y:S05]  /*1990*/  BRA.DIV ~URZ, `(.L_x_1328) ;  /* 0x000139427f007947 */ /* 0x000fea000b800000 */
[----:B--2---:R2:W1:Y:S02]  /*19a0*/  SHFL.IDX PT, R13, R11, 0x6, 0x181f ;  /* 0x00d81f000b0d7f89 */ /* 0x00446400000e0000 */
.L_x_1386:
[----:B------:R-:W-:Y:S05]  /*19b0*/  BRA.DIV ~URZ, `(.L_x_1329) ;  /* 0x000139927f007947 */ /* 0x000fea000b800000 */
[----:B---3--:R3:W2:Y:S02]  /*19c0*/  SHFL.IDX PT, R4, R12, 0x6, 0x181f ;  /* 0x00d81f000c047f89 */ /* 0x0086a400000e0000 */
.L_x_1387:
        /* <DEDUP_REMOVED lines=10> */
.L_x_1331:
[----:B------:R-:W-:Y:S05]  /*1a70*/  BSYNC B0 ;  /* 0x0000000000007941 */ /* 0x000fea0003800000 */
.L_x_1330:
[----:B------:R-:W-:Y:S05]  /*1a80*/  BRA.DIV ~URZ, `(.L_x_1332) ;  /* 0x000139227f007947 */ /* 0x000fea000b800000 */
[----:B-12---:R-:W1:Y:S04]  /*1a90*/  SHFL.IDX PT, R11, R11, 0x7, 0x181f ;  /* 0x00f81f000b0b7f89 */ /* 0x006e6800000e0000 */
[----:B---34-:R-:W2:Y:S02]  /*1aa0*/  SHFL.IDX PT, R12, R12, 0x7, 0x181f ;  /* 0x00f81f000c0c7f89 */ /* 0x018ea400000e0000 */
.L_x_1388:
[----:B-----5:R-:W-:Y:S01]  /*1ab0*/  SHF.R.S32.HI R2, RZ, 0x1f, R0 ;  /* 0x0000001fff027819 */ /* 0x020fe20000011400 */
[----:B------:R-:W-:Y:S01]  /*1ac0*/  IMAD.WIDE.U32 R162, R0, c[0x0][0x2b0], RZ ;  /* 0x0000ac0000a27a25 */ /* 0x000fe200078e00ff */
[----:B------:R-:W-:-:S03]  /*1ad0*/  IADD3 R10, R10, 0x70, RZ ;  /* 0x000000700a0a7810 */ /* 0x000fc60007ffe0ff */
[----:B------:R-:W-:Y:S01]  /*1ae0*/  IMAD R2, R2, c[0x0][0x2b0], RZ ;  /* 0x0000ac0002027a24 */ /* 0x000fe200078e02ff */
[----:B------:R-:W-:Y:S01]  /*1af0*/  ISETP.GE.AND P1, PT, R10, R14, PT ;  /* 0x0000000e0a00720c */ /* 0x000fe20003f26270 */
[----:B------:R3:W-:Y:S02]  /*1b00*/  STL.64 [R1+0x40], R162 ;  /* 0x000040a201007387 */ /* 0x0007e40000100a00 */
[----:B------:R-:W-:-:S04]  /*1b10*/  IMAD R2, R0, c[0x0][0x2b4], R2 ;  /* 0x0000ad0000027a24 */ /* 0x000fc800078e0202 */
[----:B------:R-:W-:-:S05]  /*1b20*/  IMAD.IADD R159, R163, 0x1, R2 ;  /* 0x00000001a39f7824 */ /* 0x000fca00078e0202 */
[----:B------:R3:W-:Y:S01]  /*1b30*/  STL [R1+0xc], R159 ;  /* 0x00000c9f01007387 */ /* 0x0007e20000100800 */
[----:B--2---:R-:W-:-:S04]  /*1b40*/  @!P1 LEA R12, P0, R251, R12, 0x1 ;  /* 0x0000000cfb0c9211 */ /* 0x004fc800078008ff */
[----:B-1----:R-:W-:-:S05]  /*1b50*/  @!P1 LEA.HI.X R13, R251, R11, R242, 0x1, P0 ;  /* 0x0000000bfb0d9211 */ /* 0x002fca00000f0cf2 */
[----:B------:R-:W-:Y:S01]  /*1b60*/  @!PT LDS RZ, [RZ] ;  /* 0x00000000fffff984 */ /* 0x000fe20000000800 */
[----:B------:R-:W-:Y:S01]  /*1b70*/  @!PT LDS RZ, [RZ] ;  /* 0x00000000fffff984 */ /* 0x000fe20000000800 */
[----:B------:R-:W-:Y:S01]  /*1b80*/  @!PT LDS RZ, [RZ] ;  /* 0x00000000fffff984 */ /* 0x000fe20000000800 */
[----:B------:R3:W-:Y:S04]  /*1b90*/  @!P1 LDGSTS.E.BYPASS.LTC128B.128 [R244+0xa900], [R12.64], !P3 ;  /* 0x0a9000000cf49fae */ /* 0x0007e8000d901d48 */
[----:B------:R-:W0:Y:S01]  /*1ba0*/  LDGDEPBAR ;  /* 0x00000000000079af */ /* 0x000e220000000000 */
[----:B------:R-:W-:Y:S02]  /*1bb0*/  WARPSYNC 0xffffffff ;  /* 0xffffffff00007948 */ /* 0x000fe40003800000 */
[----:B------:R-:W2:Y:S01]  /*1bc0*/  LDL R164, [R1+0x24] ;  /* 0x0000240001a47983 */ /* 0x000ea20000100800 */
[----:B------:R-:W-:Y:S01]  /*1bd0*/  MOV R4, 0x70 ;  /* 0x0000007000047802 */ /* 0x000fe20000000f00 */
[----:B------:R-:W-:Y:S02]  /*1be0*/  ULDC UR4, c[0x0][0x2b8] ;  /* 0x0000ae0000047ab9 */ /* 0x000fe40000000800 */
[----:B------:R-:W-:Y:S01]  /*1bf0*/  UISETP.NE.AND UP0, UPT, UR4, 0x1, UPT ;  /* 0x000000010400788c */ /* 0x000fe2000bf05270 */
[----:B------:R-:W4:Y:S01]  /*1c00*/  LDL R15, [R1+0x18] ;  /* 0x00001800010f7983 */ /* 0x000f220000100800 */
[----:B------:R-:W-:-:S04]  /*1c10*/  IMAD R2, R180, R4, -0x70 ;  /* 0xffffff90b4027424 */ /* 0x000fc800078e0204 */
[----:B------:R-:W-:Y:S02]  /*1c20*/  PLOP3.LUT P1, PT, PT, PT, UP0, 0x80, 0x0 ;  /* 0x000000000000781c */ /* 0x000fe40003f2f008 */
[----:B------:R-:W-:Y:S02]  /*1c30*/  IADD3 R0, R250, R2, RZ ;  /* 0x00000002fa007210 */ /* 0x000fe40007ffe0ff */
[----:B------:R-:W-:Y:S02]  /*1c40*/  PLOP3.LUT P0, PT, PT, PT, UP0, 0x80, 0x0 ;  /* 0x000000000000781c */ /* 0x000fe40003f0f008 */
[----:B------:R-:W-:-:S04]  /*1c50*/  ISETP.GE.AND P3, PT, R0, R181, PT ;  /* 0x000000b50000720c */ /* 0x000fc80003f66270 */
[----:B------:R-:W-:Y:S02]  /*1c60*/  ISETP.GT.OR P3, PT, R250, 0x6f, P3 ;  /* 0x0000006ffa00780c */ /* 0x000fe40001f64670 */
[----:B---3--:R-:W-:Y:S01]  /*1c70*/  MOV R12, RZ ;  /* 0x000000ff000c7202 */ /* 0x008fe20000000f00 */
[----:B------:R-:W-:Y:S01]  /*1c80*/  BAR.SYNC.DEFER_BLOCKING 0x0 ;  /* 0x0000000000007b1d */ /* 0x000fe20000010000 */
[----:B--2---:R-:W-:-:S05]  /*1c90*/  IADD3 R0, R0, R164, RZ ;  /* 0x000000a400007210 */ /* 0x004fca0007ffe0ff */
[----:B------:R-:W-:Y:S01]  /*1ca0*/  @P1 IMAD.HI.U32 R6, R0, c[0x0][0x2bc], RZ ;  /* 0x0000af0000061a27 */ /* 0x000fe200078e00ff */
[----:B------:R-:W-:-:S04]  /*1cb0*/  MOV R5, R0 ;  /* 0x0000000000057202 */ /* 0x000fc80000000f00 */
[----:B------:R-:W-:-:S04]  /*1cc0*/  @P0 SHF.R.U32.HI R5, RZ, c[0x0][0x2c0], R6 ;  /* 0x0000b000ff050a19 */ /* 0x000fc80000011606 */
[----:B------:R-:W-:-:S04]  /*1cd0*/  @!P3 IADD3 R8, P0, R5, R162, RZ ;  /* 0x000000a20508b210 */ /* 0x000fc80007f1e0ff */
[----:B------:R-:W-:Y:S02]  /*1ce0*/  @!P3 LEA.HI.X.SX32 R6, R5, R159, 0x1, P0 ;  /* 0x0000009f0506b211 */ /* 0x000fe400000f0eff */
[----:B------:R-:W-:-:S04]  /*1cf0*/  @!P3 LEA R10, P0, R8, c[0x0][0x2a0], 0x2 ;  /* 0x0000a800080aba11 */ /* 0x000fc800078010ff */
[----:B------:R-:W-:-:S05]  /*1d00*/  @!P3 LEA.HI.X R11, R8, c[0x0][0x2a4], R6, 0x2, P0 ;  /* 0x0000a900080bba11 */ /* 0x000fca00000f1406 */
[----:B------:R1:W2:Y:S01]  /*1d10*/  @!P3 LDG.E R12, [R10.64] ;  /* 0x000000080a0cb981 */ /* 0x0002a2000c1e1900 */
[----:B------:R-:W-:-:S05]  /*1d20*/  IADD3 R5, -R5, RZ, RZ ;  /* 0x000000ff05057210 */ /* 0x000fca0007ffe1ff */
[----:B------:R-:W-:-:S05]  /*1d30*/  IMAD R17, R5, c[0x0][0x2b8], R0 ;  /* 0x0000ae0005117a24 */ /* 0x000fca00078e0200 */
[----:B------:R-:W-:-:S05]  /*1d40*/  SHF.R.S32.HI R16, RZ, 0x1f, R17 ;  /* 0x0000001fff107819 */ /* 0x000fca0000011411 */
[----:B------:R-:W-:-:S04]  /*1d50*/  IMAD R8, R16, c[0x0][0x1e0], RZ ;  /* 0x0000780010087a24 */ /* 0x000fc800078e02ff */
[C---:B------:R-:W-:Y:S02]  /*1d60*/  IMAD R8, R17.reuse, c[0x0][0x1e4], R8 ;  /* 0x0000790011087a24 */ /* 0x040fe400078e0208 */
[----:B-1----:R-:W-:-:S05]  /*1d70*/  IMAD.WIDE.U32 R10, R17, c[0x0][0x1e0], RZ ;  /* 0x00007800110a7a25 */ /* 0x002fca00078e00ff */
[----:B------:R-:W-:Y:S01]  /*1d80*/  IADD3 R9, R11, R8, RZ ;  /* 0x000000080b097210 */ /* 0x000fe20007ffe0ff */
[----:B------:R-:W-:Y:S01]  /*1d90*/  IMAD R0, R7, c[0x0][0x1e8], RZ ;  /* 0x00007a0007007a24 */ /* 0x000fe200078e02ff */
[----:B------:R-:W-:Y:S01]  /*1da0*/  MOV R8, R10 ;  /* 0x0000000a00087202 */ /* 0x000fe20000000f00 */
[----:B----4-:R-:W-:-:S04]  /*1db0*/  IMAD.WIDE.U32 R160, R15, c[0x0][0x1e8], RZ ;  /* 0x00007a000fa07a25 */ /* 0x010fc800078e00ff */
[----:B------:R-:W-:-:S05]  /*1dc0*/  IMAD R0, R15, c[0x0][0x1ec], R0 ;  /* 0x00007b000f007a24 */ /* 0x000fca00078e0200 */
[----:B------:R-:W-:Y:S01]  /*1dd0*/  IADD3 R158, R161, R0, RZ ;  /* 0x00000000a19e7210 */ /* 0x000fe20007ffe0ff */
[----:B------:R-:W-:Y:S01]  /*1de0*/  IMAD R4, R180, -0x70, R4 ;  /* 0xffffff90b4047824 */ /* 0x000fe200078e0204 */
[----:B------:R-:W-:-:S05]  /*1df0*/  MOV R0, c[0x0][0x2ac] ;  /* 0x0000ab0000007a02 */ /* 0x000fca0000000f00 */
[----:B------:R-:W-:Y:S01]  /*1e00*/  IMAD R0, R0, c[0x0][0x1d0], R4 ;  /* 0x0000740000007a24 */ /* 0x000fe200078e0204 */
[----:B------:R-:W-:Y:S01]  /*1e10*/  ISETP.GE.AND P3, PT, R251, c[0x0][0x1d4], PT ;  /* 0x00007500fb007a0c */ /* 0x000fe20003f66270 */
[----:B------:R-:W-:Y:S02]  /*1e20*/  IMAD R16, R16, c[0x0][0x208], RZ ;  /* 0x0000820010107a24 */ /* 0x000fe400078e02ff */
[----:B------:R-:W-:-:S04]  /*1e30*/  IMAD.WIDE.U32 R22, R17, c[0x0][0x208], RZ ;  /* 0x0000820011167a25 */ /* 0x000fc800078e00ff */
[----:B------:R-:W-:Y:S01]  /*1e40*/  IMAD R16, R17, c[0x0][0x20c], R16 ;  /* 0x0000830011107a24 */ /* 0x000fe200078e0210 */
[----:B------:R1:W-:Y:S01]  /*1e50*/  STL [R1+0x20], R17 ;  /* 0x0000201101007387 */ /* 0x0003e20000100800 */
[----:B------:R-:W-:Y:S02]  /*1e60*/  IMAD R7, R7, c[0x0][0x210], RZ ;  /* 0x0000840007077a24 */ /* 0x000fe400078e02ff */
[----:B------:R-:W-:-:S04]  /*1e70*/  IMAD.WIDE.U32 R26, R15, c[0x0][0x210], RZ ;  /* 0x000084000f1a7a25 */ /* 0x000fc800078e00ff */
[----:B------:R-:W-:-:S05]  /*1e80*/  IMAD R7, R15, c[0x0][0x214], R7 ;  /* 0x000085000f077a24 */ /* 0x000fca00078e0207 */
[----:B------:R-:W-:Y:S02]  /*1e90*/  IADD3 R15, R27, R7, RZ ;  /* 0x000000071b0f7210 */ /* 0x000fe40007ffe0ff */
[----:B-1----:R-:W-:Y:S02]  /*1ea0*/  IADD3 R17, R23, R16, RZ ;  /* 0x0000001017117210 */ /* 0x002fe40007ffe0ff */
[----:B------:R-:W-:Y:S02]  /*1eb0*/  MOV R16, R22 ;  /* 0x0000001600107202 */ /* 0x000fe40000000f00 */
[C---:B------:R-:W-:Y:S02]  /*1ec0*/  SHF.L.U32 R121, R251.reuse, 0x1, RZ ;  /* 0x00000001fb797819 */ /* 0x040fe400000006ff */
[----:B------:R-:W-:Y:S02]  /*1ed0*/  SHF.L.U64.HI R120, R251, 0x1, R242 ;  /* 0x00000001fb787819 */ /* 0x000fe400000102f2 */
        /* <DEDUP_REMOVED lines=8> */
[----:B------:R-:W1:Y:S01]  /*1f60*/  SHFL.IDX PT, R8, R9, RZ, 0x181f ;  /* 0x00181fff09087589 */ /* 0x000e6200000e0000 */
[----:B------:R-:W-:-:S03]  /*1f70*/  IADD3 R5, -R252, R0, RZ ;  /* 0x00000000fc057210 */ /* 0x000fc60007ffe1ff */
[----:B------:R-:W2:Y:S04]  /*1f80*/  SHFL.IDX PT, R6, R13, RZ, 0x181f ;  /* 0x00181fff0d067589 */ /* 0x000ea800000e0000 */
[----:B------:R-:W3:Y:S01]  /*1f90*/  SHFL.IDX PT, R20, R9, 0x1, 0x181f ;  /* 0x00381f0009147f89 */ /* 0x000ee200000e0000 */
[----:B------:R-:W-:-:S03]  /*1fa0*/  ISETP.GE.AND P5, PT, R5, 0x1, PT ;  /* 0x000000010500780c */ /* 0x000fc60003fa6270 */
[----:B------:R-:W4:Y:S01]  /*1fb0*/  SHFL.IDX PT, R4, R13, 0x1, 0x181f ;  /* 0x00381f000d047f89 */ /* 0x000f2200000e0000 */
[----:B------:R-:W-:-:S03]  /*1fc0*/  ISETP.GE.AND P4, PT, R5, 0x11, PT ;  /* 0x000000110500780c */ /* 0x000fc60003f86270 */
[----:B------:R-:W5:Y:S04]  /*1fd0*/  SHFL.IDX PT, R18, R9, 0x2, 0x181f ;  /* 0x00581f0009127f89 */ /* 0x000f6800000e0000 */
[----:B------:R-:W5:Y:S02]  /*1fe0*/  SHFL.IDX PT, R10, R13, 0x2, 0x181f ;  /* 0x00581f000d0a7f89 */ /* 0x000f6400000e0000 */
[----:B-1----:R-:W-:Y:S02]  /*1ff0*/  @P5 LEA R24, P1, R251, R8, 0x1 ;  /* 0x00000008fb185211 */ /* 0x002fe400078208ff */
[----:B------:R-:W-:Y:S02]  /*2000*/  ISETP.GE.AND P0, PT, R5, 0x21, PT ;  /* 0x000000210500780c */ /* 0x000fe40003f06270 */
[----:B--2---:R-:W-:-:S02]  /*2010*/  @P5 LEA.HI.X R25, R251, R6, R242, 0x1, P1 ;  /* 0x00000006fb195211 */ /* 0x004fc400008f0cf2 */
[----:B------:R-:W1:Y:S01]  /*2020*/  SHFL.IDX PT, R6, R9, 0x3, 0x181f ;  /* 0x00781f0009067f89 */ /* 0x000e6200000e0000 */
[----:B---3--:R-:W-:-:S03]  /*2030*/  @P4 LEA R20, P1, R251, R20, 0x1 ;  /* 0x00000014fb144211 */ /* 0x008fc600078208ff */
[----:B------:R-:W-:Y:S01]  /*2040*/  SHFL.IDX PT, R11, R13, 0x3, 0x181f ;  /* 0x00781f000d0b7f89 */ /* 0x000fe200000e0000 */
[----:B----4-:R-:W-:-:S03]  /*2050*/  @P4 LEA.HI.X R21, R251, R4, R242, 0x1, P1 ;  /* 0x00000004fb154211 */ /* 0x010fc600008f0cf2 */
[----:B------:R-:W2:Y:S01]  /*2060*/  SHFL.IDX PT, R4, R9, 0x4, 0x181f ;  /* 0x00981f0009047f89 */ /* 0x000ea200000e0000 */
[----:B------:R-:W-:Y:S02]  /*2070*/  ISETP.GE.AND P6, PT, R5, 0x31, PT ;  /* 0x000000310500780c */ /* 0x000fe40003fc6270 */
[----:B-----5:R-:W-:Y:S01]  /*2080*/  @P0 LEA R18, P1, R251, R18, 0x1 ;  /* 0x00000012fb120211 */ /* 0x020fe200078208ff */
[----:B------:R-:W3:Y:S01]  /*2090*/  SHFL.IDX PT, R8, R13, 0x4, 0x181f ;  /* 0x00981f000d087f89 */ /* 0x000ee200000e0000 */
[----:B------:R-:W-:-:S03]  /*20a0*/  IMAD R14, R14, c[0x0][0x218], RZ ;  /* 0x000086000e0e7a24 */ /* 0x000fc600078e02ff */
[----:B------:R4:W-:Y:S01]  /*20b0*/  @P5 LDGSTS.E.BYPASS.LTC128B.128 [R244+0x3900], [R24.64], !P3 ;  /* 0x0390000018f45fae */ /* 0x0009e2000d901d48 */
[----:B------:R-:W-:Y:S01]  /*20c0*/  ISETP.GE.AND P5, PT, R5, 0x41, PT ;  /* 0x000000410500780c */ /* 0x000fe20003fa6270 */
[C---:B------:R-:W-:Y:S01]  /*20d0*/  IMAD.WIDE.U32 R16, R12.reuse, c[0x0][0x218], R16 ;  /* 0x000086000c107a25 */ /* 0x040fe200078e0010 */
[----:B------:R-:W-:Y:S01]  /*20e0*/  @P0 LEA.HI.X R19, R251, R10, R242, 0x1, P1 ;  /* 0x0000000afb130211 */ /* 0x000fe200008f0cf2 */
[----:B------:R5:W-:Y:S02]  /*20f0*/  @P4 LDGSTS.E.BYPASS.LTC128B.128 [R244+0x4100], [R20.64], !P3 ;  /* 0x0410000014f44fae */ /* 0x000be4000d901d48 */
[----:B------:R-:W-:Y:S02]  /*2100*/  IMAD R14, R12, c[0x0][0x21c], R14 ;  /* 0x000087000c0e7a24 */ /* 0x000fe400078e020e */
[----:B------:R-:W5:Y:S04]  /*2110*/  SHFL.IDX PT, R10, R9, 0x5, 0x181f ;  /* 0x00b81f00090a7f89 */ /* 0x000f6800000e0000 */
[----:B------:R-:W1:Y:S04]  /*2120*/  SHFL.IDX PT, R9, R9, 0x6, 0x181f ;  /* 0x00d81f0009097f89 */ /* 0x000e6800000e0000 */
[----:B------:R1:W-:Y:S04]  /*2130*/  STL [R1+0x1c], R12 ;  /* 0x00001c0c01007387 */ /* 0x0003e80000100800 */
[----:B------:R2:W-:Y:S04]  /*2140*/  @P0 LDGSTS.E.BYPASS.LTC128B.128 [R244+0x4900], [R18.64], !P3 ;  /* 0x0490000012f40fae */ /* 0x0005e8000d901d48 */
[----:B------:R-:W3:Y:S01]  /*2150*/  SHFL.IDX PT, R7, R13, 0x5, 0x181f ;  /* 0x00b81f000d077f89 */ /* 0x000ee200000e0000 */
[----:B-1----:R-:W-:-:S02]  /*2160*/  IADD3 R12, P0, R16, R26, RZ ;  /* 0x0000001a100c7210 */ /* 0x002fc40007f1e0ff */
[C---:B------:R-:W-:Y:S02]  /*2170*/  @P6 LEA R16, P4, R251.reuse, R6, 0x1 ;  /* 0x00000006fb106211 */ /* 0x040fe400078808ff */
[----:B------:R-:W1:Y:S01]  /*2180*/  SHFL.IDX PT, R6, R13, 0x6, 0x181f ;  /* 0x00d81f000d067f89 */ /* 0x000e6200000e0000 */
[----:B--2---:R-:W-:Y:S02]  /*2190*/  @P5 LEA R18, P1, R251, R4, 0x1 ;  /* 0x00000004fb125211 */ /* 0x004fe400078208ff */
[----:B------:R-:W-:Y:S02]  /*21a0*/  IADD3.X R4, R15, R17, R14, P0, !PT ;  /* 0x000000110f047210 */ /* 0x000fe400007fe40e */
[--C-:B------:R-:W-:Y:S02]  /*21b0*/  @P6 LEA.HI.X R17, R251, R11, R242.reuse, 0x1, P4 ;  /* 0x0000000bfb116211 */ /* 0x100fe400020f0cf2 */
[C---:B------:R-:W-:Y:S02]  /*21c0*/  ISETP.GE.AND P0, PT, R5.reuse, 0x51, PT ;  /* 0x000000510500780c */ /* 0x040fe40003f06270 */
[----:B------:R-:W-:Y:S01]  /*21d0*/  ISETP.GE.AND P4, PT, R5, 0x61, PT ;  /* 0x000000610500780c */ /* 0x000fe20003f86270 */
[----:B------:R2:W-:Y:S01]  /*21e0*/  @P6 LDGSTS.E.BYPASS.LTC128B.128 [R244+0x5100], [R16.64], !P3 ;  /* 0x0510000010f46fae */ /* 0x0005e2000d901d48 */
[----:B---3--:R-:W-:-:S02]  /*21f0*/  @P5 LEA.HI.X R19, R251, R8, R242, 0x1, P1 ;  /* 0x00000008fb135211 */ /* 0x008fc400008f0cf2 */
[----:B------:R-:W-:-:S03]  /*2200*/  LEA R8, P1, R12, c[0x0][0x1f8], 0x1 ;  /* 0x00007e000c087a11 */ /* 0x000fc600078208ff */
[----:B------:R3:W-:Y:S01]  /*2210*/  @P5 LDGSTS.E.BYPASS.LTC128B.128 [R244+0x5900], [R18.64], !P3 ;  /* 0x0590000012f45fae */ /* 0x0007e2000d901d48 */
[----:B------:R-:W-:-:S03]  /*2220*/  LEA.HI.X R4, R12, c[0x0][0x1fc], R4, 0x1, P1 ;  /* 0x00007f000c047a11 */ /* 0x000fc600008f0c04 */
[C---:B-----5:R-:W-:Y:S02]  /*2230*/  @P0 LEA R20, P5, R251.reuse, R10, 0x1 ;  /* 0x0000000afb140211 */ /* 0x060fe400078a08ff */
[C---:B------:R-:W-:Y:S02]  /*2240*/  @P4 LEA R22, P1, R251.reuse, R9, 0x1 ;  /* 0x00000009fb164211 */ /* 0x040fe400078208ff */
[C-C-:B------:R-:W-:Y:S02]  /*2250*/  @P0 LEA.HI.X R21, R251.reuse, R7, R242.reuse, 0x1, P5 ;  /* 0x00000007fb150211 */ /* 0x140fe400028f0cf2 */
[----:B-1----:R-:W-:-:S03]  /*2260*/  @P4 LEA.HI.X R23, R251, R6, R242, 0x1, P1 ;  /* 0x00000006fb174211 */ /* 0x002fc600008f0cf2 */
[----:B------:R1:W-:Y:S04]  /*2270*/  @P0 LDGSTS.E.BYPASS.LTC128B.128 [R244+0x6100], [R20.64], !P3 ;  /* 0x0610000014f40fae */ /* 0x0003e8000d901d48 */
[----:B------:R1:W-:Y:S04]  /*2280*/  @P4 LDGSTS.E.BYPASS.LTC128B.128 [R244+0x6900], [R22.64], !P3 ;  /* 0x0690000016f44fae */ /* 0x0003e8000d901d48 */
[----:B------:R-:W0:Y:S04]  /*2290*/  LDGDEPBAR ;  /* 0x00000000000079af */ /* 0x000e280000000000 */
[----:B---3--:R-:W3:Y:S04]  /*22a0*/  SHFL.IDX PT, R18, R8, RZ, 0x181f ;  /* 0x00181fff08127589 */ /* 0x008ee800000e0000 */
[----:B------:R-:W-:Y:S01]  /*22b0*/  STL.64 [R1+0x38], R160 ;  /* 0x000038a001007387 */ /* 0x000fe20000100a00 */
[----:B------:R-:W-:-:S04]  /*22c0*/  DEPBAR.LE SB0, 0x1 ;  /* 0x000080400000791a */ /* 0x000fc80000000000 */
[----:B------:R-:W-:-:S04]  /*22d0*/  DEPBAR.LE SB0, 0x0 ;  /* 0x000080000000791a */ /* 0x000fc80000000000 */
[----:B------:R-:W-:Y:S06]  /*22e0*/  BAR.SYNC.DEFER_BLOCKING 0x0 ;  /* 0x0000000000007b1d */ /* 0x000fec0000010000 */
[----:B--2---:R-:W2:Y:S04]  /*22f0*/  SHFL.IDX PT, R16, R8, 0x1, 0x181f ;  /* 0x00381f0008107f89 */ /* 0x004ea800000e0000 */
[----:B------:R-:W-:Y:S04]  /*2300*/  STL [R1+0x8], R158 ;  /* 0x0000089e01007387 */ /* 0x000fe80000100800 */
[----:B------:R-:W5:Y:S04]  /*2310*/  SHFL.IDX PT, R14, R8, 0x2, 0x181f ;  /* 0x00581f00080e7f89 */ /* 0x000f6800000e0000 */
[----:B------:R-:W1:Y:S04]  /*2320*/  SHFL.IDX PT, R17, R4, RZ, 0x181f ;  /* 0x00181fff04117589 */ /* 0x000e6800000e0000 */
[----:B------:R-:W-:Y:S04]  /*2330*/  STL.64 [R1+0x30], R26 ;  /* 0x0000301a01007387 */ /* 0x000fe80000100a00 */
[----:B------:R-:W1:Y:S04]  /*2340*/  SHFL.IDX PT, R12, R8, 0x3, 0x181f ;  /* 0x00781f00080c7f89 */ /* 0x000e6800000e0000 */
[----:B------:R-:W-:Y:S04]  /*2350*/  STL [R1+0x4], R15 ;  /* 0x0000040f01007387 */ /* 0x000fe80000100800 */
[----:B------:R-:W1:Y:S04]  /*2360*/  SHFL.IDX PT, R15, R4, 0x1, 0x181f ;  /* 0x00381f00040f7f89 */ /* 0x000e6800000e0000 */
[----:B------:R-:W2:Y:S04]  /*2370*/  SHFL.IDX PT, R13, R4, 0x2, 0x181f ;  /* 0x00581f00040d7f89 */ /* 0x000ea800000e0000 */
[----:B------:R-:W2:Y:S04]  /*2380*/  SHFL.IDX PT, R11, R4, 0x3, 0x181f ;  /* 0x00781f00040b7f89 */ /* 0x000ea800000e0000 */
[----:B------:R-:W4:Y:S04]  /*2390*/  SHFL.IDX PT, R10, R8, 0x4, 0x181f ;  /* 0x00981f00080a7f89 */ /* 0x000f2800000e0000 */
[----:B------:R-:W4:Y:S04]  /*23a0*/  SHFL.IDX PT, R9, R4, 0x4, 0x181f ;  /* 0x00981f0004097f89 */ /* 0x000f2800000e0000 */
[----:B------:R-:W-:Y:S04]  /*23b0*/  LDSM.16.M88.4 R100, [R241] ;  /* 0x00000000f164783b */ /* 0x000fe80000000200 */
[----:B-1----:R-:W-:Y:S04]  /*23c0*/  LDSM.16.M88.4 R20, [R240] ;  /* 0x00000000f014783b */ /* 0x002fe80000000200 */
[----:B------:R-:W1:Y:S01]  /*23d0*/  SHFL.IDX PT, R6, R8, 0x5, 0x181f ;  /* 0x00b81f0008067f89 */ /* 0x000e6200000e0000 */
[----:B---3--:R-:W-:-:S03]  /*23e0*/  IADD3 R18, P4, R18, R121, RZ ;  /* 0x0000007912127210 */ /* 0x008fc60007f9e0ff */
[----:B------:R-:W3:Y:S01]  /*23f0*/  SHFL.IDX PT, R7, R4, 0x5, 0x181f ;  /* 0x00b81f0004077f89 */ /* 0x000ee200000e0000 */
[-C--:B--2---:R-:W-:Y:S02]  /*2400*/  IADD3 R16, P0, R16, R121.reuse, RZ ;  /* 0x0000007910107210 */ /* 0x084fe40007f1e0ff */
[-C--:B-----5:R-:W-:Y:S01]  /*2410*/  IADD3 R14, P6, R14, R121.reuse, RZ ;  /* 0x000000790e0e7210 */ /* 0x0a0fe20007fde0ff */
[----:B------:R-:W2:Y:S01]  /*2420*/  SHFL.IDX PT, R8, R8, 0x6, 0x181f ;  /* 0x00d81f0008087f89 */ /* 0x000ea200000e0000 */
[-C--:B------:R-:W-:Y:S02]  /*2430*/  IADD3.X R19, R17, R120.reuse, RZ, P4, !PT ;  /* 0x0000007811137210 */ /* 0x080fe400027fe4ff */
[----:B------:R-:W-:Y:S01]  /*2440*/  ISETP.GE.AND P1, PT, R251, c[0x0][0x1d4], PT ;  /* 0x00007500fb007a0c */ /* 0x000fe20003f26270 */
[----:B------:R-:W-:Y:S01]  /*2450*/  LDSM.16.M88.4 R72, [R239] ;  /* 0x00000000ef48783b */ /* 0x000fe20000000200 */
[----:B------:R-:W-:Y:S02]  /*2460*/  IADD3 R12, P4, R12, R121, RZ ;  /* 0x000000790c0c7210 */ /* 0x000fe40007f9e0ff */
[-C--:B------:R-:W-:Y:S01]  /*2470*/  IADD3.X R17, R15, R120.reuse, RZ, P0, !PT ;  /* 0x000000780f117210 */ /* 0x080fe200007fe4ff */
[----:B------:R-:W5:Y:S01]  /*2480*/  SHFL.IDX PT, R4, R4, 0x6, 0x181f ;  /* 0x00d81f0004047f89 */ /* 0x000f6200000e0000 */
[----:B------:R-:W-:-:S02]  /*2490*/  IADD3.X R15, R13, R120, RZ, P6, !PT ;  /* 0x000000780d0f7210 */ /* 0x000fc400037fe4ff */
[----:B------:R-:W-:Y:S01]  /*24a0*/  ISETP.LT.OR P5, PT, R5, 0x1, P1 ;  /* 0x000000010500780c */ /* 0x000fe20000fa1670 */
[----:B----4-:R-:W4:Y:S01]  /*24b0*/  LDSM.16.M88.4 R24, [R238] ;  /* 0x00000000ee18783b */ /* 0x010f220000000200 */
[-C--:B------:R-:W-:Y:S02]  /*24c0*/  IADD3.X R13, R11, R120.reuse, RZ, P4, !PT ;  /* 0x000000780b0d7210 */ /* 0x080fe400027fe4ff */
[----:B------:R-:W-:Y:S01]  /*24d0*/  IADD3 R10, P0, R10, R121, RZ ;  /* 0x000000790a0a7210 */ /* 0x000fe20007f1e0ff */
[----:B------:R-:W2:Y:S01]  /*24e0*/  LDSM.16.M88.4 R96, [R241+0x2000] ;  /* 0x00200000f160783b */ /* 0x000ea20000000200 */
[----:B------:R-:W-:Y:S02]  /*24f0*/  ISETP.LT.OR P4, PT, R5, 0x11, P1 ;  /* 0x000000110500780c */ /* 0x000fe40000f81670 */
[----:B------:R-:W-:Y:S01]  /*2500*/  IADD3.X R11, R9, R120, RZ, P0, !PT ;  /* 0x00000078090b7210 */ /* 0x000fe200007fe4ff */
[----:B------:R-:W-:Y:S01]  /*2510*/  LDSM.16.M88.4 R108, [R240+0x800] ;  /* 0x00080000f06c783b */ /* 0x000fe20000000200 */
[----:B------:R-:W-:-:S02]  /*2520*/  ISETP.LT.OR P0, PT, R5, 0x21, P1 ;  /* 0x000000210500780c */ /* 0x000fc40000f01670 */
[----:B-1----:R-:W-:Y:S01]  /*2530*/  IADD3 R6, P6, R6, R121, RZ ;  /* 0x0000007906067210 */ /* 0x002fe20007fde0ff */
[----:B------:R-:W-:Y:S03]  /*2540*/  LDSM.16.M88.4 R92, [R240+0x1000] ;  /* 0x00100000f05c783b */ /* 0x000fe60000000200 */
[----:B---3--:R-:W-:Y:S01]  /*2550*/  IADD3.X R7, R7, R120, RZ, P6, !PT ;  /* 0x0000007807077210 */ /* 0x008fe200037fe4ff */
[----:B------:R-:W-:Y:S01]  /*2560*/  LDSM.16.M88.4 R88, [R240+0x1800] ;  /* 0x00180000f058783b */ /* 0x000fe20000000200 */
[----:B------:R-:W-:-:S03]  /*2570*/  ISETP.LT.OR P6, PT, R5, 0x31, P1 ;  /* 0x000000310500780c */ /* 0x000fc60000fc1670 */
[----:B------:R-:W-:Y:S04]  /*2580*/  LDSM.16.M88.4 R84, [R240+0x2000] ;  /* 0x00200000f054783b */ /* 0x000fe80000000200 */
[----:B------:R-:W-:Y:S04]  /*2590*/  LDSM.16.M88.4 R80, [R240+0x2800] ;  /* 0x00280000f050783b */ /* 0x000fe80000000200 */
[----:B------:R-:W-:Y:S04]  /*25a0*/  LDSM.16.M88.4 R76, [R240+0x3000] ;  /* 0x00300000f04c783b */ /* 0x000fe80000000200 */
[----:B------:R-:W-:Y:S04]  /*25b0*/  LDSM.16.M88.4 R68, [R239+0x2000] ;  /* 0x00200000ef44783b */ /* 0x000fe80000000200 */
[----:B------:R-:W-:Y:S04]  /*25c0*/  LDSM.16.M88.4 R64, [R230] ;  /* 0x00000000e640783b */ /* 0x000fe80000000200 */
[----:B------:R-:W-:Y:S04]  /*25d0*/  LDSM.16.M88.4 R60, [R229] ;  /* 0x00000000e53c783b */ /* 0x000fe80000000200 */
        /* <DEDUP_REMOVED lines=12> */
[----:B------:R3:W-:Y:S01]  /*26a0*/  LDGSTS.E.BYPASS.LTC128B.128 [R244+0x1100], [R14.64], !P0 ;  /* 0x011000000ef47fae */ /* 0x0007e2000c101d48 */
[----:B--2---:R-:W-:Y:S01]  /*26b0*/  IADD3 R8, P0, R8, R121, RZ ;  /* 0x0000007908087210 */ /* 0x004fe20007f1e0ff */
[----:B------:R-:W-:Y:S02]  /*26c0*/  HMMA.16816.F32.BF16 R104, R100, R20, RZ ;  /* 0x000000146468723c */ /* 0x000fe400000418ff */
[----:B------:R3:W-:Y:S01]  /*26d0*/  LDGSTS.E.BYPASS.LTC128B.128 [R244+0x1900], [R12.64], !P6 ;  /* 0x019000000cf47fae */ /* 0x0007e2000f101d48 */
[----:B-----5:R-:W-:-:S03]  /*26e0*/  IADD3.X R9, R4, R120, RZ, P0, !PT ;  /* 0x0000007804097210 */ /* 0x020fc600007fe4ff */
[----:B------:R2:W-:Y:S04]  /*26f0*/  LDGSTS.E.BYPASS.LTC128B.128 [R244+0x2100], [R10.64], !P5 ;  /* 0x021000000af47fae */ /* 0x0005e8000e901d48 */
[----:B------:R5:W-:Y:S04]  /*2700*/  LDGSTS.E.BYPASS.LTC128B.128 [R244+0x2900], [R6.64], !P4 ;  /* 0x0290000006f47fae */ /* 0x000be8000e101d48 */
[----:B------:R2:W-:Y:S04]  /*2710*/  LDGSTS.E.BYPASS.LTC128B.128 [R244+0x3100], [R8.64], !P1 ;  /* 0x0310000008f47fae */ /* 0x0005e8000c901d48 */
[----:B------:R-:W-:Y:S04]  /*2720*/  LDSM.16.M88.4 R116, [R236] ;  /* 0x00000000ec74783b */ /* 0x000fe80000000200 */
[----:B------:R-:W2:Y:S02]  /*2730*/  LDSM.16.M88.4 R32, [R237] ;  /* 0x00000000ed20783b */ /* 0x000ea40000000200 */
[----:B----4-:R-:W-:Y:S02]  /*2740*/  HMMA.16816.F32.BF16 R104, R72, R24, R104 ;  /* 0x000000184868723c */ /* 0x010fe40000041868 */
[----:B------:R-:W-:Y:S04]  /*2750*/  LDSM.16.M88.4 R112, [R224] ;  /* 0x00000000e070783b */ /* 0x000fe80000000200 */
[----:B-1----:R-:W1:Y:S04]  /*2760*/  LDSM.16.M88.4 R16, [R235] ;  /* 0x00000000eb10783b */ /* 0x002e680000000200 */
[----:B------:R-:W4:Y:S01]  /*2770*/  LDSM.16.M88.4 R28, [R237+0x2000] ;  /* 0x00200000ed1c783b */ /* 0x000f220000000200 */
[----:B-----5:R-:W-:Y:S03]  /*2780*/  HMMA.16816.F32.BF16 R4, R96, R20, RZ ;  /* 0x000000146004723c */ /* 0x020fe600000418ff */
[----:B---3--:R-:W3:Y:S04]  /*2790*/  LDSM.16.M88.4 R12, [R235+0x2000] ;  /* 0x00200000eb0c783b */ /* 0x008ee80000000200 */
[----:B------:R-:W5:Y:S01]  /*27a0*/  LDL R165, [R1+0x10] ;  /* 0x0000100001a57983 */ /* 0x000f620000100800 */
[-C--:B--2---:R-:W-:Y:S03]  /*27b0*/  HMMA.16816.F32.BF16 R8, R100, R22.reuse, RZ ;  /* 0x000000166408723c */ /* 0x084fe600000418ff */
[----:B------:R-:W0:Y:S05]  /*27c0*/  LDGDEPBAR ;  /* 0x00000000000079af */ /* 0x000e2a0000000000 */
[----:B------:R-:W-:Y:S08]  /*27d0*/  HMMA.16816.F32.BF16 R20, R96, R22, RZ ;  /* 0x000000166014723c */ /* 0x000ff000000418ff */
[----:B------:R-:W-:Y:S08]  /*27e0*/  HMMA.16816.F32.BF16 R104, R32, R116, R104 ;  /* 0x000000742068723c */ /* 0x000ff00000041868 */
[C---:B------:R-:W-:Y:S08]  /*27f0*/  HMMA.16816.F32.BF16 R4, R68.reuse, R24, R4 ;  /* 0x000000184404723c */ /* 0x040ff00000041804 */
[-C--:B------:R-:W-:Y:S08]  /*2800*/  HMMA.16816.F32.BF16 R20, R68, R26.reuse, R20 ;  /* 0x0000001a4414723c */ /* 0x080ff00000041814 */
[----:B------:R-:W-:Y:S01]  /*2810*/  HMMA.16816.F32.BF16 R8, R72, R26, R8 ;  /* 0x0000001a4808723c */ /* 0x000fe20000041808 */
[----:B------:R-:W2:Y:S07]  /*2820*/  LDSM.16.M88.4 R24, [R236+0x800] ;  /* 0x00080000ec18783b */ /* 0x000eae0000000200 */
[-C--:B------:R-:W-:Y:S08]  /*2830*/  HMMA.16816.F32.BF16 R40, R100, R108.reuse, RZ ;  /* 0x0000006c6428723c */ /* 0x080ff000000418ff */
[----:B------:R-:W-:Y:S08]  /*2840*/  HMMA.16816.F32.BF16 R36, R96, R108, RZ ;  /* 0x0000006c6024723c */ /* 0x000ff000000418ff */
[----:B-1----:R-:W-:Y:S08]  /*2850*/  HMMA.16816.F32.BF16 R104, R16, R112, R104 ;  /* 0x000000701068723c */ /* 0x002ff00000041868 */
[C---:B----4-:R-:W-:Y:S08]  /*2860*/  HMMA.16816.F32.BF16 R4, R28.reuse, R116, R4 ;  /* 0x000000741c04723c */ /* 0x050ff00000041804 */
[-C--:B------:R-:W-:Y:S08]  /*2870*/  HMMA.16816.F32.BF16 R20, R28, R118.reuse, R20 ;  /* 0x000000761c14723c */ /* 0x080ff00000041814 */
[----:B------:R-:W-:Y:S01]  /*2880*/  HMMA.16816.F32.BF16 R8, R32, R118, R8 ;  /* 0x000000762008723c */ /* 0x000fe20000041808 */
[----:B------:R-:W-:-:S02]  /*2890*/  FMUL.FTZ R104, R104, c[0x0][0x320] ;  /* 0x0000c80068687a20 */ /* 0x000fc40000410000 */
[----:B------:R-:W-:Y:S02]  /*28a0*/  FMUL.FTZ R105, R105, c[0x0][0x320] ;  /* 0x0000c80069697a20 */ /* 0x000fe40000410000 */
[----:B------:R-:W-:-:S03]  /*28b0*/  FMUL.FTZ R106, R106, c[0x0][0x320] ;  /* 0x0000c8006a6a7a20 */ /* 0x000fc60000410000 */
[----:B------:R-:W-:Y:S01]  /*28c0*/  HMMA.16816.F32.BF16 R40, R72, R64, R40 ;  /* 0x000000404828723c */ /* 0x000fe20000041828 */
[----:B------:R-:W-:-:S07]  /*28d0*/  FMUL.FTZ R107, R107, c[0x0][0x320] ;  /* 0x0000c8006b6b7a20 */ /* 0x000fce0000410000 */
[----:B------:R-:W-:Y:S01]  /*28e0*/  HMMA.16816.F32.BF16 R36, R68, R64, R36 ;  /* 0x000000404424723c */ /* 0x000fe20000041824 */
[----:B------:R-:W1:Y:S08]  /*28f0*/  MUFU.TANH R116, R104 ;  /* 0x0000006800747308 */ /* 0x000e700000002400 */
[----:B------:R-:W4:Y:S01]  /*2900*/  MUFU.TANH R117, R105 ;  /* 0x0000006900757308 */ /* 0x000f220000002400 */
[C---:B---3--:R-:W-:Y:S07]  /*2910*/  HMMA.16816.F32.BF16 R4, R12.reuse, R112, R4 ;  /* 0x000000700c04723c */ /* 0x048fee0000041804 */
[----:B------:R-:W3:Y:S08]  /*2920*/  MUFU.TANH R118, R106 ;  /* 0x0000006a00767308 */ /* 0x000ef00000002400 */
[----:B------:R1:W1:Y:S01]  /*2930*/  MUFU.TANH R119, R107 ;  /* 0x0000006b00777308 */ /* 0x0002620000002400 */
[-C--:B------:R-:W-:Y:S01]  /*2940*/  HMMA.16816.F32.BF16 R20, R12, R114.reuse, R20 ;  /* 0x000000720c14723c */ /* 0x080fe20000041814 */
[----:B-1----:R-:W1:Y:S07]  /*2950*/  LDSM.16.M88.4 R104, [R224+0x800] ;  /* 0x00080000e068783b */ /* 0x002e6e0000000200 */
[----:B------:R-:W-:Y:S08]  /*2960*/  HMMA.16816.F32.BF16 R8, R16, R114, R8 ;  /* 0x000000721008723c */ /* 0x000ff00000041808 */
[----:B------:R-:W-:Y:S08]  /*2970*/  HMMA.16816.F32.BF16 R112, R100, R110, RZ ;  /* 0x0000006e6470723c */ /* 0x000ff000000418ff */
[-C--:B--2---:R-:W-:Y:S08]  /*2980*/  HMMA.16816.F32.BF16 R40, R32, R24.reuse, R40 ;  /* 0x000000182028723c */ /* 0x084ff00000041828 */
[----:B------:R-:W-:Y:S08]  /*2990*/  HMMA.16816.F32.BF16 R36, R28, R24, R36 ;  /* 0x000000181c24723c */ /* 0x000ff00000041824 */
[----:B------:R-:W-:Y:S01]  /*29a0*/  HMMA.16816.F32.BF16 R108, R96, R110, RZ ;  /* 0x0000006e606c723c */ /* 0x000fe200000418ff */
[----:B------:R-:W-:-:S02]  /*29b0*/  FMUL.FTZ R4, R4, c[0x0][0x320] ;  /* 0x0000c80004047a20 */ /* 0x000fc40000410000 */
[----:B------:R-:W-:Y:S02]  /*29c0*/  FMUL.FTZ R5, R5, c[0x0][0x320] ;  /* 0x0000c80005057a20 */ /* 0x000fe40000410000 */
[----:B------:R-:W-:Y:S02]  /*29d0*/  FMUL.FTZ R6, R6, c[0x0][0x320] ;  /* 0x0000c80006067a20 */ /* 0x000fe40000410000 */
[----:B------:R-:W-:Y:S01]  /*29e0*/  FMUL.FTZ R7, R7, c[0x0][0x320] ;  /* 0x0000c80007077a20 */ /* 0x000fe20000410000 */
[----:B------:R-:W2:Y:S01]  /*29f0*/  MUFU.TANH R122, R4 ;  /* 0x00000004007a7308 */ /* 0x000ea20000002400 */
[----:B------:R-:W-:Y:S02]  /*2a00*/  FMUL.FTZ R20, R20, c[0x0][0x320] ;  /* 0x0000c80014147a20 */ /* 0x000fe40000410000 */
[----:B------:R-:W-:Y:S02]  /*2a10*/  FMUL.FTZ R21, R21, c[0x0][0x320] ;  /* 0x0000c80015157a20 */ /* 0x000fe40000410000 */
[----:B------:R-:W-:-:S03]  /*2a20*/  FMUL.FTZ R22, R22, c[0x0][0x320] ;  /* 0x0000c80016167a20 */ /* 0x000fc60000410000 */
[----:B------:R-:W2:Y:S01]  /*2a30*/  MUFU.TANH R123, R5 ;  /* 0x00000005007b7308 */ /* 0x000ea20000002400 */
[----:B------:R-:W-:-:S07]  /*2a40*/  FMUL.FTZ R23, R23, c[0x0][0x320] ;  /* 0x0000c80017177a20 */ /* 0x000fce0000410000 */
[----:B------:R-:W2:Y:S01]  /*2a50*/  MUFU.TANH R124, R6 ;  /* 0x00000006007c7308 */ /* 0x000ea20000002400 */
[-C--:B-1----:R-:W-:Y:S07]  /*2a60*/  HMMA.16816.F32.BF16 R40, R16, R104.reuse, R40 ;  /* 0x000000681028723c */ /* 0x082fee0000041828 */
[----:B------:R1:W1:Y:S01]  /*2a70*/  MUFU.TANH R125, R7 ;  /* 0x00000007007d7308 */ /* 0x0002620000002400 */
[----:B------:R-:W-:Y:S07]  /*2a80*/  HMMA.16816.F32.BF16 R36, R12, R104, R36 ;  /* 0x000000680c24723c */ /* 0x000fee0000041824 */
[----:B------:R-:W2:Y:S01]  /*2a90*/  MUFU.TANH R130, R20 ;  /* 0x0000001400827308 */ /* 0x000ea20000002400 */
[----:B------:R-:W-:Y:S08]  /*2aa0*/  HMMA.16816.F32.BF16 R112, R72, R66, R112 ;  /* 0x000000424870723c */ /* 0x000ff00000041870 */
[----:B-1----:R-:W-:Y:S01]  /*2ab0*/  HMMA.16816.F32.BF16 R4, R100, R92, RZ ;  /* 0x0000005c6404723c */ /* 0x002fe200000418ff */
[----:B------:R-:W1:Y:S07]  /*2ac0*/  MUFU.TANH R131, R21 ;  /* 0x0000001500837308 */ /* 0x000e6e0000002400 */
[----:B------:R-:W-:Y:S01]  /*2ad0*/  HMMA.16816.F32.BF16 R108, R68, R66, R108 ;  /* 0x00000042446c723c */ /* 0x000fe2000004186c */
[----:B------:R-:W1:Y:S08]  /*2ae0*/  MUFU.TANH R104, R22 ;  /* 0x0000001600687308 */ /* 0x000e700000002400 */
[----:B------:R1:W1:Y:S01]  /*2af0*/  MUFU.TANH R105, R23 ;  /* 0x0000001700697308 */ /* 0x0002620000002400 */
[----:B------:R-:W-:Y:S01]  /*2b00*/  HMMA.16816.F32.BF16 R112, R32, R26, R112 ;  /* 0x0000001a2070723c */ /* 0x000fe20000041870 */
[----:B------:R-:W-:Y:S01]  /*2b10*/  FMUL.FTZ R8, R8, c[0x0][0x320] ;  /* 0x0000c80008087a20 */ /* 0x000fe20000410000 */
[----:B------:R-:W-:Y:S04]  /*2b20*/  LDSM.16.M88.4 R64, [R236+0x1800] ;  /* 0x00180000ec40783b */ /* 0x000fe80000000200 */
[----:B-1----:R-:W1:Y:S02]  /*2b30*/  LDSM.16.M88.4 R20, [R236+0x1000] ;  /* 0x00100000ec14783b */ /* 0x002e640000000200 */
[----:B------:R-:W-:Y:S01]  /*2b40*/  HMMA.16816.F32.BF16 R4, R72, R60, R4 ;  /* 0x0000003c4804723c */ /* 0x000fe20000041804 */
[----:B------:R-:W-:-:S02]  /*2b50*/  FMUL.FTZ R9, R9, c[0x0][0x320] ;  /* 0x0000c80009097a20 */ /* 0x000fc40000410000 */
[----:B------:R-:W-:Y:S02]  /*2b60*/  FMUL.FTZ R10, R10, c[0x0][0x320] ;  /* 0x0000c8000a0a7a20 */ /* 0x000fe40000410000 */
[----:B------:R-:W-:-:S03]  /*2b70*/  FMUL.FTZ R11, R11, c[0x0][0x320] ;  /* 0x0000c8000b0b7a20 */ /* 0x000fc60000410000 */
[----:B------:R-:W-:Y:S01]  /*2b80*/  HMMA.16816.F32.BF16 R108, R28, R26, R108 ;  /* 0x0000001a1c6c723c */ /* 0x000fe2000004186c */
[----:B------:R-:W2:Y:S01]  /*2b90*/  LDSM.16.M88.4 R24, [R224+0x1000] ;  /* 0x00100000e018783b */ /* 0x000ea20000000200 */
[----:B------:R-:W1:Y:S01]  /*2ba0*/  MUFU.TANH R126, R8 ;  /* 0x00000008007e7308 */ /* 0x000e620000002400 */
[----:B------:R-:W-:Y:S02]  /*2bb0*/  FMUL.FTZ R40, R40, c[0x0][0x320] ;  /* 0x0000c80028287a20 */ /* 0x000fe40000410000 */
[----:B------:R-:W-:Y:S02]  /*2bc0*/  FMUL.FTZ R41, R41, c[0x0][0x320] ;  /* 0x0000c80029297a20 */ /* 0x000fe40000410000 */
[----:B------:R-:W-:-:S03]  /*2bd0*/  FMUL.FTZ R42, R42, c[0x0][0x320] ;  /* 0x0000c8002a2a7a20 */ /* 0x000fc60000410000 */
[----:B------:R-:W1:Y:S01]  /*2be0*/  MUFU.TANH R127, R9 ;  /* 0x00000009007f7308 */ /* 0x000e620000002400 */
[----:B------:R-:W-:-:S07]  /*2bf0*/  FMUL.FTZ R43, R43, c[0x0][0x320] ;  /* 0x0000c8002b2b7a20 */ /* 0x000fce0000410000 */
[----:B------:R-:W2:Y:S08]  /*2c00*/  MUFU.TANH R128, R10 ;  /* 0x0000000a00807308 */ /* 0x000eb00000002400 */
[----:B------:R2:W2:Y:S01]  /*2c10*/  MUFU.TANH R129, R11 ;  /* 0x0000000b00817308 */ /* 0x0004a20000002400 */
[----:B-1----:R-:W-:Y:S07]  /*2c20*/  HMMA.16816.F32.BF16 R4, R32, R20, R4 ;  /* 0x000000142004723c */ /* 0x002fee0000041804 */
[----:B------:R-:W1:Y:S01]  /*2c30*/  MUFU.TANH R132, R40 ;  /* 0x0000002800847308 */ /* 0x000e620000002400 */
[----:B--2---:R-:W-:Y:S07]  /*2c40*/  HMMA.16816.F32.BF16 R8, R96, R92, RZ ;  /* 0x0000005c6008723c */ /* 0x004fee00000418ff */
[----:B------:R-:W2:Y:S08]  /*2c50*/  MUFU.TANH R133, R41 ;  /* 0x0000002900857308 */ /* 0x000eb00000002400 */
[----:B------:R-:W1:Y:S08]  /*2c60*/  MUFU.TANH R134, R42 ;  /* 0x0000002a00867308 */ /* 0x000e700000002400 */
[----:B------:R1:W1:Y:S02]  /*2c70*/  MUFU.TANH R135, R43 ;  /* 0x0000002b00877308 */ /* 0x0002640000002400 */
[----:B-1----:R-:W-:Y:S01]  /*2c80*/  HMMA.16816.F32.BF16 R40, R100, R94, RZ ;  /* 0x0000005e6428723c */ /* 0x002fe200000418ff */
[----:B------:R-:W-:-:S02]  /*2c90*/  FMUL.FTZ R36, R36, c[0x0][0x320] ;  /* 0x0000c80024247a20 */ /* 0x000fc40000410000 */
[----:B------:R-:W-:-:S05]  /*2ca0*/  FMUL.FTZ R37, R37, c[0x0][0x320] ;  /* 0x0000c80025257a20 */ /* 0x000fca0000410000 */
[----:B------:R-:W-:Y:S01]  /*2cb0*/  HMMA.16816.F32.BF16 R92, R96, R94, RZ ;  /* 0x0000005e605c723c */ /* 0x000fe200000418ff */
[----:B------:R-:W-:Y:S02]  /*2cc0*/  FMUL.FTZ R38, R38, c[0x0][0x320] ;  /* 0x0000c80026267a20 */ /* 0x000fe40000410000 */
[----:B------:R-:W-:-:S05]  /*2cd0*/  FMUL.FTZ R39, R39, c[0x0][0x320] ;  /* 0x0000c80027277a20 */ /* 0x000fca0000410000 */
[----:B------:R-:W-:Y:S01]  /*2ce0*/  HMMA.16816.F32.BF16 R8, R68, R60, R8 ;  /* 0x0000003c4408723c */ /* 0x000fe20000041808 */
[----:B------:R-:W1:Y:S07]  /*2cf0*/  MUFU.TANH R136, R36 ;  /* 0x0000002400887308 */ /* 0x000e6e0000002400 */
[-C--:B------:R-:W-:Y:S01]  /*2d00*/  HMMA.16816.F32.BF16 R112, R16, R106.reuse, R112 ;  /* 0x0000006a1070723c */ /* 0x080fe20000041870 */
[----:B------:R-:W1:Y:S07]  /*2d10*/  MUFU.TANH R137, R37 ;  /* 0x0000002500897308 */ /* 0x000e6e0000002400 */
[----:B------:R-:W-:Y:S01]  /*2d20*/  HMMA.16816.F32.BF16 R108, R12, R106, R108 ;  /* 0x0000006a0c6c723c */ /* 0x000fe2000004186c */
[----:B------:R-:W1:Y:S07]  /*2d30*/  MUFU.TANH R106, R38 ;  /* 0x00000026006a7308 */ /* 0x000e6e0000002400 */
[----:B------:R-:W-:Y:S01]  /*2d40*/  HMMA.16816.F32.BF16 R40, R72, R62, R40 ;  /* 0x0000003e4828723c */ /* 0x000fe20000041828 */
[----:B------:R1:W1:Y:S07]  /*2d50*/  MUFU.TANH R107, R39 ;  /* 0x00000027006b7308 */ /* 0x00026e0000002400 */
[----:B------:R-:W-:Y:S08]  /*2d60*/  HMMA.16816.F32.BF16 R4, R16, R24, R4 ;  /* 0x000000181004723c */ /* 0x000ff00000041804 */
[----:B-1----:R-:W-:Y:S08]  /*2d70*/  HMMA.16816.F32.BF16 R36, R100, R88, RZ ;  /* 0x000000586424723c */ /* 0x002ff000000418ff */
[----:B------:R-:W-:Y:S08]  /*2d80*/  HMMA.16816.F32.BF16 R92, R68, R62, R92 ;  /* 0x0000003e445c723c */ /* 0x000ff0000004185c */
[----:B------:R-:W-:Y:S01]  /*2d90*/  HMMA.16816.F32.BF16 R8, R28, R20, R8 ;  /* 0x000000141c08723c */ /* 0x000fe20000041808 */
[----:B------:R-:W-:-:S02]  /*2da0*/  FMUL.FTZ R4, R4, c[0x0][0x320] ;  /* 0x0000c80004047a20 */ /* 0x000fc40000410000 */
[----:B------:R-:W-:Y:S02]  /*2db0*/  FMUL.FTZ R5, R5, c[0x0][0x320] ;  /* 0x0000c80005057a20 */ /* 0x000fe40000410000 */
[----:B------:R-:W-:-:S03]  /*2dc0*/  FMUL.FTZ R6, R6, c[0x0][0x320] ;  /* 0x0000c80006067a20 */ /* 0x000fc60000410000 */
[----:B------:R-:W-:Y:S01]  /*2dd0*/  HMMA.16816.F32.BF16 R40, R32, R22, R40 ;  /* 0x000000162028723c */ /* 0x000fe20000041828 */
[----:B------:R-:W-:-:S07]  /*2de0*/  FMUL.FTZ R7, R7, c[0x0][0x320] ;  /* 0x0000c80007077a20 */ /* 0x000fce0000410000 */
[----:B------:R-:W-:Y:S01]  /*2df0*/  HMMA.16816.F32.BF16 R36, R72, R56, R36 ;  /* 0x000000384824723c */ /* 0x000fe20000041824 */
[----:B------:R-:W1:Y:S07]  /*2e00*/  MUFU.TANH R138, R4 ;  /* 0x00000004008a7308 */ /* 0x000e6e0000002400 */
[----:B------:R-:W-:Y:S01]  /*2e10*/  HMMA.16816.F32.BF16 R60, R96, R88, RZ ;  /* 0x00000058603c723c */ /* 0x000fe200000418ff */
[----:B------:R-:W1:Y:S08]  /*2e20*/  MUFU.TANH R139, R5 ;  /* 0x00000005008b7308 */ /* 0x000e700000002400 */
[----:B------:R-:W1:Y:S01]  /*2e30*/  MUFU.TANH R140, R6 ;  /* 0x00000006008c7308 */ /* 0x000e620000002400 */
[----:B------:R-:W-:Y:S07]  /*2e40*/  HMMA.16816.F32.BF16 R92, R28, R22, R92 ;  /* 0x000000161c5c723c */ /* 0x000fee000004185c */
[----:B------:R1:W1:Y:S01]  /*2e50*/  MUFU.TANH R141, R7 ;  /* 0x00000007008d7308 */ /* 0x0002620000002400 */
[-C--:B------:R-:W-:Y:S01]  /*2e60*/  HMMA.16816.F32.BF16 R20, R100, R90.reuse, RZ ;  /* 0x0000005a6414723c */ /* 0x080fe200000418ff */
[----:B-1----:R-:W1:Y:S07]  /*2e70*/  LDSM.16.M88.4 R4, [R224+0x1800] ;  /* 0x00180000e004783b */ /* 0x002e6e0000000200 */
[----:B------:R-:W-:Y:S08]  /*2e80*/  HMMA.16816.F32.BF16 R88, R96, R90, RZ ;  /* 0x0000005a6058723c */ /* 0x000ff000000418ff */
[----:B------:R-:W-:Y:S08]  /*2e90*/  HMMA.16816.F32.BF16 R8, R12, R24, R8 ;  /* 0x000000180c08723c */ /* 0x000ff00000041808 */
[----:B------:R-:W-:Y:S08]  /*2ea0*/  HMMA.16816.F32.BF16 R40, R16, R26, R40 ;  /* 0x0000001a1028723c */ /* 0x000ff00000041828 */
[----:B------:R-:W-:Y:S08]  /*2eb0*/  HMMA.16816.F32.BF16 R36, R32, R64, R36 ;  /* 0x000000402024723c */ /* 0x000ff00000041824 */
[----:B------:R-:W-:Y:S01]  /*2ec0*/  HMMA.16816.F32.BF16 R60, R68, R56, R60 ;  /* 0x00000038443c723c */ /* 0x000fe2000004183c */
[----:B------:R-:W-:-:S02]  /*2ed0*/  FMUL.FTZ R8, R8, c[0x0][0x320] ;  /* 0x0000c80008087a20 */ /* 0x000fc40000410000 */
[----:B------:R-:W-:Y:S02]  /*2ee0*/  FMUL.FTZ R9, R9, c[0x0][0x320] ;  /* 0x0000c80009097a20 */ /* 0x000fe40000410000 */
[----:B------:R-:W-:-:S03]  /*2ef0*/  FMUL.FTZ R10, R10, c[0x0][0x320] ;  /* 0x0000c8000a0a7a20 */ /* 0x000fc60000410000 */
[-C--:B------:R-:W-:Y:S01]  /*2f00*/  HMMA.16816.F32.BF16 R20, R72, R58.reuse, R20 ;  /* 0x0000003a4814723c */ /* 0x080fe20000041814 */
[----:B------:R-:W-:Y:S01]  /*2f10*/  FMUL.FTZ R11, R11, c[0x0][0x320] ;  /* 0x0000c8000b0b7a20 */ /* 0x000fe20000410000 */
[----:B------:R-:W1:Y:S06]  /*2f20*/  MUFU.TANH R142, R8 ;  /* 0x00000008008e7308 */ /* 0x000e6c0000002400 */
[----:B------:R-:W-:Y:S01]  /*2f30*/  HMMA.16816.F32.BF16 R88, R68, R58, R88 ;  /* 0x0000003a4458723c */ /* 0x000fe20000041858 */
[----:B------:R-:W-:Y:S01]  /*2f40*/  FMUL.FTZ R40, R40, c[0x0][0x320] ;  /* 0x0000c80028287a20 */ /* 0x000fe20000410000 */
[----:B------:R-:W2:Y:S01]  /*2f50*/  MUFU.TANH R143, R9 ;  /* 0x00000009008f7308 */ /* 0x000ea20000002400 */
[----:B------:R-:W-:Y:S01]  /*2f60*/  FMUL.FTZ R41, R41, c[0x0][0x320] ;  /* 0x0000c80029297a20 */ /* 0x000fe20000410000 */
[----:B------:R-:W-:Y:S01]  /*2f70*/  LDSM.16.M88.4 R56, [R236+0x2800] ;  /* 0x00280000ec38783b */ /* 0x000fe20000000200 */
[----:B------:R-:W-:-:S02]  /*2f80*/  FMUL.FTZ R42, R42, c[0x0][0x320] ;  /* 0x0000c8002a2a7a20 */ /* 0x000fc40000410000 */
[----:B------:R-:W-:-:S03]  /*2f90*/  FMUL.FTZ R43, R43, c[0x0][0x320] ;  /* 0x0000c8002b2b7a20 */ /* 0x000fc60000410000 */
[----:B------:R-:W2:Y:S01]  /*2fa0*/  MUFU.TANH R144, R10 ;  /* 0x0000000a00907308 */ /* 0x000ea20000002400 */
[----:B-1----:R-:W-:Y:S07]  /*2fb0*/  HMMA.16816.F32.BF16 R36, R16, R4, R36 ;  /* 0x000000041024723c */ /* 0x002fee0000041824 */
[----:B------:R1:W1:Y:S01]  /*2fc0*/  MUFU.TANH R145, R11 ;  /* 0x0000000b00917308 */ /* 0x0002620000002400 */
[----:B------:R-:W-:Y:S07]  /*2fd0*/  HMMA.16816.F32.BF16 R60, R28, R64, R60 ;  /* 0x000000401c3c723c */ /* 0x000fee000004183c */
[----:B------:R-:W2:Y:S01]  /*2fe0*/  MUFU.TANH R146, R40 ;  /* 0x0000002800927308 */ /* 0x000ea20000002400 */
[----:B-1----:R-:W-:Y:S07]  /*2ff0*/  HMMA.16816.F32.BF16 R8, R100, R84, RZ ;  /* 0x000000546408723c */ /* 0x002fee00000418ff */
[----:B------:R-:W1:Y:S08]  /*3000*/  MUFU.TANH R147, R41 ;  /* 0x0000002900937308 */ /* 0x000e700000002400 */
[----:B------:R-:W1:Y:S08]  /*3010*/  MUFU.TANH R64, R42 ;  /* 0x0000002a00407308 */ /* 0x000e700000002400 */
[----:B------:R1:W1:Y:S01]  /*3020*/  MUFU.TANH R65, R43 ;  /* 0x0000002b00417308 */ /* 0x0002620000002400 */
[-C--:B------:R-:W-:Y:S01]  /*3030*/  HMMA.16816.F32.BF16 R20, R32, R66.reuse, R20 ;  /* 0x000000422014723c */ /* 0x080fe20000041814 */
[----:B-1----:R-:W1:Y:S07]  /*3040*/  LDSM.16.M88.4 R40, [R236+0x2000] ;  /* 0x00200000ec28783b */ /* 0x002e6e0000000200 */
[----:B------:R-:W-:Y:S01]  /*3050*/  HMMA.16816.F32.BF16 R88, R28, R66, R88 ;  /* 0x000000421c58723c */ /* 0x000fe20000041858 */
[----:B------:R-:W-:-:S02]  /*3060*/  FMUL.FTZ R36, R36, c[0x0][0x320] ;  /* 0x0000c80024247a20 */ /* 0x000fc40000410000 */
[----:B------:R-:W-:Y:S02]  /*3070*/  FMUL.FTZ R37, R37, c[0x0][0x320] ;  /* 0x0000c80025257a20 */ /* 0x000fe40000410000 */
[----:B------:R-:W-:-:S03]  /*3080*/  FMUL.FTZ R38, R38, c[0x0][0x320] ;  /* 0x0000c80026267a20 */ /* 0x000fc60000410000 */
[----:B------:R-:W-:Y:S01]  /*3090*/  HMMA.16816.F32.BF16 R8, R72, R52, R8 ;  /* 0x000000344808723c */ /* 0x000fe20000041808 */
[----:B------:R-:W-:Y:S01]  /*30a0*/  FMUL.FTZ R39, R39, c[0x0][0x320] ;  /* 0x0000c80027277a20 */ /* 0x000fe20000410000 */
[----:B------:R-:W1:Y:S08]  /*30b0*/  MUFU.TANH R148, R36 ;  /* 0x0000002400947308 */ /* 0x000e700000002400 */
[----:B------:R-:W1:Y:S01]  /*30c0*/  MUFU.TANH R149, R37 ;  /* 0x0000002500957308 */ /* 0x000e620000002400 */
[C---:B------:R-:W-:Y:S07]  /*30d0*/  HMMA.16816.F32.BF16 R92, R12.reuse, R26, R92 ;  /* 0x0000001a0c5c723c */ /* 0x040fee000004185c */
[----:B------:R-:W1:Y:S08]  /*30e0*/  MUFU.TANH R66, R38 ;  /* 0x0000002600427308 */ /* 0x000e700000002400 */
[----:B------:R1:W1:Y:S01]  /*30f0*/  MUFU.TANH R67, R39 ;  /* 0x0000002700437308 */ /* 0x0002620000002400 */
[----:B------:R-:W-:Y:S08]  /*3100*/  HMMA.16816.F32.BF16 R60, R12, R4, R60 ;  /* 0x000000040c3c723c */ /* 0x000ff0000004183c */
[----:B------:R-:W-:Y:S01]  /*3110*/  HMMA.16816.F32.BF16 R24, R96, R84, RZ ;  /* 0x000000546018723c */ /* 0x000fe200000418ff */
[----:B-1----:R-:W1:Y:S07]  /*3120*/  LDSM.16.M88.4 R36, [R224+0x2000] ;  /* 0x00200000e024783b */ /* 0x002e6e0000000200 */
[-C--:B------:R-:W-:Y:S08]  /*3130*/  HMMA.16816.F32.BF16 R20, R16, R6.reuse, R20 ;  /* 0x000000061014723c */ /* 0x080ff00000041814 */
[----:B------:R-:W-:Y:S08]  /*3140*/  HMMA.16816.F32.BF16 R88, R12, R6, R88 ;  /* 0x000000060c58723c */ /* 0x000ff00000041858 */
[----:B------:R-:W-:Y:S08]  /*3150*/  HMMA.16816.F32.BF16 R4, R100, R86, RZ ;  /* 0x000000566404723c */ /* 0x000ff000000418ff */
[----:B------:R-:W-:Y:S01]  /*3160*/  HMMA.16816.F32.BF16 R8, R32, R40, R8 ;  /* 0x000000282008723c */ /* 0x000fe20000041808 */
[----:B------:R-:W-:-:S02]  /*3170*/  FMUL.FTZ R62, R62, c[0x0][0x320] ;  /* 0x0000c8003e3e7a20 */ /* 0x000fc40000410000 */
[----:B------:R-:W-:Y:S02]  /*3180*/  FMUL.FTZ R63, R63, c[0x0][0x320] ;  /* 0x0000c8003f3f7a20 */ /* 0x000fe40000410000 */
[----:B------:R-:W-:-:S03]  /*3190*/  FMUL.FTZ R20, R20, c[0x0][0x320] ;  /* 0x0000c80014147a20 */ /* 0x000fc60000410000 */
[----:B------:R-:W-:Y:S01]  /*31a0*/  HMMA.16816.F32.BF16 R24, R68, R52, R24 ;  /* 0x000000344418723c */ /* 0x000fe20000041818 */
[----:B------:R-:W-:Y:S02]  /*31b0*/  FMUL.FTZ R21, R21, c[0x0][0x320] ;  /* 0x0000c80015157a20 */ /* 0x000fe40000410000 */
[----:B------:R-:W-:Y:S02]  /*31c0*/  FMUL.FTZ R22, R22, c[0x0][0x320] ;  /* 0x0000c80016167a20 */ /* 0x000fe40000410000 */
[----:B------:R-:W-:Y:S01]  /*31d0*/  FMUL.FTZ R23, R23, c[0x0][0x320] ;  /* 0x0000c80017177a20 */ /* 0x000fe20000410000 */
[----:B------:R-:W1:Y:S02]  /*31e0*/  MUFU.TANH R195, R62 ;  /* 0x0000003e00c37308 */ /* 0x000e640000002400 */
[----:B------:R-:W-:Y:S06]  /*31f0*/  HMMA.16816.F32.BF16 R84, R96, R86, RZ ;  /* 0x000000566054723c */ /* 0x000fec00000418ff */
[----:B------:R-:W2:Y:S02]  /*3200*/  MUFU.TANH R194, R63 ;  /* 0x0000003f00c27308 */ /* 0x000ea40000002400 */
[----:B------:R-:W-:Y:S06]  /*3210*/  HMMA.16816.F32.BF16 R4, R72, R54, R4 ;  /* 0x000000364804723c */ /* 0x000fec0000041804 */
[----:B------:R-:W2:Y:S02]  /*3220*/  MUFU.TANH R62, R20 ;  /* 0x00000014003e7308 */ /* 0x000ea40000002400 */
[----:B-1----:R-:W-:Y:S06]  /*3230*/  HMMA.16816.F32.BF16 R8, R16, R36, R8 ;  /* 0x000000241008723c */ /* 0x002fec0000041808 */
[----:B------:R-:W1:Y:S08]  /*3240*/  MUFU.TANH R63, R21 ;  /* 0x00000015003f7308 */ /* 0x000e700000002400 */
[----:B------:R-:W1:Y:S08]  /*3250*/  MUFU.TANH R150, R22 ;  /* 0x0000001600967308 */ /* 0x000e700000002400 */
[----:B------:R1:W1:Y:S02]  /*3260*/  MUFU.TANH R151, R23 ;  /* 0x0000001700977308 */ /* 0x0002640000002400 */
[----:B-1----:R-:W-:Y:S08]  /*3270*/  HMMA.16816.F32.BF16 R20, R100, R80, RZ ;  /* 0x000000506414723c */ /* 0x002ff000000418ff */
[----:B------:R-:W-:Y:S01]  /*3280*/  HMMA.16816.F32.BF16 R24, R28, R40, R24 ;  /* 0x000000281c18723c */ /* 0x000fe20000041818 */
[----:B------:R-:W-:-:S07]  /*3290*/  FMUL.FTZ R90, R90, c[0x0][0x320] ;  /* 0x0000c8005a5a7a20 */ /* 0x000fce0000410000 */
[----:B------:R-:W-:Y:S01]  /*32a0*/  HMMA.16816.F32.BF16 R84, R68, R54, R84 ;  /* 0x000000364454723c */ /* 0x000fe20000041854 */
[----:B------:R-:W-:Y:S02]  /*32b0*/  FMUL.FTZ R8, R8, c[0x0][0x320] ;  /* 0x0000c80008087a20 */ /* 0x000fe40000410000 */
[----:B------:R-:W-:-:S05]  /*32c0*/  FMUL.FTZ R9, R9, c[0x0][0x320] ;  /* 0x0000c80009097a20 */ /* 0x000fca0000410000 */
[----:B------:R-:W-:Y:S01]  /*32d0*/  HMMA.16816.F32.BF16 R4, R32, R42, R4 ;  /* 0x0000002a2004723c */ /* 0x000fe20000041804 */
[----:B------:R-:W-:Y:S02]  /*32e0*/  FMUL.FTZ R10, R10, c[0x0][0x320] ;  /* 0x0000c8000a0a7a20 */ /* 0x000fe40000410000 */
[----:B------:R-:W-:-:S05]  /*32f0*/  FMUL.FTZ R11, R11, c[0x0][0x320] ;  /* 0x0000c8000b0b7a20 */ /* 0x000fca0000410000 */
[----:B------:R-:W-:Y:S01]  /*3300*/  HMMA.16816.F32.BF16 R52, R96, R80, RZ ;  /* 0x000000506034723c */ /* 0x000fe200000418ff */
[----:B------:R1:W1:Y:S07]  /*3310*/  MUFU.TANH R193, R90 ;  /* 0x0000005a00c17308 */ /* 0x00026e0000002400 */
[----:B------:R-:W-:Y:S01]  /*3320*/  HMMA.16816.F32.BF16 R20, R72, R48, R20 ;  /* 0x000000304814723c */ /* 0x000fe20000041814 */
[----:B------:R-:W2:Y:S01]  /*3330*/  MUFU.TANH R152, R9 ;  /* 0x0000000900987308 */ /* 0x000ea20000002400 */
[----:B-1----:R-:W-:-:S07]  /*3340*/  FMUL.FTZ R90, R91, c[0x0][0x320] ;  /* 0x0000c8005b5a7a20 */ /* 0x002fce0000410000 */
[----:B------:R-:W1:Y:S08]  /*3350*/  MUFU.TANH R153, R10 ;  /* 0x0000000a00997308 */ /* 0x000e700000002400 */
[----:B------:R-:W1:Y:S08]  /*3360*/  MUFU.TANH R91, R8 ;  /* 0x00000008005b7308 */ /* 0x000e700000002400 */
[----:B------:R1:W1:Y:S01]  /*3370*/  MUFU.TANH R154, R11 ;  /* 0x0000000b009a7308 */ /* 0x0002620000002400 */
[----:B------:R-:W-:Y:S01]  /*3380*/  HMMA.16816.F32.BF16 R24, R12, R36, R24 ;  /* 0x000000240c18723c */ /* 0x000fe20000041818 */
[----:B-1----:R-:W1:Y:S07]  /*3390*/  LDSM.16.M88.4 R8, [R224+0x2800] ;  /* 0x00280000e008783b */ /* 0x002e6e0000000200 */
[----:B------:R-:W-:Y:S01]  /*33a0*/  HMMA.16816.F32.BF16 R84, R28, R42, R84 ;  /* 0x0000002a1c54723c */ /* 0x000fe20000041854 */
[----:B------:R-:W1:Y:S07]  /*33b0*/  LDSM.16.M88.4 R40, [R236+0x3000] ;  /* 0x00300000ec28783b */ /* 0x000e6e0000000200 */
[----:B------:R-:W-:Y:S08]  /*33c0*/  HMMA.16816.F32.BF16 R4, R16, R38, R4 ;  /* 0x000000261004723c */ /* 0x000ff00000041804 */
[----:B------:R-:W-:Y:S08]  /*33d0*/  HMMA.16816.F32.BF16 R52, R68, R48, R52 ;  /* 0x000000304434723c */ /* 0x000ff00000041834 */
[----:B------:R-:W-:Y:S01]  /*33e0*/  HMMA.16816.F32.BF16 R20, R32, R56, R20 ;  /* 0x000000382014723c */ /* 0x000fe20000041814 */
[----:B------:R-:W-:-:S02]  /*33f0*/  FMUL.FTZ R24, R24, c[0x0][0x320] ;  /* 0x0000c80018187a20 */ /* 0x000fc40000410000 */
[----:B------:R-:W-:Y:S02]  /*3400*/  FMUL.FTZ R25, R25, c[0x0][0x320] ;  /* 0x0000c80019197a20 */ /* 0x000fe40000410000 */
[----:B------:R-:W-:Y:S02]  /*3410*/  FMUL.FTZ R26, R26, c[0x0][0x320] ;  /* 0x0000c8001a1a7a20 */ /* 0x000fe40000410000 */
[----:B------:R-:W-:Y:S01]  /*3420*/  FMUL.FTZ R27, R27, c[0x0][0x320] ;  /* 0x0000c8001b1b7a20 */ /* 0x000fe20000410000 */
[----:B------:R-:W-:Y:S01]  /*3430*/  HMMA.16816.F32.BF16 R84, R12, R38, R84 ;  /* 0x000000260c54723c */ /* 0x000fe20000041854 */
[----:B------:R-:W1:Y:S01]  /*3440*/  MUFU.TANH R155, R24 ;  /* 0x00000018009b7308 */ /* 0x000e620000002400 */
[----:B------:R-:W-:Y:S02]  /*3450*/  FMUL.FTZ R4, R4, c[0x0][0x320] ;  /* 0x0000c80004047a20 */ /* 0x000fe40000410000 */
[----:B------:R-:W-:Y:S02]  /*3460*/  FMUL.FTZ R5, R5, c[0x0][0x320] ;  /* 0x0000c80005057a20 */ /* 0x000fe40000410000 */
[----:B------:R-:W-:-:S02]  /*3470*/  FMUL.FTZ R6, R6, c[0x0][0x320] ;  /* 0x0000c80006067a20 */ /* 0x000fc40000410000 */
[----:B------:R-:W-:Y:S01]  /*3480*/  HMMA.16816.F32.BF16 R36, R100, R82, RZ ;  /* 0x000000526424723c */ /* 0x000fe200000418ff */
[----:B------:R-:W1:Y:S01]  /*3490*/  MUFU.TANH R156, R25 ;  /* 0x00000019009c7308 */ /* 0x000e620000002400 */
[----:B------:R-:W-:-:S07]  /*34a0*/  FMUL.FTZ R7, R7, c[0x0][0x320] ;  /* 0x0000c80007077a20 */ /* 0x000fce0000410000 */
[----:B------:R-:W2:Y:S01]  /*34b0*/  MUFU.TANH R49, R26 ;  /* 0x0000001a00317308 */ /* 0x000ea20000002400 */
[----:B------:R-:W-:Y:S07]  /*34c0*/  HMMA.16816.F32.BF16 R52, R28, R56, R52 ;  /* 0x000000381c34723c */ /* 0x000fee0000041834 */
[----:B------:R2:W2:Y:S01]  /*34d0*/  MUFU.TANH R48, R27 ;  /* 0x0000001b00307308 */ /* 0x0004a20000002400 */
[----:B-1----:R-:W-:Y:S07]  /*34e0*/  HMMA.16816.F32.BF16 R20, R16, R8, R20 ;  /* 0x000000081014723c */ /* 0x002fee0000041814 */
[----:B------:R-:W1:Y:S01]  /*34f0*/  MUFU.TANH R186, R4 ;  /* 0x0000000400ba7308 */ /* 0x000e620000002400 */
[C---:B------:R-:W-:Y:S08]  /*3500*/  HMMA.16816.F32.BF16 R80, R96.reuse, R82, RZ ;  /* 0x000000526050723c */ /* 0x040ff000000418ff */
[C---:B--2---:R-:W-:Y:S01]  /*3510*/  HMMA.16816.F32.BF16 R24, R96.reuse, R76, RZ ;  /* 0x0000004c6018723c */ /* 0x044fe200000418ff */
[----:B------:R-:W2:Y:S07]  /*3520*/  MUFU.TANH R185, R5 ;  /* 0x0000000500b97308 */ /* 0x000eae0000002400 */
[----:B------:R-:W-:Y:S01]  /*3530*/  HMMA.16816.F32.BF16 R96, R96, R78, RZ ;  /* 0x0000004e6060723c */ /* 0x000fe200000418ff */
[----:B------:R-:W1:Y:S08]  /*3540*/  MUFU.TANH R56, R6 ;  /* 0x0000000600387308 */ /* 0x000e700000002400 */
[----:B------:R1:W1:Y:S02]  /*3550*/  MUFU.TANH R57, R7 ;  /* 0x0000000700397308 */ /* 0x0002640000002400 */
[C---:B-1----:R-:W-:Y:S08]  /*3560*/  HMMA.16816.F32.BF16 R4, R100.reuse, R76, RZ ;  /* 0x0000004c6404723c */ /* 0x042ff000000418ff */
[----:B------:R-:W-:Y:S01]  /*3570*/  HMMA.16816.F32.BF16 R100, R100, R78, RZ ;  /* 0x0000004e6464723c */ /* 0x000fe200000418ff */
[----:B------:R-:W-:-:S02]  /*3580*/  FMUL.FTZ R84, R84, c[0x0][0x320] ;  /* 0x0000c80054547a20 */ /* 0x000fc40000410000 */
[----:B------:R-:W-:Y:S02]  /*3590*/  FMUL.FTZ R20, R20, c[0x0][0x320] ;  /* 0x0000c80014147a20 */ /* 0x000fe40000410000 */
[----:B------:R-:W-:-:S03]  /*35a0*/  FMUL.FTZ R21, R21, c[0x0][0x320] ;  /* 0x0000c80015157a20 */ /* 0x000fc60000410000 */
[----:B------:R-:W-:Y:S01]  /*35b0*/  HMMA.16816.F32.BF16 R36, R72, R50, R36 ;  /* 0x000000324824723c */ /* 0x000fe20000041824 */
[----:B------:R-:W-:Y:S02]  /*35c0*/  FMUL.FTZ R22, R22, c[0x0][0x320] ;  /* 0x0000c80016167a20 */ /* 0x000fe40000410000 */
[----:B------:R-:W-:-:S05]  /*35d0*/  FMUL.FTZ R23, R23, c[0x0][0x320] ;  /* 0x0000c80017177a20 */ /* 0x000fca0000410000 */
[C---:B------:R-:W-:Y:S01]  /*35e0*/  HMMA.16816.F32.BF16 R24, R68.reuse, R44, R24 ;  /* 0x0000002c4418723c */ /* 0x040fe20000041818 */
[----:B------:R1:W1:Y:S07]  /*35f0*/  MUFU.TANH R157, R84 ;  /* 0x00000054009d7308 */ /* 0x00026e0000002400 */
[C---:B------:R-:W-:Y:S01]  /*3600*/  HMMA.16816.F32.BF16 R96, R68.reuse, R46, R96 ;  /* 0x0000002e4460723c */ /* 0x040fe20000041860 */
[----:B------:R-:W2:Y:S07]  /*3610*/  MUFU.TANH R77, R22 ;  /* 0x00000016004d7308 */ /* 0x000eae0000002400 */
[----:B------:R-:W-:Y:S01]  /*3620*/  HMMA.16816.F32.BF16 R80, R68, R50, R80 ;  /* 0x000000324450723c */ /* 0x000fe20000041850 */
[----:B-1----:R-:W-:Y:S01]  /*3630*/  FMUL.FTZ R84, R86, c[0x0][0x320] ;  /* 0x0000c80056547a20 */ /* 0x002fe20000410000 */
[----:B------:R-:W1:Y:S05]  /*3640*/  MUFU.TANH R76, R23 ;  /* 0x00000017004c7308 */ /* 0x000e6a0000002400 */
[----:B------:R-:W-:Y:S01]  /*3650*/  FMUL.FTZ R51, R85, c[0x0][0x320] ;  /* 0x0000c80055337a20 */ /* 0x000fe20000410000 */
[C---:B------:R-:W-:Y:S02]  /*3660*/  HMMA.16816.F32.BF16 R100, R72.reuse, R46, R100 ;  /* 0x0000002e4864723c */ /* 0x040fe40000041864 */
[----:B------:R-:W1:Y:S06]  /*3670*/  MUFU.TANH R85, R20 ;  /* 0x0000001400557308 */ /* 0x000e6c0000002400 */
[----:B------:R-:W-:Y:S02]  /*3680*/  HMMA.16816.F32.BF16 R4, R72, R44, R4 ;  /* 0x0000002c4804723c */ /* 0x000fe40000041804 */
[----:B------:R1:W1:Y:S02]  /*3690*/  MUFU.TANH R86, R21 ;  /* 0x0000001500567308 */ /* 0x0002640000002400 */
[----:B-1----:R-:W1:Y:S04]  /*36a0*/  LDSM.16.M88.4 R20, [R224+0x3000] ;  /* 0x00300000e014783b */ /* 0x002e680000000200 */
[----:B------:R-:W-:Y:S08]  /*36b0*/  HMMA.16816.F32.BF16 R36, R32, R58, R36 ;  /* 0x0000003a2024723c */ /* 0x000ff00000041824 */
[C---:B------:R-:W-:Y:S08]  /*36c0*/  HMMA.16816.F32.BF16 R24, R28.reuse, R40, R24 ;  /* 0x000000281c18723c */ /* 0x040ff00000041818 */
[C---:B------:R-:W-:Y:S08]  /*36d0*/  HMMA.16816.F32.BF16 R96, R28.reuse, R42, R96 ;  /* 0x0000002a1c60723c */ /* 0x040ff00000041860 */
[----:B------:R-:W-:Y:S08]  /*36e0*/  HMMA.16816.F32.BF16 R80, R28, R58, R80 ;  /* 0x0000003a1c50723c */ /* 0x000ff00000041850 */
[----:B------:R-:W-:Y:S01]  /*36f0*/  HMMA.16816.F32.BF16 R52, R12, R8, R52 ;  /* 0x000000080c34723c */ /* 0x000fe20000041834 */
[----:B------:R-:W-:-:S02]  /*3700*/  FMUL.FTZ R112, R112, c[0x0][0x320] ;  /* 0x0000c80070707a20 */ /* 0x000fc40000410000 */
[----:B------:R-:W-:Y:S02]  /*3710*/  FMUL.FTZ R113, R113, c[0x0][0x320] ;  /* 0x0000c80071717a20 */ /* 0x000fe40000410000 */
[----:B------:R-:W-:Y:S02]  /*3720*/  FMUL.FTZ R114, R114, c[0x0][0x320] ;  /* 0x0000c80072727a20 */ /* 0x000fe40000410000 */
[----:B------:R-:W-:Y:S01]  /*3730*/  FMUL.FTZ R115, R115, c[0x0][0x320] ;  /* 0x0000c80073737a20 */ /* 0x000fe20000410000 */
[----:B------:R-:W-:Y:S01]  /*3740*/  HMMA.16816.F32.BF16 R100, R32, R42, R100 ;  /* 0x0000002a2064723c */ /* 0x000fe20000041864 */
[----:B------:R-:W-:Y:S02]  /*3750*/  FMUL.FTZ R108, R108, c[0x0][0x320] ;  /* 0x0000c8006c6c7a20 */ /* 0x000fe40000410000 */
[----:B------:R-:W-:Y:S02]  /*3760*/  FMUL.FTZ R109, R109, c[0x0][0x320] ;  /* 0x0000c8006d6d7a20 */ /* 0x000fe40000410000 */
[----:B------:R-:W-:-:S02]  /*3770*/  FMUL.FTZ R110, R110, c[0x0][0x320] ;  /* 0x0000c8006e6e7a20 */ /* 0x000fc40000410000 */
[----:B------:R-:W-:Y:S01]  /*3780*/  FMUL.FTZ R111, R111, c[0x0][0x320] ;  /* 0x0000c8006f6f7a20 */ /* 0x000fe20000410000 */
[----:B------:R-:W-:Y:S01]  /*3790*/  HMMA.16816.F32.BF16 R4, R32, R40, R4 ;  /* 0x000000282004723c */ /* 0x000fe20000041804 */
[----:B------:R-:W-:Y:S02]  /*37a0*/  FMUL.FTZ R92, R92, c[0x0][0x320] ;  /* 0x0000c8005c5c7a20 */ /* 0x000fe40000410000 */
[----:B------:R-:W-:Y:S02]  /*37b0*/  FMUL.FTZ R93, R93, c[0x0][0x320] ;  /* 0x0000c8005d5d7a20 */ /* 0x000fe40000410000 */
[----:B------:R-:W-:Y:S02]  /*37c0*/  FMUL.FTZ R94, R94, c[0x0][0x320] ;  /* 0x0000c8005e5e7a20 */ /* 0x000fe40000410000 */
[----:B------:R-:W-:Y:S01]  /*37d0*/  FMUL.FTZ R95, R95, c[0x0][0x320] ;  /* 0x0000c8005f5f7a20 */ /* 0x000fe20000410000 */
[----:B------:R-:W-:Y:S01]  /*37e0*/  HMMA.16816.F32.BF16 R36, R16, R10, R36 ;  /* 0x0000000a1024723c */ /* 0x000fe20000041824 */
[----:B------:R-:W-:-:S02]  /*37f0*/  FMUL.FTZ R60, R60, c[0x0][0x320] ;  /* 0x0000c8003c3c7a20 */ /* 0x000fc40000410000 */
[----:B------:R-:W-:Y:S02]  /*3800*/  FMUL.FTZ R61, R61, c[0x0][0x320] ;  /* 0x0000c8003d3d7a20 */ /* 0x000fe40000410000 */
[----:B------:R-:W-:Y:S02]  /*3810*/  FMUL.FTZ R88, R88, c[0x0][0x320] ;  /* 0x0000c80058587a20 */ /* 0x000fe40000410000 */
[----:B------:R-:W-:Y:S01]  /*3820*/  FMUL.FTZ R89, R89, c[0x0][0x320] ;  /* 0x0000c80059597a20 */ /* 0x000fe20000410000 */
[----:B-1----:R-:W-:Y:S01]  /*3830*/  HMMA.16816.F32.BF16 R24, R12, R20, R24 ;  /* 0x000000140c18723c */ /* 0x002fe20000041818 */
[----:B------:R-:W-:Y:S01]  /*3840*/  FMUL.FTZ R50, R87, c[0x0][0x320] ;  /* 0x0000c80057327a20 */ /* 0x000fe20000410000 */
[----:B-----5:R-:W-:Y:S01]  /*3850*/  ISETP.GT.AND P0, PT, R3, R165, PT ;  /* 0x000000a50300720c */ /* 0x020fe20003f04270 */
[----:B------:R-:W1:Y:S01]  /*3860*/  MUFU.TANH R90, R90 ;  /* 0x0000005a005a7308 */ /* 0x000e620000002400 */
[----:B------:R-:W-:-:S04]  /*3870*/  DEPBAR.LE SB0, 0x0 ;  /* 0x000080000000791a */ /* 0x000fc80000000000 */
[C---:B------:R-:W-:Y:S08]  /*3880*/  HMMA.16816.F32.BF16 R96, R12.reuse, R22, R96 ;  /* 0x000000160c60723c */ /* 0x040ff00000041860 */
[----:B------:R-:W-:Y:S08]  /*3890*/  HMMA.16816.F32.BF16 R80, R12, R10, R80 ;  /* 0x0000000a0c50723c */ /* 0x000ff00000041850 */
[C---:B------:R-:W-:Y:S08]  /*38a0*/  HMMA.16816.F32.BF16 R100, R16.reuse, R22, R100 ;  /* 0x000000161064723c */ /* 0x040ff00000041864 */
[----:B------:R-:W-:Y:S01]  /*38b0*/  HMMA.16816.F32.BF16 R4, R16, R20, R4 ;  /* 0x000000141004723c */ /* 0x000fe20000041804 */
[----:B------:R-:W-:-:S02]  /*38c0*/  FMUL.FTZ R37, R37, c[0x0][0x320] ;  /* 0x0000c80025257a20 */ /* 0x000fc40000410000 */
[----:B------:R-:W-:Y:S02]  /*38d0*/  FMUL.FTZ R24, R24, c[0x0][0x320] ;  /* 0x0000c80018187a20 */ /* 0x000fe40000410000 */
[----:B------:R-:W-:Y:S01]  /*38e0*/  FMUL.FTZ R10, R36, c[0x0][0x320] ;  /* 0x0000c800240a7a20 */ /* 0x000fe20000410000 */
[----:B------:R5:W1:Y:S01]  /*38f0*/  MUFU.TANH R78, R37 ;  /* 0x00000025004e7308 */ /* 0x000a620000002400 */
[----:B------:R-:W-:Y:S02]  /*3900*/  FMUL.FTZ R36, R38, c[0x0][0x320] ;  /* 0x0000c80026247a20 */ /* 0x000fe40000410000 */
[----:B------:R-:W-:Y:S02]  /*3910*/  FMUL.FTZ R28, R97, c[0x0][0x320] ;  /* 0x0000c800611c7a20 */ /* 0x000fe40000410000 */
[----:B------:R-:W-:Y:S02]  /*3920*/  FMUL.FTZ R52, R52, c[0x0][0x320] ;  /* 0x0000c80034347a20 */ /* 0x000fe40000410000 */
[----:B------:R-:W-:Y:S01]  /*3930*/  FMUL.FTZ R45, R53, c[0x0][0x320] ;  /* 0x0000c800352d7a20 */ /* 0x000fe20000410000 */
[----:B------:R1:W1:Y:S01]  /*3940*/  MUFU.TANH R31, R24 ;  /* 0x00000018001f7308 */ /* 0x0002620000002400 */
[----:B------:R-:W-:-:S02]  /*3950*/  FMUL.FTZ R44, R80, c[0x0][0x320] ;  /* 0x0000c800502c7a20 */ /* 0x000fc40000410000 */
[----:B------:R-:W-:Y:S02]  /*3960*/  FMUL.FTZ R41, R81, c[0x0][0x320] ;  /* 0x0000c80051297a20 */ /* 0x000fe40000410000 */
[----:B------:R-:W-:Y:S02]  /*3970*/  FMUL.FTZ R21, R27, c[0x0][0x320] ;  /* 0x0000c8001b157a20 */ /* 0x000fe40000410000 */
[----:B------:R-:W-:Y:S02]  /*3980*/  FMUL.FTZ R38, R101, c[0x0][0x320] ;  /* 0x0000c80065267a20 */ /* 0x000fe40000410000 */
[----:B-----5:R-:W-:Y:S02]  /*3990*/  FMUL.FTZ R37, R39, c[0x0][0x320] ;  /* 0x0000c80027257a20 */ /* 0x020fe40000410000 */
[----:B------:R-:W-:Y:S02]  /*39a0*/  FMUL.FTZ R39, R100, c[0x0][0x320] ;  /* 0x0000c80064277a20 */ /* 0x000fe40000410000 */
[----:B------:R-:W-:-:S02]  /*39b0*/  FMUL.FTZ R22, R102, c[0x0][0x320] ;  /* 0x0000c80066167a20 */ /* 0x000fc40000410000 */
[----:B------:R-:W-:Y:S02]  /*39c0*/  FMUL.FTZ R15, R103, c[0x0][0x320] ;  /* 0x0000c800670f7a20 */ /* 0x000fe40000410000 */
[----:B-1----:R-:W-:Y:S02]  /*39d0*/  FMUL.FTZ R24, R26, c[0x0][0x320] ;  /* 0x0000c8001a187a20 */ /* 0x002fe40000410000 */
[----:B------:R-:W-:Y:S02]  /*39e0*/  FMUL.FTZ R29, R96, c[0x0][0x320] ;  /* 0x0000c800601d7a20 */ /* 0x000fe40000410000 */
[----:B------:R-:W-:Y:S02]  /*39f0*/  FMUL.FTZ R97, R98, c[0x0][0x320] ;  /* 0x0000c80062617a20 */ /* 0x000fe40000410000 */
[----:B------:R-:W-:Y:S02]  /*3a00*/  FMUL.FTZ R70, R99, c[0x0][0x320] ;  /* 0x0000c80063467a20 */ /* 0x000fe40000410000 */
[----:B------:R-:W-:-:S02]  /*3a10*/  FMUL.FTZ R54, R54, c[0x0][0x320] ;  /* 0x0000c80036367a20 */ /* 0x000fc40000410000 */
[----:B------:R-:W-:Y:S02]  /*3a20*/  FMUL.FTZ R55, R55, c[0x0][0x320] ;  /* 0x0000c80037377a20 */ /* 0x000fe40000410000 */
[----:B------:R-:W-:Y:S02]  /*3a30*/  FMUL.FTZ R82, R82, c[0x0][0x320] ;  /* 0x0000c80052527a20 */ /* 0x000fe40000410000 */
[----:B------:R-:W-:Y:S02]  /*3a40*/  FMUL.FTZ R83, R83, c[0x0][0x320] ;  /* 0x0000c80053537a20 */ /* 0x000fe40000410000 */
[----:B------:R-:W-:Y:S02]  /*3a50*/  FMUL.FTZ R4, R4, c[0x0][0x320] ;  /* 0x0000c80004047a20 */ /* 0x000fe40000410000 */
[----:B------:R-:W-:Y:S02]  /*3a60*/  FMUL.FTZ R5, R5, c[0x0][0x320] ;  /* 0x0000c80005057a20 */ /* 0x000fe40000410000 */
[----:B------:R-:W-:-:S02]  /*3a70*/  FMUL.FTZ R6, R6, c[0x0][0x320] ;  /* 0x0000c80006067a20 */ /* 0x000fc40000410000 */
[----:B------:R-:W-:Y:S02]  /*3a80*/  FMUL.FTZ R7, R7, c[0x0][0x320] ;  /* 0x0000c80007077a20 */ /* 0x000fe40000410000 */
[----:B------:R-:W-:Y:S01]  /*3a90*/  FMUL.FTZ R25, R25, c[0x0][0x320] ;  /* 0x0000c80019197a20 */ /* 0x000fe20000410000 */
[----:B------:R-:W1:Y:S08]  /*3aa0*/  MUFU.TANH R112, R112 ;  /* 0x0000007000707308 */ /* 0x000e700000002400 */
        /* <DEDUP_REMOVED lines=20> */
[----:B------:R1:W1:Y:S08]  /*3bf0*/  MUFU.TANH R192, R54 ;  /* 0x0000003600c07308 */ /* 0x0002700000002400 */
[----:B------:R1:W1:Y:S08]  /*3c00*/  MUFU.TANH R191, R55 ;  /* 0x0000003700bf7308 */ /* 0x0002700000002400 */
[----:B------:R-:W1:Y:S08]  /*3c10*/  MUFU.TANH R10, R10 ;  /* 0x0000000a000a7308 */ /* 0x000e700000002400 */
[----:B------:R-:W1:Y:S08]  /*3c20*/  MUFU.TANH R36, R36 ;  /* 0x0000002400247308 */ /* 0x000e700000002400 */
[----:B------:R-:W1:Y:S08]  /*3c30*/  MUFU.TANH R37, R37 ;  /* 0x0000002500257308 */ /* 0x000e700000002400 */
[----:B------:R-:W1:Y:S08]  /*3c40*/  MUFU.TANH R44, R44 ;  /* 0x0000002c002c7308 */ /* 0x000e700000002400 */
        /* <DEDUP_REMOVED lines=17> */
[----:B------:R-:W1:Y:S01]  /*3d60*/  MUFU.TANH R70, R70 ;  /* 0x0000004600467308 */ /* 0x000e620000002400 */
[----:B------:R-:W-:Y:S01]  /*3d70*/  BSSY B0, `(.L_x_1333) ;  /* 0x000004a000007945 */ /* 0x000fe20003800000 */
[----:B------:R-:W-:Y:S01]  /*3d80*/  BAR.SYNC.DEFER_BLOCKING 0x0 ;  /* 0x0000000000007b1d */ /* 0x000fe20000010000 */
[----:B------:R-:W-:-:S05]  /*3d90*/  ISETP.GT.AND P1, PT, R250, 0x6f, PT ;  /* 0x0000006ffa00780c */ /* 0x000fca0003f24270 */
[----:B------:R-:W-:Y:S05]  /*3da0*/  @!P0 BRA `(.L_x_1334) ;  /* 0x0000046000008947 */ /* 0x000fea0003800000 */
[----:B--234-:R-:W-:Y:S01]  /*3db0*/  PLOP3.LUT P4, PT, PT, PT, UP0, 0x80, 0x0 ;  /* 0x000000000000781c */ /* 0x01cfe20003f8f008 */
[----:B------:R-:W-:Y:S01]  /*3dc0*/  IMAD.MOV.U32 R8, RZ, RZ, RZ ;  /* 0x000000ffff087224 */ /* 0x000fe200078e00ff */
[----:B------:R-:W-:Y:S02]  /*3dd0*/  IADD3 R2, R250, R2, R164 ;  /* 0x00000002fa027210 */ /* 0x000fe40007ffe0a4 */
[----:B------:R-:W-:Y:S02]  /*3de0*/  PLOP3.LUT P0, PT, PT, PT, UP0, 0x80, 0x0 ;  /* 0x000000000000781c */ /* 0x000fe40003f0f008 */
[----:B------:R-:W-:-:S05]  /*3df0*/  IADD3 R2, R2, -0x70, RZ ;  /* 0xffffff9002027810 */ /* 0x000fca0007ffe0ff */
[----:B------:R-:W-:Y:S02]  /*3e00*/  IMAD.MOV.U32 R3, RZ, RZ, R2 ;  /* 0x000000ffff037224 */ /* 0x000fe400078e0002 */
[----:B-1----:R-:W-:-:S05]  /*3e10*/  @P4 IMAD.HI.U32 R4, R2, c[0x0][0x2bc], RZ ;  /* 0x0000af0002044a27 */ /* 0x002fca00078e00ff */
        /* <DEDUP_REMOVED lines=9> */
[----:B------:R-:W-:Y:S01]  /*3eb0*/  SHF.R.S32.HI R2, RZ, 0x1f, R9 ;  /* 0x0000001fff027819 */ /* 0x000fe20000011409 */
[----:B------:R1:W-:Y:S04]  /*3ec0*/  STL [R1+0x20], R9 ;  /* 0x0000200901007387 */ /* 0x0003e80000100800 */
[----:B------:R-:W-:-:S04]  /*3ed0*/  IMAD R2, R2, c[0x0][0x1e0], RZ ;  /* 0x0000780002027a24 */ /* 0x000fc800078e02ff */
[----:B------:R-:W-:-:S04]  /*3ee0*/  IMAD R2, R9, c[0x0][0x1e4], R2 ;  /* 0x0000790009027a24 */ /* 0x000fc800078e0202 */
[----:B------:R-:W-:Y:S01]  /*3ef0*/  IMAD.IADD R5, R5, 0x1, R2 ;  /* 0x0000000105057824 */ /* 0x000fe200078e0202 */
[----:B--2---:R1:W-:Y:S01]  /*3f00*/  STL [R1+0x1c], R8 ;  /* 0x00001c0801007387 */ /* 0x0043e20000100800 */
[----:B------:R-:W-:Y:S02]  /*3f10*/  SHF.R.S32.HI R2, RZ, 0x1f, R8 ;  /* 0x0000001fff027819 */ /* 0x000fe40000011408 */
        /* <DEDUP_REMOVED lines=9> */
.L_x_1389:
[----:B------:R-:W-:Y:S05]  /*3fb0*/  BRA.DIV ~URZ, `(.L_x_1336) ;  /* 0x000115327f007947 */ /* 0x000fea000b800000 */
[----:B------:R-:W4:Y:S04]  /*3fc0*/  SHFL.IDX PT, R18, R7, RZ, 0x181f ;  /* 0x00181fff07127589 */ /* 0x000f2800000e0000 */
[----:B------:R-:W5:Y:S04]  /*3fd0*/  SHFL.IDX PT, R16, R7, 0x1, 0x181f ;  /* 0x00381f0007107f89 */ /* 0x000f6800000e0000 */
[----:B------:R-:W1:Y:S04]  /*3fe0*/  SHFL.IDX PT, R13, R7, 0x2, 0x181f ;  /* 0x00581f00070d7f89 */ /* 0x000e6800000e0000 */
[----:B------:R-:W2:Y:S04]  /*3ff0*/  SHFL.IDX PT, R17, R3, 0x1, 0x181f ;  /* 0x00381f0003117f89 */ /* 0x000ea800000e0000 */
[----:B-1----:R-:W1:Y:S04]  /*4000*/  SHFL.IDX PT, R8, R7, 0x3, 0x181f ;  /* 0x00781f0007087f89 */ /* 0x002e6800000e0000 */
[----:B------:R-:W3:Y:S04]  /*4010*/  SHFL.IDX PT, R14, R3, 0x2, 0x181f ;  /* 0x00581f00030e7f89 */ /* 0x000ee800000e0000 */
[----:B------:R-:W-:Y:S01]  /*4020*/  SHFL.IDX PT, R5, R7, 0x4, 0x181f ;  /* 0x00981f0007057f89 */ /* 0x000fe200000e0000 */
[----:B----4-:R-:W-:-:S03]  /*4030*/  IADD3 R18, P0, R18, R121, RZ ;  /* 0x0000007912127210 */ /* 0x010fc60007f1e0ff */
[----:B------:R-:W-:Y:S01]  /*4040*/  SHFL.IDX PT, R2, R7, 0x5, 0x181f ;  /* 0x00b81f0007027f89 */ /* 0x000fe200000e0000 */
[-C--:B-----5:R-:W-:Y:S01]  /*4050*/  IADD3 R16, P4, R16, R121.reuse, RZ ;  /* 0x0000007910107210 */ /* 0x0a0fe20007f9e0ff */
[----:B---3--:R-:W-:Y:S02]  /*4060*/  IMAD.X R19, R12, 0x1, R120, P0 ;  /* 0x000000010c137824 */ /* 0x008fe400000e0678 */
[----:B------:R-:W3:Y:S01]  /*4070*/  SHFL.IDX PT, R9, R3, 0x3, 0x181f ;  /* 0x00781f0003097f89 */ /* 0x000ee200000e0000 */
[----:B------:R-:W-:-:S03]  /*4080*/  IADD3 R12, P0, R13, R121, RZ ;  /* 0x000000790d0c7210 */ /* 0x000fc60007f1e0ff */
[----:B------:R-:W4:Y:S01]  /*4090*/  SHFL.IDX PT, R6, R3, 0x4, 0x181f ;  /* 0x00981f0003067f89 */ /* 0x000f2200000e0000 */
[----:B--2---:R-:W-:-:S03]  /*40a0*/  IMAD.X R17, R17, 0x1, R120, P4 ;  /* 0x0000000111117824 */ /* 0x004fc600020e0678 */
[----:B------:R-:W2:Y:S01]  /*40b0*/  SHFL.IDX PT, R4, R3, 0x5, 0x181f ;  /* 0x00b81f0003047f89 */ /* 0x000ea200000e0000 */
[----:B-1----:R-:W-:-:S03]  /*40c0*/  IADD3 R8, P5, R8, R121, RZ ;  /* 0x0000007908087210 */ /* 0x002fc60007fbe0ff */
[----:B------:R1:W-:Y:S01]  /*40d0*/  LDGSTS.E.BYPASS.LTC128B.128 [R244+0x3900], [R18.64], !P3 ;  /* 0x0390000012f47fae */ /* 0x0003e2000d901d48 */
[----:B------:R-:W-:-:S03]  /*40e0*/  IMAD.X R13, R14, 0x1, R120, P0 ;  /* 0x000000010e0d7824 */ /* 0x000fc600000e0678 */
[----:B------:R5:W-:Y:S04]  /*40f0*/  LDGSTS.E.BYPASS.LTC128B.128 [R244+0x4100], [R16.64], !P3 ;  /* 0x0410000010f47fae */ /* 0x000be8000d901d48 */
[----:B------:R2:W-:Y:S01]  /*4100*/  LDGSTS.E.BYPASS.LTC128B.128 [R244+0x4900], [R12.64], !P3 ;  /* 0x049000000cf47fae */ /* 0x0005e2000d901d48 */
[----:B---3--:R-:W-:-:S03]  /*4110*/  IMAD.X R9, R9, 0x1, R120, P5 ;  /* 0x0000000109097824 */ /* 0x008fc600028e0678 */
[----:B------:R-:W3:Y:S04]  /*4120*/  SHFL.IDX PT, R7, R7, 0x6, 0x181f ;  /* 0x00d81f0007077f89 */ /* 0x000ee800000e0000 */
[----:B------:R3:W-:Y:S04]  /*4130*/  LDGSTS.E.BYPASS.LTC128B.128 [R244+0x5100], [R8.64], !P3 ;  /* 0x0510000008f47fae */ /* 0x0007e8000d901d48 */
[----:B------:R-:W3:Y:S01]  /*4140*/  SHFL.IDX PT, R3, R3, 0x6, 0x181f ;  /* 0x00d81f0003037f89 */ /* 0x000ee200000e0000 */
[-C--:B-1----:R-:W-:Y:S02]  /*4150*/  IADD3 R18, P4, R5, R121.reuse, RZ ;  /* 0x0000007905127210 */ /* 0x082fe40007f9e0ff */
[----:B-----5:R-:W-:-:S03]  /*4160*/  IADD3 R16, P0, R2, R121, RZ ;  /* 0x0000007902107210 */ /* 0x020fc60007f1e0ff */
[--C-:B----4-:R-:W-:Y:S02]  /*4170*/  IMAD.X R19, R6, 0x1, R120.reuse, P4 ;  /* 0x0000000106137824 */ /* 0x110fe400020e0678 */
[----:B--2---:R-:W-:-:S03]  /*4180*/  IMAD.X R17, R4, 0x1, R120, P0 ;  /* 0x0000000104117824 */ /* 0x004fc600000e0678 */
[----:B------:R1:W-:Y:S04]  /*4190*/  LDGSTS.E.BYPASS.LTC128B.128 [R244+0x5900], [R18.64], !P3 ;  /* 0x0590000012f47fae */ /* 0x0003e8000d901d48 */
[----:B------:R1:W-:Y:S02]  /*41a0*/  LDGSTS.E.BYPASS.LTC128B.128 [R244+0x6100], [R16.64], !P3 ;  /* 0x0610000010f47fae */ /* 0x0003e4000d901d48 */
.L_x_1390:
[----:B---3--:R-:W-:-:S04]  /*41b0*/  IADD3 R2, P0, R7, R121, RZ ;  /* 0x0000007907027210 */ /* 0x008fc80007f1e0ff */
[----:B------:R-:W-:-:S05]  /*41c0*/  IADD3.X R3, R3, R120, RZ, P0, !PT ;  /* 0x0000007803037210 */ /* 0x000fca00007fe4ff */
[----:B------:R-:W-:Y:S01]  /*41d0*/  @!PT LDS RZ, [RZ] ;  /* 0x00000000fffff984 */ /* 0x000fe20000000800 */
[----:B------:R-:W-:Y:S01]  /*41e0*/  @!PT LDS RZ, [RZ] ;  /* 0x00000000fffff984 */ /* 0x000fe20000000800 */
[----:B------:R-:W-:Y:S01]  /*41f0*/  @!PT LDS RZ, [RZ] ;  /* 0x00000000fffff984 */ /* 0x000fe20000000800 */
[----:B------:R2:W-:Y:S04]  /*4200*/  LDGSTS.E.BYPASS.LTC128B.128 [R244+0x6900], [R2.64], !P3 ;  /* 0x0690000002f47fae */ /* 0x0005e8000d901d48 */
.L_x_1334:
[----:B--234-:R-:W-:Y:S05]  /*4210*/  BSYNC B0 ;  /* 0x0000000000007941 */ /* 0x01cfea0003800000 */
.L_x_1333:
[----:B------:R-:W2:Y:S04]  /*4220*/  LDL R2, [R1+0x14] ;  /* 0x0000140001027983 */ /* 0x000ea80000100800 */
[----:B------:R-:W0:Y:S01]  /*4230*/  LDGDEPBAR ;  /* 0x00000000000079af */ /* 0x000e220000000000 */
[----:B--2---:R-:W-:-:S04]  /*4240*/  IMAD.IADD R2, R246, 0x1, R2 ;  /* 0x00000001f6027824 */ /* 0x004fc800078e0202 */
[----:B------:R-:W-:Y:S01]  /*4250*/  @P2 IMAD.HI.U32 R3, R2, c[0x0][0x2c8], RZ ;  /* 0x0000b20002032a27 */ /* 0x000fe200078e00ff */
[----:B------:R2:W-:Y:S01]  /*4260*/  STL [R1+0x5c], R2 ;  /* 0x00005c0201007387 */ /* 0x0005e20000100800 */
[----:B-1----:R-:W-:-:S03]  /*4270*/  MOV R6, R2 ;  /* 0x0000000200067202 */ /* 0x002fc60000000f00 */
[----:B------:R-:W-:Y:S01]  /*4280*/  @P2 SHF.R.U32.HI R6, RZ, c[0x0][0x2cc], R3 ;  /* 0x0000b300ff062a19 */ /* 0x000fe20000011603 */
[----:B------:R-:W-:Y:S01]  /*4290*/  IMAD.IADD R3, R0, 0x1, -R245 ;  /* 0x0000000100037824 */ /* 0x000fe200078e0af5 */
[----:B--2---:R-:W-:-:S04]  /*42a0*/  IADD3 R2, -R245, 0x1, R0 ;  /* 0x00000001f5027810 */ /* 0x004fc80007ffe100 */
[----:B------:R-:W-:Y:S01]  /*42b0*/  IADD3 R0, R2, -c[0x0][0x168], RZ ;  /* 0x80005a0002007a10 */ /* 0x000fe20007ffe0ff */
[----:B------:R-:W-:Y:S05]  /*42c0*/  BRA.DIV ~URZ, `(.L_x_1337) ;  /* 0x000118f27f007947 */ /* 0x000fea000b800000 */
[----:B------:R1:W2:Y:S02]  /*42d0*/  SHFL.IDX PT, R2, R6, RZ, 0x1c1f ;  /* 0x001c1fff06027589 */ /* 0x0002a400000e0000 */
.L_x_1391:
[----:B--2---:R-:W-:-:S05]  /*42e0*/  IMAD.IADD R2, R0, 0x1, R2 ;  /* 0x0000000100027824 */ /* 0x004fca00078e0202 */
[----:B------:R-:W-:-:S04]  /*42f0*/  IMNMX R2, R3, R2, PT ;  /* 0x0000000203027217 */ /* 0x000fc80003800200 */
[C---:B------:R-:W-:Y:S02]  /*4300*/  ISETP.GT.AND P6, PT, R2.reuse, RZ, PT ;  /* 0x000000ff0200720c */ /* 0x040fe40003fc4270 */
        /* <DEDUP_REMOVED lines=19> */
[----:B------:R-:W-:Y:S02]  /*4440*/  FSEL R162, R138, -INF , P6 ;  /* 0xff8000008aa27808 */ /* 0x000fe40003000000 */
        /* <DEDUP_REMOVED lines=34> */
[----:B------:R-:W-:Y:S01]  /*4670*/  FSEL R38, R38, -INF , P0 ;  /* 0xff80000026267808 */ /* 0x000fe20000000000 */
[----:B------:R-:W-:Y:S05]  /*4680*/  BRA.DIV ~URZ, `(.L_x_1338) ;  /* 0x000115927f007947 */ /* 0x000fea000b800000 */
[----:B------:R-:W2:Y:S04]  /*4690*/  SHFL.IDX PT, R2, R6, 0x2, 0x1c1f ;  /* 0x005c1f0006027f89 */ /* 0x000ea800000e0000 */
[----:B------:R-:W3:Y:S04]  /*46a0*/  SHFL.IDX PT, R5, R6, 0x1, 0x1c1f ;  /* 0x003c1f0006057f89 */ /* 0x000ee800000e0000 */
[----:B------:R-:W4:Y:S01]  /*46b0*/  SHFL.IDX PT, R4, R6, 0x3, 0x1c1f ;  /* 0x007c1f0006047f89 */ /* 0x000f2200000e0000 */
[----:B--2---:R-:W-:-:S02]  /*46c0*/  IMAD.IADD R2, R0, 0x1, R2 ;  /* 0x0000000100027824 */ /* 0x004fc400078e0202 */
[----:B---3--:R-:W-:-:S03]  /*46d0*/  IMAD.IADD R5, R0, 0x1, R5 ;  /* 0x0000000100057824 */ /* 0x008fc600078e0205 */
[----:B------:R-:W-:Y:S01]  /*46e0*/  IMNMX R2, R3, R2, PT ;  /* 0x0000000203027217 */ /* 0x000fe20003800200 */
[----:B----4-:R-:W-:-:S03]  /*46f0*/  IMAD.IADD R4, R0, 0x1, R4 ;  /* 0x0000000100047824 */ /* 0x010fc600078e0204 */
[C---:B------:R-:W-:Y:S02]  /*4700*/  ISETP.GT.AND P6, PT, R2.reuse, RZ, PT ;  /* 0x000000ff0200720c */ /* 0x040fe40003fc4270 */
[C---:B------:R-:W-:Y:S02]  /*4710*/  ISETP.GT.AND P5, PT, R2.reuse, 0x1, PT ;  /* 0x000000010200780c */ /* 0x040fe40003fa4270 */
[C---:B------:R-:W-:Y:S02]  /*4720*/  ISETP.GT.AND P4, PT, R2.reuse, 0x8, PT ;  /* 0x000000080200780c */ /* 0x040fe40003f84270 */
[----:B------:R-:W-:Y:S02]  /*4730*/  ISETP.GT.AND P0, PT, R2, 0x9, PT ;  /* 0x000000090200780c */ /* 0x000fe40003f04270 */
[----:B------:R-:W-:Y:S02]  /*4740*/  FSEL R12, R122, -INF , P6 ;  /* 0xff8000007a0c7808 */ /* 0x000fe40003000000 */
[----:B------:R-:W-:-:S02]  /*4750*/  FSEL R123, R123, -INF , P5 ;  /* 0xff8000007b7b7808 */ /* 0x000fc40002800000 */
[C---:B------:R-:W-:Y:S02]  /*4760*/  ISETP.GT.AND P6, PT, R2.reuse, 0x10, PT ;  /* 0x000000100200780c */ /* 0x040fe40003fc4270 */
[----:B------:R-:W-:Y:S02]  /*4770*/  ISETP.GT.AND P5, PT, R2, 0x11, PT ;  /* 0x000000110200780c */ /* 0x000fe40003fa4270 */
[----:B------:R-:W-:Y:S02]  /*4780*/  FSEL R130, R130, -INF , P4 ;  /* 0xff80000082827808 */ /* 0x000fe40002000000 */
[----:B------:R-:W-:Y:S02]  /*4790*/  FSEL R131, R131, -INF , P0 ;  /* 0xff80000083837808 */ /* 0x000fe40000000000 */
[C---:B------:R-:W-:Y:S02]  /*47a0*/  ISETP.GT.AND P4, PT, R2.reuse, 0x18, PT ;  /* 0x000000180200780c */ /* 0x040fe40003f84270 */
[----:B------:R-:W-:-:S02]  /*47b0*/  ISETP.GT.AND P0, PT, R2, 0x19, PT ;  /* 0x000000190200780c */ /* 0x000fc40003f04270 */
[----:B------:R-:W-:Y:S02]  /*47c0*/  FSEL R136, R136, -INF , P6 ;  /* 0xff80000088887808 */ /* 0x000fe40003000000 */
[----:B------:R-:W-:Y:S02]  /*47d0*/  FSEL R137, R137, -INF , P5 ;  /* 0xff80000089897808 */ /* 0x000fe40002800000 */
        /* <DEDUP_REMOVED lines=34> */
[----:B------:R-:W-:Y:S02]  /*4a00*/  IMNMX R0, R3, R5, PT ;  /* 0x0000000503007217 */ /* 0x000fe40003800200 */
[----:B------:R-:W-:Y:S02]  /*4a10*/  FSEL R44, R44, -INF , P4 ;  /* 0xff8000002c2c7808 */ /* 0x000fe40002000000 */
[----:B------:R-:W-:Y:S02]  /*4a20*/  FSEL R43, R41, -INF , P0 ;  /* 0xff800000292b7808 */ /* 0x000fe40000000000 */
[C---:B------:R-:W-:Y:S02]  /*4a30*/  ISETP.GT.AND P4, PT, R2.reuse, 0x68, PT ;  /* 0x000000680200780c */ /* 0x040fe40003f84270 */
[----:B------:R-:W-:Y:S02]  /*4a40*/  ISETP.GT.AND P0, PT, R2, 0x69, PT ;  /* 0x000000690200780c */ /* 0x000fe40003f04270 */
[----:B------:R-:W-:-:S02]  /*4a50*/  FSEL R31, R31, -INF , P6 ;  /* 0xff8000001f1f7808 */ /* 0x000fc40003000000 */
[----:B------:R-:W-:Y:S02]  /*4a60*/  FSEL R30, R30, -INF , P5 ;  /* 0xff8000001e1e7808 */ /* 0x000fe40002800000 */
[C---:B------:R-:W-:Y:S02]  /*4a70*/  ISETP.GT.AND P6, PT, R0.reuse, RZ, PT ;  /* 0x000000ff0000720c */ /* 0x040fe40003fc4270 */
[----:B------:R-:W-:Y:S02]  /*4a80*/  ISETP.GT.AND P5, PT, R0, 0x1, PT ;  /* 0x000000010000780c */ /* 0x000fe40003fa4270 */
[----:B------:R-:W-:Y:S02]  /*4a90*/  FSEL R29, R29, -INF , P4 ;  /* 0xff8000001d1d7808 */ /* 0x000fe40002000000 */
[----:B------:R-:W-:Y:S02]  /*4aa0*/  FSEL R28, R28, -INF , P0 ;  /* 0xff8000001c1c7808 */ /* 0x000fe40000000000 */
[----:B------:R-:W-:-:S02]  /*4ab0*/  ISETP.GT.AND P4, PT, R0, 0x8, PT ;  /* 0x000000080000780c */ /* 0x000fc40003f84270 */
[----:B------:R-:W-:Y:S02]  /*4ac0*/  ISETP.GT.AND P0, PT, R0, 0x9, PT ;  /* 0x000000090000780c */ /* 0x000fe40003f04270 */
[----:B------:R-:W-:Y:S02]  /*4ad0*/  FSEL R118, R118, -INF , P6 ;  /* 0xff80000076767808 */ /* 0x000fe40003000000 */
[----:B------:R-:W-:Y:S02]  /*4ae0*/  FSEL R119, R119, -INF , P5 ;  /* 0xff80000077777808 */ /* 0x000fe40002800000 */
[C---:B------:R-:W-:Y:S02]  /*4af0*/  ISETP.GT.AND P6, PT, R0.reuse, 0x10, PT ;  /* 0x000000100000780c */ /* 0x040fe40003fc4270 */
[----:B------:R-:W-:Y:S02]  /*4b00*/  ISETP.GT.AND P5, PT, R0, 0x11, PT ;  /* 0x000000110000780c */ /* 0x000fe40003fa4270 */
[----:B------:R-:W-:-:S02]  /*4b10*/  FSEL R128, R128, -INF , P4 ;  /* 0xff80000080807808 */ /* 0x000fc40002000000 */
[----:B------:R-:W-:Y:S02]  /*4b20*/  FSEL R129, R129, -INF , P0 ;  /* 0xff80000081817808 */ /* 0x000fe40000000000 */
[C---:B------:R-:W-:Y:S02]  /*4b30*/  ISETP.GT.AND P4, PT, R0.reuse, 0x18, PT ;  /* 0x000000180000780c */ /* 0x040fe40003f84270 */
        /* <DEDUP_REMOVED lines=37> */
[----:B------:R-:W-:Y:S02]  /*4d90*/  IMNMX R3, R3, R4, PT ;  /* 0x0000000403037217 */ /* 0x000fe40003800200 */
[----:B------:R-:W-:Y:S02]  /*4da0*/  FSEL R16, R36, -INF , P4 ;  /* 0xff80000024107808 */ /* 0x000fe40002000000 */
[----:B------:R-:W-:-:S02]  /*4db0*/  FSEL R62, R37, -INF , P0 ;  /* 0xff800000253e7808 */ /* 0x000fc40000000000 */
[----:B------:R-:W-:Y:S02]  /*4dc0*/  FMNMX.FTZ R4, R116, R117, !PT ;  /* 0x0000007574047209 */ /* 0x000fe40007810000 */
[----:B------:R-:W-:Y:S02]  /*4dd0*/  ISETP.GT.AND P4, PT, R0, 0x68, PT ;  /* 0x000000680000780c */ /* 0x000fe40003f84270 */
[----:B------:R-:W-:Y:S02]  /*4de0*/  FSEL R37, R20, -INF , P6 ;  /* 0xff80000014257808 */ /* 0x000fe40003000000 */
[----:B------:R-:W-:Y:S02]  /*4df0*/  FSEL R36, R32, -INF , P5 ;  /* 0xff80000020247808 */ /* 0x000fe40002800000 */
[C---:B------:R-:W-:Y:S02]  /*4e00*/  ISETP.GT.AND P6, PT, R3.reuse, RZ, PT ;  /* 0x000000ff0300720c */ /* 0x040fe40003fc4270 */
[----:B------:R-:W-:-:S02]  /*4e10*/  ISETP.GT.AND P5, PT, R3, 0x1, PT ;  /* 0x000000010300780c */ /* 0x000fc40003fa4270 */
[----:B------:R-:W-:Y:S02]  /*4e20*/  FMNMX.FTZ R2, R126, R4, !PT ;  /* 0x000000047e027209 */ /* 0x000fe40007810000 */
[----:B------:R-:W-:Y:S02]  /*4e30*/  ISETP.GT.AND P0, PT, R0, 0x69, PT ;  /* 0x000000690000780c */ /* 0x000fe40003f04270 */
[----:B------:R-:W-:Y:S02]  /*4e40*/  FSEL R57, R22, -INF , P4 ;  /* 0xff80000016397808 */ /* 0x000fe40002000000 */
[----:B------:R-:W-:Y:S02]  /*4e50*/  ISETP.GT.AND P4, PT, R3, 0x8, PT ;  /* 0x000000080300780c */ /* 0x000fe40003f84270 */
[----:B------:R-:W-:Y:S02]  /*4e60*/  FSEL R124, R124, -INF , P6 ;  /* 0xff8000007c7c7808 */ /* 0x000fe40003000000 */
[----:B------:R-:W-:-:S02]  /*4e70*/  FSEL R125, R125, -INF , P5 ;  /* 0xff8000007d7d7808 */ /* 0x000fc40002800000 */
[----:B------:R-:W-:Y:S02]  /*4e80*/  FMNMX.FTZ R5, R118, R119, !PT ;  /* 0x0000007776057209 */ /* 0x000fe40007810000 */
[----:B------:R-:W-:Y:S02]  /*4e90*/  FMNMX.FTZ R4, R12, R123, !PT ;  /* 0x0000007b0c047209 */ /* 0x000fe40007810000 */
[----:B------:R-:W-:Y:S02]  /*4ea0*/  FSEL R56, R15, -INF , P0 ;  /* 0xff8000000f387808 */ /* 0x000fe40000000000 */
[----:B------:R-:W-:Y:S02]  /*4eb0*/  ISETP.GT.AND P0, PT, R3, 0x9, PT ;  /* 0x000000090300780c */ /* 0x000fe40003f04270 */
[----:B------:R-:W-:Y:S02]  /*4ec0*/  FSEL R104, R104, -INF , P4 ;  /* 0xff80000068687808 */ /* 0x000fe40002000000 */
[----:B------:R-:W-:-:S02]  /*4ed0*/  FMNMX.FTZ R5, R128, R5, !PT ;  /* 0x0000000580057209 */ /* 0x000fc40007810000 */
[----:B------:R-:W-:Y:S02]  /*4ee0*/  FMNMX.FTZ R4, R130, R4, !PT ;  /* 0x0000000482047209 */ /* 0x000fe40007810000 */
[----:B-1----:R-:W-:Y:S02]  /*4ef0*/  FMNMX.FTZ R6, R124, R125, !PT ;  /* 0x0000007d7c067209 */ /* 0x002fe40007810000 */
[----:B------:R-:W-:Y:S02]  /*4f00*/  FMNMX.FTZ R2, R127, R2, !PT ;  /* 0x000000027f027209 */ /* 0x000fe40007810000 */
[----:B------:R-:W-:Y:S02]  /*4f10*/  ISETP.GT.AND P6, PT, R3, 0x10, PT ;  /* 0x000000100300780c */ /* 0x000fe40003fc4270 */
[----:B------:R-:W-:Y:S02]  /*4f20*/  FSEL R22, R105, -INF , P0 ;  /* 0xff80000069167808 */ /* 0x000fe40000000000 */
[----:B------:R-:W-:-:S02]  /*4f30*/  FMNMX.FTZ R5, R129, R5, !PT ;  /* 0x0000000581057209 */ /* 0x000fc40007810000 */
[----:B------:R-:W-:Y:S02]  /*4f40*/  FMNMX.FTZ R4, R131, R4, !PT ;  /* 0x0000000483047209 */ /* 0x000fe40007810000 */
[----:B------:R-:W-:Y:S02]  /*4f50*/  FMNMX.FTZ R6, R104, R6, !PT ;  /* 0x0000000668067209 */ /* 0x000fe40007810000 */
[----:B------:R-:W-:Y:S02]  /*4f60*/  ISETP.GT.AND P5, PT, R3, 0x11, PT ;  /* 0x000000110300780c */ /* 0x000fe40003fa4270 */
[----:B------:R-:W-:Y:S02]  /*4f70*/  FSEL R15, R106, -INF , P6 ;  /* 0xff8000006a0f7808 */ /* 0x000fe40003000000 */
[----:B------:R-:W-:Y:S02]  /*4f80*/  FMNMX.FTZ R2, R132, R2, !PT ;  /* 0x0000000284027209 */ /* 0x000fe40007810000 */
        /* <DEDUP_REMOVED lines=135> */
[----:B------:R-:W-:Y:S02]  /*5800*/  FMNMX.FTZ R8, R38, R8, !PT ;  /* 0x0000000826087209 */ /* 0x000fe40007810000 */
[----:B------:R-:W-:Y:S02]  /*5810*/  FMNMX.FTZ R5, R56, R5, !PT ;  /* 0x0000000538057209 */ /* 0x000fe40007810000 */
[----:B------:R-:W-:Y:S01]  /*5820*/  FMNMX.FTZ R4, R28, R4, !PT ;  /* 0x000000041c047209 */ /* 0x000fe20007810000 */
[----:B------:R-:W1:Y:S01]  /*5830*/  SHFL.BFLY PT, R3, R8, 0x2, 0x1f ;  /* 0x0c401f0008037f89 */ /* 0x000e6200000e0000 */
[----:B------:R-:W-:-:S02]  /*5840*/  FSEL R70, R70, -INF , P0 ;  /* 0xff80000046467808 */ /* 0x000fc40000000000 */
[----:B------:R-:W-:Y:S01]  /*5850*/  FMNMX.FTZ R6, R97, R6, !PT ;  /* 0x0000000661067209 */ /* 0x000fe20007810000 */
[----:B------:R-:W2:Y:S03]  /*5860*/  SHFL.BFLY PT, R2, R5, 0x2, 0x1f ;  /* 0x0c401f0005027f89 */ /* 0x000ea600000e0000 */
[----:B------:R-:W-:Y:S01]  /*5870*/  FMNMX.FTZ R6, R70, R6, !PT ;  /* 0x0000000646067209 */ /* 0x000fe20007810000 */
        /* <DEDUP_REMOVED lines=13> */
.L_x_1392:
[C---:B------:R-:W-:Y:S01]  /*5950*/  FMUL.FTZ R9, R3.reuse, c[0x0][0x2d0] ;  /* 0x0000b40003097a20 */ /* 0x040fe20000410000 */
[----:B------:R-:W-:Y:S01]  /*5960*/  FSETP.NEU.FTZ.AND P0, PT, R3, -INF , PT ;  /* 0xff8000000300780b */ /* 0x000fe20003f1d000 */
[----:B------:R-:W-:Y:S01]  /*5970*/  FMUL.FTZ R8, R2, c[0x0][0x2d0] ;  /* 0x0000b40002087a20 */ /* 0x000fe20000410000 */
[----:B------:R-:W2:Y:S01]  /*5980*/  LDL R208, [R1+0x14] ;  /* 0x0000140001d07983 */ /* 0x000ea20000100800 */
[----:B------:R-:W-:Y:S01]  /*5990*/  FMUL.FTZ R122, R0, c[0x0][0x2d0] ;  /* 0x0000b400007a7a20 */ /* 0x000fe20000410000 */
[----:B------:R-:W-:Y:S01]  /*59a0*/  FSEL R9, R9, RZ, P0 ;  /* 0x000000ff09097208 */ /* 0x000fe20000000000 */
[----:B------:R-:W-:Y:S01]  /*59b0*/  WARPSYNC 0xffffffff ;  /* 0xffffffff00007948 */ /* 0x000fe20003800000 */
[----:B------:R-:W-:Y:S01]  /*59c0*/  FSETP.NEU.FTZ.AND P0, PT, R2, -INF , PT ;  /* 0xff8000000200780b */ /* 0x000fe20003f1d000 */
[----:B------:R-:W-:Y:S01]  /*59d0*/  LDSM.16.MT88.4 R140, [R234] ;  /* 0x00000000ea8c783b */ /* 0x000fe20000004200 */
[----:B----4-:R-:W-:Y:S01]  /*59e0*/  FMNMX.FTZ R68, R6, R68, !PT ;  /* 0x0000004406447209 */ /* 0x010fe20007810000 */
[--C-:B------:R-:W-:Y:S01]  /*59f0*/  FFMA.FTZ R182, R126, c[0x0][0x2d0], -R9.reuse ;  /* 0x0000b4007eb67a23 */ /* 0x100fe20000010809 */
[----:B------:R-:W-:Y:S01]  /*5a00*/  FSEL R8, R8, RZ, P0 ;  /* 0x000000ff08087208 */ /* 0x000fe20000000000 */
[--C-:B------:R-:W-:Y:S01]  /*5a10*/  FFMA.FTZ R115, R127, c[0x0][0x2d0], -R9.reuse ;  /* 0x0000b4007f737a23 */ /* 0x100fe20000010809 */
[----:B------:R-:W-:Y:S01]  /*5a20*/  FSETP.NEU.FTZ.AND P0, PT, R0, -INF , PT ;  /* 0xff8000000000780b */ /* 0x000fe20003f1d000 */
[----:B------:R-:W-:Y:S01]  /*5a30*/  FMUL.FTZ R96, R68, c[0x0][0x2d0] ;  /* 0x0000b40044607a20 */ /* 0x000fe20000410000 */
[----:B------:R-:W-:Y:S01]  /*5a40*/  LDSM.16.MT88.4 R24, [R233+0x800] ;  /* 0x00080000e918783b */ /* 0x000fe20000004200 */
[--C-:B------:R-:W-:Y:S01]  /*5a50*/  FFMA.FTZ R107, R132, c[0x0][0x2d0], -R9.reuse ;  /* 0x0000b400846b7a23 */ /* 0x100fe20000010809 */
[----:B------:R-:W-:Y:S01]  /*5a60*/  FSEL R122, R122, RZ, P0 ;  /* 0x000000ff7a7a7208 */ /* 0x000fe20000000000 */
[----:B------:R-:W-:Y:S01]  /*5a70*/  FFMA.FTZ R76, R133, c[0x0][0x2d0], -R9 ;  /* 0x0000b400854c7a23 */ /* 0x000fe20000010809 */
[----:B------:R-:W-:Y:S01]  /*5a80*/  FSETP.NEU.FTZ.AND P0, PT, R68, -INF , PT ;  /* 0xff8000004400780b */ /* 0x000fe20003f1d000 */
[--C-:B------:R-:W-:Y:S01]  /*5a90*/  FFMA.FTZ R106, R134, c[0x0][0x2d0], -R8.reuse ;  /* 0x0000b400866a7a23 */ /* 0x100fe20000010808 */
[----:B------:R-:W-:Y:S01]  /*5aa0*/  MUFU.EX2 R182, R182 ;  /* 0x000000b600b67308 */ /* 0x000fe20000000800 */
[----:B------:R-:W-:Y:S01]  /*5ab0*/  FFMA.FTZ R75, R135, c[0x0][0x2d0], -R8 ;  /* 0x0000b400874b7a23 */ /* 0x000fe20000010808 */
[----:B------:R-:W-:Y:S01]  /*5ac0*/  FSEL R96, R96, RZ, P0 ;  /* 0x000000ff60607208 */ /* 0x000fe20000000000 */
[----:B------:R-:W1:Y:S01]  /*5ad0*/  LDSM.16.MT88.4 R132, [R233] ;  /* 0x00000000e984783b */ /* 0x000e620000004200 */
[----:B------:R-:W-:-:S02]  /*5ae0*/  FFMA.FTZ R49, R108, c[0x0][0x2d0], -R122 ;  /* 0x0000b4006c317a23 */ /* 0x000fc4000001087a */
[--C-:B------:R-:W-:Y:S01]  /*5af0*/  FFMA.FTZ R53, R112, c[0x0][0x2d0], -R9.reuse ;  /* 0x0000b40070357a23 */ /* 0x100fe20000010809 */
[----:B------:R-:W-:Y:S01]  /*5b00*/  LDSM.16.MT88.4 R32, [R234+0x800] ;  /* 0x00080000ea20783b */ /* 0x000fe20000004200 */
[--C-:B------:R-:W-:Y:S01]  /*5b10*/  FFMA.FTZ R110, R124, c[0x0][0x2d0], -R96.reuse ;  /* 0x0000b4007c6e7a23 */ /* 0x100fe20000010860 */
[----:B------:R-:W3:Y:S01]  /*5b20*/  MUFU.EX2 R115, R115 ;  /* 0x0000007300737308 */ /* 0x000ee20000000800 */
[--C-:B------:R-:W-:Y:S02]  /*5b30*/  FFMA.FTZ R109, R125, c[0x0][0x2d0], -R96.reuse ;  /* 0x0000b4007d6d7a23 */ /* 0x100fe40000010860 */
[----:B------:R-:W4:Y:S01]  /*5b40*/  LDSM.16.MT88.4 R124, [R232] ;  /* 0x00000000e87c783b */ /* 0x000f220000004200 */
[--C-:B------:R-:W-:Y:S02]  /*5b50*/  FFMA.FTZ R52, R113, c[0x0][0x2d0], -R9.reuse ;  /* 0x0000b40071347a23 */ /* 0x100fe40000010809 */
[----:B------:R-:W-:Y:S02]  /*5b60*/  FFMA.FTZ R108, R104, c[0x0][0x2d0], -R96 ;  /* 0x0000b400686c7a23 */ /* 0x000fe40000010860 */
[--C-:B------:R-:W-:Y:S01]  /*5b70*/  FFMA.FTZ R69, R116, c[0x0][0x2d0], -R9.reuse ;  /* 0x0000b40074457a23 */ /* 0x100fe20000010809 */
[----:B------:R-:W-:Y:S01]  /*5b80*/  MUFU.EX2 R110, R110 ;  /* 0x0000006e006e7308 */ /* 0x000fe20000000800 */
[----:B------:R-:W-:-:S02]  /*5b90*/  FFMA.FTZ R67, R117, c[0x0][0x2d0], -R9 ;  /* 0x0000b40075437a23 */ /* 0x000fc40000010809 */
[--C-:B------:R-:W-:Y:S02]  /*5ba0*/  FFMA.FTZ R66, R118, c[0x0][0x2d0], -R8.reuse ;  /* 0x0000b40076427a23 */ /* 0x100fe40000010808 */
[--C-:B------:R-:W-:Y:S02]  /*5bb0*/  FFMA.FTZ R65, R119, c[0x0][0x2d0], -R8.reuse ;  /* 0x0000b40077417a23 */ /* 0x100fe40000010808 */
[--C-:B------:R-:W-:Y:S01]  /*5bc0*/  FFMA.FTZ R114, R128, c[0x0][0x2d0], -R8.reuse ;  /* 0x0000b40080727a23 */ /* 0x100fe20000010808 */
[----:B------:R-:W-:Y:S01]  /*5bd0*/  MUFU.EX2 R69, R69 ;  /* 0x0000004500457308 */ /* 0x000fe20000000800 */
[----:B------:R-:W-:Y:S01]  /*5be0*/  FFMA.FTZ R113, R129, c[0x0][0x2d0], -R8 ;  /* 0x0000b40081717a23 */ /* 0x000fe20000010808 */
[----:B---3--:R-:W-:Y:S01]  /*5bf0*/  F2FP.BF16.PACK_AB R118, R115, R182 ;  /* 0x000000b67376723e */ /* 0x008fe200000010ff */
[--C-:B------:R-:W-:Y:S02]  /*5c00*/  FFMA.FTZ R64, R12, c[0x0][0x2d0], -R122.reuse ;  /* 0x0000b4000c407a23 */ /* 0x100fe4000001087a */
[----:B------:R-:W-:-:S02]  /*5c10*/  FFMA.FTZ R63, R123, c[0x0][0x2d0], -R122 ;  /* 0x0000b4007b3f7a23 */ /* 0x000fc4000001087a */
[--C-:B------:R-:W-:Y:S01]  /*5c20*/  FFMA.FTZ R112, R130, c[0x0][0x2d0], -R122.reuse ;  /* 0x0000b40082707a23 */ /* 0x100fe2000001087a */
[----:B------:R-:W3:Y:S01]  /*5c30*/  MUFU.EX2 R67, R67 ;  /* 0x0000004300437308 */ /* 0x000ee20000000800 */
[----:B------:R-:W-:Y:S02]  /*5c40*/  FFMA.FTZ R111, R131, c[0x0][0x2d0], -R122 ;  /* 0x0000b400836f7a23 */ /* 0x000fe4000001087a */
[--C-:B------:R-:W-:Y:S02]  /*5c50*/  FFMA.FTZ R104, R22, c[0x0][0x2d0], -R96.reuse ;  /* 0x0000b40016687a23 */ /* 0x100fe40000010860 */
[----:B------:R-:W-:Y:S02]  /*5c60*/  FFMA.FTZ R47, R20, c[0x0][0x2d0], -R96 ;  /* 0x0000b400142f7a23 */ /* 0x000fe40000010860 */
[----:B------:R-:W5:Y:S01]  /*5c70*/  LDSM.16.MT88.4 R20, [R232+0x800] ;  /* 0x00080000e814783b */ /* 0x000f620000004200 */
[----:B------:R-:W-:Y:S01]  /*5c80*/  MUFU.EX2 R66, R66 ;  /* 0x0000004200427308 */ /* 0x000fe20000000800 */
[----:B------:R-:W-:-:S02]  /*5c90*/  FFMA.FTZ R51, R14, c[0x0][0x2d0], -R8 ;  /* 0x0000b4000e337a23 */ /* 0x000fc40000010808 */
[----:B------:R-:W-:Y:S02]  /*5ca0*/  FFMA.FTZ R50, R13, c[0x0][0x2d0], -R8 ;  /* 0x0000b4000d327a23 */ /* 0x000fe40000010808 */
[----:B------:R-:W-:Y:S02]  /*5cb0*/  FFMA.FTZ R73, R15, c[0x0][0x2d0], -R96 ;  /* 0x0000b4000f497a23 */ /* 0x000fe40000010860 */
[--C-:B------:R-:W-:Y:S01]  /*5cc0*/  FFMA.FTZ R105, R136, c[0x0][0x2d0], -R122.reuse ;  /* 0x0000b40088697a23 */ /* 0x100fe2000001087a */
[----:B------:R-:W1:Y:S01]  /*5cd0*/  MUFU.EX2 R65, R65 ;  /* 0x0000004100417308 */ /* 0x000e620000000800 */
[----:B---3--:R-:W-:Y:S01]  /*5ce0*/  F2FP.BF16.PACK_AB R116, R67, R69 ;  /* 0x000000454374723e */ /* 0x008fe200000010ff */
[--C-:B------:R-:W-:Y:S02]  /*5cf0*/  FFMA.FTZ R74, R137, c[0x0][0x2d0], -R122.reuse ;  /* 0x0000b400894a7a23 */ /* 0x100fe4000001087a */
[----:B------:R-:W-:Y:S02]  /*5d00*/  FFMA.FTZ R48, R7, c[0x0][0x2d0], -R122 ;  /* 0x0000b40007307a23 */ /* 0x000fe4000001087a */
[----:B------:R-:W-:-:S02]  /*5d10*/  FFMA.FTZ R54, R54, c[0x0][0x2d0], -R96 ;  /* 0x0000b40036367a23 */ /* 0x000fc40000010860 */
[----:B------:R-:W-:Y:S01]  /*5d20*/  MUFU.EX2 R114, R114 ;  /* 0x0000007200727308 */ /* 0x000fe20000000800 */
[----:B------:R-:W-:Y:S02]  /*5d30*/  FFMA.FTZ R41, R41, c[0x0][0x2d0], -R96 ;  /* 0x0000b40029297a23 */ /* 0x000fe40000010860 */
[----:B------:R-:W-:Y:S02]  /*5d40*/  FFMA.FTZ R90, R19, c[0x0][0x2d0], -R8 ;  /* 0x0000b400135a7a23 */ /* 0x000fe40000010808 */
[--C-:B------:R-:W-:Y:S02]  /*5d50*/  FFMA.FTZ R95, R162, c[0x0][0x2d0], -R9.reuse ;  /* 0x0000b400a25f7a23 */ /* 0x100fe40000010809 */
[--C-:B------:R-:W-:Y:S01]  /*5d60*/  FFMA.FTZ R94, R161, c[0x0][0x2d0], -R9.reuse ;  /* 0x0000b400a15e7a23 */ /* 0x100fe20000010809 */
[----:B------:R-:W3:Y:S01]  /*5d70*/  MUFU.EX2 R113, R113 ;  /* 0x0000007100717308 */ /* 0x000ee20000000800 */
[----:B-1----:R-:W-:Y:S01]  /*5d80*/  F2FP.BF16.PACK_AB R117, R65, R66 ;  /* 0x000000424175723e */ /* 0x002fe200000010ff */
[----:B------:R-:W-:-:S02]  /*5d90*/  FFMA.FTZ R61, R160, c[0x0][0x2d0], -R9 ;  /* 0x0000b400a03d7a23 */ /* 0x000fc40000010809 */
[--C-:B------:R-:W-:Y:S02]  /*5da0*/  FFMA.FTZ R60, R121, c[0x0][0x2d0], -R9.reuse ;  /* 0x0000b400793c7a23 */ /* 0x100fe40000010809 */
[--C-:B------:R-:W-:Y:S02]  /*5db0*/  FFMA.FTZ R93, R120, c[0x0][0x2d0], -R9.reuse ;  /* 0x0000b400785d7a23 */ /* 0x100fe40000010809 */
[----:B------:R-:W-:Y:S01]  /*5dc0*/  MUFU.EX2 R64, R64 ;  /* 0x0000004000407308 */ /* 0x000fe20000000800 */
[--C-:B------:R-:W-:Y:S02]  /*5dd0*/  FFMA.FTZ R92, R102, c[0x0][0x2d0], -R9.reuse ;  /* 0x0000b400665c7a23 */ /* 0x100fe40000010809 */
[--C-:B------:R-:W-:Y:S02]  /*5de0*/  FFMA.FTZ R72, R72, c[0x0][0x2d0], -R9.reuse ;  /* 0x0000b40048487a23 */ /* 0x100fe40000010809 */
[--C-:B------:R-:W-:Y:S02]  /*5df0*/  FFMA.FTZ R71, R71, c[0x0][0x2d0], -R9.reuse ;  /* 0x0000b40047477a23 */ /* 0x100fe40000010809 */
[--C-:B------:R-:W-:Y:S01]  /*5e00*/  FFMA.FTZ R188, R188, c[0x0][0x2d0], -R9.reuse ;  /* 0x0000b400bcbc7a23 */ /* 0x100fe20000010809 */
[----:B------:R-:W1:Y:S01]  /*5e10*/  MUFU.EX2 R63, R63 ;  /* 0x0000003f003f7308 */ /* 0x000e620000000800 */
[----:B---3--:R-:W-:Y:S01]  /*5e20*/  F2FP.BF16.PACK_AB R119, R113, R114 ;  /* 0x000000727177723e */ /* 0x008fe200000010ff */
[----:B------:R-:W-:-:S02]  /*5e30*/  FFMA.FTZ R187, R152, c[0x0][0x2d0], -R9 ;  /* 0x0000b40098bb7a23 */ /* 0x000fc40000010809 */
[--C-:B------:R-:W-:Y:S02]  /*5e40*/  FFMA.FTZ R186, R186, c[0x0][0x2d0], -R9.reuse ;  /* 0x0000b400baba7a23 */ /* 0x100fe40000010809 */
[--C-:B------:R-:W-:Y:S02]  /*5e50*/  FFMA.FTZ R185, R185, c[0x0][0x2d0], -R9.reuse ;  /* 0x0000b400b9b97a23 */ /* 0x100fe40000010809 */
[----:B------:R-:W-:Y:S01]  /*5e60*/  MUFU.EX2 R112, R112 ;  /* 0x0000007000707308 */ /* 0x000fe20000000800 */
[----:B------:R-:W-:Y:S01]  /*5e70*/  HMMA.16816.F32.BF16 R136, R116, R132, RZ ;  /* 0x000000847488723c */ /* 0x000fe200000418ff */
[--C-:B------:R-:W-:Y:S02]  /*5e80*/  FFMA.FTZ R81, R81, c[0x0][0x2d0], -R9.reuse ;  /* 0x0000b40051517a23 */ /* 0x100fe40000010809 */
[--C-:B------:R-:W-:Y:S02]  /*5e90*/  FFMA.FTZ R80, R80, c[0x0][0x2d0], -R9.reuse ;  /* 0x0000b40050507a23 */ /* 0x100fe40000010809 */
[----:B------:R-:W-:-:S02]  /*5ea0*/  FFMA.FTZ R79, R79, c[0x0][0x2d0], -R9 ;  /* 0x0000b4004f4f7a23 */ /* 0x000fc40000010809 */
[----:B------:R-:W3:Y:S01]  /*5eb0*/  MUFU.EX2 R111, R111 ;  /* 0x0000006f006f7308 */ /* 0x000ee20000000800 */
[----:B-1----:R-:W-:Y:S01]  /*5ec0*/  F2FP.BF16.PACK_AB R12, R63, R64 ;  /* 0x000000403f0c723e */ /* 0x002fe200000010ff */
[C---:B----4-:R-:W-:Y:S01]  /*5ed0*/  HMMA.16816.F32.BF16 R128, R116.reuse, R124, RZ ;  /* 0x0000007c7480723c */ /* 0x050fe200000418ff */
[--C-:B------:R-:W-:Y:S02]  /*5ee0*/  FFMA.FTZ R78, R78, c[0x0][0x2d0], -R9.reuse ;  /* 0x0000b4004e4e7a23 */ /* 0x100fe40000010809 */
[--C-:B------:R-:W-:Y:S02]  /*5ef0*/  FFMA.FTZ R42, R42, c[0x0][0x2d0], -R9.reuse ;  /* 0x0000b4002a2a7a23 */ /* 0x100fe40000010809 */
[--C-:B------:R-:W-:Y:S01]  /*5f00*/  FFMA.FTZ R40, R40, c[0x0][0x2d0], -R9.reuse ;  /* 0x0000b40028287a23 */ /* 0x100fe20000010809 */
[----:B------:R-:W1:Y:S01]  /*5f10*/  MUFU.EX2 R109, R109 ;  /* 0x0000006d006d7308 */ /* 0x000e620000000800 */
[--C-:B------:R-:W-:Y:S01]  /*5f20*/  FFMA.FTZ R39, R39, c[0x0][0x2d0], -R9.reuse ;  /* 0x0000b40027277a23 */ /* 0x100fe20000010809 */
[----:B------:R-:W-:Y:S01]  /*5f30*/  HMMA.16816.F32.BF16 R144, R116, R140, RZ ;  /* 0x0000008c7490723c */ /* 0x000fe200000418ff */
[----:B------:R-:W-:-:S02]  /*5f40*/  FFMA.FTZ R38, R38, c[0x0][0x2d0], -R9 ;  /* 0x0000b40026267a23 */ /* 0x000fc40000010809 */
[--C-:B------:R-:W-:Y:S02]  /*5f50*/  FFMA.FTZ R91, R91, c[0x0][0x2d0], -R8.reuse ;  /* 0x0000b4005b5b7a23 */ /* 0x100fe40000010808 */
[--C-:B------:R-:W-:Y:S01]  /*5f60*/  FFMA.FTZ R59, R59, c[0x0][0x2d0], -R8.reuse ;  /* 0x0000b4003b3b7a23 */ /* 0x100fe20000010808 */
[----:B------:R-:W-:Y:S01]  /*5f70*/  MUFU.EX2 R108, R108 ;  /* 0x0000006c006c7308 */ /* 0x000fe20000000800 */
[----:B---3--:R-:W-:Y:S01]  /*5f80*/  F2FP.BF16.PACK_AB R14, R111, R112 ;  /* 0x000000706f0e723e */ /* 0x008fe200000010ff */
[--C-:B------:R-:W-:Y:S02]  /*5f90*/  FFMA.FTZ R58, R58, c[0x0][0x2d0], -R8.reuse ;  /* 0x0000b4003a3a7a23 */ /* 0x100fe40000010808 */
[--C-:B------:R-:W-:Y:S02]  /*5fa0*/  FFMA.FTZ R203, R203, c[0x0][0x2d0], -R8.reuse ;  /* 0x0000b400cbcb7a23 */ /* 0x100fe40000010808 */
[--C-:B------:R-:W-:Y:S02]  /*5fb0*/  FFMA.FTZ R202, R202, c[0x0][0x2d0], -R8.reuse ;  /* 0x0000b400caca7a23 */ /* 0x100fe40000010808 */
        /* <DEDUP_REMOVED lines=10> */
[----:B---3--:R-:W-:Y:S01]  /*6060*/  F2FP.BF16.PACK_AB R15, R104, R108 ;  /* 0x0000006c680f723e */ /* 0x008fe200000010ff */
[----:B------:R-:W1:Y:S01]  /*6070*/  MUFU.EX2 R76, R76 ;  /* 0x0000004c004c7308 */ /* 0x000e620000000800 */
[----:B------:R-:W-:-:S02]  /*6080*/  FFMA.FTZ R36, R36, c[0x0][0x2d0], -R8 ;  /* 0x0000b40024247a23 */ /* 0x000fc40000010808 */
[--C-:B------:R-:W-:Y:S02]  /*6090*/  FFMA.FTZ R207, R10, c[0x0][0x2d0], -R122.reuse ;  /* 0x0000b4000acf7a23 */ /* 0x100fe4000001087a */
[--C-:B------:R-:W-:Y:S01]  /*60a0*/  FFMA.FTZ R206, R11, c[0x0][0x2d0], -R122.reuse ;  /* 0x0000b4000bce7a23 */ /* 0x100fe2000001087a */
[C---:B------:R-:W-:Y:S01]  /*60b0*/  HMMA.16816.F32.BF16 R156, R12.reuse, R132, RZ ;  /* 0x000000840c9c723c */ /* 0x040fe200000418ff */
[--C-:B------:R-:W-:Y:S01]  /*60c0*/  FFMA.FTZ R102, R155, c[0x0][0x2d0], -R122.reuse ;  /* 0x0000b4009b667a23 */ /* 0x100fe2000001087a */
[----:B------:R-:W-:Y:S01]  /*60d0*/  MUFU.EX2 R53, R53 ;  /* 0x0000003500357308 */ /* 0x000fe20000000800 */
[--C-:B------:R-:W-:Y:S02]  /*60e0*/  FFMA.FTZ R199, R199, c[0x0][0x2d0], -R122.reuse ;  /* 0x0000b400c7c77a23 */ /* 0x100fe4000001087a */
[--C-:B------:R-:W-:Y:S02]  /*60f0*/  FFMA.FTZ R198, R198, c[0x0][0x2d0], -R122.reuse ;  /* 0x0000b400c6c67a23 */ /* 0x100fe4000001087a */
[--C-:B------:R-:W-:Y:S01]  /*6100*/  FFMA.FTZ R197, R197, c[0x0][0x2d0], -R122.reuse ;  /* 0x0000b400c5c57a23 */ /* 0x100fe2000001087a */
[----:B------:R-:W-:Y:S01]  /*6110*/  HMMA.16816.F32.BF16 R164, R12, R124, RZ ;  /* 0x0000007c0ca4723c */ /* 0x000fe200000418ff */
[--C-:B------:R-:W-:Y:S01]  /*6120*/  FFMA.FTZ R196, R196, c[0x0][0x2d0], -R122.reuse ;  /* 0x0000b400c4c47a23 */ /* 0x100fe2000001087a */
[----:B------:R-:W3:Y:S01]  /*6130*/  MUFU.EX2 R52, R52 ;  /* 0x0000003400347308 */ /* 0x000ee20000000800 */
[----:B-1----:R-:W-:Y:S01]  /*6140*/  F2FP.BF16.PACK_AB R4, R76, R107 ;  /* 0x0000006b4c04723e */ /* 0x002fe200000010ff */
[----:B------:R-:W-:-:S02]  /*6150*/  FFMA.FTZ R101, R101, c[0x0][0x2d0], -R122 ;  /* 0x0000b40065657a23 */ /* 0x000fc4000001087a */
[--C-:B------:R-:W-:Y:S02]  /*6160*/  FFMA.FTZ R100, R100, c[0x0][0x2d0], -R122.reuse ;  /* 0x0000b40064647a23 */ /* 0x100fe4000001087a */
        /* <DEDUP_REMOVED lines=8> */
[----:B------:R-:W1:Y:S01]  /*61f0*/  MUFU.EX2 R75, R75 ;  /* 0x0000004b004b7308 */ /* 0x000e620000000800 */
[----:B---3--:R-:W-:Y:S01]  /*6200*/  F2FP.BF16.PACK_AB R6, R52, R53 ;  /* 0x000000353406723e */ /* 0x008fe200000010ff */
[----:B------:R-:W-:-:S02]  /*6210*/  FFMA.FTZ R31, R31, c[0x0][0x2d0], -R122 ;  /* 0x0000b4001f1f7a23 */ /* 0x000fc4000001087a */
[--C-:B------:R-:W-:Y:S02]  /*6220*/  FFMA.FTZ R30, R30, c[0x0][0x2d0], -R122.reuse ;  /* 0x0000b4001e1e7a23 */ /* 0x100fe4000001087a */
[--C-:B------:R-:W-:Y:S01]  /*6230*/  FFMA.FTZ R29, R29, c[0x0][0x2d0], -R122.reuse ;  /* 0x0000b4001d1d7a23 */ /* 0x100fe2000001087a */
[----:B------:R-:W-:Y:S01]  /*6240*/  HMMA.16816.F32.BF16 R168, R12, R126, RZ ;  /* 0x0000007e0ca8723c */ /* 0x000fe200000418ff */
[----:B------:R-:W-:Y:S01]  /*6250*/  MUFU.EX2 R51, R51 ;  /* 0x0000003300337308 */ /* 0x000fe20000000800 */
[----:B------:R-:W-:Y:S02]  /*6260*/  FFMA.FTZ R28, R28, c[0x0][0x2d0], -R122 ;  /* 0x0000b4001c1c7a23 */ /* 0x000fe4000001087a */
[--C-:B------:R-:W-:Y:S02]  /*6270*/  FFMA.FTZ R83, R83, c[0x0][0x2d0], -R96.reuse ;  /* 0x0000b40053537a23 */ /* 0x100fe40000010860 */
[--C-:B------:R-:W-:Y:S02]  /*6280*/  FFMA.FTZ R55, R55, c[0x0][0x2d0], -R96.reuse ;  /* 0x0000b40037377a23 */ /* 0x100fe40000010860 */
[----:B------:R-:W-:Y:S01]  /*6290*/  HMMA.16816.F32.BF16 R132, R116, R134, RZ ;  /* 0x000000867484723c */ /* 0x000fe200000418ff */
[----:B------:R-:W3:Y:S01]  /*62a0*/  MUFU.EX2 R50, R50 ;  /* 0x0000003200327308 */ /* 0x000ee20000000800 */
[----:B-1----:R-:W-:Y:S01]  /*62b0*/  F2FP.BF16.PACK_AB R5, R75, R106 ;  /* 0x0000006a4b05723e */ /* 0x002fe200000010ff */
[----:B------:R-:W-:-:S02]  /*62c0*/  FFMA.FTZ R195, R195, c[0x0][0x2d0], -R96 ;  /* 0x0000b400c3c37a23 */ /* 0x000fc40000010860 */
[--C-:B------:R-:W-:Y:S02]  /*62d0*/  FFMA.FTZ R192, R192, c[0x0][0x2d0], -R96.reuse ;  /* 0x0000b400c0c07a23 */ /* 0x100fe40000010860 */
[--C-:B------:R-:W-:Y:S01]  /*62e0*/  FFMA.FTZ R191, R191, c[0x0][0x2d0], -R96.reuse ;  /* 0x0000b400bfbf7a23 */ /* 0x100fe20000010860 */
[----:B------:R-:W-:Y:S01]  /*62f0*/  HMMA.16816.F32.BF16 R124, R116, R126, RZ ;  /* 0x0000007e747c723c */ /* 0x000fe200000418ff */
[----:B------:R-:W-:Y:S01]  /*6300*/  MUFU.EX2 R105, R105 ;  /* 0x0000006900697308 */ /* 0x000fe20000000800 */
[--C-:B------:R-:W-:Y:S02]  /*6310*/  FFMA.FTZ R190, R190, c[0x0][0x2d0], -R96.reuse ;  /* 0x0000b400bebe7a23 */ /* 0x100fe40000010860 */
[--C-:B------:R-:W-:Y:S02]  /*6320*/  FFMA.FTZ R189, R189, c[0x0][0x2d0], -R96.reuse ;  /* 0x0000b400bdbd7a23 */ /* 0x100fe40000010860 */
[--C-:B------:R-:W-:Y:S02]  /*6330*/  FFMA.FTZ R103, R103, c[0x0][0x2d0], -R96.reuse ;  /* 0x0000b40067677a23 */ /* 0x100fe40000010860 */
[--C-:B------:R-:W-:Y:S01]  /*6340*/  FFMA.FTZ R98, R98, c[0x0][0x2d0], -R96.reuse ;  /* 0x0000b40062627a23 */ /* 0x100fe20000010860 */
[----:B------:R-:W1:Y:S01]  /*6350*/  MUFU.EX2 R74, R74 ;  /* 0x0000004a004a7308 */ /* 0x000e620000000800 */
[----:B---3--:R-:W-:Y:S01]  /*6360*/  F2FP.BF16.PACK_AB R7, R50, R51 ;  /* 0x000000333207723e */ /* 0x008fe200000010ff */
[----:B------:R-:W-:-:S06]  /*6370*/  FFMA.FTZ R97, R97, c[0x0][0x2d0], -R96 ;  /* 0x0000b40061617a23 */ /* 0x000fcc0000010860 */
[----:B------:R-:W-:Y:S01]  /*6380*/  MUFU.EX2 R49, R49 ;  /* 0x0000003100317308 */ /* 0x000fe20000000800 */
[C---:B------:R-:W-:Y:S07]  /*6390*/  HMMA.16816.F32.BF16 R136, R4.reuse, R24, R136 ;  /* 0x000000180488723c */ /* 0x040fee0000041888 */
[----:B------:R-:W3:Y:S01]  /*63a0*/  MUFU.EX2 R48, R48 ;  /* 0x0000003000307308 */ /* 0x000ee20000000800 */
[----:B-1----:R-:W-:Y:S01]  /*63b0*/  F2FP.BF16.PACK_AB R176, R74, R105 ;  /* 0x000000694ab0723e */ /* 0x002fe200000010ff */
[C---:B-----5:R-:W-:Y:S06]  /*63c0*/  HMMA.16816.F32.BF16 R128, R4.reuse, R20, R128 ;  /* 0x000000140480723c */ /* 0x060fec0000041880 */
[----:B------:R-:W-:Y:S02]  /*63d0*/  MUFU.EX2 R73, R73 ;  /* 0x0000004900497308 */ /* 0x000fe40000000800 */
[C---:B------:R-:W-:Y:S06]  /*63e0*/  HMMA.16816.F32.BF16 R144, R4.reuse, R32, R144 ;  /* 0x000000200490723c */ /* 0x040fec0000041890 */
[----:B------:R-:W1:Y:S01]  /*63f0*/  MUFU.EX2 R47, R47 ;  /* 0x0000002f002f7308 */ /* 0x000e620000000800 */
[----:B---3--:R-:W-:Y:S01]  /*6400*/  F2FP.BF16.PACK_AB R178, R48, R49 ;  /* 0x0000003130b2723e */ /* 0x008fe200000010ff */
[C---:B------:R-:W-:Y:S06]  /*6410*/  HMMA.16816.F32.BF16 R132, R4.reuse, R26, R132 ;  /* 0x0000001a0484723c */ /* 0x040fec0000041884 */
[----:B------:R-:W-:Y:S02]  /*6420*/  MUFU.EX2 R54, R54 ;  /* 0x0000003600367308 */ /* 0x000fe40000000800 */
[----:B------:R-:W-:Y:S06]  /*6430*/  HMMA.16816.F32.BF16 R124, R4, R22, R124 ;  /* 0x00000016047c723c */ /* 0x000fec000004187c */
[----:B------:R-:W3:Y:S01]  /*6440*/  MUFU.EX2 R41, R41 ;  /* 0x0000002900297308 */ /* 0x000ee20000000800 */
[----:B-1----:R-:W-:-:S07]  /*6450*/  F2FP.BF16.PACK_AB R177, R47, R73 ;  /* 0x000000492fb1723e */ /* 0x002fce00000010ff */
[----:B------:R-:W-:Y:S01]  /*6460*/  MUFU.EX2 R95, R95 ;  /* 0x0000005f005f7308 */ /* 0x000fe20000000800 */
[----:B---3--:R-:W-:-:S07]  /*6470*/  F2FP.BF16.PACK_AB R179, R41, R54 ;  /* 0x0000003629b3723e */ /* 0x008fce00000010ff */
[----:B------:R-:W-:Y:S01]  /*6480*/  MUFU.EX2 R94, R94 ;  /* 0x0000005e005e7308 */ /* 0x000fe20000000800 */
[C---:B------:R-:W-:Y:S07]  /*6490*/  HMMA.16816.F32.BF16 R156, R176.reuse, R24, R156 ;  /* 0x00000018b09c723c */ /* 0x040fee000004189c */
[----:B------:R-:W-:Y:S01]  /*64a0*/  MUFU.EX2 R61, R61 ;  /* 0x0000003d003d7308 */ /* 0x000fe20000000800 */
[--C-:B------:R-:W-:Y:S01]  /*64b0*/  FFMA.FTZ R25, R17, c[0x0][0x2d0], -R8.reuse ;  /* 0x0000b40011197a23 */ /* 0x100fe20000010808 */
[----:B------:R-:W-:Y:S01]  /*64c0*/  HMMA.16816.F32.BF16 R164, R176, R20, R164 ;  /* 0x00000014b0a4723c */ /* 0x000fe200000418a4 */
[----:B------:R-:W-:-:S05]  /*64d0*/  FFMA.FTZ R24, R16, c[0x0][0x2d0], -R8 ;  /* 0x0000b40010187a23 */ /* 0x000fca0000010808 */
[----:B------:R-:W-:Y:S01]  /*64e0*/  MUFU.EX2 R60, R60 ;  /* 0x0000003c003c7308 */ /* 0x000fe20000000800 */
[--C-:B------:R-:W-:Y:S01]  /*64f0*/  FFMA.FTZ R20, R18, c[0x0][0x2d0], -R8.reuse ;  /* 0x0000b40012147a23 */ /* 0x100fe20000010808 */
[----:B------:R-:W-:Y:S01]  /*6500*/  HMMA.16816.F32.BF16 R148, R176, R32, R148 ;  /* 0x00000020b094723c */ /* 0x000fe20000041894 */
[----:B------:R-:W1:Y:S01]  /*6510*/  LDSM.16.MT88.4 R16, [R231] ;  /* 0x00000000e710783b */ /* 0x000e620000004200 */
[----:B------:R-:W-:-:S04]  /*6520*/  FFMA.FTZ R21, R154, c[0x0][0x2d0], -R8 ;  /* 0x0000b4009a157a23 */ /* 0x000fc80000010808 */
[----:B------:R-:W-:Y:S01]  /*6530*/  MUFU.EX2 R91, R91 ;  /* 0x0000005b005b7308 */ /* 0x000fe20000000800 */
[--C-:B------:R-:W-:Y:S01]  /*6540*/  FFMA.FTZ R33, R57, c[0x0][0x2d0], -R8.reuse ;  /* 0x0000b40039217a23 */ /* 0x100fe20000010808 */
[-C--:B------:R-:W-:Y:S01]  /*6550*/  HMMA.16816.F32.BF16 R152, R12, R142.reuse, RZ ;  /* 0x0000008e0c98723c */ /* 0x080fe200000418ff */
[----:B------:R-:W-:Y:S02]  /*6560*/  FFMA.FTZ R32, R56, c[0x0][0x2d0], -R8 ;  /* 0x0000b40038207a23 */ /* 0x000fe40000010808 */
[----:B------:R-:W3:Y:S01]  /*6570*/  LDSM.16.MT88.4 R8, [R231+0x800] ;  /* 0x00080000e708783b */ /* 0x000ee20000004200 */
[--C-:B------:R-:W-:Y:S02]  /*6580*/  FFMA.FTZ R57, R86, c[0x0][0x2d0], -R122.reuse ;  /* 0x0000b40056397a23 */ /* 0x100fe4000001087a */
[----:B------:R-:W-:Y:S01]  /*6590*/  MUFU.EX2 R90, R90 ;  /* 0x0000005a005a7308 */ /* 0x000fe20000000800 */
[----:B------:R-:W-:Y:S01]  /*65a0*/  FFMA.FTZ R56, R87, c[0x0][0x2d0], -R122 ;  /* 0x0000b40057387a23 */ /* 0x000fe2000001087a */
[----:B------:R-:W-:Y:S06]  /*65b0*/  HMMA.16816.F32.BF16 R140, R116, R142, RZ ;  /* 0x0000008e748c723c */ /* 0x000fec00000418ff */
[----:B------:R-:W-:Y:S02]  /*65c0*/  MUFU.EX2 R59, R59 ;  /* 0x0000003b003b7308 */ /* 0x000fe40000000800 */
[C---:B------:R-:W-:Y:S06]  /*65d0*/  HMMA.16816.F32.BF16 R160, R176.reuse, R26, R160 ;  /* 0x0000001ab0a0723c */ /* 0x040fec00000418a0 */
[----:B------:R-:W-:Y:S01]  /*65e0*/  MUFU.EX2 R58, R58 ;  /* 0x0000003a003a7308 */ /* 0x000fe20000000800 */
[--C-:B------:R-:W-:Y:S01]  /*65f0*/  FFMA.FTZ R27, R84, c[0x0][0x2d0], -R96.reuse ;  /* 0x0000b400541b7a23 */ /* 0x100fe20000010860 */
[----:B------:R-:W-:Y:S01]  /*6600*/  HMMA.16816.F32.BF16 R152, R176, R34, R152 ;  /* 0x00000022b098723c */ /* 0x000fe20000041898 */
[----:B------:R-:W-:-:S05]  /*6610*/  FFMA.FTZ R26, R82, c[0x0][0x2d0], -R96 ;  /* 0x0000b400521a7a23 */ /* 0x000fca0000010860 */
[----:B------:R-:W-:Y:S02]  /*6620*/  MUFU.EX2 R87, R207 ;  /* 0x000000cf00577308 */ /* 0x000fe40000000800 */
[----:B------:R-:W-:Y:S06]  /*6630*/  HMMA.16816.F32.BF16 R168, R176, R22, R168 ;  /* 0x00000016b0a8723c */ /* 0x000fec00000418a8 */
[----:B------:R-:W4:Y:S02]  /*6640*/  MUFU.EX2 R86, R206 ;  /* 0x000000ce00567308 */ /* 0x000f240000000800 */
[-C--:B-1----:R-:W-:Y:S06]  /*6650*/  HMMA.16816.F32.BF16 R120, R116, R16.reuse, RZ ;  /* 0x000000107478723c */ /* 0x082fec00000418ff */
[----:B------:R-:W-:Y:S02]  /*6660*/  MUFU.EX2 R57, R57 ;  /* 0x0000003900397308 */ /* 0x000fe40000000800 */
[C---:B------:R-:W-:Y:S06]  /*6670*/  HMMA.16816.F32.BF16 R172, R12.reuse, R16, RZ ;  /* 0x000000100cac723c */ /* 0x040fec00000418ff */
[----:B------:R-:W-:Y:S01]  /*6680*/  MUFU.EX2 R56, R56 ;  /* 0x0000003800387308 */ /* 0x000fe20000000800 */
[----:B------:R-:W-:Y:S01]  /*6690*/  FADD.FTZ R16, R69, R67 ;  /* 0x0000004345107221 */ /* 0x000fe20000010000 */
[----:B------:R-:W-:Y:S01]  /*66a0*/  HMMA.16816.F32.BF16 R12, R12, R18, RZ ;  /* 0x000000120c0c723c */ /* 0x000fe200000418ff */
[----:B------:R-:W-:-:S02]  /*66b0*/  FADD.FTZ R17, R66, R65 ;  /* 0x0000004142117221 */ /* 0x000fc40000010000 */
[----:B------:R-:W-:-:S03]  /*66c0*/  FADD.FTZ R16, R182, R16 ;  /* 0x00000010b6107221 */ /* 0x000fc60000010000 */
[----:B------:R-:W-:Y:S01]  /*66d0*/  MUFU.EX2 R83, R83 ;  /* 0x0000005300537308 */ /* 0x000fe20000000800 */
[----:B------:R-:W-:Y:S01]  /*66e0*/  FADD.FTZ R17, R114, R17 ;  /* 0x0000001172117221 */ /* 0x000fe20000010000 */
[----:B------:R-:W-:Y:S01]  /*66f0*/  HMMA.16816.F32.BF16 R116, R116, R18, RZ ;  /* 0x000000127474723c */ /* 0x000fe200000418ff */
[----:B------:R-:W-:-:S05]  /*6700*/  FADD.FTZ R115, R115, R16 ;  /* 0x0000001073737221 */ /* 0x000fca0000010000 */
[----:B------:R-:W1:Y:S01]  /*6710*/  MUFU.EX2 R55, R55 ;  /* 0x0000003700377308 */ /* 0x000e620000000800 */
[----:B------:R-:W-:Y:S01]  /*6720*/  FADD.FTZ R18, R64, R63 ;  /* 0x0000003f40127221 */ /* 0x000fe20000010000 */
[----:B---3--:R-:W-:Y:S03]  /*6730*/  HMMA.16816.F32.BF16 R172, R176, R8, R172 ;  /* 0x00000008b0ac723c */ /* 0x008fe600000418ac */
[----:B------:R-:W-:-:S03]  /*6740*/  FADD.FTZ R18, R112, R18 ;  /* 0x0000001270127221 */ /* 0x000fc60000010000 */
[----:B------:R-:W-:Y:S02]  /*6750*/  MUFU.EX2 R93, R93 ;  /* 0x0000005d005d7308 */ /* 0x000fe40000000800 */
[----:B------:R-:W-:Y:S06]  /*6760*/  HMMA.16816.F32.BF16 R120, R4, R8, R120 ;  /* 0x000000080478723c */ /* 0x000fec0000041878 */
[----:B------:R-:W-:Y:S02]  /*6770*/  MUFU.EX2 R92, R92 ;  /* 0x0000005c005c7308 */ /* 0x000fe40000000800 */
[-C--:B------:R-:W-:Y:S06]  /*6780*/  HMMA.16816.F32.BF16 R176, R176, R10.reuse, R12 ;  /* 0x0000000ab0b0723c */ /* 0x080fec000004180c */
[----:B------:R-:W-:Y:S01]  /*6790*/  MUFU.EX2 R72, R72 ;  /* 0x0000004800487308 */ /* 0x000fe20000000800 */
[----:B----4-:R-:W-:Y:S01]  /*67a0*/  F2FP.BF16.PACK_AB R12, R86, R87 ;  /* 0x00000057560c723e */ /* 0x010fe200000010ff */
[----:B------:R-:W-:Y:S01]  /*67b0*/  HMMA.16816.F32.BF16 R116, R4, R10, R116 ;  /* 0x0000000a0474723c */ /* 0x000fe20000041874 */
[----:B------:R-:W3:Y:S01]  /*67c0*/  LDSM.16.MT88.4 R8, [R234+0x1000] ;  /* 0x00100000ea08783b */ /* 0x000ee20000004200 */
[----:B-1----:R-:W-:-:S02]  /*67d0*/  F2FP.BF16.PACK_AB R13, R55, R83 ;  /* 0x00000053370d723e */ /* 0x002fc400000010ff */
[----:B------:R-:W-:Y:S02]  /*67e0*/  F2FP.BF16.PACK_AB R14, R56, R57 ;  /* 0x00000039380e723e */ /* 0x000fe400000010ff */
[----:B------:R-:W-:Y:S02]  /*67f0*/  MUFU.EX2 R71, R71 ;  /* 0x0000004700477308 */ /* 0x000fe40000000800 */
[----:B------:R-:W-:Y:S06]  /*6800*/  HMMA.16816.F32.BF16 R140, R4, R34, R140 ;  /* 0x00000022048c723c */ /* 0x000fec000004188c */
[----:B------:R-:W-:Y:S01]  /*6810*/  MUFU.EX2 R69, R200 ;  /* 0x000000c800457308 */ /* 0x000fe20000000800 */
[--C-:B------:R-:W-:Y:S01]  /*6820*/  FFMA.FTZ R35, R205, c[0x0][0x2d0], -R96.reuse ;  /* 0x0000b400cd237a23 */ /* 0x100fe20000010860 */
[----:B------:R-:W-:Y:S01]  /*6830*/  F2FP.BF16.PACK_AB R4, R94, R95 ;  /* 0x0000005f5e04723e */ /* 0x000fe200000010ff */
[----:B------:R-:W-:Y:S01]  /*6840*/  FFMA.FTZ R34, R204, c[0x0][0x2d0], -R96 ;  /* 0x0000b400cc227a23 */ /* 0x000fe20000010860 */
[----:B------:R-:W-:-:S02]  /*6850*/  F2FP.BF16.PACK_AB R5, R90, R91 ;  /* 0x0000005b5a05723e */ /* 0x000fc400000010ff */
[----:B------:R-:W-:Y:S02]  /*6860*/  F2FP.BF16.PACK_AB R6, R60, R61 ;  /* 0x0000003d3c06723e */ /* 0x000fe400000010ff */
[----:B------:R-:W-:Y:S01]  /*6870*/  MUFU.EX2 R35, R35 ;  /* 0x0000002300237308 */ /* 0x000fe20000000800 */
[----:B------:R-:W-:-:S07]  /*6880*/  F2FP.BF16.PACK_AB R7, R58, R59 ;  /* 0x0000003b3a07723e */ /* 0x000fce00000010ff */
[----:B------:R-:W1:Y:S08]  /*6890*/  MUFU.EX2 R34, R34 ;  /* 0x0000002200227308 */ /* 0x000e700000000800 */
[----:B------:R-:W-:Y:S01]  /*68a0*/  MUFU.EX2 R84, R198 ;  /* 0x000000c600547308 */ /* 0x000fe20000000800 */
[----:B---3--:R-:W-:Y:S01]  /*68b0*/  HMMA.16816.F32.BF16 R144, R4, R8, R144 ;  /* 0x000000080490723c */ /* 0x008fe20000041890 */
[----:B-1----:R-:W-:-:S06]  /*68c0*/  F2FP.BF16.PACK_AB R15, R34, R35 ;  /* 0x00000023220f723e */ /* 0x002fcc00000010ff */
[----:B------:R-:W-:Y:S01]  /*68d0*/  MUFU.EX2 R67, R197 ;  /* 0x000000c500437308 */ /* 0x000fe20000000800 */
[----:B------:R-:W-:Y:S07]  /*68e0*/  HMMA.16816.F32.BF16 R140, R4, R10, R140 ;  /* 0x0000000a048c723c */ /* 0x000fee000004188c */
[----:B------:R-:W1:Y:S01]  /*68f0*/  MUFU.EX2 R66, R196 ;  /* 0x000000c400427308 */ /* 0x000e620000000800 */
[C---:B------:R-:W-:Y:S07]  /*6900*/  HMMA.16816.F32.BF16 R148, R12.reuse, R8, R148 ;  /* 0x000000080c94723c */ /* 0x040fee0000041894 */
[----:B------:R-:W-:Y:S01]  /*6910*/  MUFU.EX2 R82, R195 ;  /* 0x000000c300527308 */ /* 0x000fe20000000800 */
[----:B------:R-:W-:Y:S01]  /*6920*/  HMMA.16816.F32.BF16 R152, R12, R10, R152 ;  /* 0x0000000a0c98723c */ /* 0x000fe20000041898 */
[----:B------:R-:W3:Y:S06]  /*6930*/  LDSM.16.MT88.4 R8, [R233+0x1000] ;  /* 0x00100000e908783b */ /* 0x000eec0000004200 */
[----:B------:R-:W-:Y:S08]  /*6940*/  MUFU.EX2 R112, R21 ;  /* 0x0000001500707308 */ /* 0x000ff00000000800 */
[----:B------:R-:W-:Y:S08]  /*6950*/  MUFU.EX2 R188, R188 ;  /* 0x000000bc00bc7308 */ /* 0x000ff00000000800 */
[----:B------:R-:W-:Y:S08]  /*6960*/  MUFU.EX2 R187, R187 ;  /* 0x000000bb00bb7308 */ /* 0x000ff00000000800 */
[----:B------:R-:W-:Y:S08]  /*6970*/  MUFU.EX2 R186, R186 ;  /* 0x000000ba00ba7308 */ /* 0x000ff00000000800 */
[----:B------:R-:W-:Y:S01]  /*6980*/  MUFU.EX2 R185, R185 ;  /* 0x000000b900b97308 */ /* 0x000fe20000000800 */
[-C--:B---3--:R-:W-:Y:S07]  /*6990*/  HMMA.16816.F32.BF16 R136, R4, R8.reuse, R136 ;  /* 0x000000080488723c */ /* 0x088fee0000041888 */
[----:B------:R-:W-:Y:S01]  /*69a0*/  MUFU.EX2 R184, R184 ;  /* 0x000000b800b87308 */ /* 0x000fe20000000800 */
[C---:B------:R-:W-:Y:S07]  /*69b0*/  HMMA.16816.F32.BF16 R156, R12.reuse, R8, R156 ;  /* 0x000000080c9c723c */ /* 0x040fee000004189c */
[----:B------:R-:W-:Y:S01]  /*69c0*/  MUFU.EX2 R183, R183 ;  /* 0x000000b700b77308 */ /* 0x000fe20000000800 */
[-C--:B------:R-:W-:Y:S07]  /*69d0*/  HMMA.16816.F32.BF16 R160, R12, R10.reuse, R160 ;  /* 0x0000000a0ca0723c */ /* 0x080fee00000418a0 */
[----:B------:R-:W-:Y:S01]  /*69e0*/  MUFU.EX2 R102, R102 ;  /* 0x0000006600667308 */ /* 0x000fe20000000800 */
[C---:B------:R-:W-:Y:S01]  /*69f0*/  HMMA.16816.F32.BF16 R132, R4.reuse, R10, R132 ;  /* 0x0000000a0484723c */ /* 0x040fe20000041884 */
        /* <DEDUP_REMOVED lines=25> */
[----:B-1----:R-:W-:Y:S01]  /*6b90*/  F2FP.BF16.PACK_AB R14, R66, R67 ;  /* 0x00000043420e723e */ /* 0x002fe200000010ff */
[----:B------:R-:W-:Y:S01]  /*6ba0*/  HMMA.16816.F32.BF16 R116, R4, R10, R116 ;  /* 0x0000000a0474723c */ /* 0x000fe20000041874 */
[----:B------:R-:W1:Y:S05]  /*6bb0*/  LDSM.16.MT88.4 R8, [R234+0x1800] ;  /* 0x00180000ea08783b */ /* 0x000e6a0000004200 */
[----:B------:R-:W-:Y:S01]  /*6bc0*/  MUFU.EX2 R42, R42 ;  /* 0x0000002a002a7308 */ /* 0x000fe20000000800 */
[----:B------:R-:W-:-:S02]  /*6bd0*/  FFMA.FTZ R6, R194, c[0x0][0x2d0], -R96 ;  /* 0x0000b400c2067a23 */ /* 0x000fc40000010860 */
[----:B------:R-:W-:-:S05]  /*6be0*/  FFMA.FTZ R5, R193, c[0x0][0x2d0], -R96 ;  /* 0x0000b400c1057a23 */ /* 0x000fca0000010860 */
[----:B------:R-:W-:Y:S01]  /*6bf0*/  MUFU.EX2 R40, R40 ;  /* 0x0000002800287308 */ /* 0x000fe20000000800 */
[--C-:B------:R-:W-:Y:S02]  /*6c00*/  FFMA.FTZ R4, R89, c[0x0][0x2d0], -R96.reuse ;  /* 0x0000b40059047a23 */ /* 0x100fe40000010860 */
[--C-:B------:R-:W-:Y:S02]  /*6c10*/  FFMA.FTZ R194, R88, c[0x0][0x2d0], -R96.reuse ;  /* 0x0000b40058c27a23 */ /* 0x100fe40000010860 */
[--C-:B------:R-:W-:Y:S02]  /*6c20*/  FFMA.FTZ R193, R85, c[0x0][0x2d0], -R96.reuse ;  /* 0x0000b40055c17a23 */ /* 0x100fe40000010860 */
[----:B------:R-:W-:Y:S01]  /*6c30*/  FFMA.FTZ R96, R70, c[0x0][0x2d0], -R96 ;  /* 0x0000b40046607a23 */ /* 0x000fe20000010860 */
[----:B------:R-:W-:Y:S08]  /*6c40*/  MUFU.EX2 R89, R203 ;  /* 0x000000cb00597308 */ /* 0x000ff00000000800 */
[----:B------:R-:W-:Y:S08]  /*6c50*/  MUFU.EX2 R88, R202 ;  /* 0x000000ca00587308 */ /* 0x000ff00000000800 */
[----:B------:R-:W3:Y:S08]  /*6c60*/  MUFU.EX2 R70, R201 ;  /* 0x000000c900467308 */ /* 0x000ef00000000800 */
[----:B------:R-:W4:Y:S08]  /*6c70*/  MUFU.EX2 R85, R199 ;  /* 0x000000c700557308 */ /* 0x000f300000000800 */
[----:B------:R5:W1:Y:S01]  /*6c80*/  MUFU.EX2 R65, R6 ;  /* 0x0000000600417308 */ /* 0x000a620000000800 */
[----:B---3--:R-:W-:-:S07]  /*6c90*/  F2FP.BF16.PACK_AB R7, R69, R70 ;  /* 0x000000464507723e */ /* 0x008fce00000010ff */
[----:B------:R3:W-:Y:S01]  /*6ca0*/  MUFU.EX2 R64, R5 ;  /* 0x0000000500407308 */ /* 0x0007e20000000800 */
[----:B----4-:R-:W-:-:S07]  /*6cb0*/  F2FP.BF16.PACK_AB R12, R84, R85 ;  /* 0x00000055540c723e */ /* 0x010fce00000010ff */
[----:B------:R4:W2:Y:S01]  /*6cc0*/  MUFU.EX2 R63, R4 ;  /* 0x00000004003f7308 */ /* 0x0008a20000000800 */
[----:B-----5:R-:W-:Y:S02]  /*6cd0*/  F2FP.BF16.PACK_AB R6, R71, R72 ;  /* 0x000000484706723e */ /* 0x020fe400000010ff */
[----:B-1----:R-:W-:Y:S02]  /*6ce0*/  F2FP.BF16.PACK_AB R13, R65, R82 ;  /* 0x00000052410d723e */ /* 0x002fe400000010ff */
[----:B---3--:R-:W-:-:S03]  /*6cf0*/  F2FP.BF16.PACK_AB R5, R88, R89 ;  /* 0x000000595805723e */ /* 0x008fc600000010ff */
[----:B------:R-:W-:Y:S01]  /*6d00*/  MUFU.EX2 R39, R39 ;  /* 0x0000002700277308 */ /* 0x000fe20000000800 */
[----:B----4-:R-:W-:-:S07]  /*6d10*/  F2FP.BF16.PACK_AB R4, R92, R93 ;  /* 0x0000005d5c04723e */ /* 0x010fce00000010ff */
[----:B------:R-:W-:Y:S01]  /*6d20*/  MUFU.EX2 R38, R38 ;  /* 0x0000002600267308 */ /* 0x000fe20000000800 */
[----:B--2---:R-:W-:Y:S01]  /*6d30*/  F2FP.BF16.PACK_AB R15, R63, R64 ;  /* 0x000000403f0f723e */ /* 0x004fe200000010ff */
[-C--:B------:R-:W-:Y:S06]  /*6d40*/  HMMA.16816.F32.BF16 R144, R4, R8.reuse, R144 ;  /* 0x000000080490723c */ /* 0x080fec0000041890 */
[----:B------:R-:W-:Y:S02]  /*6d50*/  MUFU.EX2 R37, R37 ;  /* 0x0000002500257308 */ /* 0x000fe40000000800 */
[C---:B------:R-:W-:Y:S06]  /*6d60*/  HMMA.16816.F32.BF16 R148, R12.reuse, R8, R148 ;  /* 0x000000080c94723c */ /* 0x040fec0000041894 */
[----:B------:R-:W-:Y:S02]  /*6d70*/  MUFU.EX2 R36, R36 ;  /* 0x0000002400247308 */ /* 0x000fe40000000800 */
[-C--:B------:R-:W-:Y:S06]  /*6d80*/  HMMA.16816.F32.BF16 R152, R12, R10.reuse, R152 ;  /* 0x0000000a0c98723c */ /* 0x080fec0000041898 */
[----:B------:R-:W-:Y:S02]  /*6d90*/  MUFU.EX2 R33, R33 ;  /* 0x0000002100217308 */ /* 0x000fe40000000800 */
[C---:B------:R-:W-:Y:S01]  /*6da0*/  HMMA.16816.F32.BF16 R140, R4.reuse, R10, R140 ;  /* 0x0000000a048c723c */ /* 0x040fe2000004188c */
[----:B------:R-:W1:Y:S05]  /*6db0*/  LDSM.16.MT88.4 R8, [R233+0x1800] ;  /* 0x00180000e908783b */ /* 0x000e6a0000004200 */
[----:B------:R-:W-:Y:S08]  /*6dc0*/  MUFU.EX2 R32, R32 ;  /* 0x0000002000207308 */ /* 0x000ff00000000800 */
[----:B------:R-:W-:Y:S08]  /*6dd0*/  MUFU.EX2 R31, R31 ;  /* 0x0000001f001f7308 */ /* 0x000ff00000000800 */
[----:B------:R-:W-:Y:S08]  /*6de0*/  MUFU.EX2 R30, R30 ;  /* 0x0000001e001e7308 */ /* 0x000ff00000000800 */
[----:B------:R-:W-:Y:S08]  /*6df0*/  MUFU.EX2 R29, R29 ;  /* 0x0000001d001d7308 */ /* 0x000ff00000000800 */
[----:B------:R-:W-:Y:S01]  /*6e00*/  MUFU.EX2 R28, R28 ;  /* 0x0000001c001c7308 */ /* 0x000fe20000000800 */
[-C--:B-1----:R-:W-:Y:S07]  /*6e10*/  HMMA.16816.F32.BF16 R136, R4, R8.reuse, R136 ;  /* 0x000000080488723c */ /* 0x082fee0000041888 */
[----:B------:R-:W-:Y:S01]  /*6e20*/  MUFU.EX2 R103, R103 ;  /* 0x0000006700677308 */ /* 0x000fe20000000800 */
[C---:B------:R-:W-:Y:S07]  /*6e30*/  HMMA.16816.F32.BF16 R156, R12.reuse, R8, R156 ;  /* 0x000000080c9c723c */ /* 0x040fee000004189c */
[----:B------:R-:W-:Y:S01]  /*6e40*/  MUFU.EX2 R98, R98 ;  /* 0x0000006200627308 */ /* 0x000fe20000000800 */
[-C--:B------:R-:W-:Y:S07]  /*6e50*/  HMMA.16816.F32.BF16 R160, R12, R10.reuse, R160 ;  /* 0x0000000a0ca0723c */ /* 0x080fee00000418a0 */
[----:B------:R-:W-:Y:S01]  /*6e60*/  MUFU.EX2 R97, R97 ;  /* 0x0000006100617308 */ /* 0x000fe20000000800 */
[C---:B------:R-:W-:Y:S01]  /*6e70*/  HMMA.16816.F32.BF16 R132, R4.reuse, R10, R132 ;  /* 0x0000000a0484723c */ /* 0x040fe20000041884 */
[----:B------:R-:W1:Y:S06]  /*6e80*/  LDSM.16.MT88.4 R8, [R232+0x1800] ;  /* 0x00180000e808783b */ /* 0x000e6c0000004200 */
[----:B------:R-:W-:Y:S01]  /*6e90*/  MUFU.EX2 R96, R96 ;  /* 0x0000006000607308 */ /* 0x000fe20000000800 */
[-C--:B-1----:R-:W-:Y:S08]  /*6ea0*/  HMMA.16816.F32.BF16 R128, R4, R8.reuse, R128 ;  /* 0x000000080480723c */ /* 0x082ff00000041880 */
[C---:B------:R-:W-:Y:S08]  /*6eb0*/  HMMA.16816.F32.BF16 R164, R12.reuse, R8, R164 ;  /* 0x000000080ca4723c */ /* 0x040ff000000418a4 */
[-C--:B------:R-:W-:Y:S08]  /*6ec0*/  HMMA.16816.F32.BF16 R168, R12, R10.reuse, R168 ;  /* 0x0000000a0ca8723c */ /* 0x080ff000000418a8 */
[C---:B------:R-:W-:Y:S01]  /*6ed0*/  HMMA.16816.F32.BF16 R124, R4.reuse, R10, R124 ;  /* 0x0000000a047c723c */ /* 0x040fe2000004187c */
[----:B------:R-:W1:Y:S07]  /*6ee0*/  LDSM.16.MT88.4 R8, [R231+0x1800] ;  /* 0x00180000e708783b */ /* 0x000e6e0000004200 */
[C---:B-1----:R-:W-:Y:S08]  /*6ef0*/  HMMA.16816.F32.BF16 R120, R4.reuse, R8, R120 ;  /* 0x000000080478723c */ /* 0x042ff00000041878 */
[----:B------:R-:W-:Y:S07]  /*6f00*/  HMMA.16816.F32.BF16 R116, R4, R10, R116 ;  /* 0x0000000a0474723c */ /* 0x000fee0000041874 */
[----:B------:R-:W-:Y:S01]  /*6f10*/  FADD.FTZ R4, R110, R109 ;  /* 0x0000006d6e047221 */ /* 0x000fe20000010000 */
[C---:B------:R-:W-:Y:S01]  /*6f20*/  HMMA.16816.F32.BF16 R172, R12.reuse, R8, R172 ;  /* 0x000000080cac723c */ /* 0x040fe200000418ac */
[----:B------:R-:W-:Y:S01]  /*6f30*/  FADD.FTZ R110, R113, R17 ;  /* 0x00000011716e7221 */ /* 0x000fe20000010000 */
[----:B------:R-:W-:Y:S01]  /*6f40*/  F2FP.BF16.PACK_AB R5, R112, R184 ;  /* 0x000000b87005723e */ /* 0x000fe200000010ff */
[----:B------:R-:W-:Y:S01]  /*6f50*/  FADD.FTZ R113, R108, R4 ;  /* 0x000000046c717221 */ /* 0x000fe20000010000 */
[----:B------:R-:W-:Y:S01]  /*6f60*/  F2FP.BF16.PACK_AB R4, R187, R188 ;  /* 0x000000bcbb04723e */ /* 0x000fe200000010ff */
[----:B------:R-:W-:Y:S01]  /*6f70*/  FADD.FTZ R109, R111, R18 ;  /* 0x000000126f6d7221 */ /* 0x000fe20000010000 */
[----:B------:R1:W2:Y:S01]  /*6f80*/  MUFU.EX2 R108, R20 ;  /* 0x00000014006c7308 */ /* 0x0002a20000000800 */
[----:B------:R-:W3:Y:S01]  /*6f90*/  LDSM.16.MT88.4 R16, [R233+0x2000] ;  /* 0x00200000e910783b */ /* 0x000ee20000004200 */
[----:B------:R-:W-:Y:S01]  /*6fa0*/  HMMA.16816.F32.BF16 R176, R12, R10, R176 ;  /* 0x0000000a0cb0723c */ /* 0x000fe200000418b0 */
[----:B------:R-:W-:Y:S01]  /*6fb0*/  FADD.FTZ R111, R107, R115 ;  /* 0x000000736b6f7221 */ /* 0x000fe20000010000 */
[----:B------:R-:W-:Y:S01]  /*6fc0*/  F2FP.BF16.PACK_AB R6, R185, R186 ;  /* 0x000000bab906723e */ /* 0x000fe200000010ff */
[----:B------:R-:W-:Y:S01]  /*6fd0*/  LDSM.16.MT88.4 R12, [R232+0x2000] ;  /* 0x00200000e80c783b */ /* 0x000fe20000004200 */
[----:B------:R-:W-:-:S02]  /*6fe0*/  FADD.FTZ R110, R106, R110 ;  /* 0x0000006e6a6e7221 */ /* 0x000fc40000010000 */
[----:B------:R-:W-:Y:S01]  /*6ff0*/  FADD.FTZ R109, R105, R109 ;  /* 0x0000006d696d7221 */ /* 0x000fe20000010000 */
[----:B------:R-:W-:Y:S01]  /*7000*/  LDSM.16.MT88.4 R8, [R231+0x2000] ;  /* 0x00200000e708783b */ /* 0x000fe20000004200 */
[----:B------:R-:W-:Y:S01]  /*7010*/  FADD.FTZ R113, R104, R113 ;  /* 0x0000007168717221 */ /* 0x000fe20000010000 */
[----:B------:R-:W4:Y:S01]  /*7020*/  MUFU.EX2 R107, R99 ;  /* 0x00000063006b7308 */ /* 0x000f220000000800 */
[----:B------:R-:W-:Y:S02]  /*7030*/  FADD.FTZ R75, R75, R110 ;  /* 0x0000006e4b4b7221 */ /* 0x000fe40000010000 */
[----:B------:R-:W-:Y:S01]  /*7040*/  FADD.FTZ R109, R74, R109 ;  /* 0x0000006d4a6d7221 */ /* 0x000fe20000010000 */
[----:B-1----:R-:W1:Y:S01]  /*7050*/  LDSM.16.MT88.4 R20, [R234+0x2000] ;  /* 0x00200000ea14783b */ /* 0x002e620000004200 */
[----:B--2---:R-:W-:Y:S01]  /*7060*/  F2FP.BF16.PACK_AB R7, R183, R108 ;  /* 0x0000006cb707723e */ /* 0x004fe200000010ff */
[----:B------:R-:W-:Y:S02]  /*7070*/  FADD.FTZ R110, R73, R113 ;  /* 0x00000071496e7221 */ /* 0x000fe40000010000 */
[----:B------:R-:W-:Y:S01]  /*7080*/  MUFU.EX2 R106, R194 ;  /* 0x000000c2006a7308 */ /* 0x000fe20000000800 */
[----:B------:R-:W-:-:S02]  /*7090*/  FADD.FTZ R76, R76, R111 ;  /* 0x0000006f4c4c7221 */ /* 0x000fc40000010000 */
[----:B------:R-:W-:Y:S02]  /*70a0*/  FADD.FTZ R110, R47, R110 ;  /* 0x0000006e2f6e7221 */ /* 0x000fe40000010000 */
[----:B------:R-:W-:Y:S02]  /*70b0*/  FADD.FTZ R76, R53, R76 ;  /* 0x0000004c354c7221 */ /* 0x000fe40000010000 */
[----:B------:R-:W-:Y:S01]  /*70c0*/  FADD.FTZ R75, R51, R75 ;  /* 0x0000004b334b7221 */ /* 0x000fe20000010000 */
[----:B------:R-:W2:Y:S01]  /*70d0*/  MUFU.EX2 R105, R193 ;  /* 0x000000c100697308 */ /* 0x000ea20000000800 */
[----:B------:R-:W-:Y:S02]  /*70e0*/  FADD.FTZ R52, R52, R76 ;  /* 0x0000004c34347221 */ /* 0x000fe40000010000 */
[----:B------:R-:W-:Y:S02]  /*70f0*/  FADD.FTZ R54, R54, R110 ;  /* 0x0000006e36367221 */ /* 0x000fe40000010000 */
[----:B------:R-:W-:-:S02]  /*7100*/  FADD.FTZ R109, R49, R109 ;  /* 0x0000006d316d7221 */ /* 0x000fc40000010000 */
[----:B------:R-:W-:Y:S01]  /*7110*/  FADD.FTZ R52, R95, R52 ;  /* 0x000000345f347221 */ /* 0x000fe20000010000 */
[----:B------:R-:W-:Y:S01]  /*7120*/  MUFU.EX2 R104, R27 ;  /* 0x0000001b00687308 */ /* 0x000fe20000000800 */
[----:B------:R-:W-:Y:S02]  /*7130*/  FADD.FTZ R50, R50, R75 ;  /* 0x0000004b32327221 */ /* 0x000fe40000010000 */
[----:B------:R-:W-:Y:S02]  /*7140*/  FADD.FTZ R54, R41, R54 ;  /* 0x0000003629367221 */ /* 0x000fe40000010000 */
[----:B------:R-:W-:Y:S01]  /*7150*/  FADD.FTZ R48, R48, R109 ;  /* 0x0000006d30307221 */ /* 0x000fe20000010000 */
[----:B---3--:R-:W-:Y:S01]  /*7160*/  HMMA.16816.F32.BF16 R136, R4, R16, R136 ;  /* 0x000000100488723c */ /* 0x008fe20000041888 */
[----:B------:R-:W-:Y:S01]  /*7170*/  FADD.FTZ R94, R94, R52 ;  /* 0x000000345e5e7221 */ /* 0x000fe20000010000 */
[----:B------:R-:W3:Y:S01]  /*7180*/  MUFU.EX2 R99, R26 ;  /* 0x0000001a00637308 */ /* 0x000ee20000000800 */
[----:B------:R-:W-:-:S02]  /*7190*/  FADD.FTZ R50, R91, R50 ;  /* 0x000000325b327221 */ /* 0x000fc40000010000 */
[----:B------:R-:W-:Y:S02]  /*71a0*/  FADD.FTZ R83, R83, R54 ;  /* 0x0000003653537221 */ /* 0x000fe40000010000 */
[----:B------:R-:W-:Y:S01]  /*71b0*/  FADD.FTZ R48, R87, R48 ;  /* 0x0000003057307221 */ /* 0x000fe20000010000 */
[C---:B------:R-:W-:Y:S01]  /*71c0*/  HMMA.16816.F32.BF16 R132, R4.reuse, R18, R132 ;  /* 0x000000120484723c */ /* 0x040fe20000041884 */
[----:B------:R-:W-:Y:S01]  /*71d0*/  FADD.FTZ R94, R61, R94 ;  /* 0x0000005e3d5e7221 */ /* 0x000fe20000010000 */
[----:B------:R-:W5:Y:S01]  /*71e0*/  MUFU.EX2 R73, R25 ;  /* 0x0000001900497308 */ /* 0x000f620000000800 */
[----:B------:R-:W-:Y:S02]  /*71f0*/  FADD.FTZ R90, R90, R50 ;  /* 0x000000325a5a7221 */ /* 0x000fe40000010000 */
[----:B------:R-:W-:Y:S02]  /*7200*/  FADD.FTZ R83, R55, R83 ;  /* 0x0000005337537221 */ /* 0x000fe40000010000 */
[----:B------:R-:W-:Y:S01]  /*7210*/  FADD.FTZ R86, R86, R48 ;  /* 0x0000003056567221 */ /* 0x000fe20000010000 */
[----:B-1----:R-:W-:Y:S01]  /*7220*/  HMMA.16816.F32.BF16 R144, R4, R20, R144 ;  /* 0x000000140490723c */ /* 0x002fe20000041890 */
[----:B------:R-:W-:Y:S01]  /*7230*/  FADD.FTZ R60, R60, R94 ;  /* 0x0000005e3c3c7221 */ /* 0x000fe20000010000 */
[----:B------:R1:W1:Y:S01]  /*7240*/  MUFU.EX2 R74, R24 ;  /* 0x00000018004a7308 */ /* 0x0002620000000800 */
        /* <DEDUP_REMOVED lines=9> */
[----:B------:R-:W-:Y:S01]  /*72e0*/  FADD.FTZ R92, R92, R60 ;  /* 0x0000003c5c5c7221 */ /* 0x000fe20000010000 */
[----:B-1----:R-:W-:Y:S01]  /*72f0*/  LDSM.16.MT88.4 R24, [R231+0x2800] ;  /* 0x00280000e718783b */ /* 0x002fe20000004200 */
[----:B------:R-:W-:-:S02]  /*7300*/  FADD.FTZ R58, R89, R58 ;  /* 0x0000003a593a7221 */ /* 0x000fc40000010000 */
[----:B------:R-:W-:Y:S02]  /*7310*/  FADD.FTZ R82, R82, R35 ;  /* 0x0000002352527221 */ /* 0x000fe40000010000 */
[----:B------:R-:W-:Y:S01]  /*7320*/  FADD.FTZ R56, R85, R56 ;  /* 0x0000003855387221 */ /* 0x000fe20000010000 */
[C---:B------:R-:W-:Y:S08]  /*7330*/  HMMA.16816.F32.BF16 R124, R4.reuse, R14, R124 ;  /* 0x0000000e047c723c */ /* 0x040ff0000004187c */
[C---:B------:R-:W-:Y:S08]  /*7340*/  HMMA.16816.F32.BF16 R120, R4.reuse, R8, R120 ;  /* 0x000000080478723c */ /* 0x040ff00000041878 */
[----:B------:R-:W-:Y:S01]  /*7350*/  HMMA.16816.F32.BF16 R116, R4, R10, R116 ;  /* 0x0000000a0474723c */ /* 0x000fe20000041874 */
[----:B------:R-:W-:-:S02]  /*7360*/  FADD.FTZ R92, R72, R92 ;  /* 0x0000005c485c7221 */ /* 0x000fc40000010000 */
[----:B------:R-:W-:Y:S02]  /*7370*/  FADD.FTZ R88, R88, R58 ;  /* 0x0000003a58587221 */ /* 0x000fe40000010000 */
[----:B------:R-:W-:Y:S02]  /*7380*/  FADD.FTZ R82, R65, R82 ;  /* 0x0000005241527221 */ /* 0x000fe40000010000 */
[----:B------:R-:W-:Y:S01]  /*7390*/  F2FP.BF16.PACK_AB R4, R101, R102 ;  /* 0x000000666504723e */ /* 0x000fe200000010ff */
[----:B------:R-:W-:Y:S01]  /*73a0*/  FADD.FTZ R84, R84, R56 ;  /* 0x0000003854547221 */ /* 0x000fe20000010000 */
[----:B----4-:R-:W-:Y:S02]  /*73b0*/  F2FP.BF16.PACK_AB R6, R107, R100 ;  /* 0x000000646b06723e */ /* 0x010fe400000010ff */
[----:B--2---:R-:W-:Y:S02]  /*73c0*/  F2FP.BF16.PACK_AB R5, R105, R106 ;  /* 0x0000006a6905723e */ /* 0x004fe400000010ff */
[----:B---3--:R-:W-:-:S07]  /*73d0*/  F2FP.BF16.PACK_AB R7, R99, R104 ;  /* 0x000000686307723e */ /* 0x008fce00000010ff */
[C---:B------:R-:W-:Y:S08]  /*73e0*/  HMMA.16816.F32.BF16 R156, R4.reuse, R16, R156 ;  /* 0x00000010049c723c */ /* 0x040ff0000004189c */
[C---:B------:R-:W-:Y:S01]  /*73f0*/  HMMA.16816.F32.BF16 R160, R4.reuse, R18, R160 ;  /* 0x0000001204a0723c */ /* 0x040fe200000418a0 */
[----:B------:R-:W1:Y:S07]  /*7400*/  LDSM.16.MT88.4 R16, [R234+0x2800] ;  /* 0x00280000ea10783b */ /* 0x000e6e0000004200 */
[C---:B------:R-:W-:Y:S08]  /*7410*/  HMMA.16816.F32.BF16 R164, R4.reuse, R12, R164 ;  /* 0x0000000c04a4723c */ /* 0x040ff000000418a4 */
[C---:B------:R-:W-:Y:S01]  /*7420*/  HMMA.16816.F32.BF16 R168, R4.reuse, R14, R168 ;  /* 0x0000000e04a8723c */ /* 0x040fe200000418a8 */
[----:B------:R-:W2:Y:S07]  /*7430*/  LDSM.16.MT88.4 R12, [R233+0x2800] ;  /* 0x00280000e90c783b */ /* 0x000eae0000004200 */
[C---:B------:R-:W-:Y:S08]  /*7440*/  HMMA.16816.F32.BF16 R172, R4.reuse, R8, R172 ;  /* 0x0000000804ac723c */ /* 0x040ff000000418ac */
[C---:B------:R-:W-:Y:S01]  /*7450*/  HMMA.16816.F32.BF16 R176, R4.reuse, R10, R176 ;  /* 0x0000000a04b0723c */ /* 0x040fe200000418b0 */
[----:B------:R-:W3:Y:S07]  /*7460*/  LDSM.16.MT88.4 R8, [R232+0x2800] ;  /* 0x00280000e808783b */ /* 0x000eee0000004200 */
[C---:B------:R-:W-:Y:S08]  /*7470*/  HMMA.16816.F32.BF16 R148, R4.reuse, R20, R148 ;  /* 0x000000140494723c */ /* 0x040ff00000041894 */
[----:B------:R-:W-:Y:S01]  /*7480*/  HMMA.16816.F32.BF16 R152, R4, R22, R152 ;  /* 0x000000160498723c */ /* 0x000fe20000041898 */
[----:B------:R-:W4:Y:S06]  /*7490*/  LDSM.16.MT88.4 R20, [R234+0x3000] ;  /* 0x00300000ea14783b */ /* 0x000f2c0000004200 */
[----:B------:R-:W-:-:S02]  /*74a0*/  F2FP.BF16.PACK_AB R4, R80, R81 ;  /* 0x000000515004723e */ /* 0x000fc400000010ff */
[----:B-----5:R-:W-:Y:S02]  /*74b0*/  F2FP.BF16.PACK_AB R5, R73, R77 ;  /* 0x0000004d4905723e */ /* 0x020fe400000010ff */
[----:B------:R-:W-:Y:S02]  /*74c0*/  F2FP.BF16.PACK_AB R6, R78, R79 ;  /* 0x0000004f4e06723e */ /* 0x000fe400000010ff */
[----:B------:R-:W-:-:S07]  /*74d0*/  F2FP.BF16.PACK_AB R7, R62, R74 ;  /* 0x0000004a3e07723e */ /* 0x000fce00000010ff */
[C---:B-1----:R-:W-:Y:S08]  /*74e0*/  HMMA.16816.F32.BF16 R144, R4.reuse, R16, R144 ;  /* 0x000000100490723c */ /* 0x042ff00000041890 */
[C---:B------:R-:W-:Y:S08]  /*74f0*/  HMMA.16816.F32.BF16 R140, R4.reuse, R18, R140 ;  /* 0x00000012048c723c */ /* 0x040ff0000004188c */
[C---:B--2---:R-:W-:Y:S08]  /*7500*/  HMMA.16816.F32.BF16 R136, R4.reuse, R12, R136 ;  /* 0x0000000c0488723c */ /* 0x044ff00000041888 */
[C---:B------:R-:W-:Y:S08]  /*7510*/  HMMA.16816.F32.BF16 R132, R4.reuse, R14, R132 ;  /* 0x0000000e0484723c */ /* 0x040ff00000041884 */
[C---:B---3--:R-:W-:Y:S08]  /*7520*/  HMMA.16816.F32.BF16 R128, R4.reuse, R8, R128 ;  /* 0x000000080480723c */ /* 0x048ff00000041880 */
        /* <DEDUP_REMOVED lines=17> */
[----:B------:R-:W-:Y:S07]  /*7640*/  HMMA.16816.F32.BF16 R176, R4, R26, R176 ;  /* 0x0000001a04b0723c */ /* 0x000fee00000418b0 */
[----:B------:R-:W-:-:S02]  /*7650*/  F2FP.BF16.PACK_AB R4, R40, R42 ;  /* 0x0000002a2804723e */ /* 0x000fc400000010ff */
[----:B------:R-:W-:Y:S02]  /*7660*/  F2FP.BF16.PACK_AB R5, R36, R37 ;  /* 0x000000252405723e */ /* 0x000fe400000010ff */
[----:B------:R-:W-:Y:S02]  /*7670*/  F2FP.BF16.PACK_AB R6, R38, R39 ;  /* 0x000000272606723e */ /* 0x000fe400000010ff */
[----:B------:R-:W-:-:S07]  /*7680*/  F2FP.BF16.PACK_AB R7, R32, R33 ;  /* 0x000000212007723e */ /* 0x000fce00000010ff */
[C---:B----4-:R-:W-:Y:S08]  /*7690*/  HMMA.16816.F32.BF16 R144, R4.reuse, R20, R144 ;  /* 0x000000140490723c */ /* 0x050ff00000041890 */
[C---:B------:R-:W-:Y:S08]  /*76a0*/  HMMA.16816.F32.BF16 R140, R4.reuse, R22, R140 ;  /* 0x00000016048c723c */ /* 0x040ff0000004188c */
[C---:B-1----:R-:W-:Y:S08]  /*76b0*/  HMMA.16816.F32.BF16 R136, R4.reuse, R16, R136 ;  /* 0x000000100488723c */ /* 0x042ff00000041888 */
[C---:B------:R-:W-:Y:S08]  /*76c0*/  HMMA.16816.F32.BF16 R132, R4.reuse, R18, R132 ;  /* 0x000000120484723c */ /* 0x040ff00000041884 */
[C---:B--2---:R-:W-:Y:S08]  /*76d0*/  HMMA.16816.F32.BF16 R128, R4.reuse, R12, R128 ;  /* 0x0000000c0480723c */ /* 0x044ff00000041880 */
[C---:B------:R-:W-:Y:S08]  /*76e0*/  HMMA.16816.F32.BF16 R124, R4.reuse, R14, R124 ;  /* 0x0000000e047c723c */ /* 0x040ff0000004187c */
[C---:B---3--:R-:W-:Y:S08]  /*76f0*/  HMMA.16816.F32.BF16 R120, R4.reuse, R8, R120 ;  /* 0x000000080478723c */ /* 0x048ff00000041878 */
[----:B------:R-:W-:Y:S07]  /*7700*/  HMMA.16816.F32.BF16 R116, R4, R10, R116 ;  /* 0x0000000a0474723c */ /* 0x000fee0000041874 */
[----:B------:R-:W-:-:S02]  /*7710*/  F2FP.BF16.PACK_AB R4, R30, R31 ;  /* 0x0000001f1e04723e */ /* 0x000fc400000010ff */
[----:B------:R-:W-:Y:S02]  /*7720*/  F2FP.BF16.PACK_AB R6, R28, R29 ;  /* 0x0000001d1c06723e */ /* 0x000fe400000010ff */
[----:B------:R-:W-:Y:S02]  /*7730*/  F2FP.BF16.PACK_AB R5, R98, R103 ;  /* 0x000000676205723e */ /* 0x000fe400000010ff */
[----:B------:R-:W-:-:S07]  /*7740*/  F2FP.BF16.PACK_AB R7, R96, R97 ;  /* 0x000000616007723e */ /* 0x000fce00000010ff */
[C---:B------:R-:W-:Y:S01]  /*7750*/  HMMA.16816.F32.BF16 R160, R4.reuse, R18, R160 ;  /* 0x0000001204a0723c */ /* 0x040fe200000418a0 */
[----:B------:R-:W2:Y:S01]  /*7760*/  LDL R19, [R1+0x10] ;  /* 0x0000100001137983 */ /* 0x000ea20000100800 */
        /* <DEDUP_REMOVED lines=9> */
[----:B------:R-:W-:Y:S01]  /*7800*/  MOV R16, R208 ;  /* 0x000000d000107202 */ /* 0x000fe20000000f00 */
        /* <DEDUP_REMOVED lines=15> */
[----:B------:R-:W-:Y:S01]  /*7900*/  @P2 IMAD.HI.U32 R17, R208, c[0x0][0x2c8], RZ ;  /* 0x0000b200d0112a27 */ /* 0x000fe200078e00ff */
[----:B------:R-:W-:Y:S03]  /*7910*/  HMMA.16816.F32.BF16 R152, R4, R22, R152 ;  /* 0x000000160498723c */ /* 0x000fe60000041898 */
[----:B------:R-:W-:Y:S02]  /*7920*/  FADD.FTZ R92, R81, R92 ;  /* 0x0000005c515c7221 */ /* 0x000fe40000010000 */
[----:B------:R-:W-:-:S02]  /*7930*/  FADD.FTZ R88, R183, R88 ;  /* 0x00000058b7587221 */ /* 0x000fc40000010000 */
[----:B------:R-:W-:Y:S02]  /*7940*/  FADD.FTZ R82, R99, R82 ;  /* 0x0000005263527221 */ /* 0x000fe40000010000 */
[----:B------:R-:W-:Y:S01]  /*7950*/  FADD.FTZ R84, R107, R84 ;  /* 0x000000546b547221 */ /* 0x000fe20000010000 */
[----:B------:R-:W-:Y:S01]  /*7960*/  @P2 SHF.R.U32.HI R16, RZ, c[0x0][0x2cc], R17 ;  /* 0x0000b300ff102a19 */ /* 0x000fe20000011611 */
[----:B------:R-:W-:Y:S02]  /*7970*/  FADD.FTZ R92, R80, R92 ;  /* 0x0000005c505c7221 */ /* 0x000fe40000010000 */
[----:B------:R-:W-:Y:S02]  /*7980*/  FADD.FTZ R88, R77, R88 ;  /* 0x000000584d587221 */ /* 0x000fe40000010000 */
[----:B------:R-:W-:Y:S02]  /*7990*/  FADD.FTZ R82, R192, R82 ;  /* 0x00000052c0527221 */ /* 0x000fe40000010000 */
[----:B------:R-:W-:Y:S01]  /*79a0*/  FADD.FTZ R84, R46, R84 ;  /* 0x000000542e547221 */ /* 0x000fe20000010000 */
[----:B------:R-:W-:Y:S01]  /*79b0*/  IADD3 R13, R16, -c[0x0][0x168], R181 ;  /* 0x80005a00100d7a10 */ /* 0x000fe20007ffe0b5 */
[----:B------:R-:W-:Y:S01]  /*79c0*/  FADD.FTZ R92, R79, R92 ;  /* 0x0000005c4f5c7221 */ /* 0x000fe20000010000 */
[----:B------:R-:W-:Y:S01]  /*79d0*/  MOV R12, RZ ;  /* 0x000000ff000c7202 */ /* 0x000fe20000000f00 */
[----:B------:R-:W-:-:S02]  /*79e0*/  FADD.FTZ R88, R73, R88 ;  /* 0x0000005849587221 */ /* 0x000fc40000010000 */
[----:B------:R-:W-:Y:S02]  /*79f0*/  FADD.FTZ R82, R191, R82 ;  /* 0x00000052bf527221 */ /* 0x000fe40000010000 */
[----:B------:R-:W-:Y:S02]  /*7a00*/  FADD.FTZ R84, R45, R84 ;  /* 0x000000542d547221 */ /* 0x000fe40000010000 */
[----:B------:R-:W-:Y:S02]  /*7a10*/  FADD.FTZ R92, R78, R92 ;  /* 0x0000005c4e5c7221 */ /* 0x000fe40000010000 */
[----:B------:R-:W-:Y:S02]  /*7a20*/  FADD.FTZ R88, R74, R88 ;  /* 0x000000584a587221 */ /* 0x000fe40000010000 */
[----:B------:R-:W-:-:S04]  /*7a30*/  IMAD.HI R12, R13, -0x6db6db6d, R12 ;  /* 0x924924930d0c7827 */ /* 0x000fc800078e020c */
[----:B------:R-:W-:Y:S02]  /*7a40*/  FADD.FTZ R82, R190, R82 ;  /* 0x00000052be527221 */ /* 0x000fe40000010000 */
[----:B------:R-:W-:Y:S02]  /*7a50*/  FADD.FTZ R84, R44, R84 ;  /* 0x000000542c547221 */ /* 0x000fe40000010000 */
[----:B------:R-:W-:Y:S02]  /*7a60*/  FADD.FTZ R92, R42, R92 ;  /* 0x0000005c2a5c7221 */ /* 0x000fe40000010000 */
[----:B------:R-:W-:Y:S01]  /*7a70*/  FADD.FTZ R88, R62, R88 ;  /* 0x000000583e587221 */ /* 0x000fe20000010000 */
[----:B------:R-:W-:Y:S01]  /*7a80*/  SHF.R.U32.HI R8, RZ, 0x1f, R12 ;  /* 0x0000001fff087819 */ /* 0x000fe2000001160c */
[----:B------:R-:W-:Y:S02]  /*7a90*/  FADD.FTZ R82, R189, R82 ;  /* 0x00000052bd527221 */ /* 0x000fe40000010000 */
[----:B------:R-:W-:-:S02]  /*7aa0*/  FADD.FTZ R84, R43, R84 ;  /* 0x000000542b547221 */ /* 0x000fc40000010000 */
[----:B------:R-:W-:Y:S02]  /*7ab0*/  FADD.FTZ R92, R40, R92 ;  /* 0x0000005c285c7221 */ /* 0x000fe40000010000 */
[----:B------:R-:W-:Y:S01]  /*7ac0*/  FADD.FTZ R88, R37, R88 ;  /* 0x0000005825587221 */ /* 0x000fe20000010000 */
[----:B------:R-:W-:Y:S01]  /*7ad0*/  LEA.HI.SX32 R12, R12, R8, 0x1a ;  /* 0x000000080c0c7211 */ /* 0x000fe200078fd2ff */
[----:B------:R-:W-:Y:S02]  /*7ae0*/  FADD.FTZ R82, R103, R82 ;  /* 0x0000005267527221 */ /* 0x000fe40000010000 */
[----:B------:R-:W-:Y:S02]  /*7af0*/  FADD.FTZ R84, R31, R84 ;  /* 0x000000541f547221 */ /* 0x000fe40000010000 */
[----:B------:R-:W-:Y:S01]  /*7b00*/  FADD.FTZ R92, R39, R92 ;  /* 0x0000005c275c7221 */ /* 0x000fe20000010000 */
[----:B------:R-:W-:Y:S01]  /*7b10*/  IADD3 R18, R180, -0x2, RZ ;  /* 0xfffffffeb4127810 */ /* 0x000fe20007ffe0ff */
[----:B------:R-:W-:Y:S01]  /*7b20*/  FADD.FTZ R88, R36, R88 ;  /* 0x0000005824587221 */ /* 0x000fe20000010000 */
[----:B------:R-:W-:Y:S01]  /*7b30*/  HMMA.16816.F32.BF16 R168, R4, R14, R168 ;  /* 0x0000000e04a8723c */ /* 0x000fe200000418a8 */
[----:B------:R-:W-:-:S02]  /*7b40*/  FADD.FTZ R82, R98, R82 ;  /* 0x0000005262527221 */ /* 0x000fc40000010000 */
[----:B------:R-:W-:Y:S02]  /*7b50*/  FADD.FTZ R84, R30, R84 ;  /* 0x000000541e547221 */ /* 0x000fe40000010000 */
[----:B------:R-:W-:-:S03]  /*7b60*/  FADD.FTZ R88, R33, R88 ;  /* 0x0000005821587221 */ /* 0x000fc60000010000 */
[----:B------:R-:W-:Y:S01]  /*7b70*/  HMMA.16816.F32.BF16 R176, R4, R10, R176 ;  /* 0x0000000a04b0723c */ /* 0x000fe200000418b0 */
[----:B------:R-:W-:Y:S01]  /*7b80*/  FADD.FTZ R82, R97, R82 ;  /* 0x0000005261527221 */ /* 0x000fe20000010000 */
[----:B------:R-:W-:Y:S01]  /*7b90*/  STL [R1+0x50], R18 ;  /* 0x0000501201007387 */ /* 0x000fe20000100800 */
[----:B------:R-:W-:-:S04]  /*7ba0*/  FADD.FTZ R84, R29, R84 ;  /* 0x000000541d547221 */ /* 0x000fc80000010000 */
[----:B------:R-:W-:Y:S02]  /*7bb0*/  FADD.FTZ R4, R38, R92 ;  /* 0x0000005c26047221 */ /* 0x000fe40000010000 */
[----:B------:R-:W-:Y:S02]  /*7bc0*/  FADD.FTZ R6, R32, R88 ;  /* 0x0000005820067221 */ /* 0x000fe40000010000 */
[----:B------:R-:W-:Y:S01]  /*7bd0*/  FADD.FTZ R5, R28, R84 ;  /* 0x000000541c057221 */ /* 0x000fe20000010000 */
[----:B--2---:R-:W-:-:S05]  /*7be0*/  IMNMX R19, R19, R12, !PT ;  /* 0x0000000c13137217 */ /* 0x004fca0007800200 */
[----:B------:R-:W-:Y:S04]  /*7bf0*/  STL [R1+0x58], R19 ;  /* 0x0000581301007387 */ /* 0x000fe80000100800 */
[----:B------:R1:W-:Y:S04]  /*7c00*/  STL [R1+0x48], R4 ;  /* 0x0000480401007387 */ /* 0x0003e80000100800 */
[----:B------:R2:W-:Y:S01]  /*7c10*/  STL [R1+0x60], R6 ;  /* 0x0000600601007387 */ /* 0x0005e20000100800 */
[----:B------:R-:W-:Y:S01]  /*7c20*/  ISETP.GE.AND P0, PT, R18, R19, PT ;  /* 0x000000131200720c */ /* 0x000fe20003f06270 */
[----:B-1----:R-:W-:-:S05]  /*7c30*/  FADD.FTZ R4, R96, R82 ;  /* 0x0000005260047221 */ /* 0x002fca0000010000 */
[----:B------:R2:W-:Y:S04]  /*7c40*/  STL [R1+0x4c], R4 ;  /* 0x00004c0401007387 */ /* 0x0005e80000100800 */
[----:B------:R2:W-:Y:S03]  /*7c50*/  STL [R1+0x54], R5 ;  /* 0x0000540501007387 */ /* 0x0005e60000100800 */
[----:B------:R-:W-:Y:S05]  /*7c60*/  @!P0 BRA `(.L_x_1339) ;  /* 0x0000618000008947 */ /* 0x000fea0003800000 */
[----:B------:R-:W-:Y:S01]  /*7c70*/  MOV R180, R0 ;  /* 0x0000000000b47202 */ /* 0x000fe20000000f00 */
[----:B------:R-:W-:Y:S01]  /*7c80*/  IMAD.MOV.U32 R0, RZ, RZ, R18 ;  /* 0x000000ffff007224 */ /* 0x000fe200078e0012 */
[----:B------:R-:W-:Y:S01]  /*7c90*/  MOV R183, R2 ;  /* 0x0000000200b77202 */ /* 0x000fe20000000f00 */
[----:B------:R-:W-:Y:S01]  /*7ca0*/  IMAD.MOV.U32 R181, RZ, RZ, R68 ;  /* 0x000000ffffb57224 */ /* 0x000fe200078e0044 */
[----:B------:R-:W-:-:S02]  /*7cb0*/  MOV R182, R3 ;  /* 0x0000000300b67202 */ /* 0x000fc40000000f00 */
[----:B------:R1:W-:Y:S04]  /*7cc0*/  STL [R1+0x50], R0 ;  /* 0x0000500001007387 */ /* 0x0003e80000100800 */
.L_x_1350:
[----:B------:R-:W3:Y:S01]  /*7cd0*/  LDL R2, [R1+0x50] ;  /* 0x0000500001027983 */ /* 0x000ee20000100800 */
[----:B------:R-:W-:Y:S04]  /*7ce0*/  DEPBAR.LE SB0, 0x0 ;  /* 0x000080000000791a */ /* 0x000fe80000000000 */
[----:B-1----:R-:W3:Y:S01]  /*7cf0*/  LDL R0, [R1+0x10] ;  /* 0x0000100001007983 */ /* 0x002ee20000100800 */
[----:B------:R-:W-:Y:S01]  /*7d00*/  WARPSYNC 0xffffffff ;  /* 0xffffffff00007948 */ /* 0x000fe20003800000 */
[----:B------:R-:W-:Y:S02]  /*7d10*/  BSSY B0, `(.L_x_1340) ;  /* 0x0000051000007945 */ /* 0x000fe40003800000 */
[----:B------:R-:W-:Y:S06]  /*7d20*/  BAR.SYNC.DEFER_BLOCKING 0x0 ;  /* 0x0000000000007b1d */ /* 0x000fec0000010000 */
[----:B------:R1:W4:Y:S04]  /*7d30*/  LDSM.16.M88.4 R112, [R241] ;  /* 0x00000000f170783b */ /* 0x0003280000000200 */
[----:B------:R1:W2:Y:S04]  /*7d40*/  LDSM.16.M88.4 R108, [R241+0x2000] ;  /* 0x00200000f16c783b */ /* 0x0002a80000000200 */
[----:B------:R1:W1:Y:S04]  /*7d50*/  LDSM.16.M88.4 R16, [R240] ;  /* 0x00000000f010783b */ /* 0x0002680000000200 */
[----:B------:R1:W1:Y:S04]  /*7d60*/  LDSM.16.M88.4 R32, [R240+0x800] ;  /* 0x00080000f020783b */ /* 0x0002680000000200 */
[----:B------:R1:W1:Y:S04]  /*7d70*/  LDSM.16.M88.4 R48, [R240+0x1000] ;  /* 0x00100000f030783b */ /* 0x0002680000000200 */
        /* <DEDUP_REMOVED lines=10> */
[----:B------:R1:W1:Y:S04]  /*7e20*/  LDSM.16.M88.4 R212, [R227] ;  /* 0x00000000e3d4783b */ /* 0x0002680000000200 */
[----:B------:R1:W1:Y:S04]  /*7e30*/  LDSM.16.M88.4 R216, [R226] ;  /* 0x00000000e2d8783b */ /* 0x0002680000000200 */
[----:B------:R1:W1:Y:S01]  /*7e40*/  LDSM.16.M88.4 R220, [R225] ;  /* 0x00000000e1dc783b */ /* 0x0002620000000200 */
[----:B---3--:R-:W-:-:S13]  /*7e50*/  ISETP.GT.AND P0, PT, R0, R2, PT ;  /* 0x000000020000720c */ /* 0x008fda0003f04270 */
[----:B------:R-:W-:-:S05]  /*7e60*/  @P0 BRA `(.L_x_1341) ;  /* 0x000003b000000947 */ /* 0x000fca0003800000 */
[----:B-12-4-:R-:W2:Y:S04]  /*7e70*/  LDL R6, [R1+0x20] ;  /* 0x0000200001067983 */ /* 0x016ea80000100800 */
[----:B------:R-:W3:Y:S04]  /*7e80*/  LDL R5, [R1+0x1c] ;  /* 0x00001c0001057983 */ /* 0x000ee80000100800 */
[----:B------:R-:W4:Y:S04]  /*7e90*/  LDL.64 R8, [R1+0x30] ;  /* 0x0000300001087983 */ /* 0x000f280000100a00 */
[----:B------:R-:W5:Y:S01]  /*7ea0*/  LDL R4, [R1+0x4] ;  /* 0x0000040001047983 */ /* 0x000f620000100800 */
[----:B--2---:R-:W-:Y:S01]  /*7eb0*/  IMAD.WIDE.U32 R2, R6, c[0x0][0x208], RZ ;  /* 0x0000820006027a25 */ /* 0x004fe200078e00ff */
[----:B------:R-:W-:Y:S02]  /*7ec0*/  SHF.R.S32.HI R0, RZ, 0x1f, R6 ;  /* 0x0000001fff007819 */ /* 0x000fe40000011406 */
[----:B---3--:R-:W-:Y:S03]  /*7ed0*/  SHF.R.S32.HI R7, RZ, 0x1f, R5 ;  /* 0x0000001fff077819 */ /* 0x008fe60000011405 */
[----:B------:R-:W-:Y:S02]  /*7ee0*/  IMAD R0, R0, c[0x0][0x208], RZ ;  /* 0x0000820000007a24 */ /* 0x000fe400078e02ff */
[----:B------:R-:W-:Y:S02]  /*7ef0*/  IMAD R7, R7, c[0x0][0x218], RZ ;  /* 0x0000860007077a24 */ /* 0x000fe400078e02ff */
[----:B------:R-:W-:Y:S02]  /*7f00*/  IMAD R0, R6, c[0x0][0x20c], R0 ;  /* 0x0000830006007a24 */ /* 0x000fe400078e0200 */
[----:B------:R-:W-:Y:S02]  /*7f10*/  IMAD R7, R5, c[0x0][0x21c], R7 ;  /* 0x0000870005077a24 */ /* 0x000fe400078e0207 */
[----:B------:R-:W-:Y:S01]  /*7f20*/  IMAD.IADD R3, R3, 0x1, R0 ;  /* 0x0000000103037824 */ /* 0x000fe200078e0200 */
[----:B------:R-:W-:Y:S03]  /*7f30*/  SHF.L.U32 R0, R251, 0x1, RZ ;  /* 0x00000001fb007819 */ /* 0x000fe600000006ff */
[----:B------:R-:W-:Y:S05]  /*7f40*/  IMAD.WIDE.U32 R2, R5, c[0x0][0x218], R2 ;  /* 0x0000860005027a25 */ /* 0x000fea00078e0002 */
[----:B----4-:R-:W-:Y:S04]  /*7f50*/  IADD3 R2, P4, R8, R2, RZ ;  /* 0x0000000208027210 */ /* 0x010fe80007f9e0ff */
[----:B------:R-:W-:Y:S02]  /*7f60*/  LEA R10, P0, R2, c[0x0][0x1f8], 0x1 ;  /* 0x00007e00020a7a11 */ /* 0x000fe400078008ff */
[----:B-----5:R-:W-:Y:S02]  /*7f70*/  IADD3.X R7, R4, R3, R7, P4, !PT ;  /* 0x0000000304077210 */ /* 0x020fe400027fe407 */
[----:B------:R-:W-:Y:S02]  /*7f80*/  SHF.L.U64.HI R3, R251, 0x1, R242 ;  /* 0x00000001fb037819 */ /* 0x000fe400000102f2 */
[----:B------:R-:W-:Y:S01]  /*7f90*/  LEA.HI.X R7, R2, c[0x0][0x1fc], R7, 0x1, P0 ;  /* 0x00007f0002077a11 */ /* 0x000fe200000f0c07 */
[----:B------:R-:W-:-:S05]  /*7fa0*/  BRA.DIV ~URZ, `(.L_x_1342) ;  /* 0x0000f1527f007947 */ /* 0x000fca000b800000 */
[----:B------:R1:W2:Y:S02]  /*7fb0*/  SHFL.IDX PT, R11, R7, RZ, 0x181f ;  /* 0x00181fff070b7589 */ /* 0x0002a400000e0000 */
.L_x_1393:
[----:B------:R-:W-:-:S05]  /*7fc0*/  BRA.DIV ~URZ, `(.L_x_1343) ;  /* 0x0000f1a27f007947 */ /* 0x000fca000b800000 */
[----:B------:R-:W3:Y:S04]  /*7fd0*/  SHFL.IDX PT, R20, R10, RZ, 0x181f ;  /* 0x00181fff0a147589 */ /* 0x000ee800000e0000 */
[----:B------:R-:W4:Y:S04]  /*7fe0*/  SHFL.IDX PT, R14, R10, 0x1, 0x181f ;  /* 0x00381f000a0e7f89 */ /* 0x000f2800000e0000 */
[----:B------:R-:W-:Y:S04]  /*7ff0*/  SHFL.IDX PT, R15, R7, 0x1, 0x181f ;  /* 0x00381f00070f7f89 */ /* 0x000fe800000e0000 */
[----:B------:R-:W-:Y:S04]  /*8000*/  SHFL.IDX PT, R12, R10, 0x2, 0x181f ;  /* 0x00581f000a0c7f89 */ /* 0x000fe800000e0000 */
[----:B------:R-:W5:Y:S04]  /*8010*/  SHFL.IDX PT, R8, R10, 0x3, 0x181f ;  /* 0x00781f000a087f89 */ /* 0x000f6800000e0000 */
[----:B------:R-:W-:Y:S04]  /*8020*/  SHFL.IDX PT, R13, R7, 0x2, 0x181f ;  /* 0x00581f00070d7f89 */ /* 0x000fe800000e0000 */
[----:B------:R-:W-:Y:S04]  /*8030*/  SHFL.IDX PT, R5, R10, 0x4, 0x181f ;  /* 0x00981f000a057f89 */ /* 0x000fe800000e0000 */
[----:B------:R-:W1:Y:S04]  /*8040*/  SHFL.IDX PT, R9, R7, 0x3, 0x181f ;  /* 0x00781f0007097f89 */ /* 0x000e6800000e0000 */
[----:B------:R-:W2:Y:S04]  /*8050*/  SHFL.IDX PT, R2, R10, 0x5, 0x181f ;  /* 0x00b81f000a027f89 */ /* 0x000ea800000e0000 */
[----:B------:R-:W2:Y:S04]  /*8060*/  SHFL.IDX PT, R6, R7, 0x4, 0x181f ;  /* 0x00981f0007067f89 */ /* 0x000ea800000e0000 */
[----:B------:R-:W2:Y:S04]  /*8070*/  SHFL.IDX PT, R4, R7, 0x5, 0x181f ;  /* 0x00b81f0007047f89 */ /* 0x000ea800000e0000 */
[----:B-1----:R-:W1:Y:S01]  /*8080*/  SHFL.IDX PT, R7, R7, 0x6, 0x181f ;  /* 0x00d81f0007077f89 */ /* 0x002e6200000e0000 */
[-C--:B---3--:R-:W-:Y:S02]  /*8090*/  IADD3 R20, P0, R20, R0.reuse, RZ ;  /* 0x0000000014147210 */ /* 0x088fe40007f1e0ff */
[-C--:B----4-:R-:W-:Y:S02]  /*80a0*/  IADD3 R14, P4, R14, R0.reuse, RZ ;  /* 0x000000000e0e7210 */ /* 0x090fe40007f9e0ff */
[-C--:B-----5:R-:W-:Y:S01]  /*80b0*/  IADD3 R8, P5, R8, R0.reuse, RZ ;  /* 0x0000000008087210 */ /* 0x0a0fe20007fbe0ff */
[--C-:B--2---:R-:W-:Y:S01]  /*80c0*/  IMAD.X R21, R11, 0x1, R3.reuse, P0 ;  /* 0x000000010b157824 */ /* 0x104fe200000e0603 */
[-C--:B------:R-:W-:Y:S01]  /*80d0*/  IADD3 R12, P0, R12, R0.reuse, RZ ;  /* 0x000000000c0c7210 */ /* 0x080fe20007f1e0ff */
[--C-:B------:R-:W-:Y:S02]  /*80e0*/  IMAD.X R15, R15, 0x1, R3.reuse, P4 ;  /* 0x000000010f0f7824 */ /* 0x100fe400020e0603 */
[--C-:B------:R-:W-:Y:S01]  /*80f0*/  IMAD.X R9, R9, 0x1, R3.reuse, P5 ;  /* 0x0000000109097824 */ /* 0x100fe200028e0603 */
[----:B------:R2:W-:Y:S01]  /*8100*/  LDGSTS.E.BYPASS.LTC128B.128 [R244+0x100], [R20.64], !P3 ;  /* 0x0010000014f47fae */ /* 0x0005e2000d901d48 */
[--C-:B------:R-:W-:Y:S03]  /*8110*/  IMAD.X R13, R13, 0x1, R3.reuse, P0 ;  /* 0x000000010d0d7824 */ /* 0x100fe600000e0603 */
[----:B------:R3:W-:Y:S04]  /*8120*/  LDGSTS.E.BYPASS.LTC128B.128 [R244+0x900], [R14.64], !P3 ;  /* 0x009000000ef47fae */ /* 0x0007e8000d901d48 */
[----:B------:R4:W-:Y:S04]  /*8130*/  LDGSTS.E.BYPASS.LTC128B.128 [R244+0x1100], [R12.64], !P3 ;  /* 0x011000000cf47fae */ /* 0x0009e8000d901d48 */
[----:B------:R4:W-:Y:S01]  /*8140*/  LDGSTS.E.BYPASS.LTC128B.128 [R244+0x1900], [R8.64], !P3 ;  /* 0x0190000008f47fae */ /* 0x0009e2000d901d48 */
[-C--:B--2---:R-:W-:Y:S02]  /*8150*/  IADD3 R20, P4, R5, R0.reuse, RZ ;  /* 0x0000000005147210 */ /* 0x084fe40007f9e0ff */
[----:B---3--:R-:W-:Y:S03]  /*8160*/  IADD3 R14, P0, R2, R0, RZ ;  /* 0x00000000020e7210 */ /* 0x008fe60007f1e0ff */
[--C-:B------:R-:W-:Y:S02]  /*8170*/  IMAD.X R21, R6, 0x1, R3.reuse, P4 ;  /* 0x0000000106157824 */ /* 0x100fe400020e0603 */
[----:B------:R-:W-:Y:S03]  /*8180*/  IMAD.X R15, R4, 0x1, R3, P0 ;  /* 0x00000001040f7824 */ /* 0x000fe600000e0603 */
[----:B------:R4:W-:Y:S04]  /*8190*/  LDGSTS.E.BYPASS.LTC128B.128 [R244+0x2100], [R20.64], !P3 ;  /* 0x0210000014f47fae */ /* 0x0009e8000d901d48 */
[----:B------:R4:W2:Y:S04]  /*81a0*/  SHFL.IDX PT, R4, R10, 0x6, 0x181f ;  /* 0x00d81f000a047f89 */ /* 0x0008a800000e0000 */
[----:B------:R4:W-:Y:S02]  /*81b0*/  LDGSTS.E.BYPASS.LTC128B.128 [R244+0x2900], [R14.64], !P3 ;  /* 0x029000000ef47fae */ /* 0x0009e4000d901d48 */
.L_x_1394:
[----:B-12---:R-:W-:Y:S04]  /*81c0*/  IADD3 R4, P0, R4, R0, RZ ;  /* 0x0000000004047210 */ /* 0x006fe80007f1e0ff */
[----:B------:R-:W-:Y:S05]  /*81d0*/  IADD3.X R5, R7, R3, RZ, P0, !PT ;  /* 0x0000000307057210 */ /* 0x000fea00007fe4ff */
[----:B------:R-:W-:Y:S01]  /*81e0*/  @!PT LDS RZ, [RZ] ;  /* 0x00000000fffff984 */ /* 0x000fe20000000800 */
[----:B------:R-:W-:Y:S01]  /*81f0*/  @!PT LDS RZ, [RZ] ;  /* 0x00000000fffff984 */ /* 0x000fe20000000800 */
[----:B------:R-:W-:Y:S01]  /*8200*/  @!PT LDS RZ, [RZ] ;  /* 0x00000000fffff984 */ /* 0x000fe20000000800 */
[----:B------:R1:W-:Y:S04]  /*8210*/  LDGSTS.E.BYPASS.LTC128B.128 [R244+0x3100], [R4.64], !P3 ;  /* 0x0310000004f47fae */ /* 0x0003e8000d901d48 */
.L_x_1341:
[----:B-12-4-:R-:W-:Y:S05]  /*8220*/  BSYNC B0 ;  /* 0x0000000000007941 */ /* 0x016fea0003800000 */
.L_x_1340:
        /* <DEDUP_REMOVED lines=57> */
[----:B------:R-:W-:Y:S07]  /*85c0*/  LDSM.16.M88.4 R212, [R235] ;  /* 0x00000000ebd4783b */ /* 0x000fee0000000200 */
[-C--:B------:R-:W-:Y:S08]  /*85d0*/  HMMA.16816.F32.BF16 R84, R188, R216.reuse, R84 ;  /* 0x000000d8bc54723c */ /* 0x080ff00000041854 */
[C---:B------:R-:W-:Y:S08]  /*85e0*/  HMMA.16816.F32.BF16 R88, R196.reuse, R216, R88 ;  /* 0x000000d8c458723c */ /* 0x040ff00000041858 */
[-C--:B------:R-:W-:Y:S08]  /*85f0*/  HMMA.16816.F32.BF16 R92, R196, R218.reuse, R92 ;  /* 0x000000dac45c723c */ /* 0x080ff0000004185c */
[C---:B------:R-:W-:Y:S01]  /*8600*/  HMMA.16816.F32.BF16 R96, R188.reuse, R218, R96 ;  /* 0x000000dabc60723c */ /* 0x040fe20000041860 */
[----:B------:R-:W-:Y:S07]  /*8610*/  LDSM.16.M88.4 R216, [R224] ;  /* 0x00000000e0d8783b */ /* 0x000fee0000000200 */
[-C--:B------:R-:W-:Y:S08]  /*8620*/  HMMA.16816.F32.BF16 R100, R188, R220.reuse, R100 ;  /* 0x000000dcbc64723c */ /* 0x080ff00000041864 */
[C---:B------:R-:W-:Y:S01]  /*8630*/  HMMA.16816.F32.BF16 R104, R196.reuse, R220, R104 ;  /* 0x000000dcc468723c */ /* 0x040fe20000041868 */
[----:B------:R-:W2:Y:S07]  /*8640*/  LDL R221, [R1+0x10] ;  /* 0x0000100001dd7983 */ /* 0x000eae0000100800 */
[-C--:B------:R-:W-:Y:S01]  /*8650*/  HMMA.16816.F32.BF16 R108, R196, R222.reuse, R108 ;  /* 0x000000dec46c723c */ /* 0x080fe2000004186c */
[----:B------:R-:W-:Y:S07]  /*8660*/  LDSM.16.M88.4 R196, [R236+0x2800] ;  /* 0x00280000ecc4783b */ /* 0x000fee0000000200 */
[----:B------:R-:W-:Y:S01]  /*8670*/  HMMA.16816.F32.BF16 R112, R188, R222, R112 ;  /* 0x000000debc70723c */ /* 0x000fe20000041870 */
[----:B------:R-:W5:Y:S07]  /*8680*/  LDSM.16.M88.4 R188, [R236+0x1800] ;  /* 0x00180000ecbc783b */ /* 0x000f6e0000000200 */
        /* <DEDUP_REMOVED lines=27> */
[-C--:B---3--:R-:W-:Y:S08]  /*8840*/  HMMA.16816.F32.BF16 R100, R184, R204.reuse, R100 ;  /* 0x000000ccb864723c */ /* 0x088ff00000041864 */
[C---:B------:R-:W-:Y:S08]  /*8850*/  HMMA.16816.F32.BF16 R104, R200.reuse, R204, R104 ;  /* 0x000000ccc868723c */ /* 0x040ff00000041868 */
[-C--:B------:R-:W-:Y:S08]  /*8860*/  HMMA.16816.F32.BF16 R108, R200, R206.reuse, R108 ;  /* 0x000000cec86c723c */ /* 0x080ff0000004186c */
[----:B------:R-:W-:Y:S08]  /*8870*/  HMMA.16816.F32.BF16 R112, R184, R206, R112 ;  /* 0x000000ceb870723c */ /* 0x000ff00000041870 */
[-C--:B------:R-:W-:Y:S08]  /*8880*/  HMMA.16816.F32.BF16 R4, R212, R216.reuse, R4 ;  /* 0x000000d8d404723c */ /* 0x080ff00000041804 */
[C---:B----4-:R-:W-:Y:S08]  /*8890*/  HMMA.16816.F32.BF16 R8, R188.reuse, R216, R8 ;  /* 0x000000d8bc08723c */ /* 0x050ff00000041808 */
        /* <DEDUP_REMOVED lines=8> */
[----:B------:R3:W4:Y:S01]  /*8920*/  MUFU.TANH R185, R7 ;  /* 0x0000000700b97308 */ /* 0x0007220000002400 */
        /* <DEDUP_REMOVED lines=8> */
[----:B------:R-:W-:Y:S01]  /*89b0*/  FMUL.FTZ R16, R16, c[0x0][0x320] ;  /* 0x0000c80010107a20 */ /* 0x000fe20000410000 */
[----:B--2---:R-:W-:Y:S01]  /*89c0*/  ISETP.GT.AND P0, PT, R2, R221, PT ;  /* 0x000000dd0200720c */ /* 0x004fe20003f04270 */
[----:B------:R-:W-:Y:S02]  /*89d0*/  FMUL.FTZ R17, R17, c[0x0][0x320] ;  /* 0x0000c80011117a20 */ /* 0x000fe40000410000 */
[----:B------:R-:W-:Y:S01]  /*89e0*/  FMUL.FTZ R18, R18, c[0x0][0x320] ;  /* 0x0000c80012127a20 */ /* 0x000fe20000410000 */
[----:B------:R-:W2:Y:S01]  /*89f0*/  MUFU.TANH R187, R9 ;  /* 0x0000000900bb7308 */ /* 0x000ea20000002400 */
[----:B------:R-:W-:Y:S01]  /*8a00*/  FMUL.FTZ R19, R19, c[0x0][0x320] ;  /* 0x0000c80013137a20 */ /* 0x000fe20000410000 */
[----:B---3--:R-:W3:Y:S08]  /*8a10*/  LDSM.16.M88.4 R4, [R224+0x800] ;  /* 0x00080000e004783b */ /* 0x008ef00000000200 */
[----:B------:R-:W1:Y:S10]  /*8a20*/  MUFU.TANH R192, R10 ;  /* 0x0000000a00c07308 */ /* 0x000e740000002400 */
[----:B------:R5:W1:Y:S10]  /*8a30*/  MUFU.TANH R193, R11 ;  /* 0x0000000b00c17308 */ /* 0x000a740000002400 */
[----:B------:R-:W1:Y:S10]  /*8a40*/  MUFU.TANH R0, R0 ;  /* 0x0000000000007308 */ /* 0x000e740000002400 */
[----:B------:R-:W1:Y:S01]  /*8a50*/  MUFU.TANH R3, R3 ;  /* 0x0000000300037308 */ /* 0x000e620000002400 */
[----:B-----5:R-:W5:Y:S01]  /*8a60*/  LDSM.16.M88.4 R8, [R224+0x1000] ;  /* 0x00100000e008783b */ /* 0x020f620000000200 */
[-C--:B---3--:R-:W-:Y:S08]  /*8a70*/  HMMA.16816.F32.BF16 R20, R212, R4.reuse, R20 ;  /* 0x00000004d414723c */ /* 0x088ff00000041814 */
[----:B------:R-:W3:Y:S01]  /*8a80*/  MUFU.TANH R12, R12 ;  /* 0x0000000c000c7308 */ /* 0x000ee20000002400 */
        /* <DEDUP_REMOVED lines=43> */
[----:B------:R-:W1:Y:S03]  /*8d40*/  LDSM.16.M88.4 R4, [R224+0x2800] ;  /* 0x00280000e004783b */ /* 0x000e660000000200 */
[----:B------:R-:W-:Y:S02]  /*8d50*/  FMUL.FTZ R41, R41, c[0x0][0x320] ;  /* 0x0000c80029297a20 */ /* 0x000fe40000410000 */
[----:B------:R-:W-:Y:S02]  /*8d60*/  FMUL.FTZ R42, R42, c[0x0][0x320] ;  /* 0x0000c8002a2a7a20 */ /* 0x000fe40000410000 */
[----:B------:R-:W-:Y:S01]  /*8d70*/  FMUL.FTZ R43, R43, c[0x0][0x320] ;  /* 0x0000c8002b2b7a20 */ /* 0x000fe20000410000 */
[----:B------:R-:W1:Y:S01]  /*8d80*/  MUFU.TANH R22, R22 ;  /* 0x0000001600167308 */ /* 0x000e620000002400 */
[-C--:B-----5:R-:W-:Y:S03]  /*8d90*/  HMMA.16816.F32.BF16 R68, R212, R8.reuse, R68 ;  /* 0x00000008d444723c */ /* 0x0a0fe60000041844 */
[----:B------:R-:W-:Y:S02]  /*8da0*/  FMUL.FTZ R44, R44, c[0x0][0x320] ;  /* 0x0000c8002c2c7a20 */ /* 0x000fe40000410000 */
[----:B------:R-:W-:Y:S02]  /*8db0*/  FMUL.FTZ R45, R45, c[0x0][0x320] ;  /* 0x0000c8002d2d7a20 */ /* 0x000fe40000410000 */
[----:B------:R-:W-:Y:S01]  /*8dc0*/  FMUL.FTZ R46, R46, c[0x0][0x320] ;  /* 0x0000c8002e2e7a20 */ /* 0x000fe20000410000 */
[C---:B------:R-:W-:Y:S01]  /*8dd0*/  HMMA.16816.F32.BF16 R72, R188.reuse, R8, R72 ;  /* 0x00000008bc48723c */ /* 0x040fe20000041848 */
[----:B------:R-:W2:Y:S03]  /*8de0*/  MUFU.TANH R23, R23 ;  /* 0x0000001700177308 */ /* 0x000ea60000002400 */
[----:B------:R-:W-:Y:S02]  /*8df0*/  FMUL.FTZ R47, R47, c[0x0][0x320] ;  /* 0x0000c8002f2f7a20 */ /* 0x000fe40000410000 */
[----:B------:R-:W-:Y:S02]  /*8e00*/  FMUL.FTZ R48, R48, c[0x0][0x320] ;  /* 0x0000c80030307a20 */ /* 0x000fe40000410000 */
[-C--:B------:R-:W-:Y:S03]  /*8e10*/  HMMA.16816.F32.BF16 R76, R188, R10.reuse, R76 ;  /* 0x0000000abc4c723c */ /* 0x080fe6000004184c */
[----:B------:R-:W2:Y:S01]  /*8e20*/  MUFU.TANH R24, R24 ;  /* 0x0000001800187308 */ /* 0x000ea20000002400 */
[----:B------:R-:W-:Y:S02]  /*8e30*/  FMUL.FTZ R49, R49, c[0x0][0x320] ;  /* 0x0000c80031317a20 */ /* 0x000fe40000410000 */
[----:B------:R-:W-:Y:S02]  /*8e40*/  FMUL.FTZ R50, R50, c[0x0][0x320] ;  /* 0x0000c80032327a20 */ /* 0x000fe40000410000 */
[C---:B------:R-:W-:Y:S01]  /*8e50*/  HMMA.16816.F32.BF16 R80, R212.reuse, R10, R80 ;  /* 0x0000000ad450723c */ /* 0x040fe20000041850 */
[----:B------:R-:W5:Y:S01]  /*8e60*/  LDSM.16.M88.4 R8, [R224+0x3000] ;  /* 0x00300000e008783b */ /* 0x000f620000000200 */
[----:B------:R-:W-:Y:S04]  /*8e70*/  DEPBAR.LE SB0, 0x0 ;  /* 0x000080000000791a */ /* 0x000fe80000000000 */
[----:B------:R-:W2:Y:S01]  /*8e80*/  MUFU.TANH R25, R25 ;  /* 0x0000001900197308 */ /* 0x000ea20000002400 */
[----:B------:R-:W-:Y:S01]  /*8e90*/  FMUL.FTZ R68, R68, c[0x0][0x320] ;  /* 0x0000c80044447a20 */ /* 0x000fe20000410000 */
[-C--:B-1----:R-:W-:Y:S01]  /*8ea0*/  HMMA.16816.F32.BF16 R84, R212, R4.reuse, R84 ;  /* 0x00000004d454723c */ /* 0x082fe20000041854 */
[----:B------:R-:W-:Y:S04]  /*8eb0*/  BAR.SYNC.DEFER_BLOCKING 0x0 ;  /* 0x0000000000007b1d */ /* 0x000fe80000010000 */
        /* <DEDUP_REMOVED lines=16> */
[----:B------:R-:W1:Y:S01]  /*8fc0*/  MUFU.TANH R209, R81 ;  /* 0x0000005100d17308 */ /* 0x000e620000002400 */
[----:B------:R-:W-:Y:S02]  /*8fd0*/  FMUL.FTZ R57, R57, c[0x0][0x320] ;  /* 0x0000c80039397a20 */ /* 0x000fe40000410000 */
[C---:B------:R-:W-:Y:S04]  /*8fe0*/  HMMA.16816.F32.BF16 R104, R188.reuse, R8, R104 ;  /* 0x00000008bc68723c */ /* 0x040fe80000041868 */
[----:B------:R-:W-:Y:S02]  /*8ff0*/  FMUL.FTZ R58, R58, c[0x0][0x320] ;  /* 0x0000c8003a3a7a20 */ /* 0x000fe40000410000 */
[----:B------:R-:W-:Y:S01]  /*9000*/  FMUL.FTZ R59, R59, c[0x0][0x320] ;  /* 0x0000c8003b3b7a20 */ /* 0x000fe20000410000 */
[----:B------:R-:W1:Y:S01]  /*9010*/  MUFU.TANH R26, R26 ;  /* 0x0000001a001a7308 */ /* 0x000e620000002400 */
[-C--:B------:R-:W-:Y:S04]  /*9020*/  HMMA.16816.F32.BF16 R108, R188, R10.reuse, R108 ;  /* 0x0000000abc6c723c */ /* 0x080fe8000004186c */
[----:B------:R-:W-:Y:S02]  /*9030*/  FMUL.FTZ R96, R96, c[0x0][0x320] ;  /* 0x0000c80060607a20 */ /* 0x000fe40000410000 */
[----:B------:R-:W-:Y:S02]  /*9040*/  FMUL.FTZ R97, R97, c[0x0][0x320] ;  /* 0x0000c80061617a20 */ /* 0x000fe40000410000 */
[----:B------:R-:W-:Y:S01]  /*9050*/  FMUL.FTZ R98, R98, c[0x0][0x320] ;  /* 0x0000c80062627a20 */ /* 0x000fe20000410000 */
[----:B------:R-:W1:Y:S01]  /*9060*/  MUFU.TANH R206, R96 ;  /* 0x0000006000ce7308 */ /* 0x000e620000002400 */
[----:B------:R-:W-:Y:S04]  /*9070*/  HMMA.16816.F32.BF16 R112, R212, R10, R112 ;  /* 0x0000000ad470723c */ /* 0x000fe80000041870 */
[----:B------:R-:W-:Y:S02]  /*9080*/  FMUL.FTZ R99, R99, c[0x0][0x320] ;  /* 0x0000c80063637a20 */ /* 0x000fe40000410000 */
[----:B------:R-:W-:Y:S02]  /*9090*/  FMUL.FTZ R100, R100, c[0x0][0x320] ;  /* 0x0000c80064647a20 */ /* 0x000fe40000410000 */
[----:B------:R-:W-:Y:S01]  /*90a0*/  FMUL.FTZ R60, R60, c[0x0][0x320] ;  /* 0x0000c8003c3c7a20 */ /* 0x000fe20000410000 */
[----:B------:R-:W2:Y:S03]  /*90b0*/  MUFU.TANH R205, R97 ;  /* 0x0000006100cd7308 */ /* 0x000ea60000002400 */
[----:B------:R-:W-:Y:S02]  /*90c0*/  FMUL.FTZ R61, R61, c[0x0][0x320] ;  /* 0x0000c8003d3d7a20 */ /* 0x000fe40000410000 */
[----:B------:R-:W-:Y:S02]  /*90d0*/  FMUL.FTZ R62, R62, c[0x0][0x320] ;  /* 0x0000c8003e3e7a20 */ /* 0x000fe40000410000 */
[----:B------:R-:W-:Y:S02]  /*90e0*/  FMUL.FTZ R63, R63, c[0x0][0x320] ;  /* 0x0000c8003f3f7a20 */ /* 0x000fe40000410000 */
[----:B------:R-:W-:Y:S01]  /*90f0*/  FMUL.FTZ R64, R64, c[0x0][0x320] ;  /* 0x0000c80040407a20 */ /* 0x000fe20000410000 */
[----:B------:R5:W2:Y:S01]  /*9100*/  MUFU.TANH R204, R98 ;  /* 0x0000006200cc7308 */ /* 0x000aa20000002400 */
[----:B------:R-:W-:Y:S02]  /*9110*/  FMUL.FTZ R65, R65, c[0x0][0x320] ;  /* 0x0000c80041417a20 */ /* 0x000fe40000410000 */
[----:B------:R-:W-:Y:S02]  /*9120*/  FMUL.FTZ R66, R66, c[0x0][0x320] ;  /* 0x0000c80042427a20 */ /* 0x000fe40000410000 */
[----:B------:R-:W-:Y:S02]  /*9130*/  FMUL.FTZ R67, R67, c[0x0][0x320] ;  /* 0x0000c80043437a20 */ /* 0x000fe40000410000 */
[----:B-1----:R-:W-:Y:S02]  /*9140*/  FMUL.FTZ R68, R70, c[0x0][0x320] ;  /* 0x0000c80046447a20 */ /* 0x002fe40000410000 */
[----:B------:R-:W-:Y:S01]  /*9150*/  FMUL.FTZ R69, R71, c[0x0][0x320] ;  /* 0x0000c80047457a20 */ /* 0x000fe20000410000 */
[----:B------:R1:W1:Y:S01]  /*9160*/  MUFU.TANH R203, R99 ;  /* 0x0000006300cb7308 */ /* 0x0002620000002400 */
[----:B------:R-:W-:Y:S02]  /*9170*/  FMUL.FTZ R70, R72, c[0x0][0x320] ;  /* 0x0000c80048467a20 */ /* 0x000fe40000410000 */
        /* <DEDUP_REMOVED lines=14> */
[----:B-----5:R-:W-:Y:S02]  /*9260*/  FMUL.FTZ R98, R104, c[0x0][0x320] ;  /* 0x0000c80068627a20 */ /* 0x020fe40000410000 */
[----:B-1----:R-:W-:Y:S01]  /*9270*/  FMUL.FTZ R99, R105, c[0x0][0x320] ;  /* 0x0000c80069637a20 */ /* 0x002fe20000410000 */
[----:B------:R-:W1:Y:S01]  /*9280*/  MUFU.TANH R28, R28 ;  /* 0x0000001c001c7308 */ /* 0x000e620000002400 */
[----:B------:R-:W-:Y:S02]  /*9290*/  FMUL.FTZ R96, R106, c[0x0][0x320] ;  /* 0x0000c8006a607a20 */ /* 0x000fe40000410000 */
[----:B------:R-:W-:Y:S02]  /*92a0*/  FMUL.FTZ R81, R107, c[0x0][0x320] ;  /* 0x0000c8006b517a20 */ /* 0x000fe40000410000 */
[----:B--2---:R-:W-:Y:S02]  /*92b0*/  FMUL.FTZ R100, R108, c[0x0][0x320] ;  /* 0x0000c8006c647a20 */ /* 0x004fe40000410000 */
        /* <DEDUP_REMOVED lines=22> */
[----:B------:R-:W-:Y:S07]  /*9420*/  FMUL.FTZ R102, R102, c[0x0][0x320] ;  /* 0x0000c80066667a20 */ /* 0x000fee0000410000 */
        /* <DEDUP_REMOVED lines=73> */
[----:B------:R-:W1:Y:S01]  /*98c0*/  MUFU.TANH R11, R11 ;  /* 0x0000000b000b7308 */ /* 0x000e620000002400 */
[----:B------:R-:W-:-:S05]  /*98d0*/  @!P0 BRA `(.L_x_1345) ;  /* 0x000004e000008947 */ /* 0x000fca0003800000 */
[C---:B-1234-:R-:W-:Y:S01]  /*98e0*/  IMAD.SHL.U32 R84, R251.reuse, 0x2, RZ ;  /* 0x00000002fb547824 */ /* 0x05efe200078e00ff */
[----:B------:R-:W2:Y:S01]  /*98f0*/  LDL R218, [R1+0x24] ;  /* 0x0000240001da7983 */ /* 0x000ea20000100800 */
[----:B------:R-:W-:Y:S02]  /*9900*/  PLOP3.LUT P4, PT, PT, PT, UP0, 0x80, 0x0 ;  /* 0x000000000000781c */ /* 0x000fe40003f8f008 */
[----:B------:R-:W-:Y:S01]  /*9910*/  PLOP3.LUT P0, PT, PT, PT, UP0, 0x80, 0x0 ;  /* 0x000000000000781c */ /* 0x000fe20003f0f008 */
[----:B------:R-:W3:Y:S01]  /*9920*/  LDL.64 R82, [R1+0x40] ;  /* 0x0000400001527983 */ /* 0x000ee20000100a00 */
[----:B------:R-:W-:Y:S03]  /*9930*/  SHF.L.U64.HI R85, R251, 0x1, R242 ;  /* 0x00000001fb557819 */ /* 0x000fe600000102f2 */
[----:B------:R-:W4:Y:S04]  /*9940*/  LDL R217, [R1+0xc] ;  /* 0x00000c0001d97983 */ /* 0x000f280000100800 */
[----:B------:R-:W5:Y:S04]  /*9950*/  LDL.64 R222, [R1+0x38] ;  /* 0x0000380001de7983 */ /* 0x000f680000100a00 */
[----:B------:R-:W3:Y:S01]  /*9960*/  LDL R221, [R1+0x8] ;  /* 0x0000080001dd7983 */ /* 0x000ee20000100800 */
[----:B--2---:R-:W-:Y:S05]  /*9970*/  IMAD R5, R2, 0x70, R218 ;  /* 0x0000007002057824 */ /* 0x004fea00078e02da */
[----:B------:R-:W-:Y:S05]  /*9980*/  IADD3 R5, R5, -0x70, R250 ;  /* 0xffffff9005057810 */ /* 0x000fea0007ffe0fa */
[----:B------:R-:W-:Y:S04]  /*9990*/  @P4 IMAD.HI.U32 R2, R5, c[0x0][0x2bc], RZ ;  /* 0x0000af0005024a27 */ /* 0x000fe800078e00ff */
[--C-:B------:R-:W-:Y:S01]  /*99a0*/  IMAD.MOV.U32 R4, RZ, RZ, R5.reuse ;  /* 0x000000ffff047224 */ /* 0x100fe200078e0005 */
[----:B------:R-:W-:Y:S04]  /*99b0*/  @P0 SHF.R.U32.HI R4, RZ, c[0x0][0x2c0], R2 ;  /* 0x0000b000ff040a19 */ /* 0x000fe80000011602 */
[C---:B---3--:R-:W-:Y:S01]  /*99c0*/  @!P1 IADD3 R2, P0, R4.reuse, R82, RZ ;  /* 0x0000005204029210 */ /* 0x048fe20007f1e0ff */
[----:B------:R-:W-:Y:S03]  /*99d0*/  IMAD.MOV R6, RZ, RZ, -R4 ;  /* 0x000000ffff067224 */ /* 0x000fe600078e0a04 */
[----:B----4-:R-:W-:Y:S01]  /*99e0*/  @!P1 LEA.HI.X.SX32 R4, R4, R217, 0x1, P0 ;  /* 0x000000d904049211 */ /* 0x010fe200000f0eff */
[----:B------:R-:W-:Y:S01]  /*99f0*/  IMAD R82, R6, c[0x0][0x2b8], R5 ;  /* 0x0000ae0006527a24 */ /* 0x000fe200078e0205 */
[C---:B------:R-:W-:Y:S01]  /*9a00*/  @!P1 LEA R8, P0, R2.reuse, c[0x0][0x2a0], 0x2 ;  /* 0x0000a80002089a11 */ /* 0x040fe200078010ff */
[----:B------:R-:W-:Y:S03]  /*9a10*/  IMAD.MOV.U32 R6, RZ, RZ, RZ ;  /* 0x000000ffff067224 */ /* 0x000fe600078e00ff */
[----:B------:R-:W-:Y:S01]  /*9a20*/  @!P1 LEA.HI.X R9, R2, c[0x0][0x2a4], R4, 0x2, P0 ;  /* 0x0000a90002099a11 */ /* 0x000fe200000f1404 */
[----:B------:R-:W-:Y:S01]  /*9a30*/  IMAD.WIDE.U32 R4, R82, c[0x0][0x1e0], RZ ;  /* 0x0000780052047a25 */ /* 0x000fe200078e00ff */
[----:B------:R1:W-:Y:S01]  /*9a40*/  STL [R1+0x20], R82 ;  /* 0x0000205201007387 */ /* 0x0003e20000100800 */
[----:B------:R-:W-:Y:S03]  /*9a50*/  SHF.R.S32.HI R2, RZ, 0x1f, R82 ;  /* 0x0000001fff027819 */ /* 0x000fe60000011452 */
[----:B------:R-:W1:Y:S02]  /*9a60*/  @!P1 LDG.E R6, [R8.64] ;  /* 0x0000000808069981 */ /* 0x000e64000c1e1900 */
[----:B------:R-:W-:Y:S04]  /*9a70*/  IMAD R2, R2, c[0x0][0x1e0], RZ ;  /* 0x0000780002027a24 */ /* 0x000fe800078e02ff */
[----:B------:R-:W-:Y:S04]  /*9a80*/  IMAD R2, R82, c[0x0][0x1e4], R2 ;  /* 0x0000790052027a24 */ /* 0x000fe800078e0202 */
[----:B------:R-:W-:Y:S01]  /*9a90*/  IMAD.IADD R5, R5, 0x1, R2 ;  /* 0x0000000105057824 */ /* 0x000fe200078e0202 */
[----:B-1----:R-:W-:Y:S01]  /*9aa0*/  SHF.R.S32.HI R82, RZ, 0x1f, R6 ;  /* 0x0000001fff527819 */ /* 0x002fe20000011406 */
[----:B------:R1:W-:Y:S02]  /*9ab0*/  STL [R1+0x1c], R6 ;  /* 0x00001c0601007387 */ /* 0x0003e40000100800 */
[----:B------:R-:W-:Y:S04]  /*9ac0*/  IMAD.WIDE.U32 R4, R6, c[0x0][0x1f0], R4 ;  /* 0x00007c0006047a25 */ /* 0x000fe800078e0004 */
[----:B------:R-:W-:Y:S01]  /*9ad0*/  IMAD R82, R82, c[0x0][0x1f0], RZ ;  /* 0x00007c0052527a24 */ /* 0x000fe200078e02ff */
[----:B-----5:R-:W-:Y:S03]  /*9ae0*/  IADD3 R2, P0, R222, R4, RZ ;  /* 0x00000004de027210 */ /* 0x020fe60007f1e0ff */
[----:B------:R-:W-:Y:S05]  /*9af0*/  IMAD R82, R6, c[0x0][0x1f4], R82 ;  /* 0x00007d0006527a24 */ /* 0x000fea00078e0252 */
[----:B------:R-:W-:Y:S02]  /*9b00*/  IADD3.X R82, R221, R5, R82, P0, !PT ;  /* 0x00000005dd527210 */ /* 0x000fe400007fe452 */
[C---:B------:R-:W-:Y:S04]  /*9b10*/  LEA R83, P0, R2.reuse, c[0x0][0x1c8], 0x1 ;  /* 0x0000720002537a11 */ /* 0x040fe800078008ff */
[----:B------:R-:W-:Y:S01]  /*9b20*/  LEA.HI.X R82, R2, c[0x0][0x1cc], R82, 0x1, P0 ;  /* 0x0000730002527a11 */ /* 0x000fe200000f0c52 */
[----:B------:R-:W-:-:S06]  /*9b30*/  BRA.DIV ~URZ, `(.L_x_1346) ;  /* 0x0000dcf27f007947 */ /* 0x000fcc000b800000 */
[----:B------:R2:W3:Y:S02]  /*9b40*/  SHFL.IDX PT, R86, R82, RZ, 0x181f ;  /* 0x00181fff52567589 */ /* 0x0004e400000e0000 */
.L_x_1395:
[----:B------:R-:W-:-:S05]  /*9b50*/  BRA.DIV ~URZ, `(.L_x_1347) ;  /* 0x0000dd427f007947 */ /* 0x000fca000b800000 */
[----:B------:R-:W4:Y:S02]  /*9b60*/  SHFL.IDX PT, R2, R83, RZ, 0x181f ;  /* 0x00181fff53027589 */ /* 0x000f2400000e0000 */
[-C--:B----4-:R-:W-:Y:S02]  /*9b70*/  IADD3 R4, P0, R2, R84.reuse, RZ ;  /* 0x0000005402047210 */ /* 0x090fe40007f1e0ff */
[----:B------:R-:W4:Y:S03]  /*9b80*/  SHFL.IDX PT, R2, R83, 0x1, 0x181f ;  /* 0x00381f0053027f89 */ /* 0x000f2600000e0000 */
[--C-:B---3--:R-:W-:Y:S05]  /*9b90*/  IMAD.X R5, R86, 0x1, R85.reuse, P0 ;  /* 0x0000000156057824 */ /* 0x108fea00000e0655 */
[----:B------:R-:W-:Y:S01]  /*9ba0*/  @!PT LDS RZ, [RZ] ;  /* 0x00000000fffff984 */ /* 0x000fe20000000800 */
[----:B------:R3:W-:Y:S01]  /*9bb0*/  LDGSTS.E.BYPASS.LTC128B.128 [R244+0x3900], [R4.64], !P3 ;  /* 0x0390000004f47fae */ /* 0x0007e2000d901d48 */
[-C--:B----4-:R-:W-:Y:S03]  /*9bc0*/  IADD3 R8, P0, R2, R84.reuse, RZ ;  /* 0x0000005402087210 */ /* 0x090fe60007f1e0ff */
[----:B------:R-:W-:Y:S04]  /*9bd0*/  SHFL.IDX PT, R2, R83, 0x2, 0x181f ;  /* 0x00581f0053027f89 */ /* 0x000fe800000e0000 */
[----:B---3--:R-:W3:Y:S02]  /*9be0*/  SHFL.IDX PT, R4, R82, 0x1, 0x181f ;  /* 0x00381f0052047f89 */ /* 0x008ee400000e0000 */
[--C-:B---3--:R-:W-:Y:S02]  /*9bf0*/  IMAD.X R9, R4, 0x1, R85.reuse, P0 ;  /* 0x0000000104097824 */ /* 0x108fe400000e0655 */
[----:B------:R-:W3:Y:S04]  /*9c00*/  SHFL.IDX PT, R4, R82, 0x2, 0x181f ;  /* 0x00581f0052047f89 */ /* 0x000ee800000e0000 */
[----:B------:R4:W-:Y:S02]  /*9c10*/  LDGSTS.E.BYPASS.LTC128B.128 [R244+0x4100], [R8.64], !P3 ;  /* 0x0410000008f47fae */ /* 0x0009e4000d901d48 */
[-C--:B----4-:R-:W-:Y:S02]  /*9c20*/  IADD3 R8, P0, R2, R84.reuse, RZ ;  /* 0x0000005402087210 */ /* 0x090fe40007f1e0ff */
[----:B------:R-:W4:Y:S03]  /*9c30*/  SHFL.IDX PT, R2, R83, 0x3, 0x181f ;  /* 0x00781f0053027f89 */ /* 0x000f2600000e0000 */
        /* <DEDUP_REMOVED lines=12> */
[----:B------:R4:W-:Y:S04]  /*9d00*/  LDGSTS.E.BYPASS.LTC128B.128 [R244+0x5900], [R8.64], !P3 ;  /* 0x0590000008f47fae */ /* 0x0009e8000d901d48 */
[----:B--2---:R-:W2:Y:S01]  /*9d10*/  SHFL.IDX PT, R82, R82, 0x6, 0x181f ;  /* 0x00d81f0052527f89 */ /* 0x004ea200000e0000 */
[----:B----4-:R-:W-:Y:S05]  /*9d20*/  IADD3 R8, P0, R2, R84, RZ ;  /* 0x0000005402087210 */ /* 0x010fea0007f1e0ff */
[----:B---3--:R-:W-:Y:S02]  /*9d30*/  IMAD.X R9, R4, 0x1, R85, P0 ;  /* 0x0000000104097824 */ /* 0x008fe400000e0655 */
[----:B------:R3:W4:Y:S04]  /*9d40*/  SHFL.IDX PT, R4, R83, 0x6, 0x181f ;  /* 0x00d81f0053047f89 */ /* 0x00072800000e0000 */
[----:B------:R3:W-:Y:S02]  /*9d50*/  LDGSTS.E.BYPASS.LTC128B.128 [R244+0x6100], [R8.64], !P3 ;  /* 0x0610000008f47fae */ /* 0x0007e4000d901d48 */
.L_x_1396:
[----:B--2-4-:R-:W-:Y:S04]  /*9d60*/  IADD3 R4, P0, R4, R84, RZ ;  /* 0x0000005404047210 */ /* 0x014fe80007f1e0ff */
[----:B------:R-:W-:Y:S05]  /*9d70*/  IADD3.X R5, R82, R85, RZ, P0, !PT ;  /* 0x0000005552057210 */ /* 0x000fea00007fe4ff */
[----:B------:R-:W-:Y:S01]  /*9d80*/  @!PT LDS RZ, [RZ] ;  /* 0x00000000fffff984 */ /* 0x000fe20000000800 */
[----:B------:R-:W-:Y:S01]  /*9d90*/  @!PT LDS RZ, [RZ] ;  /* 0x00000000fffff984 */ /* 0x000fe20000000800 */
[----:B------:R-:W-:Y:S01]  /*9da0*/  @!PT LDS RZ, [RZ] ;  /* 0x00000000fffff984 */ /* 0x000fe20000000800 */
[----:B------:R2:W-:Y:S04]  /*9db0*/  LDGSTS.E.BYPASS.LTC128B.128 [R244+0x6900], [R4.64], !P3 ;  /* 0x0690000004f47fae */ /* 0x0005e8000d901d48 */
.L_x_1345:
[----:B--234-:R-:W-:Y:S05]  /*9dc0*/  BSYNC B0 ;  /* 0x0000000000007941 */ /* 0x01cfea0003800000 */
.L_x_1344:
[----:B------:R-:W2:Y:S04]  /*9dd0*/  LDL R5, [R1+0x5c] ;  /* 0x00005c0001057983 */ /* 0x000ea80000100800 */
[----:B------:R-:W3:Y:S04]  /*9de0*/  LDL R4, [R1+0x50] ;  /* 0x0000500001047983 */ /* 0x000ee80000100800 */
[----:B------:R-:W0:Y:S01]  /*9df0*/  LDGDEPBAR ;  /* 0x00000000000079af */ /* 0x000e220000000000 */
[----:B-12---:R-:W-:Y:S01]  /*9e00*/  MOV R6, R5 ;  /* 0x0000000500067202 */ /* 0x006fe20000000f00 */
[----:B------:R-:W-:Y:S04]  /*9e10*/  @P2 IMAD.HI.U32 R2, R5, c[0x0][0x2c8], RZ ;  /* 0x0000b20005022a27 */ /* 0x000fe800078e00ff */
[----:B---3--:R-:W-:Y:S01]  /*9e20*/  IMAD R4, R4, -0x70, RZ ;  /* 0xffffff9004047824 */ /* 0x008fe200078e02ff */
[----:B------:R-:W-:Y:S02]  /*9e30*/  @P2 SHF.R.U32.HI R6, RZ, c[0x0][0x2cc], R2 ;  /* 0x0000b300ff062a19 */ /* 0x000fe40000011602 */
[----:B------:R-:W-:Y:S02]  /*9e40*/  MOV R2, c[0x0][0x2ac] ;  /* 0x0000ab0000027a02 */ /* 0x000fe40000000f00 */
[----:B------:R-:W-:Y:S05]  /*9e50*/  IADD3 R4, -R245, 0x1, R4 ;  /* 0x00000001f5047810 */ /* 0x000fea0007ffe104 */
[----:B------:R-:W-:Y:S05]  /*9e60*/  IMAD R4, R2, c[0x0][0x1d0], R4 ;  /* 0x0000740002047a24 */ /* 0x000fea00078e0204 */
[----:B------:R-:W-:Y:S01]  /*9e70*/  IADD3 R101, R4, -c[0x0][0x168], RZ ;  /* 0x80005a0004657a10 */ /* 0x000fe20007ffe0ff */
[----:B------:R-:W-:-:S05]  /*9e80*/  BRA.DIV ~URZ, `(.L_x_1348) ;  /* 0x0000e0d27f007947 */ /* 0x000fca000b800000 */
[----:B------:R1:W2:Y:S02]  /*9e90*/  SHFL.IDX PT, R4, R6, RZ, 0x1c1f ;  /* 0x001c1fff06047589 */ /* 0x0002a400000e0000 */
.L_x_1397:
[----:B--2---:R-:W-:Y:S05]  /*9ea0*/  IMAD.IADD R4, R101, 0x1, R4 ;  /* 0x0000000165047824 */ /* 0x004fea00078e0204 */
[C---:B------:R-:W-:Y:S02]  /*9eb0*/  ISETP.GT.AND P6, PT, R4.reuse, RZ, PT ;  /* 0x000000ff0400720c */ /* 0x040fe40003fc4270 */
[C---:B------:R-:W-:Y:S02]  /*9ec0*/  ISETP.GT.AND P5, PT, R4.reuse, 0x1, PT ;  /* 0x000000010400780c */ /* 0x040fe40003fa4270 */
[C---:B------:R-:W-:Y:S02]  /*9ed0*/  ISETP.GT.AND P4, PT, R4.reuse, 0x8, PT ;  /* 0x000000080400780c */ /* 0x040fe40003f84270 */
[----:B------:R-:W-:Y:S02]  /*9ee0*/  ISETP.GT.AND P0, PT, R4, 0x9, PT ;  /* 0x000000090400780c */ /* 0x000fe40003f04270 */
[----:B------:R-:W-:Y:S02]  /*9ef0*/  FSEL R82, R0, -INF , P6 ;  /* 0xff80000000527808 */ /* 0x000fe40003000000 */
[C---:B------:R-:W-:Y:S02]  /*9f00*/  ISETP.GT.AND P6, PT, R4.reuse, 0x10, PT ;  /* 0x000000100400780c */ /* 0x040fe40003fc4270 */
[----:B------:R-:W-:Y:S02]  /*9f10*/  FSEL R83, R3, -INF , P5 ;  /* 0xff80000003537808 */ /* 0x000fe40002800000 */
        /* <DEDUP_REMOVED lines=32> */
[C---:B------:R-:W-:Y:S02]  /*a120*/  ISETP.GT.AND P5, PT, R4.reuse, 0x51, PT ;  /* 0x000000510400780c */ /* 0x040fe40003fa4270 */
        /* <DEDUP_REMOVED lines=13> */
[----:B------:R-:W-:Y:S02]  /*a200*/  FSEL R195, R195, -INF , P5 ;  /* 0xff800000c3c37808 */ /* 0x000fe40002800000 */
[----:B------:R-:W-:Y:S02]  /*a210*/  FSEL R64, R107, -INF , P4 ;  /* 0xff8000006b407808 */ /* 0x000fe40002000000 */
[----:B------:R-:W-:Y:S01]  /*a220*/  FSEL R53, R105, -INF , P0 ;  /* 0xff80000069357808 */ /* 0x000fe20000000000 */
[----:B------:R-:W-:-:S05]  /*a230*/  BRA.DIV ~URZ, `(.L_x_1349) ;  /* 0x0000dd727f007947 */ /* 0x000fca000b800000 */
[----:B------:R-:W2:Y:S08]  /*a240*/  SHFL.IDX PT, R2, R6, 0x1, 0x1c1f ;  /* 0x003c1f0006027f89 */ /* 0x000eb000000e0000 */
[----:B------:R-:W3:Y:S08]  /*a250*/  SHFL.IDX PT, R0, R6, 0x2, 0x1c1f ;  /* 0x005c1f0006007f89 */ /* 0x000ef000000e0000 */
[----:B------:R-:W4:Y:S01]  /*a260*/  SHFL.IDX PT, R3, R6, 0x3, 0x1c1f ;  /* 0x007c1f0006037f89 */ /* 0x000f2200000e0000 */
[C---:B--2---:R-:W-:Y:S05]  /*a270*/  IMAD.IADD R2, R101.reuse, 0x1, R2 ;  /* 0x0000000165027824 */ /* 0x044fea00078e0202 */
[C---:B------:R-:W-:Y:S02]  /*a280*/  ISETP.GT.AND P6, PT, R2.reuse, RZ, PT ;  /* 0x000000ff0200720c */ /* 0x040fe40003fc4270 */
[C---:B------:R-:W-:Y:S01]  /*a290*/  ISETP.GT.AND P5, PT, R2.reuse, 0x1, PT ;  /* 0x000000010200780c */ /* 0x040fe20003fa4270 */
[C---:B---3--:R-:W-:Y:S01]  /*a2a0*/  IMAD.IADD R0, R101.reuse, 0x1, R0 ;  /* 0x0000000165007824 */ /* 0x048fe200078e0200 */
[C---:B------:R-:W-:Y:S02]  /*a2b0*/  ISETP.GT.AND P4, PT, R2.reuse, 0x8, PT ;  /* 0x000000080200780c */ /* 0x040fe40003f84270 */
[----:B------:R-:W-:Y:S02]  /*a2c0*/  ISETP.GT.AND P0, PT, R2, 0x9, PT ;  /* 0x000000090200780c */ /* 0x000fe40003f04270 */
[----:B------:R-:W-:Y:S02]  /*a2d0*/  FSEL R32, R184, -INF , P6 ;  /* 0xff800000b8207808 */ /* 0x000fe40003000000 */
[C---:B------:R-:W-:Y:S01]  /*a2e0*/  ISETP.GT.AND P6, PT, R2.reuse, 0x10, PT ;  /* 0x000000100200780c */ /* 0x040fe20003fc4270 */
[----:B----4-:R-:W-:Y:S01]  /*a2f0*/  IMAD.IADD R101, R101, 0x1, R3 ;  /* 0x0000000165657824 */ /* 0x010fe200078e0203 */
        /* <DEDUP_REMOVED lines=35> */
[----:B------:R-:W-:Y:S02]  /*a530*/  ISETP.GT.AND P4, PT, R2, 0x58, PT ;  /* 0x000000580200780c */ /* 0x000fe40003f84270 */
        /* <DEDUP_REMOVED lines=11> */
[C---:B------:R-:W-:Y:S02]  /*a5f0*/  ISETP.GT.AND P6, PT, R0.reuse, RZ, PT ;  /* 0x000000ff0000720c */ /* 0x040fe40003fc4270 */
        /* <DEDUP_REMOVED lines=54> */
[----:B------:R-:W-:Y:S02]  /*a960*/  FMNMX.FTZ R0, R82, R182, !PT ;  /* 0x000000b652007209 */ /* 0x000fe40007810000 */
[----:B------:R-:W-:Y:S02]  /*a970*/  FSEL R105, R98, -INF , P6 ;  /* 0xff80000062697808 */ /* 0x000fe40003000000 */
[----:B------:R-:W-:Y:S02]  /*a980*/  FMNMX.FTZ R0, R83, R0, !PT ;  /* 0x0000000053007209 */ /* 0x000fe40007810000 */
[----:B------:R-:W-:Y:S02]  /*a990*/  FSEL R99, R99, -INF , P5 ;  /* 0xff80000063637808 */ /* 0x000fe40002800000 */
[----:B------:R-:W-:Y:S02]  /*a9a0*/  FMNMX.FTZ R0, R84, R0, !PT ;  /* 0x0000000054007209 */ /* 0x000fe40007810000 */
[----:B------:R-:W-:Y:S02]  /*a9b0*/  FSEL R98, R100, -INF , P4 ;  /* 0xff80000064627808 */ /* 0x000fe40002000000 */
[----:B------:R-:W-:Y:S02]  /*a9c0*/  FMNMX.FTZ R0, R85, R0, !PT ;  /* 0x0000000055007209 */ /* 0x000fe40007810000 */
[----:B------:R-:W-:Y:S02]  /*a9d0*/  FSEL R10, R10, -INF , P0 ;  /* 0xff8000000a0a7808 */ /* 0x000fe40000000000 */
[----:B------:R-:W-:Y:S02]  /*a9e0*/  FMNMX.FTZ R0, R94, R0, !PT ;  /* 0x000000005e007209 */ /* 0x000fe40007810000 */
[----:B------:R-:W-:Y:S02]  /*a9f0*/  ISETP.GT.AND P6, PT, R101, RZ, PT ;  /* 0x000000ff6500720c */ /* 0x000fe40003fc4270 */
[----:B------:R-:W-:Y:S02]  /*aa00*/  FMNMX.FTZ R0, R93, R0, !PT ;  /* 0x000000005d007209 */ /* 0x000fe40007810000 */
[C---:B------:R-:W-:Y:S02]  /*aa10*/  ISETP.GT.AND P5, PT, R101.reuse, 0x1, PT ;  /* 0x000000016500780c */ /* 0x040fe40003fa4270 */
[----:B------:R-:W-:Y:S02]  /*aa20*/  FMNMX.FTZ R0, R92, R0, !PT ;  /* 0x000000005c007209 */ /* 0x000fe40007810000 */
[----:B------:R-:W-:Y:S02]  /*aa30*/  FSEL R12, R192, -INF , P6 ;  /* 0xff800000c00c7808 */ /* 0x000fe40003000000 */
[----:B------:R-:W-:Y:S02]  /*aa40*/  FMNMX.FTZ R0, R90, R0, !PT ;  /* 0x000000005a007209 */ /* 0x000fe40007810000 */
[----:B------:R-:W-:Y:S02]  /*aa50*/  ISETP.GT.AND P4, PT, R101, 0x8, PT ;  /* 0x000000086500780c */ /* 0x000fe40003f84270 */
        /* <DEDUP_REMOVED lines=40> */
[----:B------:R-:W-:Y:S01]  /*ace0*/  FSEL R47, R47, -INF , P0 ;  /* 0xff8000002f2f7808 */ /* 0x000fe20000000000 */
[----:B------:R-:W2:Y:S01]  /*acf0*/  SHFL.BFLY PT, R2, R0, 0x2, 0x1f ;  /* 0x0c401f0000027f89 */ /* 0x000ea200000e0000 */
        /* <DEDUP_REMOVED lines=12> */
[----:B--2---:R-:W-:Y:S02]  /*adc0*/  FMNMX.FTZ R0, R2, R0, !PT ;  /* 0x0000000002007209 */ /* 0x004fe40007810000 */
[----:B------:R-:W-:Y:S02]  /*add0*/  FMNMX.FTZ R2, R32, R183, !PT ;  /* 0x000000b720027209 */ /* 0x000fe40007810000 */
[----:B------:R-:W-:Y:S01]  /*ade0*/  ISETP.GT.AND P0, PT, R101, 0x49, PT ;  /* 0x000000496500780c */ /* 0x000fe20003f04270 */
[----:B------:R-:W2:Y:S01]  /*adf0*/  SHFL.BFLY PT, R3, R0, 0x1, 0x1f ;  /* 0x0c201f0000037f89 */ /* 0x000ea200000e0000 */
        /* <DEDUP_REMOVED lines=13> */
[----:B--2---:R-:W-:Y:S02]  /*aed0*/  FMNMX.FTZ R3, R0, R3, !PT ;  /* 0x0000000300037209 */ /* 0x004fe40007810000 */
        /* <DEDUP_REMOVED lines=23> */
[----:B------:R-:W-:Y:S02]  /*b050*/  FSEL R7, R95, -INF , P0 ;  /* 0xff8000005f077808 */ /* 0x000fe40000000000 */
        /* <DEDUP_REMOVED lines=8> */
[----:B------:R-:W2:Y:S02]  /*b0e0*/  SHFL.BFLY PT, R0, R2, 0x2, 0x1f ;  /* 0x0c401f0002007f89 */ /* 0x000ea400000e0000 */
[----:B--2---:R-:W-:Y:S06]  /*b0f0*/  FMNMX.FTZ R0, R2, R0, !PT ;  /* 0x0000000002007209 */ /* 0x004fec0007810000 */
[----:B------:R-:W2:Y:S02]  /*b100*/  SHFL.BFLY PT, R2, R0, 0x1, 0x1f ;  /* 0x0c201f0000027f89 */ /* 0x000ea400000e0000 */
[----:B--2---:R-:W-:Y:S02]  /*b110*/  FMNMX.FTZ R2, R0, R2, !PT ;  /* 0x0000000200027209 */ /* 0x004fe40007810000 */
        /* <DEDUP_REMOVED lines=62> */
[----:B------:R2:W3:Y:S02]  /*b500*/  SHFL.BFLY PT, R68, R4, 0x1, 0x1f ;  /* 0x0c201f0004447f89 */ /* 0x0004e400000e0000 */
.L_x_1398:
[----:B-1----:R-:W4:Y:S01]  /*b510*/  LDL.LU R6, [R1+0x48] ;  /* 0x0000480001067983 */ /* 0x002f220000300800 */
[C---:B------:R-:W-:Y:S01]  /*b520*/  FMUL.FTZ R185, R3.reuse, c[0x0][0x2d0] ;  /* 0x0000b40003b97a20 */ /* 0x040fe20000410000 */
[----:B------:R-:W-:Y:S01]  /*b530*/  FSETP.NEU.FTZ.AND P0, PT, R3, -INF , PT ;  /* 0xff8000000300780b */ /* 0x000fe20003f1d000 */
[----:B------:R-:W-:Y:S01]  /*b540*/  FMUL.FTZ R109, R2, c[0x0][0x2d0] ;  /* 0x0000b400026d7a20 */ /* 0x000fe20000410000 */
[----:B---3--:R-:W-:Y:S01]  /*b550*/  FMNMX.FTZ R68, R68, R4, !PT ;  /* 0x0000000444447209 */ /* 0x008fe20007810000 */
[----:B------:R-:W-:Y:S01]  /*b560*/  FMUL.FTZ R97, R0, c[0x0][0x2d0] ;  /* 0x0000b40000617a20 */ /* 0x000fe20000410000 */
[----:B------:R-:W-:Y:S01]  /*b570*/  FSEL R185, R185, RZ, P0 ;  /* 0x000000ffb9b97208 */ /* 0x000fe20000000000 */
[----:B------:R-:W-:Y:S01]  /*b580*/  WARPSYNC 0xffffffff ;  /* 0xffffffff00007948 */ /* 0x000fe20003800000 */
[----:B--2---:R-:W-:Y:S02]  /*b590*/  FSEL R4, R3, RZ, P0 ;  /* 0x000000ff03047208 */ /* 0x004fe40000000000 */
[----:B------:R-:W-:Y:S01]  /*b5a0*/  FSETP.NEU.FTZ.AND P0, PT, R2, -INF , PT ;  /* 0xff8000000200780b */ /* 0x000fe20003f1d000 */
[--C-:B------:R-:W-:Y:S02]  /*b5b0*/  FFMA.FTZ R186, R64, c[0x0][0x2d0], -R185.reuse ;  /* 0x0000b40040ba7a23 */ /* 0x100fe400000108b9 */
[----:B------:R-:W2:Y:S01]  /*b5c0*/  LDL.LU R64, [R1+0x60] ;  /* 0x0000600001407983 */ /* 0x000ea20000300800 */
[----:B------:R-:W-:Y:S01]  /*b5d0*/  FSEL R109, R109, RZ, P0 ;  /* 0x000000ff6d6d7208 */ /* 0x000fe20000000000 */
[----:B------:R-:W-:Y:S02]  /*b5e0*/  FADD.FTZ R4, -R4, R182 ;  /* 0x000000b604047221 */ /* 0x000fe40000010100 */
[----:B------:R-:W-:Y:S01]  /*b5f0*/  MUFU.EX2 R186, R186 ;  /* 0x000000ba00ba7308 */ /* 0x000fe20000000800 */
[----:B------:R-:W-:Y:S02]  /*b600*/  FFMA.FTZ R95, R84, c[0x0][0x2d0], -R185 ;  /* 0x0000b400545f7a23 */ /* 0x000fe400000108b9 */
[----:B------:R-:W-:Y:S02]  /*b610*/  FFMA.FTZ R223, R39, c[0x0][0x2d0], -R109 ;  /* 0x0000b40027df7a23 */ /* 0x000fe4000001086d */
[----:B------:R-:W3:Y:S01]  /*b620*/  LDL.LU R39, [R1+0x54] ;  /* 0x0000540001277983 */ /* 0x000ee20000300800 */
[--C-:B------:R-:W-:Y:S02]  /*b630*/  FFMA.FTZ R84, R65, c[0x0][0x2d0], -R185.reuse ;  /* 0x0000b40041547a23 */ /* 0x100fe400000108b9 */
[----:B------:R-:W-:Y:S01]  /*b640*/  FMUL.FTZ R65, R4, c[0x0][0x2d0] ;  /* 0x0000b40004417a20 */ /* 0x000fe20000410000 */
[----:B------:R-:W-:Y:S01]  /*b650*/  FSEL R4, R2, RZ, P0 ;  /* 0x000000ff02047208 */ /* 0x000fe20000000000 */
[--C-:B------:R-:W-:Y:S01]  /*b660*/  FFMA.FTZ R82, R82, c[0x0][0x2d0], -R185.reuse ;  /* 0x0000b40052527a23 */ /* 0x100fe200000108b9 */
[----:B------:R-:W-:Y:S01]  /*b670*/  FSETP.NEU.FTZ.AND P0, PT, R0, -INF , PT ;  /* 0xff8000000000780b */ /* 0x000fe20003f1d000 */
[--C-:B------:R-:W-:Y:S02]  /*b680*/  FFMA.FTZ R81, R94, c[0x0][0x2d0], -R185.reuse ;  /* 0x0000b4005e517a23 */ /* 0x100fe400000108b9 */
[----:B------:R1:W-:Y:S01]  /*b690*/  MUFU.EX2 R72, R82 ;  /* 0x0000005200487308 */ /* 0x0003e20000000800 */
[--C-:B------:R-:W-:Y:S01]  /*b6a0*/  FFMA.FTZ R91, R91, c[0x0][0x2d0], -R185.reuse ;  /* 0x0000b4005b5b7a23 */ /* 0x100fe200000108b9 */
[----:B------:R-:W-:Y:S01]  /*b6b0*/  FSEL R97, R97, RZ, P0 ;  /* 0x000000ff61617208 */ /* 0x000fe20000000000 */
[--C-:B------:R-:W-:Y:S02]  /*b6c0*/  FFMA.FTZ R87, R87, c[0x0][0x2d0], -R185.reuse ;  /* 0x0000b40057577a23 */ /* 0x100fe400000108b9 */
[----:B------:R-:W-:Y:S02]  /*b6d0*/  FFMA.FTZ R86, R86, c[0x0][0x2d0], -R185 ;  /* 0x0000b40056567a23 */ /* 0x000fe400000108b9 */
[--C-:B------:R-:W-:Y:S02]  /*b6e0*/  FFMA.FTZ R37, R37, c[0x0][0x2d0], -R109.reuse ;  /* 0x0000b40025257a23 */ /* 0x100fe4000001086d */
[----:B------:R-:W-:Y:S01]  /*b6f0*/  FFMA.FTZ R38, R38, c[0x0][0x2d0], -R109 ;  /* 0x0000b40026267a23 */ /* 0x000fe2000001086d */
[----:B------:R-:W4:Y:S01]  /*b700*/  MUFU.EX2 R65, R65 ;  /* 0x0000004100417308 */ /* 0x000f220000000800 */
[----:B------:R-:W-:Y:S02]  /*b710*/  FFMA.FTZ R5, R89, c[0x0][0x2d0], -R185 ;  /* 0x0000b40059057a23 */ /* 0x000fe400000108b9 */
[----:B------:R-:W-:Y:S02]  /*b720*/  FADD.FTZ R4, -R4, R183 ;  /* 0x000000b704047221 */ /* 0x000fe40000010100 */
[----:B------:R-:W-:Y:S02]  /*b730*/  FFMA.FTZ R83, R83, c[0x0][0x2d0], -R185 ;  /* 0x0000b40053537a23 */ /* 0x000fe400000108b9 */
[--C-:B------:R-:W-:Y:S02]  /*b740*/  FFMA.FTZ R32, R32, c[0x0][0x2d0], -R109.reuse ;  /* 0x0000b40020207a23 */ /* 0x100fe4000001086d */
[----:B------:R-:W-:Y:S02]  /*b750*/  FMUL.FTZ R4, R4, c[0x0][0x2d0] ;  /* 0x0000b40004047a20 */ /* 0x000fe40000410000 */
[----:B------:R-:W5:Y:S01]  /*b760*/  MUFU.EX2 R83, R83 ;  /* 0x0000005300537308 */ /* 0x000f620000000800 */
[--C-:B------:R-:W-:Y:S02]  /*b770*/  FFMA.FTZ R100, R67, c[0x0][0x2d0], -R109.reuse ;  /* 0x0000b40043647a23 */ /* 0x100fe4000001086d */
[----:B------:R-:W-:Y:S02]  /*b780*/  FFMA.FTZ R182, R20, c[0x0][0x2d0], -R109 ;  /* 0x0000b40014b67a23 */ /* 0x000fe4000001086d */
[----:B------:R-:W-:Y:S02]  /*b790*/  FFMA.FTZ R20, R11, c[0x0][0x2d0], -R97 ;  /* 0x0000b4000b147a23 */ /* 0x000fe40000010861 */
[--C-:B------:R-:W-:Y:S02]  /*b7a0*/  FFMA.FTZ R33, R33, c[0x0][0x2d0], -R109.reuse ;  /* 0x0000b40021217a23 */ /* 0x100fe4000001086d */
[--C-:B-1----:R-:W-:Y:S01]  /*b7b0*/  FFMA.FTZ R82, R35, c[0x0][0x2d0], -R109.reuse ;  /* 0x0000b40023527a23 */ /* 0x102fe2000001086d */
[----:B------:R-:W-:Y:S01]  /*b7c0*/  MUFU.EX2 R67, R4 ;  /* 0x0000000400437308 */ /* 0x000fe20000000800 */
[--C-:B------:R-:W-:Y:S02]  /*b7d0*/  FFMA.FTZ R104, R54, c[0x0][0x2d0], -R109.reuse ;  /* 0x0000b40036687a23 */ /* 0x100fe4000001086d */
[----:B------:R-:W-:Y:S02]  /*b7e0*/  FFMA.FTZ R103, R55, c[0x0][0x2d0], -R109 ;  /* 0x0000b40037677a23 */ /* 0x000fe4000001086d */
[----:B------:R-:W-:Y:S02]  /*b7f0*/  FFMA.FTZ R80, R28, c[0x0][0x2d0], -R97 ;  /* 0x0000b4001c507a23 */ /* 0x000fe40000010861 */
[--C-:B------:R-:W-:Y:S02]  /*b800*/  FFMA.FTZ R8, R85, c[0x0][0x2d0], -R185.reuse ;  /* 0x0000b40055087a23 */ /* 0x100fe400000108b9 */
[----:B------:R-:W-:Y:S01]  /*b810*/  FFMA.FTZ R85, R88, c[0x0][0x2d0], -R185 ;  /* 0x0000b40058557a23 */ /* 0x000fe200000108b9 */
[----:B------:R-:W-:Y:S01]  /*b820*/  MUFU.EX2 R32, R32 ;  /* 0x0000002000207308 */ /* 0x000fe20000000800 */
[----:B------:R-:W-:Y:S02]  /*b830*/  FFMA.FTZ R214, R74, c[0x0][0x2d0], -R97 ;  /* 0x0000b4004ad67a23 */ /* 0x000fe40000010861 */
[--C-:B------:R-:W-:Y:S02]  /*b840*/  FFMA.FTZ R51, R93, c[0x0][0x2d0], -R185.reuse ;  /* 0x0000b4005d337a23 */ /* 0x100fe400000108b9 */
[--C-:B------:R-:W-:Y:S02]  /*b850*/  FFMA.FTZ R50, R92, c[0x0][0x2d0], -R185.reuse ;  /* 0x0000b4005c327a23 */ /* 0x100fe400000108b9 */
[--C-:B------:R-:W-:Y:S02]  /*b860*/  FFMA.FTZ R49, R90, c[0x0][0x2d0], -R185.reuse ;  /* 0x0000b4005a317a23 */ /* 0x100fe400000108b9 */
[--C-:B------:R-:W-:Y:S01]  /*b870*/  FFMA.FTZ R219, R219, c[0x0][0x2d0], -R185.reuse ;  /* 0x0000b400dbdb7a23 */ /* 0x100fe200000108b9 */
[----:B------:R-:W1:Y:S01]  /*b880*/  MUFU.EX2 R33, R33 ;  /* 0x0000002100217308 */ /* 0x000e620000000800 */
[----:B------:R-:W-:Y:S02]  /*b890*/  FFMA.FTZ R205, R205, c[0x0][0x2d0], -R185 ;  /* 0x0000b400cdcd7a23 */ /* 0x000fe400000108b9 */
[--C-:B------:R-:W-:Y:S02]  /*b8a0*/  FFMA.FTZ R36, R36, c[0x0][0x2d0], -R109.reuse ;  /* 0x0000b40024247a23 */ /* 0x100fe4000001086d */
[----:B------:R-:W-:Y:S02]  /*b8b0*/  FFMA.FTZ R187, R23, c[0x0][0x2d0], -R109 ;  /* 0x0000b40017bb7a23 */ /* 0x000fe4000001086d */
[----:B------:R-:W-:Y:S02]  /*b8c0*/  FFMA.FTZ R23, R29, c[0x0][0x2d0], -R97 ;  /* 0x0000b4001d177a23 */ /* 0x000fe40000010861 */
[----:B------:R-:W-:Y:S01]  /*b8d0*/  FFMA.FTZ R192, R22, c[0x0][0x2d0], -R109 ;  /* 0x0000b40016c07a23 */ /* 0x000fe2000001086d */
[----:B------:R1:W-:Y:S01]  /*b8e0*/  MUFU.EX2 R74, R95 ;  /* 0x0000005f004a7308 */ /* 0x0003e20000000800 */
[--C-:B------:R-:W-:Y:S02]  /*b8f0*/  FFMA.FTZ R22, R24, c[0x0][0x2d0], -R97.reuse ;  /* 0x0000b40018167a23 */ /* 0x100fe40000010861 */
[----:B------:R-:W-:Y:S02]  /*b900*/  FFMA.FTZ R212, R75, c[0x0][0x2d0], -R97 ;  /* 0x0000b4004bd47a23 */ /* 0x000fe40000010861 */
[--C-:B------:R-:W-:Y:S02]  /*b910*/  FFMA.FTZ R106, R106, c[0x0][0x2d0], -R185.reuse ;  /* 0x0000b4006a6a7a23 */ /* 0x100fe400000108b9 */
[--C-:B------:R-:W-:Y:S02]  /*b920*/  FFMA.FTZ R102, R102, c[0x0][0x2d0], -R185.reuse ;  /* 0x0000b40066667a23 */ /* 0x100fe400000108b9 */
[----:B------:R-:W-:Y:S01]  /*b930*/  FFMA.FTZ R220, R220, c[0x0][0x2d0], -R185 ;  /* 0x0000b400dcdc7a23 */ /* 0x000fe200000108b9 */
[----:B------:R-:W-:Y:S01]  /*b940*/  MUFU.EX2 R20, R20 ;  /* 0x0000001400147308 */ /* 0x000fe20000000800 */
[----:B------:R-:W-:Y:S02]  /*b950*/  FFMA.FTZ R215, R69, c[0x0][0x2d0], -R109 ;  /* 0x0000b40045d77a23 */ /* 0x000fe4000001086d */
[----:B------:R-:W-:Y:S02]  /*b960*/  FMUL.FTZ R69, R68, c[0x0][0x2d0] ;  /* 0x0000b40044457a20 */ /* 0x000fe40000410000 */
        /* <DEDUP_REMOVED lines=22> */
[----:B------:R-:W-:Y:S02]  /*bad0*/  FFMA.FTZ R184, R184, c[0x0][0x2d0], -R109 ;  /* 0x0000b400b8b87a23 */ /* 0x000fe4000001086d */
        /* <DEDUP_REMOVED lines=23> */
[----:B------:R-:W-:Y:S09]  /*bc50*/  FFMA.FTZ R98, R98, c[0x0][0x2d0], -R97 ;  /* 0x0000b40062627a23 */ /* 0x000ff20000010861 */
[----:B------:R-:W-:Y:S10]  /*bc60*/  MUFU.EX2 R100, R100 ;  /* 0x0000006400647308 */ /* 0x000ff40000000800 */
        /* <DEDUP_REMOVED lines=20> */
[----:B------:R-:W-:Y:S01]  /*bdb0*/  MUFU.EX2 R99, R99 ;  /* 0x0000006300637308 */ /* 0x000fe20000000800 */
[----:B----4-:R-:W-:Y:S01]  /*bdc0*/  FFMA.FTZ R9, R65, R6, R72 ;  /* 0x0000000641097223 */ /* 0x010fe20000010048 */
[C---:B-----5:R-:W-:Y:S01]  /*bdd0*/  F2FP.BF16.PACK_AB R72, R83.reuse, R72 ;  /* 0x000000485348723e */ /* 0x060fe200000010ff */
[----:B------:R-:W-:Y:S01]  /*bde0*/  FFMA.FTZ R6, R52, c[0x0][0x2d0], -R109 ;  /* 0x0000b40034067a23 */ /* 0x000fe2000001086d */
[----:B------:R-:W-:Y:S01]  /*bdf0*/  MOV R52, R5 ;  /* 0x0000000500347202 */ /* 0x000fe20000000f00 */
[----:B------:R-:W-:Y:S01]  /*be00*/  FADD.FTZ R9, R83, R9 ;  /* 0x0000000953097221 */ /* 0x000fe20000010000 */
[----:B------:R-:W-:Y:S01]  /*be10*/  FSEL R5, R0, RZ, P0 ;  /* 0x000000ff00057208 */ /* 0x000fe20000000000 */
[--C-:B------:R-:W-:Y:S01]  /*be20*/  FFMA.FTZ R83, R34, c[0x0][0x2d0], -R109.reuse ;  /* 0x0000b40022537a23 */ /* 0x100fe2000001086d */
[C---:B------:R-:W-:Y:S01]  /*be30*/  FSETP.NEU.FTZ.AND P0, PT, R68.reuse, -INF , PT ;  /* 0xff8000004400780b */ /* 0x040fe20003f1d000 */
[----:B------:R-:W-:Y:S01]  /*be40*/  FFMA.FTZ R109, R19, c[0x0][0x2d0], -R109 ;  /* 0x0000b400136d7a23 */ /* 0x000fe2000001086d */
[----:B-1----:R-:W-:Y:S01]  /*be50*/  F2FP.BF16.PACK_AB R73, R33, R32 ;  /* 0x000000202149723e */ /* 0x002fe200000010ff */
[----:B------:R-:W-:Y:S01]  /*be60*/  FADD.FTZ R5, -R5, R180 ;  /* 0x000000b405057221 */ /* 0x000fe20000010100 */
[----:B------:R-:W-:Y:S01]  /*be70*/  FSEL R69, R69, RZ, P0 ;  /* 0x000000ff45457208 */ /* 0x000fe20000000000 */
[----:B--2---:R-:W-:Y:S01]  /*be80*/  FFMA.FTZ R19, R67, R64, R32 ;  /* 0x0000004043137223 */ /* 0x004fe20000010020 */
[----:B------:R-:W-:Y:S01]  /*be90*/  FSEL R4, R68, RZ, P0 ;  /* 0x000000ff44047208 */ /* 0x000fe20000000000 */
[----:B------:R-:W-:Y:S01]  /*bea0*/  FMUL.FTZ R5, R5, c[0x0][0x2d0] ;  /* 0x0000b40005057a20 */ /* 0x000fe20000410000 */
[----:B------:R-:W-:Y:S01]  /*beb0*/  MUFU.EX2 R109, R109 ;  /* 0x0000006d006d7308 */ /* 0x000fe20000000800 */
[--C-:B------:R-:W-:Y:S02]  /*bec0*/  FFMA.FTZ R90, R26, c[0x0][0x2d0], -R69.reuse ;  /* 0x0000b4001a5a7a23 */ /* 0x100fe40000010845 */
[--C-:B------:R-:W-:Y:S02]  /*bed0*/  FFMA.FTZ R88, R27, c[0x0][0x2d0], -R69.reuse ;  /* 0x0000b4001b587a23 */ /* 0x100fe40000010845 */
[--C-:B------:R-:W-:Y:S02]  /*bee0*/  FFMA.FTZ R95, R42, c[0x0][0x2d0], -R69.reuse ;  /* 0x0000b4002a5f7a23 */ /* 0x100fe40000010845 */
[--C-:B------:R-:W-:Y:S02]  /*bef0*/  FFMA.FTZ R94, R43, c[0x0][0x2d0], -R69.reuse ;  /* 0x0000b4002b5e7a23 */ /* 0x100fe40000010845 */
[--C-:B------:R-:W-:Y:S01]  /*bf00*/  FFMA.FTZ R93, R46, c[0x0][0x2d0], -R69.reuse ;  /* 0x0000b4002e5d7a23 */ /* 0x100fe20000010845 */
[----:B------:R-:W3:Y:S01]  /*bf10*/  MUFU.EX2 R5, R5 ;  /* 0x0000000500057308 */ /* 0x000ee20000000800 */
[----:B------:R-:W-:Y:S02]  /*bf20*/  FFMA.FTZ R92, R47, c[0x0][0x2d0], -R69 ;  /* 0x0000b4002f5c7a23 */ /* 0x000fe40000010845 */
[----:B------:R-:W-:Y:S02]  /*bf30*/  FADD.FTZ R19, R33, R19 ;  /* 0x0000001321137221 */ /* 0x000fe40000010000 */
[--C-:B------:R-:W-:Y:S02]  /*bf40*/  FFMA.FTZ R64, R31, c[0x0][0x2d0], -R69.reuse ;  /* 0x0000b4001f407a23 */ /* 0x100fe40000010845 */
[--C-:B------:R-:W-:Y:S01]  /*bf50*/  FFMA.FTZ R191, R76, c[0x0][0x2d0], -R69.reuse ;  /* 0x0000b4004cbf7a23 */ /* 0x100fe20000010845 */
[----:B------:R-:W-:Y:S01]  /*bf60*/  F2FP.BF16.PACK_AB R76, R21, R20 ;  /* 0x00000014154c723e */ /* 0x000fe200000010ff */
        /* <DEDUP_REMOVED lines=19> */
[----:B------:R1:W-:Y:S01]  /*c0a0*/  MUFU.EX2 R77, R12 ;  /* 0x0000000c004d7308 */ /* 0x0003e20000000800 */
[----:B------:R-:W-:Y:S02]  /*c0b0*/  FFMA.FTZ R70, R70, c[0x0][0x2d0], -R69 ;  /* 0x0000b40046467a23 */ /* 0x000fe40000010845 */
[----:B------:R-:W-:Y:S02]  /*c0c0*/  FADD.FTZ R4, -R4, R181 ;  /* 0x000000b504047221 */ /* 0x000fe40000010100 */
[--C-:B------:R-:W-:Y:S02]  /*c0d0*/  FFMA.FTZ R181, R78, c[0x0][0x2d0], -R69.reuse ;  /* 0x0000b4004eb57a23 */ /* 0x100fe40000010845 */
[----:B------:R-:W-:Y:S02]  /*c0e0*/  FFMA.FTZ R69, R7, c[0x0][0x2d0], -R69 ;  /* 0x0000b40007457a23 */ /* 0x000fe40000010845 */
[C---:B---3--:R-:W-:Y:S01]  /*c0f0*/  FFMA.FTZ R7, R5.reuse, R39, R20 ;  /* 0x0000002705077223 */ /* 0x048fe20000010014 */
[----:B------:R-:W-:Y:S01]  /*c100*/  MUFU.EX2 R180, R180 ;  /* 0x000000b400b47308 */ /* 0x000fe20000000800 */
[----:B------:R-:W2:Y:S01]  /*c110*/  LDL.LU R39, [R1+0x4c] ;  /* 0x00004c0001277983 */ /* 0x000ea20000300800 */
[----:B------:R-:W-:Y:S02]  /*c120*/  FMUL.FTZ R4, R4, c[0x0][0x2d0] ;  /* 0x0000b40004047a20 */ /* 0x000fe40000410000 */
[C---:B------:R-:W-:Y:S01]  /*c130*/  FMUL.FTZ R24, R5.reuse, R156 ;  /* 0x0000009c05187220 */ /* 0x040fe20000410000 */
[----:B------:R-:W-:Y:S01]  /*c140*/  MOV R156, R23 ;  /* 0x00000017009c7202 */ /* 0x000fe20000000f00 */
[C---:B------:R-:W-:Y:S01]  /*c150*/  FMUL.FTZ R45, R5.reuse, R169 ;  /* 0x000000a9052d7220 */ /* 0x040fe20000410000 */
[----:B------:R-:W-:Y:S01]  /*c160*/  MOV R169, R22 ;  /* 0x0000001600a97202 */ /* 0x000fe20000000f00 */
[C---:B------:R-:W-:Y:S02]  /*c170*/  FMUL.FTZ R29, R5.reuse, R161 ;  /* 0x000000a1051d7220 */ /* 0x040fe40000410000 */
[----:B------:R-:W3:Y:S01]  /*c180*/  MUFU.EX2 R4, R4 ;  /* 0x0000000400047308 */ /* 0x000ee20000000800 */
[----:B------:R-:W-:Y:S01]  /*c190*/  FADD.FTZ R9, R74, R9 ;  /* 0x000000094a097221 */ /* 0x000fe20000010000 */
[C---:B------:R-:W-:Y:S01]  /*c1a0*/  F2FP.BF16.PACK_AB R74, R8.reuse, R74 ;  /* 0x0000004a084a723e */ /* 0x040fe200000010ff */
[C---:B------:R-:W-:Y:S02]  /*c1b0*/  FMUL.FTZ R28, R5.reuse, R160 ;  /* 0x000000a0051c7220 */ /* 0x040fe40000410000 */
[----:B------:R-:W-:Y:S02]  /*c1c0*/  FADD.FTZ R89, R8, R9 ;  /* 0x0000000908597221 */ /* 0x000fe40000010000 */
[C---:B------:R-:W-:Y:S02]  /*c1d0*/  FMUL.FTZ R8, R5.reuse, R148 ;  /* 0x0000009405087220 */ /* 0x040fe40000410000 */
[C---:B------:R-:W-:Y:S01]  /*c1e0*/  FMUL.FTZ R9, R5.reuse, R149 ;  /* 0x0000009505097220 */ /* 0x040fe20000410000 */
[----:B------:R-:W4:Y:S01]  /*c1f0*/  MUFU.EX2 R161, R6 ;  /* 0x0000000600a17308 */ /* 0x000f220000000800 */
[C---:B-1----:R-:W-:Y:S01]  /*c200*/  FMUL.FTZ R12, R5.reuse, R152 ;  /* 0x00000098050c7220 */ /* 0x042fe20000410000 */
[----:B------:R-:W-:Y:S01]  /*c210*/  MOV R152, R53 ;  /* 0x0000003500987202 */ /* 0x000fe20000000f00 */
[C---:B------:R-:W-:Y:S01]  /*c220*/  FMUL.FTZ R13, R5.reuse, R153 ;  /* 0x00000099050d7220 */ /* 0x040fe20000410000 */
[----:B------:R-:W-:Y:S01]  /*c230*/  MOV R153, R52 ;  /* 0x0000003400997202 */ /* 0x000fe20000000f00 */
[C---:B------:R-:W-:Y:S01]  /*c240*/  FMUL.FTZ R25, R5.reuse, R157 ;  /* 0x0000009d05197220 */ /* 0x040fe20000410000 */
[----:B------:R-:W-:Y:S01]  /*c250*/  LDSM.16.MT88.4 R52, [R232] ;  /* 0x00000000e834783b */ /* 0x000fe20000004200 */
[C---:B------:R-:W-:Y:S01]  /*c260*/  FMUL.FTZ R44, R5.reuse, R168 ;  /* 0x000000a8052c7220 */ /* 0x040fe20000410000 */
[----:B------:R-:W-:Y:S01]  /*c270*/  MOV R168, R38 ;  /* 0x0000002600a87202 */ /* 0x000fe20000000f00 */
[C---:B------:R-:W-:Y:S01]  /*c280*/  FMUL.FTZ R56, R5.reuse, R172 ;  /* 0x000000ac05387220 */ /* 0x040fe20000410000 */
[----:B------:R-:W-:Y:S01]  /*c290*/  MUFU.EX2 R160, R17 ;  /* 0x0000001100a07308 */ /* 0x000fe20000000800 */
[C---:B------:R-:W-:Y:S01]  /*c2a0*/  FMUL.FTZ R57, R5.reuse, R173 ;  /* 0x000000ad05397220 */ /* 0x040fe20000410000 */
[----:B------:R-:W-:Y:S01]  /*c2b0*/  MOV R172, R37 ;  /* 0x0000002500ac7202 */ /* 0x000fe20000000f00 */
[----:B------:R-:W-:Y:S01]  /*c2c0*/  FMUL.FTZ R60, R5, R176 ;  /* 0x000000b0053c7220 */ /* 0x000fe20000410000 */
[----:B------:R-:W-:Y:S01]  /*c2d0*/  F2FP.BF16.PACK_AB R176, R99, R105 ;  /* 0x0000006963b0723e */ /* 0x000fe200000010ff */
[C---:B---3--:R-:W-:Y:S02]  /*c2e0*/  FMUL.FTZ R26, R4.reuse, R158 ;  /* 0x0000009e041a7220 */ /* 0x048fe40000410000 */
[----:B------:R-:W-:Y:S02]  /*c2f0*/  FADD.FTZ R158, R21, R7 ;  /* 0x00000007159e7221 */ /* 0x000fe40000010000 */
[----:B------:R-:W1:Y:S01]  /*c300*/  LDSM.16.MT88.4 R20, [R234] ;  /* 0x00000000ea14783b */ /* 0x000e620000004200 */
[C---:B------:R-:W-:Y:S01]  /*c310*/  FMUL.FTZ R27, R4.reuse, R159 ;  /* 0x0000009f041b7220 */ /* 0x040fe20000410000 */
[----:B------:R-:W3:Y:S01]  /*c320*/  MUFU.EX2 R149, R16 ;  /* 0x0000001000957308 */ /* 0x000ee20000000800 */
[C---:B------:R-:W-:Y:S01]  /*c330*/  FMUL.FTZ R31, R4.reuse, R163 ;  /* 0x000000a3041f7220 */ /* 0x040fe20000410000 */
[----:B----4-:R-:W-:Y:S01]  /*c340*/  F2FP.BF16.PACK_AB R75, R161, R36 ;  /* 0x00000024a14b723e */ /* 0x010fe200000010ff */
[----:B------:R-:W-:Y:S02]  /*c350*/  FMUL.FTZ R61, R5, R177 ;  /* 0x000000b1053d7220 */ /* 0x000fe40000410000 */
[C---:B------:R-:W-:Y:S02]  /*c360*/  FMUL.FTZ R30, R4.reuse, R162 ;  /* 0x000000a2041e7220 */ /* 0x040fe40000410000 */
[C---:B------:R-:W-:Y:S03]  /*c370*/  FMUL.FTZ R58, R4.reuse, R174 ;  /* 0x000000ae043a7220 */ /* 0x040fe60000410000 */
[----:B------:R-:W-:Y:S01]  /*c380*/  MUFU.EX2 R163, R33 ;  /* 0x0000002100a37308 */ /* 0x000fe20000000800 */
[C---:B------:R-:W-:Y:S02]  /*c390*/  FMUL.FTZ R59, R4.reuse, R175 ;  /* 0x000000af043b7220 */ /* 0x040fe40000410000 */
[C---:B------:R-:W-:Y:S02]  /*c3a0*/  FMUL.FTZ R62, R4.reuse, R178 ;  /* 0x000000b2043e7220 */ /* 0x040fe40000410000 */
[----:B------:R-:W-:Y:S02]  /*c3b0*/  FMUL.FTZ R63, R4, R179 ;  /* 0x000000b3043f7220 */ /* 0x000fe40000410000 */
[C---:B------:R-:W-:Y:S02]  /*c3c0*/  FMUL.FTZ R6, R67.reuse, R146 ;  /* 0x0000009243067220 */ /* 0x040fe40000410000 */
[----:B------:R-:W-:Y:S01]  /*c3d0*/  FMUL.FTZ R7, R67, R147 ;  /* 0x0000009343077220 */ /* 0x000fe20000410000 */
[----:B------:R-:W-:Y:S01]  /*c3e0*/  MUFU.EX2 R159, R32 ;  /* 0x00000020009f7308 */ /* 0x000fe20000000800 */
[--C-:B------:R-:W-:Y:S02]  /*c3f0*/  FFMA.FTZ R34, R40, c[0x0][0x2d0], -R97.reuse ;  /* 0x0000b40028227a23 */ /* 0x100fe40000010861 */
[----:B------:R-:W-:Y:S01]  /*c400*/  FFMA.FTZ R97, R10, c[0x0][0x2d0], -R97 ;  /* 0x0000b4000a617a23 */ /* 0x000fe20000010861 */
[----:B---3--:R-:W-:Y:S01]  /*c410*/  F2FP.BF16.PACK_AB R78, R149, R160 ;  /* 0x000000a0954e723e */ /* 0x008fe200000010ff */
[C---:B------:R-:W-:Y:S02]  /*c420*/  FMUL.FTZ R10, R4.reuse, R150 ;  /* 0x00000096040a7220 */ /* 0x040fe40000410000 */
[C---:B------:R-:W-:Y:S01]  /*c430*/  FMUL.FTZ R40, R5.reuse, R164 ;  /* 0x000000a405287220 */ /* 0x040fe20000410000 */
[----:B------:R-:W-:Y:S01]  /*c440*/  MOV R164, R35 ;  /* 0x0000002300a47202 */ /* 0x000fe20000000f00 */
[----:B------:R-:W-:Y:S01]  /*c450*/  FMUL.FTZ R41, R5, R165 ;  /* 0x000000a505297220 */ /* 0x000fe20000410000 */
[----:B------:R-:W3:Y:S01]  /*c460*/  MUFU.EX2 R148, R18 ;  /* 0x0000001200947308 */ /* 0x000ee20000000800 */
[C---:B------:R-:W-:Y:S01]  /*c470*/  FMUL.FTZ R5, R65.reuse, R145 ;  /* 0x0000009141057220 */ /* 0x040fe20000410000 */
[----:B------:R-:W-:Y:S01]  /*c480*/  MOV R165, R34 ;  /* 0x0000002200a57202 */ /* 0x000fe20000000f00 */
[C---:B------:R-:W-:Y:S02]  /*c490*/  FMUL.FTZ R11, R4.reuse, R151 ;  /* 0x00000097040b7220 */ /* 0x040fe40000410000 */
[C---:B------:R-:W-:Y:S02]  /*c4a0*/  FMUL.FTZ R14, R4.reuse, R154 ;  /* 0x0000009a040e7220 */ /* 0x040fe40000410000 */
[C---:B------:R-:W-:Y:S02]  /*c4b0*/  FMUL.FTZ R15, R4.reuse, R155 ;  /* 0x0000009b040f7220 */ /* 0x040fe40000410000 */
[C---:B------:R-:W-:Y:S01]  /*c4c0*/  FMUL.FTZ R42, R4.reuse, R166 ;  /* 0x000000a6042a7220 */ /* 0x040fe20000410000 */
[----:B------:R-:W-:Y:S01]  /*c4d0*/  MUFU.EX2 R146, R87 ;  /* 0x0000005700927308 */ /* 0x000fe20000000800 */
[C---:B------:R-:W-:Y:S02]  /*c4e0*/  FMUL.FTZ R43, R4.reuse, R167 ;  /* 0x000000a7042b7220 */ /* 0x040fe40000410000 */
[C---:B------:R-:W-:Y:S02]  /*c4f0*/  FMUL.FTZ R46, R4.reuse, R170 ;  /* 0x000000aa042e7220 */ /* 0x040fe40000410000 */
[----:B------:R-:W-:Y:S02]  /*c500*/  FMUL.FTZ R47, R4, R171 ;  /* 0x000000ab042f7220 */ /* 0x000fe40000410000 */
[----:B------:R-:W-:Y:S02]  /*c510*/  FADD.FTZ R157, R36, R19 ;  /* 0x00000013249d7221 */ /* 0x000fe40000010000 */
[----:B------:R-:W-:Y:S01]  /*c520*/  FMUL.FTZ R16, R65, R140 ;  /* 0x0000008c41107220 */ /* 0x000fe20000410000 */
[----:B------:R-:W-:Y:S01]  /*c530*/  MUFU.EX2 R145, R86 ;  /* 0x0000005600917308 */ /* 0x000fe20000000800 */
[----:B------:R-:W-:Y:S02]  /*c540*/  FMUL.FTZ R19, R67, R143 ;  /* 0x0000008f43137220 */ /* 0x000fe40000410000 */
[----:B------:R-:W-:Y:S01]  /*c550*/  FMUL.FTZ R17, R65, R141 ;  /* 0x0000008d41117220 */ /* 0x000fe20000410000 */
[----:B---3--:R-:W-:Y:S01]  /*c560*/  F2FP.BF16.PACK_AB R79, R148, R159 ;  /* 0x0000009f944f723e */ /* 0x008fe200000010ff */
[----:B------:R-:W-:Y:S02]  /*c570*/  FMUL.FTZ R18, R67, R142 ;  /* 0x0000008e43127220 */ /* 0x000fe40000410000 */
[C---:B------:R-:W-:Y:S02]  /*c580*/  FMUL.FTZ R32, R65.reuse, R132 ;  /* 0x0000008441207220 */ /* 0x040fe40000410000 */
[----:B------:R-:W-:Y:S01]  /*c590*/  FMUL.FTZ R33, R65, R133 ;  /* 0x0000008541217220 */ /* 0x000fe20000410000 */
[----:B------:R-:W-:Y:S01]  /*c5a0*/  MUFU.EX2 R132, R82 ;  /* 0x0000005200847308 */ /* 0x000fe20000000800 */
[C---:B------:R-:W-:Y:S02]  /*c5b0*/  FMUL.FTZ R35, R67.reuse, R135 ;  /* 0x0000008743237220 */ /* 0x040fe40000410000 */
[----:B------:R-:W-:Y:S02]  /*c5c0*/  FMUL.FTZ R34, R67, R134 ;  /* 0x0000008643227220 */ /* 0x000fe40000410000 */
[----:B------:R-:W-:Y:S02]  /*c5d0*/  FADD.FTZ R157, R161, R157 ;  /* 0x0000009da19d7221 */ /* 0x000fe40000010000 */
[----:B------:R-:W-:Y:S03]  /*c5e0*/  FADD.FTZ R158, R160, R158 ;  /* 0x0000009ea09e7221 */ /* 0x000fe60000010000 */
[----:B------:R-:W-:Y:S01]  /*c5f0*/  MUFU.EX2 R133, R83 ;  /* 0x0000005300857308 */ /* 0x000fe20000000800 */
[----:B------:R-:W-:Y:S09]  /*c600*/  FADD.FTZ R158, R149, R158 ;  /* 0x0000009e959e7221 */ /* 0x000ff20000010000 */
[----:B------:R-:W-:Y:S10]  /*c610*/  MUFU.EX2 R135, R80 ;  /* 0x0000005000877308 */ /* 0x000ff40000000800 */
[----:B------:R3:W-:Y:S10]  /*c620*/  MUFU.EX2 R142, R48 ;  /* 0x00000030008e7308 */ /* 0x0007f40000000800 */
[----:B------:R4:W-:Y:S10]  /*c630*/  MUFU.EX2 R134, R50 ;  /* 0x0000003200867308 */ /* 0x0009f40000000800 */
[----:B------:R-:W-:Y:S01]  /*c640*/  MUFU.EX2 R143, R84 ;  /* 0x00000054008f7308 */ /* 0x000fe20000000800 */
[----:B---3--:R-:W-:Y:S09]  /*c650*/  FMUL.FTZ R48, R65, R124 ;  /* 0x0000007c41307220 */ /* 0x008ff20000410000 */
[----:B------:R-:W3:Y:S01]  /*c660*/  MUFU.EX2 R152, R152 ;  /* 0x0000009800987308 */ /* 0x000ee20000000800 */
[----:B----4-:R-:W-:Y:S09]  /*c670*/  FMUL.FTZ R50, R67, R126 ;  /* 0x0000007e43327220 */ /* 0x010ff20000410000 */
[----:B------:R-:W-:Y:S10]  /*c680*/  MUFU.EX2 R141, R172 ;  /* 0x000000ac008d7308 */ /* 0x000ff40000000800 */
[----:B------:R-:W-:Y:S01]  /*c690*/  MUFU.EX2 R126, R156 ;  /* 0x0000009c007e7308 */ /* 0x000fe20000000800 */
[----:B---3--:R-:W-:Y:S09]  /*c6a0*/  FADD.FTZ R157, R152, R157 ;  /* 0x0000009d989d7221 */ /* 0x008ff20000010000 */
        /* <DEDUP_REMOVED lines=8> */
[----:B------:R-:W3:Y:S10]  /*c730*/  MUFU.EX2 R97, R97 ;  /* 0x0000006100617308 */ /* 0x000ef40000000800 */
[----:B------:R-:W-:Y:S10]  /*c740*/  MUFU.EX2 R69, R69 ;  /* 0x0000004500457308 */ /* 0x000ff40000000800 */
[----:B------:R-:W-:Y:S01]  /*c750*/  MUFU.EX2 R155, R106 ;  /* 0x0000006a009b7308 */ /* 0x000fe20000000800 */
[----:B---3--:R-:W-:Y:S01]  /*c760*/  F2FP.BF16.PACK_AB R178, R97, R98 ;  /* 0x0000006261b2723e */ /* 0x008fe200000010ff */
[----:B--2---:R-:W-:Y:S01]  /*c770*/  FFMA.FTZ R162, R4, R39, R77 ;  /* 0x0000002704a27223 */ /* 0x004fe2000001004d */
[----:B------:R-:W-:Y:S01]  /*c780*/  F2FP.BF16.PACK_AB R77, R163, R77 ;  /* 0x0000004da34d723e */ /* 0x000fe200000010ff */
[----:B------:R-:W-:Y:S01]  /*c790*/  FMUL.FTZ R4, R65, R144 ;  /* 0x0000009041047220 */ /* 0x000fe20000410000 */
[----:B------:R-:W2:Y:S05]  /*c7a0*/  LDSM.16.MT88.4 R36, [R233] ;  /* 0x00000000e924783b */ /* 0x000eaa0000004200 */
[----:B------:R3:W-:Y:S01]  /*c7b0*/  MUFU.EX2 R144, R85 ;  /* 0x0000005500907308 */ /* 0x0007e20000000800 */
[----:B------:R-:W-:Y:S01]  /*c7c0*/  FADD.FTZ R163, R163, R162 ;  /* 0x000000a2a3a37221 */ /* 0x000fe20000010000 */
[-C--:B-1----:R-:W-:Y:S08]  /*c7d0*/  HMMA.16816.F32.BF16 R4, R72, R20.reuse, R4 ;  /* 0x000000144804723c */ /* 0x082ff00000041804 */
[----:B------:R-:W-:Y:S01]  /*c7e0*/  MUFU.EX2 R154, R102 ;  /* 0x00000066009a7308 */ /* 0x000fe20000000800 */
[----:B------:R-:W-:Y:S01]  /*c7f0*/  FADD.FTZ R159, R159, R163 ;  /* 0x000000a39f9f7221 */ /* 0x000fe20000010000 */
[C---:B------:R-:W-:Y:S04]  /*c800*/  HMMA.16816.F32.BF16 R8, R76.reuse, R20, R8 ;  /* 0x000000144c08723c */ /* 0x040fe80000041808 */
[----:B------:R-:W-:Y:S03]  /*c810*/  FADD.FTZ R159, R148, R159 ;  /* 0x0000009f949f7221 */ /* 0x000fe60000010000 */
[C---:B------:R-:W-:Y:S01]  /*c820*/  FMUL.FTZ R20, R65.reuse, R136 ;  /* 0x0000008841147220 */ /* 0x040fe20000410000 */
[-C--:B------:R-:W-:Y:S01]  /*c830*/  HMMA.16816.F32.BF16 R12, R76, R22.reuse, R12 ;  /* 0x000000164c0c723c */ /* 0x080fe2000004180c */
[----:B------:R1:W-:Y:S01]  /*c840*/  MUFU.EX2 R136, R66 ;  /* 0x0000004200887308 */ /* 0x0003e20000000800 */
[----:B---3--:R-:W-:Y:S02]  /*c850*/  LDSM.16.MT88.4 R84, [R234+0x800] ;  /* 0x00080000ea54783b */ /* 0x008fe40000004200 */
[----:B------:R-:W-:Y:S02]  /*c860*/  FMUL.FTZ R21, R65, R137 ;  /* 0x0000008941157220 */ /* 0x000fe40000410000 */
[----:B------:R-:W-:Y:S02]  /*c870*/  FADD.FTZ R159, R150, R159 ;  /* 0x0000009f969f7221 */ /* 0x000fe40000010000 */
[C---:B------:R-:W-:Y:S03]  /*c880*/  HMMA.16816.F32.BF16 R16, R72.reuse, R22, R16 ;  /* 0x000000164810723c */ /* 0x040fe60000041810 */
[----:B------:R3:W-:Y:S04]  /*c890*/  MUFU.EX2 R137, R49 ;  /* 0x0000003100897308 */ /* 0x0007e80000000800 */
[C---:B------:R-:W-:Y:S02]  /*c8a0*/  FMUL.FTZ R22, R67.reuse, R138 ;  /* 0x0000008a43167220 */ /* 0x040fe40000410000 */
[C---:B------:R-:W-:Y:S04]  /*c8b0*/  FMUL.FTZ R23, R67.reuse, R139 ;  /* 0x0000008b43177220 */ /* 0x040fe80000410000 */
[----:B------:R4:W5:Y:S03]  /*c8c0*/  MUFU.EX2 R138, R81 ;  /* 0x00000051008a7308 */ /* 0x0009660000000800 */
[-C--:B--2---:R-:W-:Y:S03]  /*c8d0*/  HMMA.16816.F32.BF16 R20, R72, R36.reuse, R20 ;  /* 0x000000244814723c */ /* 0x084fe60000041814 */
[----:B-1----:R-:W-:Y:S04]  /*c8e0*/  FMUL.FTZ R66, R67, R118 ;  /* 0x0000007643427220 */ /* 0x002fe80000410000 */
[----:B------:R-:W-:Y:S01]  /*c8f0*/  MUFU.EX2 R118, R207 ;  /* 0x000000cf00767308 */ /* 0x000fe20000000800 */
[C---:B------:R-:W-:Y:S04]  /*c900*/  HMMA.16816.F32.BF16 R24, R76.reuse, R36, R24 ;  /* 0x000000244c18723c */ /* 0x040fe80000041818 */
[C---:B---3--:R-:W-:Y:S03]  /*c910*/  FMUL.FTZ R49, R65.reuse, R125 ;  /* 0x0000007d41317220 */ /* 0x048fe60000410000 */
[C---:B------:R-:W-:Y:S01]  /*c920*/  FMUL.FTZ R36, R65.reuse, R128 ;  /* 0x0000008041247220 */ /* 0x040fe20000410000 */
[-C--:B------:R-:W-:Y:S01]  /*c930*/  HMMA.16816.F32.BF16 R28, R76, R38.reuse, R28 ;  /* 0x000000264c1c723c */ /* 0x080fe2000004181c */
[----:B------:R-:W-:Y:S03]  /*c940*/  MUFU.EX2 R125, R168 ;  /* 0x000000a8007d7308 */ /* 0x000fe60000000800 */
[----:B------:R-:W-:Y:S01]  /*c950*/  FMUL.FTZ R37, R65, R129 ;  /* 0x0000008141257220 */ /* 0x000fe20000410000 */
[----:B----4-:R-:W1:Y:S03]  /*c960*/  LDSM.16.MT88.4 R80, [R231] ;  /* 0x00000000e750783b */ /* 0x010e660000004200 */
[C---:B------:R-:W-:Y:S03]  /*c970*/  HMMA.16816.F32.BF16 R32, R72.reuse, R38, R32 ;  /* 0x000000264820723c */ /* 0x040fe60000041820 */
[----:B------:R2:W3:Y:S04]  /*c980*/  MUFU.EX2 R139, R51 ;  /* 0x00000033008b7308 */ /* 0x0004e80000000800 */
[C---:B------:R-:W-:Y:S02]  /*c990*/  FMUL.FTZ R38, R67.reuse, R130 ;  /* 0x0000008243267220 */ /* 0x040fe40000410000 */
[C---:B------:R-:W-:Y:S04]  /*c9a0*/  FMUL.FTZ R39, R67.reuse, R131 ;  /* 0x0000008343277220 */ /* 0x040fe80000410000 */
[----:B------:R-:W-:Y:S03]  /*c9b0*/  MUFU.EX2 R131, R94 ;  /* 0x0000005e00837308 */ /* 0x000fe60000000800 */
[-C--:B------:R-:W-:Y:S07]  /*c9c0*/  HMMA.16816.F32.BF16 R36, R72, R52.reuse, R36 ;  /* 0x000000344824723c */ /* 0x080fee0000041824 */
[----:B------:R-:W-:Y:S01]  /*c9d0*/  MUFU.EX2 R130, R93 ;  /* 0x0000005d00827308 */ /* 0x000fe20000000800 */
[C---:B------:R-:W-:Y:S04]  /*c9e0*/  HMMA.16816.F32.BF16 R40, R76.reuse, R52, R40 ;  /* 0x000000344c28723c */ /* 0x040fe80000041828 */
[----:B--2---:R-:W-:Y:S03]  /*c9f0*/  FMUL.FTZ R51, R67, R127 ;  /* 0x0000007f43337220 */ /* 0x004fe60000410000 */
[C---:B------:R-:W-:Y:S01]  /*ca00*/  FMUL.FTZ R52, R65.reuse, R120 ;  /* 0x0000007841347220 */ /* 0x040fe20000410000 */
[-C--:B------:R-:W-:Y:S01]  /*ca10*/  HMMA.16816.F32.BF16 R44, R76, R54.reuse, R44 ;  /* 0x000000364c2c723c */ /* 0x080fe2000004182c */
[----:B------:R2:W4:Y:S03]  /*ca20*/  MUFU.EX2 R127, R64 ;  /* 0x00000040007f7308 */ /* 0x0005260000000800 */
[----:B------:R-:W-:Y:S04]  /*ca30*/  FMUL.FTZ R53, R65, R121 ;  /* 0x0000007941357220 */ /* 0x000fe80000410000 */
[C---:B------:R-:W-:Y:S03]  /*ca40*/  HMMA.16816.F32.BF16 R48, R72.reuse, R54, R48 ;  /* 0x000000364830723c */ /* 0x040fe60000041830 */
[----:B------:R-:W-:Y:S04]  /*ca50*/  MUFU.EX2 R129, R223 ;  /* 0x000000df00817308 */ /* 0x000fe80000000800 */
[C---:B------:R-:W-:Y:S02]  /*ca60*/  FMUL.FTZ R54, R67.reuse, R122 ;  /* 0x0000007a43367220 */ /* 0x040fe40000410000 */
[C---:B------:R-:W-:Y:S03]  /*ca70*/  FMUL.FTZ R55, R67.reuse, R123 ;  /* 0x0000007b43377220 */ /* 0x040fe60000410000 */
[----:B------:R-:W-:Y:S01]  /*ca80*/  FMUL.FTZ R67, R67, R119 ;  /* 0x0000007743437220 */ /* 0x000fe20000410000 */
[----:B------:R-:W-:Y:S03]  /*ca90*/  MUFU.EX2 R128, R164 ;  /* 0x000000a400807308 */ /* 0x000fe60000000800 */
[-C--:B-1----:R-:W-:Y:S03]  /*caa0*/  HMMA.16816.F32.BF16 R52, R72, R80.reuse, R52 ;  /* 0x000000504834723c */ /* 0x082fe60000041834 */
[C---:B--2---:R-:W-:Y:S02]  /*cab0*/  FMUL.FTZ R64, R65.reuse, R116 ;  /* 0x0000007441407220 */ /* 0x044fe40000410000 */
[----:B------:R-:W-:Y:S02]  /*cac0*/  FMUL.FTZ R65, R65, R117 ;  /* 0x0000007541417220 */ /* 0x000fe40000410000 */
[----:B------:R-:W1:Y:S01]  /*cad0*/  MUFU.EX2 R117, R95 ;  /* 0x0000005f00757308 */ /* 0x000e620000000800 */
[C---:B------:R-:W-:Y:S08]  /*cae0*/  HMMA.16816.F32.BF16 R56, R76.reuse, R80, R56 ;  /* 0x000000504c38723c */ /* 0x040ff00000041838 */
[-C--:B------:R-:W-:Y:S01]  /*caf0*/  HMMA.16816.F32.BF16 R60, R76, R82.reuse, R60 ;  /* 0x000000524c3c723c */ /* 0x080fe2000004183c */
[----:B------:R2:W-:Y:S06]  /*cb00*/  MUFU.EX2 R164, R92 ;  /* 0x0000005c00a47308 */ /* 0x0005ec0000000800 */
[----:B-----5:R-:W-:Y:S01]  /*cb10*/  FADD.FTZ R77, R138, R89 ;  /* 0x000000598a4d7221 */ /* 0x020fe20000010000 */
[----:B------:R-:W-:Y:S01]  /*cb20*/  HMMA.16816.F32.BF16 R64, R72, R82, R64 ;  /* 0x000000524840723c */ /* 0x000fe20000041840 */
[----:B------:R-:W5:Y:S02]  /*cb30*/  LDSM.16.MT88.4 R80, [R233+0x800] ;  /* 0x00080000e950783b */ /* 0x000f640000004200 */
[----:B------:R-:W-:Y:S01]  /*cb40*/  MUFU.EX2 R106, R222 ;  /* 0x000000de006a7308 */ /* 0x000fe20000000800 */
[C---:B---3--:R-:W-:Y:S01]  /*cb50*/  FADD.FTZ R77, R139.reuse, R77 ;  /* 0x0000004d8b4d7221 */ /* 0x048fe20000010000 */
[----:B------:R-:W-:Y:S02]  /*cb60*/  F2FP.BF16.PACK_AB R79, R132, R133 ;  /* 0x00000085844f723e */ /* 0x000fe400000010ff */
[----:B------:R-:W-:Y:S01]  /*cb70*/  F2FP.BF16.PACK_AB R76, R139, R138 ;  /* 0x0000008a8b4c723e */ /* 0x000fe200000010ff */
[----:B------:R-:W-:Y:S01]  /*cb80*/  FADD.FTZ R77, R134, R77 ;  /* 0x0000004d864d7221 */ /* 0x000fe20000010000 */
[C---:B------:R-:W-:Y:S01]  /*cb90*/  F2FP.BF16.PACK_AB R78, R137.reuse, R134 ;  /* 0x00000086894e723e */ /* 0x040fe200000010ff */
[----:B------:R-:W3:Y:S02]  /*cba0*/  LDSM.16.MT88.4 R88, [R232+0x800] ;  /* 0x00080000e858783b */ /* 0x000ee40000004200 */
[----:B------:R-:W-:Y:S01]  /*cbb0*/  FADD.FTZ R162, R137, R77 ;  /* 0x0000004d89a27221 */ /* 0x000fe20000010000 */
[C---:B------:R-:W-:Y:S01]  /*cbc0*/  F2FP.BF16.PACK_AB R77, R141.reuse, R152 ;  /* 0x000000988d4d723e */ /* 0x040fe200000010ff */
[----:B------:R-:W-:Y:S01]  /*cbd0*/  MUFU.EX2 R134, R205 ;  /* 0x000000cd00867308 */ /* 0x000fe20000000800 */
[----:B------:R-:W-:Y:S01]  /*cbe0*/  F2FP.BF16.PACK_AB R72, R142, R151 ;  /* 0x000000978e48723e */ /* 0x000fe200000010ff */
[----:B------:R-:W-:Y:S01]  /*cbf0*/  FADD.FTZ R141, R141, R157 ;  /* 0x0000009d8d8d7221 */ /* 0x000fe20000010000 */
[----:B------:R-:W-:Y:S01]  /*cc00*/  F2FP.BF16.PACK_AB R74, R126, R135 ;  /* 0x000000877e4a723e */ /* 0x000fe200000010ff */
[----:B--2---:R-:W-:Y:S01]  /*cc10*/  LDSM.16.MT88.4 R92, [R232+0x1000] ;  /* 0x00100000e85c783b */ /* 0x004fe20000004200 */
[----:B----4-:R-:W-:Y:S01]  /*cc20*/  F2FP.BF16.PACK_AB R75, R127, R136 ;  /* 0x000000887f4b723e */ /* 0x010fe200000010ff */
[-C--:B------:R-:W-:Y:S04]  /*cc30*/  HMMA.16816.F32.BF16 R4, R76, R84.reuse, R4 ;  /* 0x000000544c04723c */ /* 0x080fe80000041804 */
[----:B------:R-:W2:Y:S01]  /*cc40*/  MUFU.EX2 R102, R221 ;  /* 0x000000dd00667308 */ /* 0x000ea20000000800 */
[----:B------:R-:W-:Y:S01]  /*cc50*/  F2FP.BF16.PACK_AB R73, R147, R150 ;  /* 0x000000969349723e */ /* 0x000fe200000010ff */
[----:B------:R-:W-:Y:S02]  /*cc60*/  FADD.FTZ R141, R133, R141 ;  /* 0x0000008d858d7221 */ /* 0x000fe40000010000 */
[----:B------:R-:W-:Y:S04]  /*cc70*/  FADD.FTZ R151, R151, R158 ;  /* 0x0000009e97977221 */ /* 0x000fe80000010000 */
[C---:B------:R-:W-:Y:S02]  /*cc80*/  HMMA.16816.F32.BF16 R8, R72.reuse, R84, R8 ;  /* 0x000000544808723c */ /* 0x040fe40000041808 */
[----:B------:R-:W-:Y:S02]  /*cc90*/  MUFU.EX2 R137, R220 ;  /* 0x000000dc00897308 */ /* 0x000fe40000000800 */
[----:B------:R-:W-:Y:S02]  /*cca0*/  FADD.FTZ R151, R142, R151 ;  /* 0x000000978e977221 */ /* 0x000fe40000010000 */
[----:B------:R-:W-:Y:S02]  /*ccb0*/  FADD.FTZ R132, R132, R141 ;  /* 0x0000008d84847221 */ /* 0x000fe40000010000 */
[-C--:B------:R-:W-:Y:S04]  /*ccc0*/  HMMA.16816.F32.BF16 R12, R72, R86.reuse, R12 ;  /* 0x00000056480c723c */ /* 0x080fe8000004180c */
[----:B------:R-:W-:Y:S01]  /*ccd0*/  MUFU.EX2 R139, R211 ;  /* 0x000000d3008b7308 */ /* 0x000fe20000000800 */
[----:B------:R-:W-:Y:S02]  /*cce0*/  FADD.FTZ R135, R135, R151 ;  /* 0x0000009787877221 */ /* 0x000fe40000010000 */
[----:B------:R-:W-:Y:S01]  /*ccf0*/  FADD.FTZ R147, R147, R159 ;  /* 0x0000009f93937221 */ /* 0x000fe20000010000 */
[C---:B------:R-:W-:Y:S01]  /*cd00*/  HMMA.16816.F32.BF16 R16, R76.reuse, R86, R16 ;  /* 0x000000564c10723c */ /* 0x040fe20000041810 */
[----:B------:R-:W4:Y:S03]  /*cd10*/  LDSM.16.MT88.4 R84, [R231+0x800] ;  /* 0x00080000e754783b */ /* 0x000f260000004200 */
[----:B------:R-:W-:Y:S02]  /*cd20*/  FADD.FTZ R135, R126, R135 ;  /* 0x000000877e877221 */ /* 0x000fe40000010000 */
[----:B------:R-:W-:Y:S01]  /*cd30*/  MUFU.EX2 R138, R209 ;  /* 0x000000d1008a7308 */ /* 0x000fe20000000800 */
[----:B------:R-:W-:Y:S01]  /*cd40*/  FADD.FTZ R147, R136, R147 ;  /* 0x0000009388937221 */ /* 0x000fe20000010000 */
[-C--:B-----5:R-:W-:Y:S04]  /*cd50*/  HMMA.16816.F32.BF16 R20, R76, R80.reuse, R20 ;  /* 0x000000504c14723c */ /* 0x0a0fe80000041814 */
[----:B------:R-:W-:Y:S02]  /*cd60*/  FADD.FTZ R147, R127, R147 ;  /* 0x000000937f937221 */ /* 0x000fe40000010000 */
[----:B------:R-:W-:Y:S02]  /*cd70*/  FADD.FTZ R136, R125, R132 ;  /* 0x000000847d887221 */ /* 0x000fe40000010000 */
[C---:B------:R-:W-:Y:S01]  /*cd80*/  HMMA.16816.F32.BF16 R24, R72.reuse, R80, R24 ;  /* 0x000000504818723c */ /* 0x040fe20000041818 */
[----:B------:R-:W-:Y:S03]  /*cd90*/  MUFU.EX2 R116, R206 ;  /* 0x000000ce00747308 */ /* 0x000fe60000000800 */
[----:B-1----:R-:W-:Y:S02]  /*cda0*/  FADD.FTZ R147, R117, R147 ;  /* 0x0000009375937221 */ /* 0x002fe40000010000 */
[----:B------:R-:W-:Y:S02]  /*cdb0*/  FADD.FTZ R162, R156, R162 ;  /* 0x000000a29ca27221 */ /* 0x000fe40000010000 */
[-C--:B------:R-:W-:Y:S03]  /*cdc0*/  HMMA.16816.F32.BF16 R28, R72, R82.reuse, R28 ;  /* 0x00000052481c723c */ /* 0x080fe6000004181c */
[----:B------:R-:W-:Y:S05]  /*cdd0*/  MUFU.EX2 R165, R204 ;  /* 0x000000cc00a57308 */ /* 0x000fea0000000800 */
[C---:B------:R-:W-:Y:S01]  /*cde0*/  HMMA.16816.F32.BF16 R32, R76.reuse, R82, R32 ;  /* 0x000000524c20723c */ /* 0x040fe20000041820 */
[----:B------:R-:W1:Y:S04]  /*cdf0*/  LDSM.16.MT88.4 R80, [R234+0x1000] ;  /* 0x00100000ea50783b */ /* 0x000e680000004200 */
        /* <DEDUP_REMOVED lines=8> */
[----:B------:R-:W1:Y:S05]  /*ce80*/  MUFU.EX2 R174, R215 ;  /* 0x000000d700ae7308 */ /* 0x000e6a0000000800 */
[-C--:B----4-:R-:W-:Y:S05]  /*ce90*/  HMMA.16816.F32.BF16 R52, R76, R84.reuse, R52 ;  /* 0x000000544c34723c */ /* 0x090fea0000041834 */
[----:B------:R-:W4:Y:S03]  /*cea0*/  MUFU.EX2 R123, R213 ;  /* 0x000000d5007b7308 */ /* 0x000f260000000800 */
[C---:B------:R-:W-:Y:S07]  /*ceb0*/  HMMA.16816.F32.BF16 R56, R72.reuse, R84, R56 ;  /* 0x000000544838723c */ /* 0x040fee0000041838 */
[----:B------:R-:W1:Y:S01]  /*cec0*/  MUFU.EX2 R122, R210 ;  /* 0x000000d2007a7308 */ /* 0x000e620000000800 */
[-C--:B------:R-:W-:Y:S07]  /*ced0*/  HMMA.16816.F32.BF16 R60, R72, R86.reuse, R60 ;  /* 0x00000056483c723c */ /* 0x080fee000004183c */
[C---:B------:R-:W-:Y:S01]  /*cee0*/  FADD.FTZ R73, R155.reuse, R162 ;  /* 0x000000a29b497221 */ /* 0x040fe20000010000 */
[----:B------:R-:W-:Y:S01]  /*cef0*/  HMMA.16816.F32.BF16 R64, R76, R86, R64 ;  /* 0x000000564c40723c */ /* 0x000fe20000041840 */
[----:B------:R-:W3:Y:S01]  /*cf00*/  LDSM.16.MT88.4 R84, [R231+0x1000] ;  /* 0x00100000e754783b */ /* 0x000ee20000004200 */
[----:B------:R-:W-:Y:S02]  /*cf10*/  MUFU.EX2 R173, R218 ;  /* 0x000000da00ad7308 */ /* 0x000fe40000000800 */
[----:B------:R-:W-:Y:S01]  /*cf20*/  FADD.FTZ R73, R154, R73 ;  /* 0x000000499a497221 */ /* 0x000fe20000010000 */
[----:B------:R-:W-:Y:S02]  /*cf30*/  F2FP.BF16.PACK_AB R72, R155, R156 ;  /* 0x0000009c9b48723e */ /* 0x000fe400000010ff */
[C---:B------:R-:W-:Y:S01]  /*cf40*/  F2FP.BF16.PACK_AB R74, R153.reuse, R154 ;  /* 0x0000009a994a723e */ /* 0x040fe200000010ff */
[----:B------:R-:W-:Y:S01]  /*cf50*/  FADD.FTZ R155, R153, R73 ;  /* 0x00000049999b7221 */ /* 0x000fe20000010000 */
[----:B------:R-:W-:Y:S03]  /*cf60*/  F2FP.BF16.PACK_AB R73, R129, R125 ;  /* 0x0000007d8149723e */ /* 0x000fe600000010ff */
[----:B------:R-:W-:Y:S01]  /*cf70*/  F2FP.BF16.PACK_AB R75, R107, R108 ;  /* 0x0000006c6b4b723e */ /* 0x000fe200000010ff */
[----:B------:R-:W-:Y:S01]  /*cf80*/  MUFU.EX2 R121, R216 ;  /* 0x000000d800797308 */ /* 0x000fe20000000800 */
[----:B------:R-:W-:Y:S01]  /*cf90*/  F2FP.BF16.PACK_AB R76, R128, R124 ;  /* 0x0000007c804c723e */ /* 0x000fe200000010ff */
[----:B------:R-:W-:Y:S01]  /*cfa0*/  FADD.FTZ R129, R129, R136 ;  /* 0x0000008881817221 */ /* 0x000fe20000010000 */
[----:B--2---:R-:W-:Y:S02]  /*cfb0*/  F2FP.BF16.PACK_AB R78, R102, R106 ;  /* 0x0000006a664e723e */ /* 0x004fe400000010ff */
[C---:B------:R-:W-:Y:S01]  /*cfc0*/  F2FP.BF16.PACK_AB R77, R131.reuse, R117 ;  /* 0x00000075834d723e */ /* 0x040fe200000010ff */
[-C--:B-1----:R-:W-:Y:S04]  /*cfd0*/  HMMA.16816.F32.BF16 R4, R72, R80.reuse, R4 ;  /* 0x000000504804723c */ /* 0x082fe80000041804 */
[----:B------:R-:W-:Y:S01]  /*cfe0*/  MUFU.EX2 R120, R214 ;  /* 0x000000d600787308 */ /* 0x000fe20000000800 */
[----:B------:R-:W-:Y:S01]  /*cff0*/  F2FP.BF16.PACK_AB R79, R164, R130 ;  /* 0x00000082a44f723e */ /* 0x000fe200000010ff */
[----:B------:R-:W-:Y:S01]  /*d000*/  FADD.FTZ R131, R131, R147 ;  /* 0x0000009383837221 */ /* 0x000fe20000010000 */
[----:B------:R-:W-:Y:S01]  /*d010*/  F2FP.BF16.PACK_AB R117, R183, R184 ;  /* 0x000000b8b775723e */ /* 0x000fe200000010ff */
[----:B------:R-:W-:Y:S04]  /*d020*/  FADD.FTZ R129, R108, R129 ;  /* 0x000000816c817221 */ /* 0x000fe80000010000 */
[C---:B------:R-:W-:Y:S02]  /*d030*/  HMMA.16816.F32.BF16 R8, R76.reuse, R80, R8 ;  /* 0x000000504c08723c */ /* 0x040fe40000041808 */
[----:B------:R-:W-:Y:S02]  /*d040*/  MUFU.EX2 R172, R212 ;  /* 0x000000d400ac7308 */ /* 0x000fe40000000800 */
[----:B------:R-:W-:Y:S04]  /*d050*/  FADD.FTZ R107, R107, R129 ;  /* 0x000000816b6b7221 */ /* 0x000fe80000010000 */
[-C--:B------:R-:W-:Y:S04]  /*d060*/  HMMA.16816.F32.BF16 R12, R76, R82.reuse, R12 ;  /* 0x000000524c0c723c */ /* 0x080fe8000004180c */
[----:B------:R-:W-:Y:S01]  /*d070*/  MUFU.EX2 R196, R196 ;  /* 0x000000c400c47308 */ /* 0x000fe20000000800 */
[----:B------:R-:W-:Y:S03]  /*d080*/  FADD.FTZ R107, R104, R107 ;  /* 0x0000006b686b7221 */ /* 0x000fe60000010000 */
[C---:B------:R-:W-:Y:S01]  /*d090*/  HMMA.16816.F32.BF16 R16, R72.reuse, R82, R16 ;  /* 0x000000524810723c */ /* 0x040fe20000041810 */
[----:B------:R-:W1:Y:S03]  /*d0a0*/  LDSM.16.MT88.4 R80, [R234+0x1800] ;  /* 0x00180000ea50783b */ /* 0x000e660000004200 */
[----:B------:R-:W-:Y:S02]  /*d0b0*/  FADD.FTZ R107, R103, R107 ;  /* 0x0000006b676b7221 */ /* 0x000fe40000010000 */
[----:B------:R-:W-:Y:S02]  /*d0c0*/  MUFU.EX2 R193, R193 ;  /* 0x000000c100c17308 */ /* 0x000fe40000000800 */
[-C--:B-----5:R-:W-:Y:S04]  /*d0d0*/  HMMA.16816.F32.BF16 R20, R72, R88.reuse, R20 ;  /* 0x000000584814723c */ /* 0x0a0fe80000041814 */
[----:B------:R-:W-:Y:S04]  /*d0e0*/  FADD.FTZ R107, R101, R107 ;  /* 0x0000006b656b7221 */ /* 0x000fe80000010000 */
[C---:B------:R-:W-:Y:S01]  /*d0f0*/  HMMA.16816.F32.BF16 R24, R76.reuse, R88, R24 ;  /* 0x000000584c18723c */ /* 0x040fe20000041818 */
[----:B------:R-:W-:Y:S03]  /*d100*/  MUFU.EX2 R189, R189 ;  /* 0x000000bd00bd7308 */ /* 0x000fe60000000800 */
[----:B------:R-:W-:Y:S04]  /*d110*/  FADD.FTZ R107, R100, R107 ;  /* 0x0000006b646b7221 */ /* 0x000fe80000010000 */
[-C--:B------:R-:W-:Y:S03]  /*d120*/  HMMA.16816.F32.BF16 R28, R76, R90.reuse, R28 ;  /* 0x0000005a4c1c723c */ /* 0x080fe6000004181c */
[----:B------:R-:W-:Y:S01]  /*d130*/  MUFU.EX2 R119, R208 ;  /* 0x000000d000777308 */ /* 0x000fe20000000800 */
[----:B---3--:R-:W-:Y:S04]  /*d140*/  FADD.FTZ R107, R175, R107 ;  /* 0x0000006baf6b7221 */ /* 0x008fe80000010000 */
[C---:B------:R-:W-:Y:S01]  /*d150*/  HMMA.16816.F32.BF16 R32, R72.reuse, R90, R32 ;  /* 0x0000005a4820723c */ /* 0x040fe20000041820 */
[----:B------:R-:W2:Y:S03]  /*d160*/  LDSM.16.MT88.4 R88, [R233+0x1800] ;  /* 0x00180000e958783b */ /* 0x000ea60000004200 */
[----:B------:R-:W-:Y:S01]  /*d170*/  FADD.FTZ R107, R174, R107 ;  /* 0x0000006bae6b7221 */ /* 0x000fe20000010000 */
[----:B------:R-:W-:Y:S03]  /*d180*/  MUFU.EX2 R115, R115 ;  /* 0x0000007300737308 */ /* 0x000fe60000000800 */
[-C--:B------:R-:W-:Y:S04]  /*d190*/  HMMA.16816.F32.BF16 R36, R72, R92.reuse, R36 ;  /* 0x0000005c4824723c */ /* 0x080fe80000041824 */
[----:B----4-:R-:W-:Y:S03]  /*d1a0*/  FADD.FTZ R107, R123, R107 ;  /* 0x0000006b7b6b7221 */ /* 0x010fe60000010000 */
[----:B------:R-:W-:Y:S01]  /*d1b0*/  MUFU.EX2 R113, R113 ;  /* 0x0000007100717308 */ /* 0x000fe20000000800 */
[C---:B------:R-:W-:Y:S04]  /*d1c0*/  HMMA.16816.F32.BF16 R40, R76.reuse, R92, R40 ;  /* 0x0000005c4c28723c */ /* 0x040fe80000041828 */
[----:B------:R-:W-:Y:S04]  /*d1d0*/  FADD.FTZ R107, R122, R107 ;  /* 0x0000006b7a6b7221 */ /* 0x000fe80000010000 */
[-C--:B------:R-:W-:Y:S01]  /*d1e0*/  HMMA.16816.F32.BF16 R44, R76, R94.reuse, R44 ;  /* 0x0000005e4c2c723c */ /* 0x080fe2000004182c */
[----:B------:R-:W3:Y:S03]  /*d1f0*/  MUFU.EX2 R70, R70 ;  /* 0x0000004600467308 */ /* 0x000ee60000000800 */
[----:B------:R-:W-:Y:S04]  /*d200*/  FADD.FTZ R107, R187, R107 ;  /* 0x0000006bbb6b7221 */ /* 0x000fe80000010000 */
[C---:B------:R-:W-:Y:S01]  /*d210*/  HMMA.16816.F32.BF16 R48, R72.reuse, R94, R48 ;  /* 0x0000005e4830723c */ /* 0x040fe20000041830 */
[----:B------:R-:W4:Y:S02]  /*d220*/  LDSM.16.MT88.4 R92, [R232+0x1800] ;  /* 0x00180000e85c783b */ /* 0x000f240000004200 */
[----:B------:R-:W-:Y:S01]  /*d230*/  MUFU.EX2 R96, R96 ;  /* 0x0000006000607308 */ /* 0x000fe20000000800 */
[----:B------:R-:W-:Y:S04]  /*d240*/  FADD.FTZ R107, R188, R107 ;  /* 0x0000006bbc6b7221 */ /* 0x000fe80000010000 */
[-C--:B------:R-:W-:Y:S04]  /*d250*/  HMMA.16816.F32.BF16 R52, R72, R84.reuse, R52 ;  /* 0x000000544834723c */ /* 0x080fe80000041834 */
[----:B------:R-:W-:Y:S01]  /*d260*/  FADD.FTZ R107, R190, R107 ;  /* 0x0000006bbe6b7221 */ /* 0x000fe20000010000 */
[----:B------:R-:W5:Y:S03]  /*d270*/  MUFU.EX2 R71, R71 ;  /* 0x0000004700477308 */ /* 0x000f660000000800 */
[C---:B------:R-:W-:Y:S04]  /*d280*/  HMMA.16816.F32.BF16 R56, R76.reuse, R84, R56 ;  /* 0x000000544c38723c */ /* 0x040fe80000041838 */
[----:B---3--:R-:W-:Y:S01]  /*d290*/  F2FP.BF16.PACK_AB R179, R69, R70 ;  /* 0x0000004645b3723e */ /* 0x008fe200000010ff */
[----:B------:R-:W-:Y:S02]  /*d2a0*/  FADD.FTZ R107, R192, R107 ;  /* 0x0000006bc06b7221 */ /* 0x000fe40000010000 */
[----:B------:R-:W-:Y:S01]  /*d2b0*/  FADD.FTZ R84, R146, R155 ;  /* 0x0000009b92547221 */ /* 0x000fe20000010000 */
[-C--:B------:R-:W-:Y:S04]  /*d2c0*/  HMMA.16816.F32.BF16 R60, R76, R86.reuse, R60 ;  /* 0x000000564c3c723c */ /* 0x080fe8000004183c */
[----:B------:R-:W-:Y:S02]  /*d2d0*/  FADD.FTZ R84, R145, R84 ;  /* 0x0000005491547221 */ /* 0x000fe40000010000 */
[----:B------:R-:W-:Y:S01]  /*d2e0*/  FADD.FTZ R107, R184, R107 ;  /* 0x0000006bb86b7221 */ /* 0x000fe20000010000 */
[----:B------:R-:W-:Y:S01]  /*d2f0*/  F2FP.BF16.PACK_AB R78, R143, R144 ;  /* 0x000000908f4e723e */ /* 0x000fe200000010ff */
[----:B------:R-:W-:Y:S04]  /*d300*/  HMMA.16816.F32.BF16 R64, R72, R86, R64 ;  /* 0x000000564840723c */ /* 0x000fe80000041840 */
[----:B------:R-:W-:Y:S01]  /*d310*/  F2FP.BF16.PACK_AB R76, R145, R146 ;  /* 0x00000092914c723e */ /* 0x000fe200000010ff */
[----:B------:R-:W-:Y:S01]  /*d320*/  FADD.FTZ R84, R144, R84 ;  /* 0x0000005490547221 */ /* 0x000fe20000010000 */
[----:B------:R-:W-:Y:S01]  /*d330*/  F2FP.BF16.PACK_AB R77, R103, R104 ;  /* 0x00000068674d723e */ /* 0x000fe200000010ff */
[----:B------:R-:W-:Y:S01]  /*d340*/  FADD.FTZ R107, R183, R107 ;  /* 0x0000006bb76b7221 */ /* 0x000fe20000010000 */
[----:B------:R-:W-:Y:S01]  /*d350*/  F2FP.BF16.PACK_AB R79, R100, R101 ;  /* 0x00000065644f723e */ /* 0x000fe200000010ff */
[----:B------:R-:W-:Y:S02]  /*d360*/  FADD.FTZ R145, R143, R84 ;  /* 0x000000548f917221 */ /* 0x000fe40000010000 */
[----:B------:R-:W3:Y:S01]  /*d370*/  LDSM.16.MT88.4 R84, [R231+0x1800] ;  /* 0x00180000e754783b */ /* 0x000ee20000004200 */
[----:B------:R-:W-:Y:S01]  /*d380*/  F2FP.BF16.PACK_AB R72, R110, R111 ;  /* 0x0000006f6e48723e */ /* 0x000fe200000010ff */
[----:B------:R-:W-:Y:S01]  /*d390*/  FADD.FTZ R107, R182, R107 ;  /* 0x0000006bb66b7221 */ /* 0x000fe20000010000 */
[----:B------:R-:W-:Y:S01]  /*d3a0*/  F2FP.BF16.PACK_AB R74, R114, R112 ;  /* 0x00000070724a723e */ /* 0x000fe200000010ff */
[-C--:B-1----:R-:W-:Y:S05]  /*d3b0*/  HMMA.16816.F32.BF16 R4, R76, R80.reuse, R4 ;  /* 0x000000504c04723c */ /* 0x082fea0000041804 */
[----:B------:R-:W-:Y:S02]  /*d3c0*/  F2FP.BF16.PACK_AB R73, R168, R165 ;  /* 0x000000a5a849723e */ /* 0x000fe400000010ff */
[----:B------:R-:W-:Y:S02]  /*d3d0*/  F2FP.BF16.PACK_AB R75, R201, R169 ;  /* 0x000000a9c94b723e */ /* 0x000fe400000010ff */
[----:B-----5:R-:W-:Y:S03]  /*d3e0*/  F2FP.BF16.PACK_AB R177, R71, R96 ;  /* 0x0000006047b1723e */ /* 0x020fe600000010ff */
[----:B------:R-:W-:Y:S02]  /*d3f0*/  MOV R183, R2 ;  /* 0x0000000200b77202 */ /* 0x000fe40000000f00 */
[C---:B------:R-:W-:Y:S08]  /*d400*/  HMMA.16816.F32.BF16 R8, R72.reuse, R80, R8 ;  /* 0x000000504808723c */ /* 0x040ff00000041808 */
[-C--:B------:R-:W-:Y:S08]  /*d410*/  HMMA.16816.F32.BF16 R12, R72, R82.reuse, R12 ;  /* 0x00000052480c723c */ /* 0x080ff0000004180c */
[C---:B------:R-:W-:Y:S01]  /*d420*/  HMMA.16816.F32.BF16 R16, R76.reuse, R82, R16 ;  /* 0x000000524c10723c */ /* 0x040fe20000041810 */
[----:B------:R-:W1:Y:S07]  /*d430*/  LDSM.16.MT88.4 R80, [R234+0x2000] ;  /* 0x00200000ea50783b */ /* 0x000e6e0000004200 */
[-C--:B--2---:R-:W-:Y:S08]  /*d440*/  HMMA.16816.F32.BF16 R20, R76, R88.reuse, R20 ;  /* 0x000000584c14723c */ /* 0x084ff00000041814 */
[C---:B------:R-:W-:Y:S08]  /*d450*/  HMMA.16816.F32.BF16 R24, R72.reuse, R88, R24 ;  /* 0x000000584818723c */ /* 0x040ff00000041818 */
[-C--:B------:R-:W-:Y:S08]  /*d460*/  HMMA.16816.F32.BF16 R28, R72, R90.reuse, R28 ;  /* 0x0000005a481c723c */ /* 0x080ff0000004181c */
[C---:B------:R-:W-:Y:S01]  /*d470*/  HMMA.16816.F32.BF16 R32, R76.reuse, R90, R32 ;  /* 0x0000005a4c20723c */ /* 0x040fe20000041820 */
[----:B------:R-:W2:Y:S07]  /*d480*/  LDSM.16.MT88.4 R88, [R233+0x2000] ;  /* 0x00200000e958783b */ /* 0x000eae0000004200 */
[-C--:B----4-:R-:W-:Y:S08]  /*d490*/  HMMA.16816.F32.BF16 R36, R76, R92.reuse, R36 ;  /* 0x0000005c4c24723c */ /* 0x090ff00000041824 */
[C---:B------:R-:W-:Y:S08]  /*d4a0*/  HMMA.16816.F32.BF16 R40, R72.reuse, R92, R40 ;  /* 0x0000005c4828723c */ /* 0x040ff00000041828 */
[-C--:B------:R-:W-:Y:S08]  /*d4b0*/  HMMA.16816.F32.BF16 R44, R72, R94.reuse, R44 ;  /* 0x0000005e482c723c */ /* 0x080ff0000004182c */
[C---:B------:R-:W-:Y:S01]  /*d4c0*/  HMMA.16816.F32.BF16 R48, R76.reuse, R94, R48 ;  /* 0x0000005e4c30723c */ /* 0x040fe20000041830 */
[----:B------:R-:W4:Y:S07]  /*d4d0*/  LDSM.16.MT88.4 R92, [R232+0x2000] ;  /* 0x00200000e85c783b */ /* 0x000f2e0000004200 */
[-C--:B---3--:R-:W-:Y:S08]  /*d4e0*/  HMMA.16816.F32.BF16 R52, R76, R84.reuse, R52 ;  /* 0x000000544c34723c */ /* 0x088ff00000041834 */
[C---:B------:R-:W-:Y:S07]  /*d4f0*/  HMMA.16816.F32.BF16 R56, R72.reuse, R84, R56 ;  /* 0x000000544838723c */ /* 0x040fee0000041838 */
[----:B------:R-:W-:Y:S01]  /*d500*/  FADD.FTZ R84, R137, R145 ;  /* 0x0000009189547221 */ /* 0x000fe20000010000 */
[-C--:B------:R-:W-:Y:S04]  /*d510*/  HMMA.16816.F32.BF16 R60, R72, R86.reuse, R60 ;  /* 0x00000056483c723c */ /* 0x080fe8000004183c */
[C---:B------:R-:W-:Y:S03]  /*d520*/  FADD.FTZ R84, R140.reuse, R84 ;  /* 0x000000548c547221 */ /* 0x040fe60000010000 */
[----:B------:R-:W-:Y:S01]  /*d530*/  F2FP.BF16.PACK_AB R72, R140, R137 ;  /* 0x000000898c48723e */ /* 0x000fe200000010ff */
[----:B------:R-:W-:Y:S01]  /*d540*/  HMMA.16816.F32.BF16 R64, R76, R86, R64 ;  /* 0x000000564c40723c */ /* 0x000fe20000041840 */
[----:B------:R-:W-:Y:S03]  /*d550*/  LDSM.16.MT88.4 R140, [R234+0x3000] ;  /* 0x00300000ea8c783b */ /* 0x000fe60000004200 */
[----:B------:R-:W-:Y:S01]  /*d560*/  F2FP.BF16.PACK_AB R74, R138, R139 ;  /* 0x0000008b8a4a723e */ /* 0x000fe200000010ff */
[----:B------:R-:W-:Y:S01]  /*d570*/  FADD.FTZ R84, R139, R84 ;  /* 0x000000548b547221 */ /* 0x000fe20000010000 */
[----:B------:R-:W-:Y:S02]  /*d580*/  F2FP.BF16.PACK_AB R73, R174, R175 ;  /* 0x000000afae49723e */ /* 0x000fe400000010ff */
[----:B------:R-:W-:Y:S01]  /*d590*/  F2FP.BF16.PACK_AB R75, R122, R123 ;  /* 0x0000007b7a4b723e */ /* 0x000fe200000010ff */
[----:B------:R-:W-:Y:S02]  /*d5a0*/  FADD.FTZ R137, R138, R84 ;  /* 0x000000548a897221 */ /* 0x000fe40000010000 */
[----:B------:R-:W3:Y:S01]  /*d5b0*/  LDSM.16.MT88.4 R84, [R231+0x2000] ;  /* 0x00200000e754783b */ /* 0x000ee20000004200 */
[----:B------:R-:W-:Y:S02]  /*d5c0*/  F2FP.BF16.PACK_AB R76, R121, R173 ;  /* 0x000000ad794c723e */ /* 0x000fe400000010ff */
[----:B------:R-:W-:Y:S01]  /*d5d0*/  F2FP.BF16.PACK_AB R78, R172, R120 ;  /* 0x00000078ac4e723e */ /* 0x000fe200000010ff */
[-C--:B-1----:R-:W-:Y:S05]  /*d5e0*/  HMMA.16816.F32.BF16 R4, R72, R80.reuse, R4 ;  /* 0x000000504804723c */ /* 0x082fea0000041804 */
[----:B------:R-:W-:Y:S02]  /*d5f0*/  F2FP.BF16.PACK_AB R77, R193, R196 ;  /* 0x000000c4c14d723e */ /* 0x000fe400000010ff */
[----:B------:R-:W-:Y:S07]  /*d600*/  F2FP.BF16.PACK_AB R79, R189, R191 ;  /* 0x000000bfbd4f723e */ /* 0x000fee00000010ff */
        /* <DEDUP_REMOVED lines=18> */
[----:B------:R-:W-:Y:S02]  /*d730*/  FADD.FTZ R137, R124, R135 ;  /* 0x000000877c897221 */ /* 0x000fe40000010000 */
[----:B------:R-:W-:Y:S01]  /*d740*/  LDSM.16.MT88.4 R124, [R232+0x3000] ;  /* 0x00300000e87c783b */ /* 0x000fe20000004200 */
[----:B------:R-:W-:Y:S01]  /*d750*/  F2FP.BF16.PACK_AB R78, R134, R116 ;  /* 0x00000074864e723e */ /* 0x000fe200000010ff */
[----:B------:R-:W-:Y:S04]  /*d760*/  HMMA.16816.F32.BF16 R64, R72, R86, R64 ;  /* 0x000000564840723c */ /* 0x000fe80000041840 */
[C---:B------:R-:W-:Y:S01]  /*d770*/  F2FP.BF16.PACK_AB R76, R118.reuse, R119 ;  /* 0x00000077764c723e */ /* 0x040fe200000010ff */
[----:B------:R-:W-:Y:S01]  /*d780*/  FADD.FTZ R84, R118, R84 ;  /* 0x0000005476547221 */ /* 0x000fe20000010000 */
[----:B------:R-:W-:Y:S01]  /*d790*/  F2FP.BF16.PACK_AB R77, R188, R187 ;  /* 0x000000bbbc4d723e */ /* 0x000fe200000010ff */
[----:B------:R-:W-:Y:S01]  /*d7a0*/  FADD.FTZ R128, R128, R137 ;  /* 0x0000008980807221 */ /* 0x000fe20000010000 */
[----:B------:R-:W-:Y:S01]  /*d7b0*/  F2FP.BF16.PACK_AB R79, R192, R190 ;  /* 0x000000bec04f723e */ /* 0x000fe200000010ff */
[----:B------:R-:W-:Y:S03]  /*d7c0*/  FADD.FTZ R84, R116, R84 ;  /* 0x0000005474547221 */ /* 0x000fe60000010000 */
[----:B------:R-:W-:Y:S01]  /*d7d0*/  F2FP.BF16.PACK_AB R72, R200, R194 ;  /* 0x000000c2c848723e */ /* 0x000fe200000010ff */
[----:B------:R-:W-:Y:S01]  /*d7e0*/  FADD.FTZ R118, R134, R84 ;  /* 0x0000005486767221 */ /* 0x000fe20000010000 */
[----:B------:R-:W-:Y:S01]  /*d7f0*/  F2FP.BF16.PACK_AB R73, R180, R181 ;  /* 0x000000b5b449723e */ /* 0x000fe200000010ff */
[-C--:B-1----:R-:W-:Y:S01]  /*d800*/  HMMA.16816.F32.BF16 R4, R76, R80.reuse, R4 ;  /* 0x000000504c04723c */ /* 0x082fe20000041804 */
[----:B------:R-:W1:Y:S04]  /*d810*/  LDSM.16.MT88.4 R84, [R231+0x2800] ;  /* 0x00280000e754783b */ /* 0x000e680000004200 */
[----:B------:R-:W-:Y:S01]  /*d820*/  F2FP.BF16.PACK_AB R74, R198, R199 ;  /* 0x000000c7c64a723e */ /* 0x000fe200000010ff */
[----:B------:R-:W-:Y:S01]  /*d830*/  FADD.FTZ R106, R106, R128 ;  /* 0x000000806a6a7221 */ /* 0x000fe20000010000 */
[----:B------:R-:W-:Y:S02]  /*d840*/  F2FP.BF16.PACK_AB R75, R113, R115 ;  /* 0x00000073714b723e */ /* 0x000fe400000010ff */
[----:B------:R-:W3:Y:S03]  /*d850*/  LDSM.16.MT88.4 R132, [R233+0x3000] ;  /* 0x00300000e984783b */ /* 0x000ee60000004200 */
[----:B------:R-:W-:Y:S01]  /*d860*/  F2FP.BF16.PACK_AB R116, R195, R197 ;  /* 0x000000c5c374723e */ /* 0x000fe200000010ff */
[----:B------:R-:W-:Y:S01]  /*d870*/  FADD.FTZ R106, R102, R106 ;  /* 0x0000006a666a7221 */ /* 0x000fe20000010000 */
[C---:B------:R-:W-:Y:S04]  /*d880*/  HMMA.16816.F32.BF16 R8, R72.reuse, R80, R8 ;  /* 0x000000504808723c */ /* 0x040fe80000041808 */
[----:B------:R-:W-:Y:S01]  /*d890*/  F2FP.BF16.PACK_AB R119, R109, R182 ;  /* 0x000000b66d77723e */ /* 0x000fe200000010ff */
[----:B------:R-:W-:Y:S01]  /*d8a0*/  FADD.FTZ R106, R111, R106 ;  /* 0x0000006a6f6a7221 */ /* 0x000fe20000010000 */
[----:B------:R-:W-:Y:S01]  /*d8b0*/  MOV R182, R3 ;  /* 0x0000000300b67202 */ /* 0x000fe20000000f00 */
[----:B------:R-:W-:Y:S01]  /*d8c0*/  FADD.FTZ R80, R197, R118 ;  /* 0x00000076c5507221 */ /* 0x000fe20000010000 */
[-C--:B------:R-:W-:Y:S04]  /*d8d0*/  HMMA.16816.F32.BF16 R12, R72, R82.reuse, R12 ;  /* 0x00000052480c723c */ /* 0x080fe8000004180c */
[----:B------:R-:W-:Y:S01]  /*d8e0*/  F2FP.BF16.PACK_AB R118, R185, R186 ;  /* 0x000000bab976723e */ /* 0x000fe200000010ff */
[----:B------:R-:W-:Y:S02]  /*d8f0*/  FADD.FTZ R80, R195, R80 ;  /* 0x00000050c3507221 */ /* 0x000fe40000010000 */
[----:B------:R-:W-:Y:S01]  /*d900*/  FADD.FTZ R106, R110, R106 ;  /* 0x0000006a6e6a7221 */ /* 0x000fe20000010000 */
[C---:B------:R-:W-:Y:S04]  /*d910*/  HMMA.16816.F32.BF16 R16, R76.reuse, R82, R16 ;  /* 0x000000524c10723c */ /* 0x040fe80000041810 */
[----:B------:R-:W-:Y:S02]  /*d920*/  FADD.FTZ R80, R186, R80 ;  /* 0x00000050ba507221 */ /* 0x000fe40000010000 */
[----:B------:R-:W-:Y:S02]  /*d930*/  FADD.FTZ R106, R112, R106 ;  /* 0x0000006a706a7221 */ /* 0x000fe40000010000 */
[-C--:B--2---:R-:W-:Y:S04]  /*d940*/  HMMA.16816.F32.BF16 R20, R76, R88.reuse, R20 ;  /* 0x000000584c14723c */ /* 0x084fe80000041814 */
[----:B------:R-:W-:Y:S04]  /*d950*/  FADD.FTZ R106, R114, R106 ;  /* 0x0000006a726a7221 */ /* 0x000fe80000010000 */
[C---:B------:R-:W-:Y:S04]  /*d960*/  HMMA.16816.F32.BF16 R24, R72.reuse, R88, R24 ;  /* 0x000000584818723c */ /* 0x040fe80000041818 */
[----:B------:R-:W-:Y:S04]  /*d970*/  FADD.FTZ R106, R173, R106 ;  /* 0x0000006aad6a7221 */ /* 0x000fe80000010000 */
[-C--:B------:R-:W-:Y:S04]  /*d980*/  HMMA.16816.F32.BF16 R28, R72, R90.reuse, R28 ;  /* 0x0000005a481c723c */ /* 0x080fe8000004181c */
[----:B------:R-:W-:Y:S04]  /*d990*/  FADD.FTZ R106, R121, R106 ;  /* 0x0000006a796a7221 */ /* 0x000fe80000010000 */
[C---:B------:R-:W-:Y:S04]  /*d9a0*/  HMMA.16816.F32.BF16 R32, R76.reuse, R90, R32 ;  /* 0x0000005a4c20723c */ /* 0x040fe80000041820 */
[----:B------:R-:W-:Y:S04]  /*d9b0*/  FADD.FTZ R106, R120, R106 ;  /* 0x0000006a786a7221 */ /* 0x000fe80000010000 */
[-C--:B----4-:R-:W-:Y:S04]  /*d9c0*/  HMMA.16816.F32.BF16 R36, R76, R92.reuse, R36 ;  /* 0x0000005c4c24723c */ /* 0x090fe80000041824 */
[----:B------:R-:W-:Y:S04]  /*d9d0*/  FADD.FTZ R106, R172, R106 ;  /* 0x0000006aac6a7221 */ /* 0x000fe80000010000 */
[C---:B------:R-:W-:Y:S04]  /*d9e0*/  HMMA.16816.F32.BF16 R40, R72.reuse, R92, R40 ;  /* 0x0000005c4828723c */ /* 0x040fe80000041828 */
[----:B------:R-:W-:Y:S04]  /*d9f0*/  FADD.FTZ R106, R194, R106 ;  /* 0x0000006ac26a7221 */ /* 0x000fe80000010000 */
[-C--:B------:R-:W-:Y:S04]  /*da00*/  HMMA.16816.F32.BF16 R44, R72, R94.reuse, R44 ;  /* 0x0000005e482c723c */ /* 0x080fe8000004182c */
[----:B------:R-:W-:Y:S04]  /*da10*/  FADD.FTZ R106, R200, R106 ;  /* 0x0000006ac86a7221 */ /* 0x000fe80000010000 */
[C---:B------:R-:W-:Y:S04]  /*da20*/  HMMA.16816.F32.BF16 R48, R76.reuse, R94, R48 ;  /* 0x0000005e4c30723c */ /* 0x040fe80000041830 */
[----:B------:R-:W-:Y:S04]  /*da30*/  FADD.FTZ R106, R199, R106 ;  /* 0x0000006ac76a7221 */ /* 0x000fe80000010000 */
[-C--:B-1----:R-:W-:Y:S04]  /*da40*/  HMMA.16816.F32.BF16 R52, R76, R84.reuse, R52 ;  /* 0x000000544c34723c */ /* 0x082fe80000041834 */
[----:B------:R-:W-:Y:S04]  /*da50*/  FADD.FTZ R106, R198, R106 ;  /* 0x0000006ac66a7221 */ /* 0x000fe80000010000 */
[C---:B------:R-:W-:Y:S04]  /*da60*/  HMMA.16816.F32.BF16 R56, R72.reuse, R84, R56 ;  /* 0x000000544838723c */ /* 0x040fe80000041838 */
[----:B------:R-:W-:Y:S04]  /*da70*/  FADD.FTZ R106, R105, R106 ;  /* 0x0000006a696a7221 */ /* 0x000fe80000010000 */
[-C--:B------:R-:W-:Y:S01]  /*da80*/  HMMA.16816.F32.BF16 R60, R72, R86.reuse, R60 ;  /* 0x00000056483c723c */ /* 0x080fe2000004183c */
[----:B------:R-:W2:Y:S03]  /*da90*/  LDL R73, [R1+0x58] ;  /* 0x0000580001497983 */ /* 0x000ea60000100800 */
[----:B------:R-:W-:Y:S01]  /*daa0*/  FADD.FTZ R106, R99, R106 ;  /* 0x0000006a636a7221 */ /* 0x000fe20000010000 */
[----:B------:R-:W4:Y:S02]  /*dab0*/  LDL.LU R72, [R1+0x50] ;  /* 0x0000500001487983 */ /* 0x000f240000300800 */
[----:B------:R-:W-:Y:S01]  /*dac0*/  FADD.FTZ R74, R185, R80 ;  /* 0x00000050b94a7221 */ /* 0x000fe20000010000 */
[----:B------:R-:W-:Y:S04]  /*dad0*/  HMMA.16816.F32.BF16 R64, R76, R86, R64 ;  /* 0x000000564c40723c */ /* 0x000fe80000041840 */
[----:B------:R-:W-:Y:S01]  /*dae0*/  STL [R1+0x48], R74 ;  /* 0x0000484a01007387 */ /* 0x000fe20000100800 */
[----:B------:R-:W-:Y:S03]  /*daf0*/  FADD.FTZ R106, R98, R106 ;  /* 0x0000006a626a7221 */ /* 0x000fe60000010000 */
[-C--:B------:R-:W-:Y:S01]  /*db00*/  HMMA.16816.F32.BF16 R144, R116, R140.reuse, R4 ;  /* 0x0000008c7490723c */ /* 0x080fe20000041804 */
[----:B------:R-:W1:Y:S07]  /*db10*/  LDSM.16.MT88.4 R4, [R231+0x3000] ;  /* 0x00300000e704783b */ /* 0x000e6e0000004200 */
[C---:B------:R-:W-:Y:S07]  /*db20*/  HMMA.16816.F32.BF16 R148, R176.reuse, R140, R8 ;  /* 0x0000008cb094723c */ /* 0x040fee0000041808 */
[----:B------:R-:W-:Y:S01]  /*db30*/  FADD.FTZ R8, R130, R131 ;  /* 0x0000008382087221 */ /* 0x000fe20000010000 */
[-C--:B------:R-:W-:Y:S04]  /*db40*/  HMMA.16816.F32.BF16 R152, R176, R142.reuse, R12 ;  /* 0x0000008eb098723c */ /* 0x080fe8000004180c */
[----:B------:R-:W-:Y:S04]  /*db50*/  FADD.FTZ R8, R164, R8 ;  /* 0x00000008a4087221 */ /* 0x000fe80000010000 */
[C---:B------:R-:W-:Y:S04]  /*db60*/  HMMA.16816.F32.BF16 R140, R116.reuse, R142, R16 ;  /* 0x0000008e748c723c */ /* 0x040fe80000041810 */
[----:B------:R-:W-:Y:S04]  /*db70*/  FADD.FTZ R8, R165, R8 ;  /* 0x00000008a5087221 */ /* 0x000fe80000010000 */
[-C--:B---3--:R-:W-:Y:S04]  /*db80*/  HMMA.16816.F32.BF16 R136, R116, R132.reuse, R20 ;  /* 0x000000847488723c */ /* 0x088fe80000041814 */
[----:B------:R-:W-:Y:S04]  /*db90*/  FADD.FTZ R8, R168, R8 ;  /* 0x00000008a8087221 */ /* 0x000fe80000010000 */
[C---:B------:R-:W-:Y:S04]  /*dba0*/  HMMA.16816.F32.BF16 R156, R176.reuse, R132, R24 ;  /* 0x00000084b09c723c */ /* 0x040fe80000041818 */
[----:B------:R-:W-:Y:S04]  /*dbb0*/  FADD.FTZ R8, R169, R8 ;  /* 0x00000008a9087221 */ /* 0x000fe80000010000 */
[-C--:B------:R-:W-:Y:S04]  /*dbc0*/  HMMA.16816.F32.BF16 R160, R176, R134.reuse, R28 ;  /* 0x00000086b0a0723c */ /* 0x080fe8000004181c */
        /* <DEDUP_REMOVED lines=10> */
[----:B------:R-:W-:Y:S01]  /*dc70*/  FADD.FTZ R8, R181, R8 ;  /* 0x00000008b5087221 */ /* 0x000fe20000010000 */
[----:B------:R-:W-:Y:S03]  /*dc80*/  MOV R181, R68 ;  /* 0x0000004400b57202 */ /* 0x000fe60000000f00 */
[-C--:B-1----:R-:W-:Y:S04]  /*dc90*/  HMMA.16816.F32.BF16 R120, R116, R4.reuse, R52 ;  /* 0x000000047478723c */ /* 0x082fe80000041834 */
[----:B------:R-:W-:Y:S01]  /*dca0*/  FADD.FTZ R8, R180, R8 ;  /* 0x00000008b4087221 */ /* 0x000fe20000010000 */
[----:B------:R-:W-:Y:S03]  /*dcb0*/  MOV R180, R0 ;  /* 0x0000000000b47202 */ /* 0x000fe60000000f00 */
[C---:B------:R-:W-:Y:S04]  /*dcc0*/  HMMA.16816.F32.BF16 R172, R176.reuse, R4, R56 ;  /* 0x00000004b0ac723c */ /* 0x040fe80000041838 */
[----:B------:R-:W-:Y:S03]  /*dcd0*/  FADD.FTZ R8, R115, R8 ;  /* 0x0000000873087221 */ /* 0x000fe60000010000 */
[----:B------:R-:W-:Y:S01]  /*dce0*/  FADD.FTZ R5, R109, R107 ;  /* 0x0000006b6d057221 */ /* 0x000fe20000010000 */
[-C--:B------:R-:W-:Y:S04]  /*dcf0*/  HMMA.16816.F32.BF16 R176, R176, R6.reuse, R60 ;  /* 0x00000006b0b0723c */ /* 0x080fe8000004183c */
[----:B------:R1:W-:Y:S01]  /*dd00*/  STL [R1+0x60], R5 ;  /* 0x0000600501007387 */ /* 0x0003e20000100800 */
[----:B------:R-:W-:Y:S03]  /*dd10*/  FADD.FTZ R8, R113, R8 ;  /* 0x0000000871087221 */ /* 0x000fe60000010000 */
[----:B------:R-:W-:Y:S04]  /*dd20*/  HMMA.16816.F32.BF16 R116, R116, R6, R64 ;  /* 0x000000067474723c */ /* 0x000fe80000041840 */
[----:B------:R-:W-:Y:S03]  /*dd30*/  FADD.FTZ R8, R96, R8 ;  /* 0x0000000860087221 */ /* 0x000fe60000010000 */
[----:B------:R-:W-:Y:S02]  /*dd40*/  FADD.FTZ R6, R97, R106 ;  /* 0x0000006a61067221 */ /* 0x000fe40000010000 */
[----:B------:R-:W-:Y:S03]  /*dd50*/  FADD.FTZ R8, R71, R8 ;  /* 0x0000000847087221 */ /* 0x000fe60000010000 */
[----:B------:R3:W-:Y:S01]  /*dd60*/  STL [R1+0x54], R6 ;  /* 0x0000540601007387 */ /* 0x0007e20000100800 */
[----:B------:R-:W-:Y:S04]  /*dd70*/  FADD.FTZ R8, R70, R8 ;  /* 0x0000000846087221 */ /* 0x000fe80000010000 */
[----:B-1----:R-:W-:Y:S01]  /*dd80*/  FADD.FTZ R5, R69, R8 ;  /* 0x0000000845057221 */ /* 0x002fe20000010000 */
[C---:B----4-:R-:W-:Y:S02]  /*dd90*/  IADD3 R4, R72.reuse, -0x1, RZ ;  /* 0xffffffff48047810 */ /* 0x050fe40007ffe0ff */
[----:B--2---:R-:W-:Y:S03]  /*dda0*/  ISETP.GT.AND P0, PT, R72, R73, PT ;  /* 0x000000494800720c */ /* 0x004fe60003f04270 */
[----:B------:R3:W-:Y:S04]  /*ddb0*/  STL [R1+0x50], R4 ;  /* 0x0000500401007387 */ /* 0x0007e80000100800 */
[----:B------:R3:W-:Y:S04]  /*ddc0*/  STL [R1+0x4c], R5 ;  /* 0x00004c0501007387 */ /* 0x0007e80000100800 */
[----:B------:R3:W-:Y:S02]  /*ddd0*/  STL [R1+0x50], R4 ;  /* 0x0000500401007387 */ /* 0x0007e40000100800 */
[----:B---3--:R-:W-:-:S05]  /*dde0*/  @P0 BRA `(.L_x_1350) ;  /* 0xffff9ee000000947 */ /* 0x008fca000383ffff */
.L_x_1339:
[----:B--2---:R-:W2:Y:S04]  /*ddf0*/  LDL R5, [R1+0x10] ;  /* 0x0000100001057983 */ /* 0x004ea80000100800 */
[----:B------:R-:W2:Y:S02]  /*de00*/  LDL R4, [R1+0x50] ;  /* 0x0000500001047983 */ /* 0x000ea40000100800 */
[----:B--2---:R-:W-:-:S13]  /*de10*/  ISETP.GE.AND P0, PT, R4, R5, PT ;  /* 0x000000050400720c */ /* 0x004fda0003f06270 */
[----:B------:R-:W-:Y:S05]  /*de20*/  @!P0 BRA `(.L_x_1351) ;  /* 0x000051a000008947 */ /* 0x000fea0003800000 */
[----:B------:R-:W-:Y:S01]  /*de30*/  IMAD.MOV.U32 R183, RZ, RZ, R2 ;  /* 0x000000ffffb77224 */ /* 0x000fe200078e0002 */
[----:B------:R-:W-:Y:S01]  /*de40*/  MOV R181, R68 ;  /* 0x0000004400b57202 */ /* 0x000fe20000000f00 */
[----:B------:R-:W-:Y:S01]  /*de50*/  IMAD.MOV.U32 R182, RZ, RZ, R3 ;  /* 0x000000ffffb67224 */ /* 0x000fe200078e0003 */
[----:B------:R-:W-:Y:S02]  /*de60*/  MOV R180, R0 ;  /* 0x0000000000b47202 */ /* 0x000fe40000000f00 */
.L_x_1358:
[----:B------:R-:W2:Y:S01]  /*de70*/  LDL R3, [R1+0x20] ;  /* 0x0000200001037983 */ /* 0x000ea20000100800 */
[----:B------:R-:W-:Y:S04]  /*de80*/  DEPBAR.LE SB0, 0x0 ;  /* 0x000080000000791a */ /* 0x000fe80000000000 */
[----:B------:R-:W3:Y:S01]  /*de90*/  LDL R8, [R1+0x1c] ;  /* 0x00001c0001087983 */ /* 0x000ee20000100800 */
[----:B------:R-:W-:Y:S01]  /*dea0*/  WARPSYNC 0xffffffff ;  /* 0xffffffff00007948 */ /* 0x000fe20003800000 */
[----:B------:R-:W-:Y:S02]  /*deb0*/  SHF.L.U32 R84, R251, 0x1, RZ ;  /* 0x00000001fb547819 */ /* 0x000fe400000006ff */
[----:B------:R-:W4:Y:S04]  /*dec0*/  LDL.64 R6, [R1+0x30] ;  /* 0x0000300001067983 */ /* 0x000f280000100a00 */
[----:B------:R-:W5:Y:S04]  /*ded0*/  LDL R2, [R1+0x4] ;  /* 0x0000040001027983 */ /* 0x000f680000100800 */
[----:B------:R-:W-:Y:S06]  /*dee0*/  BAR.SYNC.DEFER_BLOCKING 0x0 ;  /* 0x0000000000007b1d */ /* 0x000fec0000010000 */
[----:B------:R1:W1:Y:S04]  /*def0*/  LDSM.16.M88.4 R112, [R241] ;  /* 0x00000000f170783b */ /* 0x0002680000000200 */
[----:B------:R1:W1:Y:S04]  /*df00*/  LDSM.16.M88.4 R108, [R241+0x2000] ;  /* 0x00200000f16c783b */ /* 0x0002680000000200 */
        /* <DEDUP_REMOVED lines=16> */
[C---:B--2---:R-:W-:Y:S01]  /*e010*/  IMAD.WIDE.U32 R4, R3.reuse, c[0x0][0x208], RZ ;  /* 0x0000820003047a25 */ /* 0x044fe200078e00ff */
[----:B------:R-:W-:Y:S05]  /*e020*/  SHF.R.S32.HI R0, RZ, 0x1f, R3 ;  /* 0x0000001fff007819 */ /* 0x000fea0000011403 */
[----:B------:R-:W-:Y:S04]  /*e030*/  IMAD R0, R0, c[0x0][0x208], RZ ;  /* 0x0000820000007a24 */ /* 0x000fe800078e02ff */
[----:B------:R-:W-:Y:S01]  /*e040*/  IMAD R0, R3, c[0x0][0x20c], R0 ;  /* 0x0000830003007a24 */ /* 0x000fe200078e0200 */
[----:B---3--:R-:W-:Y:S03]  /*e050*/  SHF.R.S32.HI R3, RZ, 0x1f, R8 ;  /* 0x0000001fff037819 */ /* 0x008fe60000011408 */
[----:B------:R-:W-:Y:S02]  /*e060*/  IMAD.IADD R5, R5, 0x1, R0 ;  /* 0x0000000105057824 */ /* 0x000fe400078e0200 */
[----:B------:R-:W-:Y:S02]  /*e070*/  IMAD R3, R3, c[0x0][0x218], RZ ;  /* 0x0000860003037a24 */ /* 0x000fe400078e02ff */
[C---:B------:R-:W-:Y:S04]  /*e080*/  IMAD.WIDE.U32 R4, R8.reuse, c[0x0][0x218], R4 ;  /* 0x0000860008047a25 */ /* 0x040fe800078e0004 */
[----:B------:R-:W-:Y:S01]  /*e090*/  IMAD R3, R8, c[0x0][0x21c], R3 ;  /* 0x0000870008037a24 */ /* 0x000fe200078e0203 */
[----:B----4-:R-:W-:Y:S04]  /*e0a0*/  IADD3 R0, P0, R6, R4, RZ ;  /* 0x0000000406007210 */ /* 0x010fe80007f1e0ff */
[----:B-----5:R-:W-:Y:S02]  /*e0b0*/  IADD3.X R3, R2, R5, R3, P0, !PT ;  /* 0x0000000502037210 */ /* 0x020fe400007fe403 */
[C---:B------:R-:W-:Y:S04]  /*e0c0*/  LEA R68, P0, R0.reuse, c[0x0][0x1f8], 0x1 ;  /* 0x00007e0000447a11 */ /* 0x040fe800078008ff */
[----:B------:R-:W-:Y:S02]  /*e0d0*/  LEA.HI.X R3, R0, c[0x0][0x1fc], R3, 0x1, P0 ;  /* 0x00007f0000037a11 */ /* 0x000fe400000f0c03 */
[----:B------:R-:W-:Y:S01]  /*e0e0*/  SHF.L.U64.HI R0, R251, 0x1, R242 ;  /* 0x00000001fb007819 */ /* 0x000fe200000102f2 */
[----:B------:R-:W-:-:S05]  /*e0f0*/  BRA.DIV ~URZ, `(.L_x_1352) ;  /* 0x0000b3627f007947 */ /* 0x000fca000b800000 */
[----:B-1----:R1:W2:Y:S02]  /*e100*/  SHFL.IDX PT, R2, R3, RZ, 0x181f ;  /* 0x00181fff03027589 */ /* 0x0022a400000e0000 */
.L_x_1399:
[-C--:B------:R-:W-:Y:S01]  /*e110*/  HMMA.16816.F32.BF16 R4, R112, R16.reuse, RZ ;  /* 0x000000107004723c */ /* 0x080fe200000418ff */
[----:B------:R-:W3:Y:S01]  /*e120*/  SHFL.IDX PT, R106, R68, 0x1, 0x181f ;  /* 0x00381f00446a7f89 */ /* 0x000ee200000e0000 */
[----:B------:R-:W-:Y:S06]  /*e130*/  BSSY B0, `(.L_x_1353) ;  /* 0x00001da000007945 */ /* 0x000fec0003800000 */
[C---:B------:R-:W-:Y:S01]  /*e140*/  HMMA.16816.F32.BF16 R8, R108.reuse, R16, RZ ;  /* 0x000000106c08723c */ /* 0x040fe200000418ff */
[----:B------:R-:W-:Y:S07]  /*e150*/  SHFL.IDX PT, R86, R3, 0x1, 0x181f ;  /* 0x00381f0003567f89 */ /* 0x000fee00000e0000 */
[-C--:B------:R-:W-:Y:S01]  /*e160*/  HMMA.16816.F32.BF16 R12, R108, R18.reuse, RZ ;  /* 0x000000126c0c723c */ /* 0x080fe200000418ff */
[----:B------:R-:W-:Y:S07]  /*e170*/  SHFL.IDX PT, R87, R68, 0x6, 0x181f ;  /* 0x00d81f0044577f89 */ /* 0x000fee00000e0000 */
[C---:B------:R-:W-:Y:S01]  /*e180*/  HMMA.16816.F32.BF16 R16, R112.reuse, R18, RZ ;  /* 0x000000127010723c */ /* 0x040fe200000418ff */
[----:B------:R-:W4:Y:S07]  /*e190*/  SHFL.IDX PT, R90, R68, 0x2, 0x181f ;  /* 0x00581f00445a7f89 */ /* 0x000f2e00000e0000 */
[-C--:B------:R-:W-:Y:S01]  /*e1a0*/  HMMA.16816.F32.BF16 R20, R112, R32.reuse, RZ ;  /* 0x000000207014723c */ /* 0x080fe200000418ff */
[----:B------:R-:W5:Y:S07]  /*e1b0*/  SHFL.IDX PT, R85, R3, 0x2, 0x181f ;  /* 0x00581f0003557f89 */ /* 0x000f6e00000e0000 */
[C---:B------:R-:W-:Y:S01]  /*e1c0*/  HMMA.16816.F32.BF16 R24, R108.reuse, R32, RZ ;  /* 0x000000206c18723c */ /* 0x040fe200000418ff */
[----:B------:R-:W1:Y:S07]  /*e1d0*/  SHFL.IDX PT, R104, R68, 0x3, 0x181f ;  /* 0x00781f0044687f89 */ /* 0x000e6e00000e0000 */
[-C--:B------:R-:W-:Y:S01]  /*e1e0*/  HMMA.16816.F32.BF16 R28, R108, R34.reuse, RZ ;  /* 0x000000226c1c723c */ /* 0x080fe200000418ff */
[----:B------:R-:W2:Y:S07]  /*e1f0*/  SHFL.IDX PT, R94, R68, 0x4, 0x181f ;  /* 0x00981f00445e7f89 */ /* 0x000eae00000e0000 */
[C---:B------:R-:W-:Y:S01]  /*e200*/  HMMA.16816.F32.BF16 R32, R112.reuse, R34, RZ ;  /* 0x000000227020723c */ /* 0x040fe200000418ff */
[----:B------:R-:W-:Y:S07]  /*e210*/  SHFL.IDX PT, R102, R68, 0x5, 0x181f ;  /* 0x00b81f0044667f89 */ /* 0x000fee00000e0000 */
[-C--:B------:R-:W-:Y:S01]  /*e220*/  HMMA.16816.F32.BF16 R36, R112, R48.reuse, RZ ;  /* 0x000000307024723c */ /* 0x080fe200000418ff */
[----:B------:R-:W1:Y:S07]  /*e230*/  SHFL.IDX PT, R88, R3, 0x3, 0x181f ;  /* 0x00781f0003587f89 */ /* 0x000e6e00000e0000 */
[C---:B------:R-:W-:Y:S01]  /*e240*/  HMMA.16816.F32.BF16 R40, R108.reuse, R48, RZ ;  /* 0x000000306c28723c */ /* 0x040fe200000418ff */
[----:B------:R-:W1:Y:S07]  /*e250*/  SHFL.IDX PT, R92, R3, 0x4, 0x181f ;  /* 0x00981f00035c7f89 */ /* 0x000e6e00000e0000 */
[-C--:B------:R-:W-:Y:S01]  /*e260*/  HMMA.16816.F32.BF16 R44, R108, R50.reuse, RZ ;  /* 0x000000326c2c723c */ /* 0x080fe200000418ff */
[----:B------:R-:W1:Y:S07]  /*e270*/  SHFL.IDX PT, R76, R68, RZ, 0x181f ;  /* 0x00181fff444c7589 */ /* 0x000e6e00000e0000 */
[C---:B------:R-:W-:Y:S08]  /*e280*/  HMMA.16816.F32.BF16 R48, R112.reuse, R50, RZ ;  /* 0x000000327030723c */ /* 0x040ff000000418ff */
[-C--:B------:R-:W-:Y:S08]  /*e290*/  HMMA.16816.F32.BF16 R52, R112, R64.reuse, RZ ;  /* 0x000000407034723c */ /* 0x080ff000000418ff */
[C---:B------:R-:W-:Y:S04]  /*e2a0*/  HMMA.16816.F32.BF16 R56, R108.reuse, R64, RZ ;  /* 0x000000406c38723c */ /* 0x040fe800000418ff */
[-C--:B---3--:R-:W-:Y:S02]  /*e2b0*/  IADD3 R106, P0, R106, R84.reuse, RZ ;  /* 0x000000546a6a7210 */ /* 0x088fe40007f1e0ff */
[----:B----4-:R-:W-:Y:S02]  /*e2c0*/  IADD3 R90, P6, R90, R84, RZ ;  /* 0x000000545a5a7210 */ /* 0x010fe40007fde0ff */
[-C--:B------:R-:W-:Y:S01]  /*e2d0*/  IADD3.X R107, R86, R0.reuse, RZ, P0, !PT ;  /* 0x00000000566b7210 */ /* 0x080fe200007fe4ff */
[-C--:B------:R-:W-:Y:S03]  /*e2e0*/  HMMA.16816.F32.BF16 R60, R108, R66.reuse, RZ ;  /* 0x000000426c3c723c */ /* 0x080fe600000418ff */
[----:B-----5:R-:W-:Y:S02]  /*e2f0*/  IADD3.X R91, R85, R0, RZ, P6, !PT ;  /* 0x00000000555b7210 */ /* 0x020fe400037fe4ff */
[-C--:B-1----:R-:W-:Y:S02]  /*e300*/  IADD3 R104, P5, R104, R84.reuse, RZ ;  /* 0x0000005468687210 */ /* 0x082fe40007fbe0ff */
[----:B--2---:R-:W-:Y:S01]  /*e310*/  IADD3 R94, P4, R94, R84, RZ ;  /* 0x000000545e5e7210 */ /* 0x004fe20007f9e0ff */
[C---:B------:R-:W-:Y:S04]  /*e320*/  HMMA.16816.F32.BF16 R64, R112.reuse, R66, RZ ;  /* 0x000000427040723c */ /* 0x040fe800000418ff */
[-C--:B------:R-:W-:Y:S02]  /*e330*/  IADD3.X R105, R88, R0.reuse, RZ, P5, !PT ;  /* 0x0000000058697210 */ /* 0x080fe40002ffe4ff */
[----:B------:R-:W-:Y:S02]  /*e340*/  IADD3.X R95, R92, R0, RZ, P4, !PT ;  /* 0x000000005c5f7210 */ /* 0x000fe400027fe4ff */
[----:B------:R-:W-:Y:S01]  /*e350*/  IADD3 R100, P2, R76, R84, RZ ;  /* 0x000000544c647210 */ /* 0x000fe20007f5e0ff */
[-C--:B------:R-:W-:Y:S03]  /*e360*/  HMMA.16816.F32.BF16 R68, R112, R80.reuse, RZ ;  /* 0x000000507044723c */ /* 0x080fe600000418ff */
[----:B------:R-:W-:Y:S02]  /*e370*/  IADD3.X R101, R2, R0, RZ, P2, !PT ;  /* 0x0000000002657210 */ /* 0x000fe400017fe4ff */
[----:B------:R-:W-:Y:S02]  /*e380*/  IADD3 R2, P0, R87, R84, RZ ;  /* 0x0000005457027210 */ /* 0x000fe40007f1e0ff */
[----:B------:R-:W-:Y:S01]  /*e390*/  MOV R86, R100 ;  /* 0x0000006400567202 */ /* 0x000fe20000000f00 */
[C---:B------:R-:W-:Y:S01]  /*e3a0*/  HMMA.16816.F32.BF16 R72, R108.reuse, R80, RZ ;  /* 0x000000506c48723c */ /* 0x040fe200000418ff */
[----:B------:R-:W1:Y:S03]  /*e3b0*/  SHFL.IDX PT, R100, R3, 0x5, 0x181f ;  /* 0x00b81f0003647f89 */ /* 0x000e6600000e0000 */
[----:B------:R-:W-:Y:S02]  /*e3c0*/  MOV R87, R101 ;  /* 0x0000006500577202 */ /* 0x000fe40000000f00 */
[----:B------:R-:W-:Y:S02]  /*e3d0*/  IADD3 R102, P2, R102, R84, RZ ;  /* 0x0000005466667210 */ /* 0x000fe40007f5e0ff */
[-C--:B------:R-:W-:Y:S01]  /*e3e0*/  HMMA.16816.F32.BF16 R76, R108, R82.reuse, RZ ;  /* 0x000000526c4c723c */ /* 0x080fe200000418ff */
[----:B------:R2:W-:Y:S07]  /*e3f0*/  LDGSTS.E.BYPASS.LTC128B.128 [R244+0x100], [R86.64], !P3 ;  /* 0x0010000056f47fae */ /* 0x0005ee000d901d48 */
[C---:B------:R-:W-:Y:S01]  /*e400*/  HMMA.16816.F32.BF16 R80, R112.reuse, R82, RZ ;  /* 0x000000527050723c */ /* 0x040fe200000418ff */
[----:B------:R3:W-:Y:S08]  /*e410*/  LDGSTS.E.BYPASS.LTC128B.128 [R244+0x900], [R106.64], !P3 ;  /* 0x009000006af47fae */ /* 0x0007f0000d901d48 */
[----:B------:R4:W-:Y:S03]  /*e420*/  LDGSTS.E.BYPASS.LTC128B.128 [R244+0x1100], [R90.64], !P3 ;  /* 0x011000005af47fae */ /* 0x0009e6000d901d48 */
[-C--:B-1----:R-:W-:Y:S05]  /*e430*/  IADD3.X R103, R100, R0.reuse, RZ, P2, !PT ;  /* 0x0000000064677210 */ /* 0x082fea00017fe4ff */
[----:B------:R3:W-:Y:S01]  /*e440*/  LDGSTS.E.BYPASS.LTC128B.128 [R244+0x1900], [R104.64], !P3 ;  /* 0x0190000068f47fae */ /* 0x0007e2000d901d48 */
[-C--:B--2---:R-:W-:Y:S07]  /*e450*/  HMMA.16816.F32.BF16 R84, R112, R96.reuse, RZ ;  /* 0x000000607054723c */ /* 0x084fee00000418ff */
[----:B------:R1:W-:Y:S08]  /*e460*/  LDGSTS.E.BYPASS.LTC128B.128 [R244+0x2100], [R94.64], !P3 ;  /* 0x021000005ef47fae */ /* 0x0003f0000d901d48 */
[----:B------:R2:W-:Y:S01]  /*e470*/  LDGSTS.E.BYPASS.LTC128B.128 [R244+0x2900], [R102.64], !P3 ;  /* 0x0290000066f47fae */ /* 0x0005e2000d901d48 */
[C---:B----4-:R-:W-:Y:S07]  /*e480*/  HMMA.16816.F32.BF16 R88, R108.reuse, R96, RZ ;  /* 0x000000606c58723c */ /* 0x050fee00000418ff */
[----:B------:R-:W4:Y:S01]  /*e490*/  SHFL.IDX PT, R3, R3, 0x6, 0x181f ;  /* 0x00d81f0003037f89 */ /* 0x000f2200000e0000 */
[-C--:B-1----:R-:W-:Y:S08]  /*e4a0*/  HMMA.16816.F32.BF16 R92, R108, R98.reuse, RZ ;  /* 0x000000626c5c723c */ /* 0x082ff000000418ff */
[C---:B------:R-:W-:Y:S04]  /*e4b0*/  HMMA.16816.F32.BF16 R96, R112.reuse, R98, RZ ;  /* 0x000000627060723c */ /* 0x040fe800000418ff */
[----:B----4-:R-:W-:Y:S02]  /*e4c0*/  IADD3.X R3, R3, R0, RZ, P0, !PT ;  /* 0x0000000003037210 */ /* 0x010fe400007fe4ff */
[----:B------:R-:W4:Y:S02]  /*e4d0*/  LDL R0, [R1+0x50] ;  /* 0x0000500001007983 */ /* 0x000f240000100800 */
[-C--:B--2---:R-:W-:Y:S02]  /*e4e0*/  HMMA.16816.F32.BF16 R100, R112, R184.reuse, RZ ;  /* 0x000000b87064723c */ /* 0x084fe400000418ff */
[----:B------:R1:W-:Y:S06]  /*e4f0*/  LDGSTS.E.BYPASS.LTC128B.128 [R244+0x3100], [R2.64], !P3 ;  /* 0x0310000002f47fae */ /* 0x0003ec000d901d48 */
[C---:B---3--:R-:W-:Y:S02]  /*e500*/  HMMA.16816.F32.BF16 R104, R108.reuse, R184, RZ ;  /* 0x000000b86c68723c */ /* 0x048fe400000418ff */
[----:B------:R-:W0:Y:S06]  /*e510*/  LDGDEPBAR ;  /* 0x00000000000079af */ /* 0x000e2c0000000000 */
[-C--:B------:R-:W-:Y:S08]  /*e520*/  HMMA.16816.F32.BF16 R108, R108, R186.reuse, RZ ;  /* 0x000000ba6c6c723c */ /* 0x080ff000000418ff */
[----:B------:R-:W-:Y:S01]  /*e530*/  HMMA.16816.F32.BF16 R112, R112, R186, RZ ;  /* 0x000000ba7070723c */ /* 0x000fe200000418ff */
[----:B------:R-:W-:Y:S07]  /*e540*/  LDSM.16.M88.4 R184, [R237] ;  /* 0x00000000edb8783b */ /* 0x000fee0000000200 */
[-C--:B------:R-:W-:Y:S01]  /*e550*/  HMMA.16816.F32.BF16 R4, R188, R192.reuse, R4 ;  /* 0x000000c0bc04723c */ /* 0x080fe20000041804 */
[----:B-1----:R-:W4:Y:S07]  /*e560*/  LDL R3, [R1+0x10] ;  /* 0x0000100001037983 */ /* 0x002f2e0000100800 */
        /* <DEDUP_REMOVED lines=32> */
[----:B------:R-:W-:Y:S07]  /*e770*/  LDSM.16.M88.4 R196, [R236+0x2800] ;  /* 0x00280000ecc4783b */ /* 0x000fee0000000200 */
[----:B------:R-:W-:Y:S01]  /*e780*/  HMMA.16816.F32.BF16 R112, R188, R222, R112 ;  /* 0x000000debc70723c */ /* 0x000fe20000041870 */
[----:B------:R-:W4:Y:S07]  /*e790*/  LDSM.16.M88.4 R188, [R236+0x1800] ;  /* 0x00180000ecbc783b */ /* 0x000f2e0000000200 */
        /* <DEDUP_REMOVED lines=10> */
[-C--:B-----5:R-:W-:Y:S08]  /*e840*/  HMMA.16816.F32.BF16 R36, R184, R208.reuse, R36 ;  /* 0x000000d0b824723c */ /* 0x0a0ff00000041824 */
[C---:B------:R-:W-:Y:S04]  /*e850*/  HMMA.16816.F32.BF16 R40, R200.reuse, R208, R40 ;  /* 0x000000d0c828723c */ /* 0x040fe80000041828 */
[----:B----4-:R-:W-:Y:S04]  /*e860*/  ISETP.GT.AND P0, PT, R0, R3, PT ;  /* 0x000000030000720c */ /* 0x010fe80003f04270 */
[-C--:B------:R-:W-:Y:S08]  /*e870*/  HMMA.16816.F32.BF16 R44, R200, R210.reuse, R44 ;  /* 0x000000d2c82c723c */ /* 0x080ff0000004182c */
[C---:B------:R-:W-:Y:S08]  /*e880*/  HMMA.16816.F32.BF16 R48, R184.reuse, R210, R48 ;  /* 0x000000d2b830723c */ /* 0x040ff00000041830 */
[-C--:B------:R-:W-:Y:S08]  /*e890*/  HMMA.16816.F32.BF16 R52, R184, R188.reuse, R52 ;  /* 0x000000bcb834723c */ /* 0x080ff00000041834 */
[C---:B------:R-:W-:Y:S08]  /*e8a0*/  HMMA.16816.F32.BF16 R56, R200.reuse, R188, R56 ;  /* 0x000000bcc838723c */ /* 0x040ff00000041838 */
[-C--:B------:R-:W-:Y:S08]  /*e8b0*/  HMMA.16816.F32.BF16 R60, R200, R190.reuse, R60 ;  /* 0x000000bec83c723c */ /* 0x080ff0000004183c */
[C---:B------:R-:W-:Y:S01]  /*e8c0*/  HMMA.16816.F32.BF16 R64, R184.reuse, R190, R64 ;  /* 0x000000beb840723c */ /* 0x040fe20000041840 */
[----:B------:R-:W3:Y:S07]  /*e8d0*/  LDSM.16.M88.4 R188, [R235+0x2000] ;  /* 0x00200000ebbc783b */ /* 0x000eee0000000200 */
        /* <DEDUP_REMOVED lines=9> */
[C---:B------:R-:W-:Y:S08]  /*e970*/  HMMA.16816.F32.BF16 R104, R200.reuse, R204, R104 ;  /* 0x000000ccc868723c */ /* 0x040ff00000041868 */
[-C--:B------:R-:W-:Y:S08]  /*e980*/  HMMA.16816.F32.BF16 R108, R200, R206.reuse, R108 ;  /* 0x000000cec86c723c */ /* 0x080ff0000004186c */
[----:B------:R-:W-:Y:S08]  /*e990*/  HMMA.16816.F32.BF16 R112, R184, R206, R112 ;  /* 0x000000ceb870723c */ /* 0x000ff00000041870 */
[-C--:B------:R-:W-:Y:S08]  /*e9a0*/  HMMA.16816.F32.BF16 R4, R212, R216.reuse, R4 ;  /* 0x000000d8d404723c */ /* 0x080ff00000041804 */
[C---:B---3--:R-:W-:Y:S08]  /*e9b0*/  HMMA.16816.F32.BF16 R8, R188.reuse, R216, R8 ;  /* 0x000000d8bc08723c */ /* 0x048ff00000041808 */
        /* <DEDUP_REMOVED lines=18> */
[----:B------:R-:W-:Y:S03]  /*eae0*/  FMUL.FTZ R19, R19, c[0x0][0x320] ;  /* 0x0000c80013137a20 */ /* 0x000fe60000410000 */
[----:B------:R4:W1:Y:S10]  /*eaf0*/  MUFU.TANH R187, R7 ;  /* 0x0000000700bb7308 */ /* 0x0008740000002400 */
[----:B------:R-:W1:Y:S10]  /*eb00*/  MUFU.TANH R194, R8 ;  /* 0x0000000800c27308 */ /* 0x000e740000002400 */
[----:B------:R-:W1:Y:S01]  /*eb10*/  MUFU.TANH R198, R9 ;  /* 0x0000000900c67308 */ /* 0x000e620000002400 */
[----:B----4-:R-:W4:Y:S09]  /*eb20*/  LDSM.16.M88.4 R4, [R224+0x800] ;  /* 0x00080000e004783b */ /* 0x010f320000000200 */
[----:B------:R-:W1:Y:S10]  /*eb30*/  MUFU.TANH R193, R10 ;  /* 0x0000000a00c17308 */ /* 0x000e740000002400 */
[----:B------:R5:W1:Y:S10]  /*eb40*/  MUFU.TANH R195, R11 ;  /* 0x0000000b00c37308 */ /* 0x000a740000002400 */
[----:B------:R1:W1:Y:S10]  /*eb50*/  MUFU.TANH R199, R12 ;  /* 0x0000000c00c77308 */ /* 0x0002740000002400 */
[----:B------:R2:W2:Y:S01]  /*eb60*/  MUFU.TANH R200, R13 ;  /* 0x0000000d00c87308 */ /* 0x0004a20000002400 */
[----:B-----5:R-:W5:Y:S01]  /*eb70*/  LDSM.16.M88.4 R8, [R224+0x1000] ;  /* 0x00100000e008783b */ /* 0x020f620000000200 */
[-C--:B----4-:R-:W-:Y:S08]  /*eb80*/  HMMA.16816.F32.BF16 R20, R212, R4.reuse, R20 ;  /* 0x00000004d414723c */ /* 0x090ff00000041814 */
[----:B------:R-:W4:Y:S01]  /*eb90*/  MUFU.TANH R196, R16 ;  /* 0x0000001000c47308 */ /* 0x000f220000002400 */
[C---:B------:R-:W-:Y:S04]  /*eba0*/  HMMA.16816.F32.BF16 R24, R188.reuse, R4, R24 ;  /* 0x00000004bc18723c */ /* 0x040fe80000041818 */
[----:B-1----:R-:W-:Y:S05]  /*ebb0*/  FMUL.FTZ R12, R14, c[0x0][0x320] ;  /* 0x0000c8000e0c7a20 */ /* 0x002fea0000410000 */
[----:B------:R1:W1:Y:S01]  /*ebc0*/  MUFU.TANH R197, R17 ;  /* 0x0000001100c57308 */ /* 0x0002620000002400 */
[-C--:B------:R-:W-:Y:S03]  /*ebd0*/  HMMA.16816.F32.BF16 R28, R188, R6.reuse, R28 ;  /* 0x00000006bc1c723c */ /* 0x080fe6000004181c */
[----:B--2---:R-:W-:Y:S05]  /*ebe0*/  FMUL.FTZ R13, R15, c[0x0][0x320] ;  /* 0x0000c8000f0d7a20 */ /* 0x004fea0000410000 */
[C---:B------:R-:W-:Y:S01]  /*ebf0*/  HMMA.16816.F32.BF16 R32, R212.reuse, R6, R32 ;  /* 0x00000006d420723c */ /* 0x040fe20000041820 */
[----:B------:R-:W2:Y:S01]  /*ec00*/  MUFU.TANH R201, R18 ;  /* 0x0000001200c97308 */ /* 0x000ea20000002400 */
[----:B------:R-:W2:Y:S02]  /*ec10*/  LDSM.16.M88.4 R4, [R224+0x1800] ;  /* 0x00180000e004783b */ /* 0x000ea40000000200 */
[----:B------:R-:W-:Y:S02]  /*ec20*/  FMUL.FTZ R20, R20, c[0x0][0x320] ;  /* 0x0000c80014147a20 */ /* 0x000fe40000410000 */
[----:B------:R-:W-:Y:S02]  /*ec30*/  FMUL.FTZ R21, R21, c[0x0][0x320] ;  /* 0x0000c80015157a20 */ /* 0x000fe40000410000 */
[----:B------:R-:W-:Y:S03]  /*ec40*/  FMUL.FTZ R23, R23, c[0x0][0x320] ;  /* 0x0000c80017177a20 */ /* 0x000fe60000410000 */
[----:B------:R3:W2:Y:S01]  /*ec50*/  MUFU.TANH R202, R19 ;  /* 0x0000001300ca7308 */ /* 0x0006a20000002400 */
[----:B------:R-:W-:Y:S02]  /*ec60*/  FMUL.FTZ R14, R26, c[0x0][0x320] ;  /* 0x0000c8001a0e7a20 */ /* 0x000fe40000410000 */
[----:B------:R-:W-:Y:S01]  /*ec70*/  FMUL.FTZ R15, R27, c[0x0][0x320] ;  /* 0x0000c8001b0f7a20 */ /* 0x000fe20000410000 */
[-C--:B-----5:R-:W-:Y:S03]  /*ec80*/  HMMA.16816.F32.BF16 R36, R212, R8.reuse, R36 ;  /* 0x00000008d424723c */ /* 0x0a0fe60000041824 */
[----:B-1----:R-:W-:Y:S02]  /*ec90*/  FMUL.FTZ R17, R24, c[0x0][0x320] ;  /* 0x0000c80018117a20 */ /* 0x002fe40000410000 */
[----:B------:R-:W-:Y:S01]  /*eca0*/  FMUL.FTZ R16, R30, c[0x0][0x320] ;  /* 0x0000c8001e107a20 */ /* 0x000fe20000410000 */
[----:B------:R1:W1:Y:S02]  /*ecb0*/  MUFU.TANH R203, R20 ;  /* 0x0000001400cb7308 */ /* 0x0002640000002400 */
[C---:B------:R-:W-:Y:S04]  /*ecc0*/  HMMA.16816.F32.BF16 R40, R188.reuse, R8, R40 ;  /* 0x00000008bc28723c */ /* 0x040fe80000041828 */
[----:B------:R-:W-:Y:S02]  /*ecd0*/  FMUL.FTZ R32, R32, c[0x0][0x320] ;  /* 0x0000c80020207a20 */ /* 0x000fe40000410000 */
[----:B------:R-:W-:Y:S02]  /*ece0*/  FMUL.FTZ R33, R33, c[0x0][0x320] ;  /* 0x0000c80021217a20 */ /* 0x000fe40000410000 */
[----:B------:R5:W4:Y:S01]  /*ecf0*/  MUFU.TANH R204, R21 ;  /* 0x0000001500cc7308 */ /* 0x000b220000002400 */
[-C--:B------:R-:W-:Y:S03]  /*ed00*/  HMMA.16816.F32.BF16 R44, R188, R10.reuse, R44 ;  /* 0x0000000abc2c723c */ /* 0x080fe6000004182c */
[----:B---3--:R-:W-:Y:S02]  /*ed10*/  FMUL.FTZ R19, R25, c[0x0][0x320] ;  /* 0x0000c80019137a20 */ /* 0x008fe40000410000 */
[----:B------:R-:W-:Y:S02]  /*ed20*/  FMUL.FTZ R18, R31, c[0x0][0x320] ;  /* 0x0000c8001f127a20 */ /* 0x000fe40000410000 */
[----:B------:R-:W-:Y:S01]  /*ed30*/  FMUL.FTZ R36, R36, c[0x0][0x320] ;  /* 0x0000c80024247a20 */ /* 0x000fe20000410000 */
[C---:B------:R-:W-:Y:S01]  /*ed40*/  HMMA.16816.F32.BF16 R48, R212.reuse, R10, R48 ;  /* 0x0000000ad430723c */ /* 0x040fe20000041830 */
[----:B------:R3:W3:Y:S01]  /*ed50*/  MUFU.TANH R205, R32 ;  /* 0x0000002000cd7308 */ /* 0x0006e20000002400 */
[----:B------:R-:W3:Y:S02]  /*ed60*/  LDSM.16.M88.4 R8, [R224+0x2000] ;  /* 0x00200000e008783b */ /* 0x000ee40000000200 */
[----:B------:R-:W-:Y:S02]  /*ed70*/  FMUL.FTZ R37, R37, c[0x0][0x320] ;  /* 0x0000c80025257a20 */ /* 0x000fe40000410000 */
[----:B------:R-:W-:Y:S02]  /*ed80*/  FMUL.FTZ R38, R38, c[0x0][0x320] ;  /* 0x0000c80026267a20 */ /* 0x000fe40000410000 */
[-C--:B--2---:R-:W-:Y:S03]  /*ed90*/  HMMA.16816.F32.BF16 R52, R212, R4.reuse, R52 ;  /* 0x00000004d434723c */ /* 0x084fe60000041834 */
[----:B------:R-:W2:Y:S01]  /*eda0*/  MUFU.TANH R206, R33 ;  /* 0x0000002100ce7308 */ /* 0x000ea20000002400 */
[----:B------:R-:W-:Y:S02]  /*edb0*/  FMUL.FTZ R39, R39, c[0x0][0x320] ;  /* 0x0000c80027277a20 */ /* 0x000fe40000410000 */
[----:B-1----:R-:W-:Y:S02]  /*edc0*/  FMUL.FTZ R20, R28, c[0x0][0x320] ;  /* 0x0000c8001c147a20 */ /* 0x002fe40000410000 */
[C---:B------:R-:W-:Y:S04]  /*edd0*/  HMMA.16816.F32.BF16 R56, R188.reuse, R4, R56 ;  /* 0x00000004bc38723c */ /* 0x040fe80000041838 */
[----:B-----5:R-:W-:Y:S01]  /*ede0*/  FMUL.FTZ R21, R22, c[0x0][0x320] ;  /* 0x0000c80016157a20 */ /* 0x020fe20000410000 */
[----:B------:R-:W1:Y:S01]  /*edf0*/  MUFU.TANH R208, R36 ;  /* 0x0000002400d07308 */ /* 0x000e620000002400 */
[----:B------:R-:W-:Y:S02]  /*ee00*/  FMUL.FTZ R22, R29, c[0x0][0x320] ;  /* 0x0000c8001d167a20 */ /* 0x000fe40000410000 */
[-C--:B------:R-:W-:Y:S04]  /*ee10*/  HMMA.16816.F32.BF16 R60, R188, R6.reuse, R60 ;  /* 0x00000006bc3c723c */ /* 0x080fe8000004183c */
[----:B------:R-:W-:Y:S02]  /*ee20*/  FMUL.FTZ R30, R34, c[0x0][0x320] ;  /* 0x0000c800221e7a20 */ /* 0x000fe40000410000 */
[----:B------:R-:W-:Y:S01]  /*ee30*/  FMUL.FTZ R31, R35, c[0x0][0x320] ;  /* 0x0000c800231f7a20 */ /* 0x000fe20000410000 */
[----:B------:R-:W1:Y:S01]  /*ee40*/  MUFU.TANH R207, R37 ;  /* 0x0000002500cf7308 */ /* 0x000e620000002400 */
[C---:B------:R-:W-:Y:S01]  /*ee50*/  HMMA.16816.F32.BF16 R64, R212.reuse, R6, R64 ;  /* 0x00000006d440723c */ /* 0x040fe20000041840 */
[----:B------:R-:W5:Y:S03]  /*ee60*/  LDSM.16.M88.4 R4, [R224+0x2800] ;  /* 0x00280000e004783b */ /* 0x000f660000000200 */
[----:B------:R-:W-:Y:S02]  /*ee70*/  FMUL.FTZ R52, R52, c[0x0][0x320] ;  /* 0x0000c80034347a20 */ /* 0x000fe40000410000 */
[----:B------:R-:W-:Y:S02]  /*ee80*/  FMUL.FTZ R53, R53, c[0x0][0x320] ;  /* 0x0000c80035357a20 */ /* 0x000fe40000410000 */
[----:B------:R-:W-:Y:S01]  /*ee90*/  FMUL.FTZ R28, R40, c[0x0][0x320] ;  /* 0x0000c800281c7a20 */ /* 0x000fe20000410000 */
[----:B------:R-:W1:Y:S01]  /*eea0*/  MUFU.TANH R223, R38 ;  /* 0x0000002600df7308 */ /* 0x000e620000002400 */
[-C--:B---3--:R-:W-:Y:S03]  /*eeb0*/  HMMA.16816.F32.BF16 R68, R212, R8.reuse, R68 ;  /* 0x00000008d444723c */ /* 0x088fe60000041844 */
[----:B------:R-:W-:Y:S02]  /*eec0*/  FMUL.FTZ R29, R41, c[0x0][0x320] ;  /* 0x0000c800291d7a20 */ /* 0x000fe40000410000 */
[----:B------:R-:W-:Y:S02]  /*eed0*/  FMUL.FTZ R25, R42, c[0x0][0x320] ;  /* 0x0000c8002a197a20 */ /* 0x000fe40000410000 */
[----:B------:R-:W-:Y:S01]  /*eee0*/  FMUL.FTZ R24, R43, c[0x0][0x320] ;  /* 0x0000c8002b187a20 */ /* 0x000fe20000410000 */
[C---:B------:R-:W-:Y:S01]  /*eef0*/  HMMA.16816.F32.BF16 R72, R188.reuse, R8, R72 ;  /* 0x00000008bc48723c */ /* 0x040fe20000041848 */
[----:B------:R-:W3:Y:S03]  /*ef00*/  MUFU.TANH R222, R39 ;  /* 0x0000002700de7308 */ /* 0x000ee60000002400 */
[----:B------:R-:W-:Y:S02]  /*ef10*/  FMUL.FTZ R32, R44, c[0x0][0x320] ;  /* 0x0000c8002c207a20 */ /* 0x000fe40000410000 */
[----:B------:R-:W-:Y:S02]  /*ef20*/  FMUL.FTZ R35, R45, c[0x0][0x320] ;  /* 0x0000c8002d237a20 */ /* 0x000fe40000410000 */
[-C--:B------:R-:W-:Y:S03]  /*ef30*/  HMMA.16816.F32.BF16 R76, R188, R10.reuse, R76 ;  /* 0x0000000abc4c723c */ /* 0x080fe6000004184c */
[----:B------:R1:W1:Y:S01]  /*ef40*/  MUFU.TANH R218, R52 ;  /* 0x0000003400da7308 */ /* 0x0002620000002400 */
[----:B------:R-:W-:Y:S02]  /*ef50*/  FMUL.FTZ R27, R46, c[0x0][0x320] ;  /* 0x0000c8002e1b7a20 */ /* 0x000fe40000410000 */
[----:B------:R-:W-:Y:S02]  /*ef60*/  FMUL.FTZ R26, R47, c[0x0][0x320] ;  /* 0x0000c8002f1a7a20 */ /* 0x000fe40000410000 */
[C---:B------:R-:W-:Y:S01]  /*ef70*/  HMMA.16816.F32.BF16 R80, R212.reuse, R10, R80 ;  /* 0x0000000ad450723c */ /* 0x040fe20000041850 */
[----:B------:R-:W2:Y:S01]  /*ef80*/  LDSM.16.M88.4 R8, [R224+0x3000] ;  /* 0x00300000e008783b */ /* 0x000ea20000000200 */
[----:B------:R-:W-:Y:S04]  /*ef90*/  DEPBAR.LE SB0, 0x0 ;  /* 0x000080000000791a */ /* 0x000fe80000000000 */
[----:B------:R3:W2:Y:S01]  /*efa0*/  MUFU.TANH R216, R53 ;  /* 0x0000003500d87308 */ /* 0x0006a20000002400 */
[----:B------:R-:W-:Y:S01]  /*efb0*/  FMUL.FTZ R69, R69, c[0x0][0x320] ;  /* 0x0000c80045457a20 */ /* 0x000fe20000410000 */
[-C--:B-----5:R-:W-:Y:S01]  /*efc0*/  HMMA.16816.F32.BF16 R84, R212, R4.reuse, R84 ;  /* 0x00000004d454723c */ /* 0x0a0fe20000041854 */
[----:B------:R-:W-:Y:S04]  /*efd0*/  BAR.SYNC.DEFER_BLOCKING 0x0 ;  /* 0x0000000000007b1d */ /* 0x000fe80000010000 */
[----:B------:R-:W-:Y:S02]  /*efe0*/  FMUL.FTZ R72, R72, c[0x0][0x320] ;  /* 0x0000c80048487a20 */ /* 0x000fe40000410000 */
[----:B------:R-:W-:Y:S01]  /*eff0*/  FMUL.FTZ R45, R50, c[0x0][0x320] ;  /* 0x0000c800322d7a20 */ /* 0x000fe20000410000 */
[----:B------:R-:W2:Y:S01]  /*f000*/  MUFU.TANH R221, R69 ;  /* 0x0000004500dd7308 */ /* 0x000ea20000002400 */
[C---:B------:R-:W-:Y:S04]  /*f010*/  HMMA.16816.F32.BF16 R88, R188.reuse, R4, R88 ;  /* 0x00000004bc58723c */ /* 0x040fe80000041858 */
[----:B------:R-:W-:Y:S02]  /*f020*/  FMUL.FTZ R76, R76, c[0x0][0x320] ;  /* 0x0000c8004c4c7a20 */ /* 0x000fe40000410000 */
[----:B------:R-:W-:Y:S02]  /*f030*/  FMUL.FTZ R44, R51, c[0x0][0x320] ;  /* 0x0000c800332c7a20 */ /* 0x000fe40000410000 */
[-C--:B------:R-:W-:Y:S01]  /*f040*/  HMMA.16816.F32.BF16 R92, R188, R6.reuse, R92 ;  /* 0x00000006bc5c723c */ /* 0x080fe2000004185c */
[----:B------:R5:W4:Y:S03]  /*f050*/  MUFU.TANH R217, R72 ;  /* 0x0000004800d97308 */ /* 0x000b260000002400 */
[----:B-1----:R-:W-:Y:S02]  /*f060*/  FMUL.FTZ R52, R55, c[0x0][0x320] ;  /* 0x0000c80037347a20 */ /* 0x002fe40000410000 */
[----:B---3--:R-:W-:Y:S02]  /*f070*/  FMUL.FTZ R53, R54, c[0x0][0x320] ;  /* 0x0000c80036357a20 */ /* 0x008fe40000410000 */
[C---:B------:R-:W-:Y:S03]  /*f080*/  HMMA.16816.F32.BF16 R96, R212.reuse, R6, R96 ;  /* 0x00000006d460723c */ /* 0x040fe60000041860 */
[----:B------:R1:W3:Y:S01]  /*f090*/  MUFU.TANH R210, R76 ;  /* 0x0000004c00d27308 */ /* 0x0002e20000002400 */
[----:B------:R-:W-:Y:S02]  /*f0a0*/  FMUL.FTZ R38, R56, c[0x0][0x320] ;  /* 0x0000c80038267a20 */ /* 0x000fe40000410000 */
[----:B------:R-:W-:Y:S02]  /*f0b0*/  FMUL.FTZ R39, R57, c[0x0][0x320] ;  /* 0x0000c80039277a20 */ /* 0x000fe40000410000 */
[-C--:B--2---:R-:W-:Y:S04]  /*f0c0*/  HMMA.16816.F32.BF16 R100, R212, R8.reuse, R100 ;  /* 0x00000008d464723c */ /* 0x084fe80000041864 */
[----:B------:R-:W-:Y:S01]  /*f0d0*/  FMUL.FTZ R34, R58, c[0x0][0x320] ;  /* 0x0000c8003a227a20 */ /* 0x000fe20000410000 */
[----:B------:R-:W2:Y:S01]  /*f0e0*/  MUFU.TANH R12, R12 ;  /* 0x0000000c000c7308 */ /* 0x000ea20000002400 */
        /* <DEDUP_REMOVED lines=23> */
[----:B-----5:R-:W-:Y:S02]  /*f260*/  FMUL.FTZ R72, R80, c[0x0][0x320] ;  /* 0x0000c80050487a20 */ /* 0x020fe40000410000 */
[----:B------:R-:W-:Y:S01]  /*f270*/  FMUL.FTZ R77, R81, c[0x0][0x320] ;  /* 0x0000c800514d7a20 */ /* 0x000fe20000410000 */
[----:B------:R-:W2:Y:S01]  /*f280*/  MUFU.TANH R19, R19 ;  /* 0x0000001300137308 */ /* 0x000ea20000002400 */
[----:B------:R-:W-:Y:S02]  /*f290*/  FMUL.FTZ R67, R82, c[0x0][0x320] ;  /* 0x0000c80052437a20 */ /* 0x000fe40000410000 */
[----:B------:R-:W-:Y:S02]  /*f2a0*/  FMUL.FTZ R73, R83, c[0x0][0x320] ;  /* 0x0000c80053497a20 */ /* 0x000fe40000410000 */
[----:B------:R-:W-:Y:S02]  /*f2b0*/  FMUL.FTZ R82, R84, c[0x0][0x320] ;  /* 0x0000c80054527a20 */ /* 0x000fe40000410000 */
[----:B------:R-:W-:Y:S02]  /*f2c0*/  FMUL.FTZ R81, R85, c[0x0][0x320] ;  /* 0x0000c80055517a20 */ /* 0x000fe40000410000 */
[----:B-1----:R-:W-:Y:S01]  /*f2d0*/  FMUL.FTZ R76, R86, c[0x0][0x320] ;  /* 0x0000c800564c7a20 */ /* 0x002fe20000410000 */
        /* <DEDUP_REMOVED lines=39> */
[----:B------:R-:W-:Y:S05]  /*f550*/  FMUL.FTZ R68, R68, c[0x0][0x320] ;  /* 0x0000c80044447a20 */ /* 0x000fea0000410000 */
        /* <DEDUP_REMOVED lines=73> */
[----:B--234-:R-:W-:Y:S01]  /*f9f0*/  IMAD.MOV.U32 R6, RZ, RZ, RZ ;  /* 0x000000ffff067224 */ /* 0x01cfe200078e00ff */
[----:B------:R-:W2:Y:S01]  /*fa00*/  LDL R3, [R1+0x24] ;  /* 0x0000240001037983 */ /* 0x000ea20000100800 */
[----:B------:R-:W-:Y:S02]  /*fa10*/  PLOP3.LUT P2, PT, PT, PT, UP0, 0x80, 0x0 ;  /* 0x000000000000781c */ /* 0x000fe40003f4f008 */
[----:B------:R-:W-:Y:S01]  /*fa20*/  PLOP3.LUT P0, PT, PT, PT, UP0, 0x80, 0x0 ;  /* 0x000000000000781c */ /* 0x000fe20003f0f008 */
[----:B------:R-:W3:Y:S04]  /*fa30*/  LDL.64 R84, [R1+0x40] ;  /* 0x0000400001547983 */ /* 0x000ee80000100a00 */
[----:B------:R-:W4:Y:S04]  /*fa40*/  LDL R50, [R1+0xc] ;  /* 0x00000c0001327983 */ /* 0x000f280000100800 */
[----:B-1----:R-:W5:Y:S04]  /*fa50*/  LDL.64 R48, [R1+0x38] ;  /* 0x0000380001307983 */ /* 0x002f680000100a00 */
[----:B------:R-:W3:Y:S01]  /*fa60*/  LDL R185, [R1+0x8] ;  /* 0x0000080001b97983 */ /* 0x000ee20000100800 */
[----:B--2---:R-:W-:Y:S05]  /*fa70*/  IMAD R3, R0, 0x70, R3 ;  /* 0x0000007000037824 */ /* 0x004fea00078e0203 */
[----:B------:R-:W-:Y:S05]  /*fa80*/  IADD3 R3, R3, -0x70, R250 ;  /* 0xffffff9003037810 */ /* 0x000fea0007ffe0fa */
[----:B------:R-:W-:Y:S01]  /*fa90*/  @P2 IMAD.HI.U32 R0, R3, c[0x0][0x2bc], RZ ;  /* 0x0000af0003002a27 */ /* 0x000fe200078e00ff */
[----:B-----5:R-:W-:Y:S03]  /*faa0*/  SHF.L.U64.HI R49, R251, 0x1, R242 ;  /* 0x00000001fb317819 */ /* 0x020fe600000102f2 */
[--C-:B------:R-:W-:Y:S01]  /*fab0*/  IMAD.MOV.U32 R2, RZ, RZ, R3.reuse ;  /* 0x000000ffff027224 */ /* 0x100fe200078e0003 */
[----:B------:R-:W-:Y:S04]  /*fac0*/  @P0 SHF.R.U32.HI R2, RZ, c[0x0][0x2c0], R0 ;  /* 0x0000b000ff020a19 */ /* 0x000fe80000011600 */
[C---:B---3--:R-:W-:Y:S01]  /*fad0*/  @!P1 IADD3 R0, P0, R2.reuse, R84, RZ ;  /* 0x0000005402009210 */ /* 0x048fe20007f1e0ff */
[----:B------:R-:W-:Y:S03]  /*fae0*/  IMAD.MOV R4, RZ, RZ, -R2 ;  /* 0x000000ffff047224 */ /* 0x000fe600078e0a02 */
[----:B----4-:R-:W-:Y:S01]  /*faf0*/  @!P1 LEA.HI.X.SX32 R2, R2, R50, 0x1, P0 ;  /* 0x0000003202029211 */ /* 0x010fe200000f0eff */
[----:B------:R-:W-:Y:S01]  /*fb00*/  IMAD R8, R4, c[0x0][0x2b8], R3 ;  /* 0x0000ae0004087a24 */ /* 0x000fe200078e0203 */
[C---:B------:R-:W-:Y:S04]  /*fb10*/  @!P1 LEA R4, P0, R0.reuse, c[0x0][0x2a0], 0x2 ;  /* 0x0000a80000049a11 */ /* 0x040fe800078010ff */
[----:B------:R-:W-:Y:S01]  /*fb20*/  @!P1 LEA.HI.X R5, R0, c[0x0][0x2a4], R2, 0x2, P0 ;  /* 0x0000a90000059a11 */ /* 0x000fe200000f1402 */
[----:B------:R-:W-:Y:S01]  /*fb30*/  IMAD.WIDE.U32 R2, R8, c[0x0][0x1e0], RZ ;  /* 0x0000780008027a25 */ /* 0x000fe200078e00ff */
[----:B------:R-:W-:Y:S01]  /*fb40*/  SHF.R.S32.HI R0, RZ, 0x1f, R8 ;  /* 0x0000001fff007819 */ /* 0x000fe20000011408 */
[----:B------:R1:W-:Y:S04]  /*fb50*/  STL [R1+0x20], R8 ;  /* 0x0000200801007387 */ /* 0x0003e80000100800 */
[----:B------:R-:W-:Y:S01]  /*fb60*/  IMAD R0, R0, c[0x0][0x1e0], RZ ;  /* 0x0000780000007a24 */ /* 0x000fe200078e02ff */
[----:B------:R-:W2:Y:S03]  /*fb70*/  @!P1 LDG.E R6, [R4.64] ;  /* 0x0000000804069981 */ /* 0x000ea6000c1e1900 */
[----:B------:R-:W-:Y:S04]  /*fb80*/  IMAD R0, R8, c[0x0][0x1e4], R0 ;  /* 0x0000790008007a24 */ /* 0x000fe800078e0200 */
[----:B------:R-:W-:Y:S01]  /*fb90*/  IMAD.IADD R3, R3, 0x1, R0 ;  /* 0x0000000103037824 */ /* 0x000fe200078e0200 */
[----:B--2---:R-:W-:Y:S03]  /*fba0*/  SHF.R.S32.HI R0, RZ, 0x1f, R6 ;  /* 0x0000001fff007819 */ /* 0x004fe60000011406 */
[----:B------:R-:W-:Y:S01]  /*fbb0*/  IMAD.WIDE.U32 R2, R6, c[0x0][0x1f0], R2 ;  /* 0x00007c0006027a25 */ /* 0x000fe200078e0002 */
[----:B------:R1:W-:Y:S03]  /*fbc0*/  STL [R1+0x1c], R6 ;  /* 0x00001c0601007387 */ /* 0x0003e60000100800 */
[----:B------:R-:W-:Y:S01]  /*fbd0*/  IMAD R0, R0, c[0x0][0x1f0], RZ ;  /* 0x00007c0000007a24 */ /* 0x000fe200078e02ff */
[----:B------:R-:W-:Y:S01]  /*fbe0*/  IADD3 R2, P0, R48, R2, RZ ;  /* 0x0000000230027210 */ /* 0x000fe20007f1e0ff */
[----:B------:R-:W-:Y:S02]  /*fbf0*/  IMAD.SHL.U32 R48, R251, 0x2, RZ ;  /* 0x00000002fb307824 */ /* 0x000fe400078e00ff */
[----:B------:R-:W-:Y:S05]  /*fc00*/  IMAD R0, R6, c[0x0][0x1f4], R0 ;  /* 0x00007d0006007a24 */ /* 0x000fea00078e0200 */
[----:B------:R-:W-:Y:S02]  /*fc10*/  IADD3.X R0, R185, R3, R0, P0, !PT ;  /* 0x00000003b9007210 */ /* 0x000fe400007fe400 */
[C---:B------:R-:W-:Y:S04]  /*fc20*/  LEA R3, P0, R2.reuse, c[0x0][0x1c8], 0x1 ;  /* 0x0000720002037a11 */ /* 0x040fe800078008ff */
[----:B------:R-:W-:Y:S01]  /*fc30*/  LEA.HI.X R0, R2, c[0x0][0x1cc], R0, 0x1, P0 ;  /* 0x0000730002007a11 */ /* 0x000fe200000f0c00 */
[----:B------:R-:W-:-:S06]  /*fc40*/  BRA.DIV ~URZ, `(.L_x_1355) ;  /* 0x000098827f007947 */ /* 0x000fcc000b800000 */
[----:B------:R2:W3:Y:S02]  /*fc50*/  SHFL.IDX PT, R50, R0, RZ, 0x181f ;  /* 0x00181fff00327589 */ /* 0x0004e400000e0000 */
.L_x_1400:
[----:B------:R-:W-:-:S05]  /*fc60*/  BRA.DIV ~URZ, `(.L_x_1356) ;  /* 0x000098d27f007947 */ /* 0x000fca000b800000 */
[----:B------:R-:W4:Y:S02]  /*fc70*/  SHFL.IDX PT, R2, R3, RZ, 0x181f ;  /* 0x00181fff03027589 */ /* 0x000f2400000e0000 */
[-C--:B----4-:R-:W-:Y:S02]  /*fc80*/  IADD3 R4, P0, R2, R48.reuse, RZ ;  /* 0x0000003002047210 */ /* 0x090fe40007f1e0ff */
[----:B------:R-:W4:Y:S03]  /*fc90*/  SHFL.IDX PT, R2, R3, 0x1, 0x181f ;  /* 0x00381f0003027f89 */ /* 0x000f2600000e0000 */
[--C-:B---3--:R-:W-:Y:S05]  /*fca0*/  IMAD.X R5, R50, 0x1, R49.reuse, P0 ;  /* 0x0000000132057824 */ /* 0x108fea00000e0631 */
[----:B------:R-:W-:Y:S01]  /*fcb0*/  @!PT LDS RZ, [RZ] ;  /* 0x00000000fffff984 */ /* 0x000fe20000000800 */
[----:B------:R3:W-:Y:S01]  /*fcc0*/  LDGSTS.E.BYPASS.LTC128B.128 [R244+0x3900], [R4.64], !P3 ;  /* 0x0390000004f47fae */ /* 0x0007e2000d901d48 */
[-C--:B-1--4-:R-:W-:Y:S03]  /*fcd0*/  IADD3 R8, P0, R2, R48.reuse, RZ ;  /* 0x0000003002087210 */ /* 0x092fe60007f1e0ff */
[----:B------:R-:W-:Y:S04]  /*fce0*/  SHFL.IDX PT, R2, R3, 0x2, 0x181f ;  /* 0x00581f0003027f89 */ /* 0x000fe800000e0000 */
[----:B---3--:R-:W1:Y:S02]  /*fcf0*/  SHFL.IDX PT, R4, R0, 0x1, 0x181f ;  /* 0x00381f0000047f89 */ /* 0x008e6400000e0000 */
[--C-:B-1----:R-:W-:Y:S02]  /*fd00*/  IMAD.X R9, R4, 0x1, R49.reuse, P0 ;  /* 0x0000000104097824 */ /* 0x102fe400000e0631 */
[----:B------:R-:W1:Y:S04]  /*fd10*/  SHFL.IDX PT, R4, R0, 0x2, 0x181f ;  /* 0x00581f0000047f89 */ /* 0x000e6800000e0000 */
[----:B------:R3:W-:Y:S02]  /*fd20*/  LDGSTS.E.BYPASS.LTC128B.128 [R244+0x4100], [R8.64], !P3 ;  /* 0x0410000008f47fae */ /* 0x0007e4000d901d48 */
[-C--:B---3--:R-:W-:Y:S02]  /*fd30*/  IADD3 R8, P0, R2, R48.reuse, RZ ;  /* 0x0000003002087210 */ /* 0x088fe40007f1e0ff */
[----:B------:R-:W3:Y:S03]  /*fd40*/  SHFL.IDX PT, R2, R3, 0x3, 0x181f ;  /* 0x00781f0003027f89 */ /* 0x000ee600000e0000 */
        /* <DEDUP_REMOVED lines=12> */
[----:B------:R3:W-:Y:S04]  /*fe10*/  LDGSTS.E.BYPASS.LTC128B.128 [R244+0x5900], [R8.64], !P3 ;  /* 0x0590000008f47fae */ /* 0x0007e8000d901d48 */
[----:B--2---:R-:W2:Y:S01]  /*fe20*/  SHFL.IDX PT, R0, R0, 0x6, 0x181f ;  /* 0x00d81f0000007f89 */ /* 0x004ea200000e0000 */
[----:B---3--:R-:W-:Y:S05]  /*fe30*/  IADD3 R8, P0, R2, R48, RZ ;  /* 0x0000003002087210 */ /* 0x008fea0007f1e0ff */
[----:B-1----:R-:W-:Y:S02]  /*fe40*/  IMAD.X R9, R4, 0x1, R49, P0 ;  /* 0x0000000104097824 */ /* 0x002fe400000e0631 */
[----:B------:R1:W3:Y:S04]  /*fe50*/  SHFL.IDX PT, R4, R3, 0x6, 0x181f ;  /* 0x00d81f0003047f89 */ /* 0x0002e800000e0000 */
[----:B------:R1:W-:Y:S02]  /*fe60*/  LDGSTS.E.BYPASS.LTC128B.128 [R244+0x6100], [R8.64], !P3 ;  /* 0x0610000008f47fae */ /* 0x0003e4000d901d48 */
.L_x_1401:
[----:B--23--:R-:W-:Y:S04]  /*fe70*/  IADD3 R4, P0, R4, R48, RZ ;  /* 0x0000003004047210 */ /* 0x00cfe80007f1e0ff */
[----:B------:R-:W-:Y:S05]  /*fe80*/  IADD3.X R5, R0, R49, RZ, P0, !PT ;  /* 0x0000003100057210 */ /* 0x000fea00007fe4ff */
[----:B------:R-:W-:Y:S01]  /*fe90*/  @!PT LDS RZ, [RZ] ;  /* 0x00000000fffff984 */ /* 0x000fe20000000800 */
[----:B------:R-:W-:Y:S01]  /*fea0*/  @!PT LDS RZ, [RZ] ;  /* 0x00000000fffff984 */ /* 0x000fe20000000800 */
[----:B------:R-:W-:Y:S01]  /*feb0*/  @!PT LDS RZ, [RZ] ;  /* 0x00000000fffff984 */ /* 0x000fe20000000800 */
[----:B------:R2:W-:Y:S04]  /*fec0*/  LDGSTS.E.BYPASS.LTC128B.128 [R244+0x6900], [R4.64], !P3 ;  /* 0x0690000004f47fae */ /* 0x0005e8000d901d48 */
.L_x_1354:
[----:B--234-:R-:W-:Y:S05]  /*fed0*/  BSYNC B0 ;  /* 0x0000000000007941 */ /* 0x01cfea0003800000 */
.L_x_1353:
[----:B------:R-:W-:Y:S01]  /*fee0*/  FMNMX.FTZ R4, R186, R182, !PT ;  /* 0x000000b6ba047209 */ /* 0x000fe20007810000 */
[----:B------:R-:W0:Y:S01]  /*fef0*/  LDGDEPBAR ;  /* 0x00000000000079af */ /* 0x000e220000000000 */
[----:B------:R-:W-:Y:S02]  /*ff00*/  FMNMX.FTZ R2, R184, R183, !PT ;  /* 0x000000b7b8027209 */ /* 0x000fe40007810000 */
[----:B------:R-:W-:Y:S02]  /*ff10*/  FMNMX.FTZ R0, R194, R180, !PT ;  /* 0x000000b4c2007209 */ /* 0x000fe40007810000 */
[----:B-1----:R-:W-:Y:S02]  /*ff20*/  FMNMX.FTZ R48, R193, R181, !PT ;  /* 0x000000b5c1307209 */ /* 0x002fe40007810000 */
        /* <DEDUP_REMOVED lines=124> */
.L_x_1402:
[----:B------:R-:W3:Y:S01]  /*106f0*/  LDL.LU R5, [R1+0x48] ;  /* 0x0000480001057983 */ /* 0x000ee20000300800 */
[C---:B------:R-:W-:Y:S01]  /*10700*/  FMUL.FTZ R185, R3.reuse, c[0x0][0x2d0] ;  /* 0x0000b40003b97a20 */ /* 0x040fe20000410000 */
[----:B--2---:R-:W-:Y:S01]  /*10710*/  FMNMX.FTZ R68, R68, R4, !PT ;  /* 0x0000000444447209 */ /* 0x004fe20007810000 */
[----:B------:R-:W-:Y:S01]  /*10720*/  FADD.FTZ R65, -R3, R182 ;  /* 0x000000b603417221 */ /* 0x000fe20000010100 */
[----:B------:R-:W-:Y:S01]  /*10730*/  WARPSYNC 0xffffffff ;  /* 0xffffffff00007948 */ /* 0x000fe20003800000 */
[--C-:B------:R-:W-:Y:S02]  /*10740*/  FFMA.FTZ R51, R206, c[0x0][0x2d0], -R185.reuse ;  /* 0x0000b400ce337a23 */ /* 0x100fe400000108b9 */
[--C-:B------:R-:W-:Y:S02]  /*10750*/  FFMA.FTZ R206, R91, c[0x0][0x2d0], -R185.reuse ;  /* 0x0000b4005bce7a23 */ /* 0x100fe400000108b9 */
[----:B------:R-:W2:Y:S01]  /*10760*/  LDL.LU R91, [R1+0x60] ;  /* 0x00006000015b7983 */ /* 0x000ea20000300800 */
[----:B------:R-:W-:Y:S02]  /*10770*/  FMUL.FTZ R65, R65, c[0x0][0x2d0] ;  /* 0x0000b40041417a20 */ /* 0x000fe40000410000 */
[--C-:B-1----:R-:W-:Y:S02]  /*10780*/  FFMA.FTZ R4, R186, c[0x0][0x2d0], -R185.reuse ;  /* 0x0000b400ba047a23 */ /* 0x102fe400000108b9 */
[----:B------:R-:W-:Y:S02]  /*10790*/  FMUL.FTZ R108, R2, c[0x0][0x2d0] ;  /* 0x0000b400026c7a20 */ /* 0x000fe40000410000 */
[----:B------:R-:W-:Y:S01]  /*107a0*/  MUFU.EX2 R65, R65 ;  /* 0x0000004100417308 */ /* 0x000fe20000000800 */
[--C-:B------:R-:W-:Y:S02]  /*107b0*/  FFMA.FTZ R87, R209, c[0x0][0x2d0], -R185.reuse ;  /* 0x0000b400d1577a23 */ /* 0x100fe400000108b9 */
[--C-:B------:R-:W-:Y:S02]  /*107c0*/  FFMA.FTZ R86, R211, c[0x0][0x2d0], -R185.reuse ;  /* 0x0000b400d3567a23 */ /* 0x100fe400000108b9 */
[--C-:B------:R-:W-:Y:S02]  /*107d0*/  FFMA.FTZ R85, R218, c[0x0][0x2d0], -R185.reuse ;  /* 0x0000b400da557a23 */ /* 0x100fe400000108b9 */
[--C-:B------:R-:W-:Y:S02]  /*107e0*/  FFMA.FTZ R84, R216, c[0x0][0x2d0], -R185.reuse ;  /* 0x0000b400d8547a23 */ /* 0x100fe400000108b9 */
[--C-:B------:R-:W-:Y:S01]  /*107f0*/  FFMA.FTZ R216, R61, c[0x0][0x2d0], -R108.reuse ;  /* 0x0000b4003dd87a23 */ /* 0x100fe2000001086c */
[----:B------:R-:W3:Y:S01]  /*10800*/  MUFU.EX2 R4, R4 ;  /* 0x0000000400047308 */ /* 0x000ee20000000800 */
[--C-:B------:R-:W-:Y:S01]  /*10810*/  FFMA.FTZ R192, R192, c[0x0][0x2d0], -R185.reuse ;  /* 0x0000b400c0c07a23 */ /* 0x100fe200000108b9 */
[----:B------:R-:W4:Y:S01]  /*10820*/  LDL.LU R61, [R1+0x54] ;  /* 0x00005400013d7983 */ /* 0x000f220000300800 */
[--C-:B------:R-:W-:Y:S02]  /*10830*/  FFMA.FTZ R21, R21, c[0x0][0x2d0], -R108.reuse ;  /* 0x0000b40015157a23 */ /* 0x100fe4000001086c */
[--C-:B------:R-:W-:Y:S02]  /*10840*/  FFMA.FTZ R9, R197, c[0x0][0x2d0], -R185.reuse ;  /* 0x0000b400c5097a23 */ /* 0x100fe400000108b9 */
[--C-:B------:R-:W-:Y:S02]  /*10850*/  FFMA.FTZ R214, R72, c[0x0][0x2d0], -R185.reuse ;  /* 0x0000b40048d67a23 */ /* 0x100fe400000108b9 */
[--C-:B------:R-:W-:Y:S01]  /*10860*/  FFMA.FTZ R107, R196, c[0x0][0x2d0], -R185.reuse ;  /* 0x0000b400c46b7a23 */ /* 0x100fe200000108b9 */
[----:B------:R-:W-:Y:S01]  /*10870*/  MUFU.EX2 R72, R192 ;  /* 0x000000c000487308 */ /* 0x000fe20000000800 */
[--C-:B------:R-:W-:Y:S01]  /*10880*/  FFMA.FTZ R110, R59, c[0x0][0x2d0], -R108.reuse ;  /* 0x0000b4003b6e7a23 */ /* 0x100fe2000001086c */
[----:B------:R-:W-:Y:S01]  /*10890*/  MOV R59, R21 ;  /* 0x00000015003b7202 */ /* 0x000fe20000000f00 */
        /* <DEDUP_REMOVED lines=25> */
[----:B------:R-:W-:Y:S02]  /*10a30*/  FFMA.FTZ R185, R97, c[0x0][0x2d0], -R185 ;  /* 0x0000b40061b97a23 */ /* 0x000fe400000108b9 */
[----:B------:R-:W-:Y:S02]  /*10a40*/  FMUL.FTZ R97, R0, c[0x0][0x2d0] ;  /* 0x0000b40000617a20 */ /* 0x000fe40000410000 */
[--C-:B------:R-:W-:Y:S01]  /*10a50*/  FFMA.FTZ R23, R23, c[0x0][0x2d0], -R108.reuse ;  /* 0x0000b40017177a23 */ /* 0x100fe2000001086c */
[----:B------:R-:W-:Y:S01]  /*10a60*/  MUFU.EX2 R190, R190 ;  /* 0x000000be00be7308 */ /* 0x000fe20000000800 */
[--C-:B------:R-:W-:Y:S02]  /*10a70*/  FFMA.FTZ R53, R200, c[0x0][0x2d0], -R97.reuse ;  /* 0x0000b400c8357a23 */ /* 0x100fe40000010861 */
[--C-:B------:R-:W-:Y:S02]  /*10a80*/  FFMA.FTZ R200, R69, c[0x0][0x2d0], -R97.reuse ;  /* 0x0000b40045c87a23 */ /* 0x100fe40000010861 */
[----:B------:R-:W-:Y:S02]  /*10a90*/  FMUL.FTZ R69, R68, c[0x0][0x2d0] ;  /* 0x0000b40044457a20 */ /* 0x000fe40000410000 */
[--C-:B------:R-:W-:Y:S01]  /*10aa0*/  FFMA.FTZ R100, R60, c[0x0][0x2d0], -R108.reuse ;  /* 0x0000b4003c647a23 */ /* 0x100fe2000001086c */
[----:B------:R-:W-:Y:S01]  /*10ab0*/  MOV R60, R23 ;  /* 0x00000017003c7202 */ /* 0x000fe20000000f00 */
[--C-:B------:R-:W-:Y:S01]  /*10ac0*/  FFMA.FTZ R23, R198, c[0x0][0x2d0], -R97.reuse ;  /* 0x0000b400c6177a23 */ /* 0x100fe20000010861 */
[----:B------:R-:W-:Y:S01]  /*10ad0*/  MUFU.EX2 R200, R200 ;  /* 0x000000c800c87308 */ /* 0x000fe20000000800 */
[----:B------:R-:W-:Y:S02]  /*10ae0*/  FFMA.FTZ R198, R71, c[0x0][0x2d0], -R97 ;  /* 0x0000b40047c67a23 */ /* 0x000fe40000010861 */
        /* <DEDUP_REMOVED lines=8> */
[----:B------:R-:W-:Y:S02]  /*10b70*/  FFMA.FTZ R94, R24, c[0x0][0x2d0], -R69 ;  /* 0x0000b400185e7a23 */ /* 0x000fe40000010845 */
[--C-:B------:R-:W-:Y:S01]  /*10b80*/  FFMA.FTZ R80, R19, c[0x0][0x2d0], -R97.reuse ;  /* 0x0000b40013507a23 */ /* 0x100fe20000010861 */
[----:B------:R-:W-:Y:S01]  /*10b90*/  MUFU.EX2 R73, R81 ;  /* 0x0000005100497308 */ /* 0x000fe20000000800 */
[--C-:B------:R-:W-:Y:S02]  /*10ba0*/  FFMA.FTZ R102, R52, c[0x0][0x2d0], -R108.reuse ;  /* 0x0000b40034667a23 */ /* 0x100fe4000001086c */
[--C-:B------:R-:W-:Y:S02]  /*10bb0*/  FFMA.FTZ R187, R76, c[0x0][0x2d0], -R108.reuse ;  /* 0x0000b4004cbb7a23 */ /* 0x100fe4000001086c */
[--C-:B------:R-:W-:Y:S02]  /*10bc0*/  FFMA.FTZ R76, R194, c[0x0][0x2d0], -R97.reuse ;  /* 0x0000b400c24c7a23 */ /* 0x100fe40000010861 */
[----:B------:R-:W-:Y:S02]  /*10bd0*/  FFMA.FTZ R31, R20, c[0x0][0x2d0], -R97 ;  /* 0x0000b400141f7a23 */ /* 0x000fe40000010861 */
[--C-:B------:R-:W-:Y:S01]  /*10be0*/  FFMA.FTZ R92, R26, c[0x0][0x2d0], -R69.reuse ;  /* 0x0000b4001a5c7a23 */ /* 0x100fe20000010845 */
[----:B------:R5:W-:Y:S01]  /*10bf0*/  MUFU.EX2 R20, R23 ;  /* 0x0000001700147308 */ /* 0x000be20000000800 */
[----:B------:R-:W-:Y:S02]  /*10c00*/  FFMA.FTZ R202, R37, c[0x0][0x2d0], -R69 ;  /* 0x0000b40025ca7a23 */ /* 0x000fe40000010845 */
[----:B------:R-:W-:Y:S02]  /*10c10*/  FFMA.FTZ R30, R22, c[0x0][0x2d0], -R97 ;  /* 0x0000b400161e7a23 */ /* 0x000fe40000010861 */
[----:B------:R-:W-:Y:S02]  /*10c20*/  FFMA.FTZ R22, R193, c[0x0][0x2d0], -R69 ;  /* 0x0000b400c1167a23 */ /* 0x000fe40000010845 */
[--C-:B------:R-:W-:Y:S02]  /*10c30*/  FFMA.FTZ R29, R29, c[0x0][0x2d0], -R97.reuse ;  /* 0x0000b4001d1d7a23 */ /* 0x100fe40000010861 */
[----:B------:R-:W-:Y:S01]  /*10c40*/  FFMA.FTZ R109, R39, c[0x0][0x2d0], -R97 ;  /* 0x0000b400276d7a23 */ /* 0x000fe20000010861 */
[----:B------:R-:W-:Y:S01]  /*10c50*/  MUFU.EX2 R76, R76 ;  /* 0x0000004c004c7308 */ /* 0x000fe20000000800 */
[----:B------:R-:W-:Y:S01]  /*10c60*/  FFMA.FTZ R113, R7, c[0x0][0x2d0], -R69 ;  /* 0x0000b40007717a23 */ /* 0x000fe20000010845 */
[----:B------:R-:W-:Y:S01]  /*10c70*/  MOV R39, R29 ;  /* 0x0000001d00277202 */ /* 0x000fe20000000f00 */
[--C-:B------:R-:W-:Y:S02]  /*10c80*/  FFMA.FTZ R28, R28, c[0x0][0x2d0], -R97.reuse ;  /* 0x0000b4001c1c7a23 */ /* 0x100fe40000010861 */
[--C-:B------:R-:W-:Y:S02]  /*10c90*/  FFMA.FTZ R77, R201, c[0x0][0x2d0], -R108.reuse ;  /* 0x0000b400c94d7a23 */ /* 0x100fe4000001086c */
[--C-:B------:R-:W-:Y:S02]  /*10ca0*/  FFMA.FTZ R188, R75, c[0x0][0x2d0], -R108.reuse ;  /* 0x0000b4004bbc7a23 */ /* 0x100fe4000001086c */
[--C-:B------:R-:W-:Y:S01]  /*10cb0*/  FFMA.FTZ R75, R199, c[0x0][0x2d0], -R97.reuse ;  /* 0x0000b400c74b7a23 */ /* 0x100fe20000010861 */
[----:B------:R-:W-:Y:S01]  /*10cc0*/  MUFU.EX2 R102, R102 ;  /* 0x0000006600667308 */ /* 0x000fe20000000800 */
[--C-:B------:R-:W-:Y:S01]  /*10cd0*/  FFMA.FTZ R111, R38, c[0x0][0x2d0], -R97.reuse ;  /* 0x0000b400266f7a23 */ /* 0x100fe20000010861 */
[----:B------:R-:W-:Y:S01]  /*10ce0*/  MOV R38, R28 ;  /* 0x0000001c00267202 */ /* 0x000fe20000000f00 */
[--C-:B------:R-:W-:Y:S01]  /*10cf0*/  FFMA.FTZ R222, R222, c[0x0][0x2d0], -R108.reuse ;  /* 0x0000b400dede7a23 */ /* 0x100fe2000001086c */
[----:B-----5:R-:W-:Y:S01]  /*10d00*/  MOV R23, R31 ;  /* 0x0000001f00177202 */ /* 0x020fe20000000f00 */
[--C-:B------:R-:W-:Y:S02]  /*10d10*/  FFMA.FTZ R106, R45, c[0x0][0x2d0], -R108.reuse ;  /* 0x0000b4002d6a7a23 */ /* 0x100fe4000001086c */
[--C-:B------:R-:W-:Y:S02]  /*10d20*/  FFMA.FTZ R105, R44, c[0x0][0x2d0], -R108.reuse ;  /* 0x0000b4002c697a23 */ /* 0x100fe4000001086c */
[--C-:B------:R-:W-:Y:S01]  /*10d30*/  FFMA.FTZ R218, R62, c[0x0][0x2d0], -R108.reuse ;  /* 0x0000b4003eda7a23 */ /* 0x100fe2000001086c */
[----:B------:R-:W-:Y:S01]  /*10d40*/  MUFU.EX2 R77, R77 ;  /* 0x0000004d004d7308 */ /* 0x000fe20000000800 */
[----:B------:R-:W-:Y:S01]  /*10d50*/  FFMA.FTZ R192, R79, c[0x0][0x2d0], -R108 ;  /* 0x0000b4004fc07a23 */ /* 0x000fe2000001086c */
[----:B------:R-:W-:Y:S01]  /*10d60*/  MOV R79, R59 ;  /* 0x0000003b004f7202 */ /* 0x000fe20000000f00 */
[--C-:B------:R-:W-:Y:S02]  /*10d70*/  FFMA.FTZ R81, R17, c[0x0][0x2d0], -R97.reuse ;  /* 0x0000b40011517a23 */ /* 0x100fe40000010861 */
[----:B------:R-:W-:Y:S02]  /*10d80*/  FFMA.FTZ R45, R32, c[0x0][0x2d0], -R97 ;  /* 0x0000b400202d7a23 */ /* 0x000fe40000010861 */
[--C-:B------:R-:W-:Y:S02]  /*10d90*/  FFMA.FTZ R32, R195, c[0x0][0x2d0], -R69.reuse ;  /* 0x0000b400c3207a23 */ /* 0x100fe40000010845 */
[--C-:B------:R-:W-:Y:S01]  /*10da0*/  FFMA.FTZ R19, R12, c[0x0][0x2d0], -R69.reuse ;  /* 0x0000b4000c137a23 */ /* 0x100fe20000010845 */
[----:B------:R-:W-:Y:S01]  /*10db0*/  MUFU.EX2 R106, R106 ;  /* 0x0000006a006a7308 */ /* 0x000fe20000000800 */
[----:B------:R-:W-:Y:S02]  /*10dc0*/  FFMA.FTZ R17, R13, c[0x0][0x2d0], -R69 ;  /* 0x0000b4000d117a23 */ /* 0x000fe40000010845 */
[--C-:B------:R-:W-:Y:S01]  /*10dd0*/  FFMA.FTZ R215, R54, c[0x0][0x2d0], -R97.reuse ;  /* 0x0000b40036d77a23 */ /* 0x100fe20000010861 */
[----:B------:R-:W-:Y:S01]  /*10de0*/  MOV R54, R45 ;  /* 0x0000002d00367202 */ /* 0x000fe20000000f00 */
[--C-:B------:R-:W-:Y:S01]  /*10df0*/  FFMA.FTZ R44, R35, c[0x0][0x2d0], -R97.reuse ;  /* 0x0000b400232c7a23 */ /* 0x100fe20000010861 */
[----:B------:R-:W-:Y:S01]  /*10e00*/  MOV R35, R60 ;  /* 0x0000003c00237202 */ /* 0x000fe20000000f00 */
        /* <DEDUP_REMOVED lines=13> */
[----:B------:R-:W-:Y:S02]  /*10ee0*/  FFMA.FTZ R97, R88, c[0x0][0x2d0], -R97 ;  /* 0x0000b40058617a23 */ /* 0x000fe40000010861 */
[--C-:B------:R-:W-:Y:S01]  /*10ef0*/  FFMA.FTZ R88, R18, c[0x0][0x2d0], -R69.reuse ;  /* 0x0000b40012587a23 */ /* 0x100fe20000010845 */
[----:B------:R-:W-:Y:S01]  /*10f00*/  MUFU.EX2 R109, R109 ;  /* 0x0000006d006d7308 */ /* 0x000fe20000000800 */
[----:B------:R-:W-:Y:S01]  /*10f10*/  MOV R18, R30 ;  /* 0x0000001e00127202 */ /* 0x000fe20000000f00 */
        /* <DEDUP_REMOVED lines=37> */
[----:B---3--:R-:W-:Y:S01]  /*11170*/  FFMA.FTZ R8, R65, R5, R4 ;  /* 0x0000000541087223 */ /* 0x008fe20000010004 */
[----:B-1----:R-:W-:Y:S01]  /*11180*/  F2FP.BF16.PACK_AB R74, R9, R21 ;  /* 0x00000015094a723e */ /* 0x002fe200000010ff */
[----:B------:R-:W-:Y:S02]  /*11190*/  FFMA.FTZ R5, R184, c[0x0][0x2d0], -R108 ;  /* 0x0000b400b8057a23 */ /* 0x000fe4000001086c */
[C---:B------:R-:W-:Y:S01]  /*111a0*/  FADD.FTZ R8, R72.reuse, R8 ;  /* 0x0000000848087221 */ /* 0x040fe20000010000 */
[----:B------:R-:W-:Y:S01]  /*111b0*/  F2FP.BF16.PACK_AB R72, R72, R4 ;  /* 0x000000044848723e */ /* 0x000fe200000010ff */
[----:B------:R-:W-:Y:S02]  /*111c0*/  FADD.FTZ R4, -R2, R183 ;  /* 0x000000b702047221 */ /* 0x000fe40000010100 */
[----:B------:R-:W-:Y:S01]  /*111d0*/  FADD.FTZ R8, R21, R8 ;  /* 0x0000000815087221 */ /* 0x000fe20000010000 */
[----:B------:R-:W-:Y:S01]  /*111e0*/  MUFU.EX2 R5, R5 ;  /* 0x0000000500057308 */ /* 0x000fe20000000800 */
[----:B------:R-:W3:Y:S01]  /*111f0*/  LDL.LU R21, [R1+0x4c] ;  /* 0x00004c0001157983 */ /* 0x000ee20000300800 */
[----:B------:R-:W-:Y:S02]  /*11200*/  FMUL.FTZ R4, R4, c[0x0][0x2d0] ;  /* 0x0000b40004047a20 */ /* 0x000fe40000410000 */
[--C-:B------:R-:W-:Y:S02]  /*11210*/  FFMA.FTZ R183, R89, c[0x0][0x2d0], -R108.reuse ;  /* 0x0000b40059b77a23 */ /* 0x100fe4000001086c */
[--C-:B------:R-:W-:Y:S02]  /*11220*/  FFMA.FTZ R89, R16, c[0x0][0x2d0], -R69.reuse ;  /* 0x0000b40010597a23 */ /* 0x100fe40000010845 */
[--C-:B------:R-:W-:Y:S02]  /*11230*/  FFMA.FTZ R184, R90, c[0x0][0x2d0], -R108.reuse ;  /* 0x0000b4005ab87a23 */ /* 0x100fe4000001086c */
[----:B------:R-:W2:Y:S01]  /*11240*/  MUFU.EX2 R67, R4 ;  /* 0x0000000400437308 */ /* 0x000ea20000000800 */
[----:B------:R-:W-:Y:S02]  /*11250*/  FFMA.FTZ R108, R93, c[0x0][0x2d0], -R108 ;  /* 0x0000b4005d6c7a23 */ /* 0x000fe4000001086c */
[--C-:B------:R-:W-:Y:S02]  /*11260*/  FFMA.FTZ R93, R27, c[0x0][0x2d0], -R69.reuse ;  /* 0x0000b4001b5d7a23 */ /* 0x100fe40000010845 */
[----:B------:R-:W-:Y:S02]  /*11270*/  FADD.FTZ R221, R9, R8 ;  /* 0x0000000809dd7221 */ /* 0x000fe40000010000 */
[----:B------:R-:W-:Y:S02]  /*11280*/  FFMA.FTZ R90, R15, c[0x0][0x2d0], -R69 ;  /* 0x0000b4000f5a7a23 */ /* 0x000fe40000010845 */
[----:B------:R-:W-:Y:S01]  /*11290*/  FMUL.FTZ R33, R65, R133 ;  /* 0x0000008541217220 */ /* 0x000fe20000410000 */
[----:B------:R-:W-:Y:S10]  /*112a0*/  MUFU.EX2 R16, R22 ;  /* 0x0000001600107308 */ /* 0x000ff40000000800 */
[----:B------:R-:W-:Y:S01]  /*112b0*/  MUFU.EX2 R133, R83 ;  /* 0x0000005300857308 */ /* 0x000fe20000000800 */
[----:B--2---:R-:W-:Y:S02]  /*112c0*/  FFMA.FTZ R52, R67, R91, R5 ;  /* 0x0000005b43347223 */ /* 0x004fe40000010005 */
[----:B------:R-:W-:Y:S02]  /*112d0*/  FADD.FTZ R4, -R68, R181 ;  /* 0x000000b544047221 */ /* 0x000fe40000010100 */
[C---:B------:R-:W-:Y:S01]  /*112e0*/  FADD.FTZ R52, R73.reuse, R52 ;  /* 0x0000003449347221 */ /* 0x040fe20000010000 */
[----:B------:R-:W-:Y:S01]  /*112f0*/  F2FP.BF16.PACK_AB R73, R73, R5 ;  /* 0x000000054949723e */ /* 0x000fe200000010ff */
[----:B------:R-:W-:Y:S03]  /*11300*/  FADD.FTZ R5, -R0, R180 ;  /* 0x000000b400057221 */ /* 0x000fe60000010100 */
[----:B------:R-:W-:Y:S01]  /*11310*/  MUFU.EX2 R108, R108 ;  /* 0x0000006c006c7308 */ /* 0x000fe20000000800 */
[----:B------:R-:W-:Y:S02]  /*11320*/  FMUL.FTZ R4, R4, c[0x0][0x2d0] ;  /* 0x0000b40004047a20 */ /* 0x000fe40000410000 */
[----:B------:R-:W-:Y:S02]  /*11330*/  FMUL.FTZ R5, R5, c[0x0][0x2d0] ;  /* 0x0000b40005057a20 */ /* 0x000fe40000410000 */
[--C-:B------:R-:W-:Y:S02]  /*11340*/  FFMA.FTZ R91, R14, c[0x0][0x2d0], -R69.reuse ;  /* 0x0000b4000e5b7a23 */ /* 0x100fe40000010845 */
[--C-:B------:R-:W-:Y:S02]  /*11350*/  FFMA.FTZ R180, R55, c[0x0][0x2d0], -R69.reuse ;  /* 0x0000b40037b47a23 */ /* 0x100fe40000010845 */
[--C-:B------:R-:W-:Y:S01]  /*11360*/  FFMA.FTZ R181, R56, c[0x0][0x2d0], -R69.reuse ;  /* 0x0000b40038b57a23 */ /* 0x100fe20000010845 */
[----:B------:R-:W4:Y:S01]  /*11370*/  MUFU.EX2 R5, R5 ;  /* 0x0000000500057308 */ /* 0x000f220000000800 */
[----:B------:R-:W-:Y:S02]  /*11380*/  FFMA.FTZ R69, R10, c[0x0][0x2d0], -R69 ;  /* 0x0000b4000a457a23 */ /* 0x000fe40000010845 */
[----:B------:R-:W-:Y:S07]  /*11390*/  FMUL.FTZ R34, R67, R134 ;  /* 0x0000008643227220 */ /* 0x000fee0000410000 */
[----:B------:R-:W1:Y:S10]  /*113a0*/  MUFU.EX2 R4, R4 ;  /* 0x0000000400047308 */ /* 0x000e740000000800 */
[----:B------:R-:W-:Y:S01]  /*113b0*/  MUFU.EX2 R134, R50 ;  /* 0x0000003200867308 */ /* 0x000fe20000000800 */
[C---:B----4-:R-:W-:Y:S01]  /*113c0*/  FFMA.FTZ R7, R5.reuse, R61, R76 ;  /* 0x0000003d05077223 */ /* 0x050fe2000001004c */
[C---:B------:R-:W-:Y:S01]  /*113d0*/  F2FP.BF16.PACK_AB R76, R20.reuse, R76 ;  /* 0x0000004c144c723e */ /* 0x040fe200000010ff */
[C---:B------:R-:W-:Y:S01]  /*113e0*/  FMUL.FTZ R24, R5.reuse, R156 ;  /* 0x0000009c05187220 */ /* 0x040fe20000410000 */
[----:B------:R-:W-:Y:S01]  /*113f0*/  MOV R156, R23 ;  /* 0x00000017009c7202 */ /* 0x000fe20000000f00 */
[C---:B------:R-:W-:Y:S02]  /*11400*/  FMUL.FTZ R25, R5.reuse, R157 ;  /* 0x0000009d05197220 */ /* 0x040fe40000410000 */
[----:B------:R-:W-:Y:S03]  /*11410*/  FADD.FTZ R157, R20, R7 ;  /* 0x00000007149d7221 */ /* 0x000fe60000010000 */
[----:B------:R-:W-:Y:S01]  /*11420*/  MUFU.EX2 R181, R181 ;  /* 0x000000b500b57308 */ /* 0x000fe20000000800 */
[C---:B------:R-:W-:Y:S02]  /*11430*/  FMUL.FTZ R29, R5.reuse, R161 ;  /* 0x000000a1051d7220 */ /* 0x040fe40000410000 */
[C---:B------:R-:W-:Y:S02]  /*11440*/  FMUL.FTZ R28, R5.reuse, R160 ;  /* 0x000000a0051c7220 */ /* 0x040fe40000410000 */
[C---:B-1----:R-:W-:Y:S02]  /*11450*/  FMUL.FTZ R27, R4.reuse, R159 ;  /* 0x0000009f041b7220 */ /* 0x042fe40000410000 */
[C---:B------:R-:W-:Y:S02]  /*11460*/  FMUL.FTZ R9, R5.reuse, R149 ;  /* 0x0000009505097220 */ /* 0x040fe40000410000 */
[C---:B------:R-:W-:Y:S01]  /*11470*/  FMUL.FTZ R8, R5.reuse, R148 ;  /* 0x0000009405087220 */ /* 0x040fe20000410000 */
[----:B------:R1:W2:Y:S01]  /*11480*/  MUFU.EX2 R160, R6 ;  /* 0x0000000600a07308 */ /* 0x0002a20000000800 */
[C---:B------:R-:W-:Y:S02]  /*11490*/  FMUL.FTZ R26, R4.reuse, R158 ;  /* 0x0000009e041a7220 */ /* 0x040fe40000410000 */
[C---:B------:R-:W-:Y:S02]  /*114a0*/  FMUL.FTZ R30, R4.reuse, R162 ;  /* 0x000000a2041e7220 */ /* 0x040fe40000410000 */
[C---:B------:R-:W-:Y:S01]  /*114b0*/  FMUL.FTZ R40, R5.reuse, R164 ;  /* 0x000000a405287220 */ /* 0x040fe20000410000 */
[----:B------:R-:W-:Y:S01]  /*114c0*/  MOV R164, R54 ;  /* 0x0000003600a47202 */ /* 0x000fe20000000f00 */
[C---:B------:R-:W-:Y:S01]  /*114d0*/  FMUL.FTZ R41, R5.reuse, R165 ;  /* 0x000000a505297220 */ /* 0x040fe20000410000 */
[----:B------:R-:W-:Y:S01]  /*114e0*/  MOV R165, R39 ;  /* 0x0000002700a57202 */ /* 0x000fe20000000f00 */
[C---:B------:R-:W-:Y:S01]  /*114f0*/  FMUL.FTZ R44, R5.reuse, R168 ;  /* 0x000000a8052c7220 */ /* 0x040fe20000410000 */
[----:B------:R2:W-:Y:S01]  /*11500*/  MUFU.EX2 R159, R75 ;  /* 0x0000004b009f7308 */ /* 0x0005e20000000800 */
[C---:B------:R-:W-:Y:S01]  /*11510*/  FMUL.FTZ R56, R5.reuse, R172 ;  /* 0x000000ac05387220 */ /* 0x040fe20000410000 */
[----:B------:R-:W-:Y:S01]  /*11520*/  MOV R168, R38 ;  /* 0x0000002600a87202 */ /* 0x000fe20000000f00 */
[C---:B------:R-:W-:Y:S01]  /*11530*/  FMUL.FTZ R57, R5.reuse, R173 ;  /* 0x000000ad05397220 */ /* 0x040fe20000410000 */
[----:B------:R-:W-:Y:S01]  /*11540*/  LDSM.16.MT88.4 R36, [R233] ;  /* 0x00000000e924783b */ /* 0x000fe20000004200 */
[C---:B------:R-:W-:Y:S01]  /*11550*/  FMUL.FTZ R60, R5.reuse, R176 ;  /* 0x000000b0053c7220 */ /* 0x040fe20000410000 */
[----:B------:R-:W-:Y:S01]  /*11560*/  MOV R172, R79 ;  /* 0x0000004f00ac7202 */ /* 0x000fe20000000f00 */
[----:B------:R-:W-:Y:S01]  /*11570*/  FMUL.FTZ R61, R5, R177 ;  /* 0x000000b1053d7220 */ /* 0x000fe20000410000 */
[----:B------:R-:W-:Y:S01]  /*11580*/  F2FP.BF16.PACK_AB R176, R99, R107 ;  /* 0x0000006b63b0723e */ /* 0x000fe200000010ff */
[C---:B------:R-:W-:Y:S01]  /*11590*/  FMUL.FTZ R10, R4.reuse, R150 ;  /* 0x00000096040a7220 */ /* 0x040fe20000410000 */
[----:B------:R-:W4:Y:S01]  /*115a0*/  MUFU.EX2 R149, R53 ;  /* 0x0000003500957308 */ /* 0x000f220000000800 */
[C---:B------:R-:W-:Y:S01]  /*115b0*/  FMUL.FTZ R14, R4.reuse, R154 ;  /* 0x0000009a040e7220 */ /* 0x040fe20000410000 */
[----:B------:R-:W-:Y:S01]  /*115c0*/  F2FP.BF16.PACK_AB R177, R71, R96 ;  /* 0x0000006047b1723e */ /* 0x000fe200000010ff */
[C---:B------:R-:W-:Y:S02]  /*115d0*/  FMUL.FTZ R31, R4.reuse, R163 ;  /* 0x000000a3041f7220 */ /* 0x040fe40000410000 */
[C---:B------:R-:W-:Y:S02]  /*115e0*/  FMUL.FTZ R58, R4.reuse, R174 ;  /* 0x000000ae043a7220 */ /* 0x040fe40000410000 */
[C---:B------:R-:W-:Y:S02]  /*115f0*/  FMUL.FTZ R59, R4.reuse, R175 ;  /* 0x000000af043b7220 */ /* 0x040fe40000410000 */
[C---:B------:R-:W-:Y:S01]  /*11600*/  FMUL.FTZ R62, R4.reuse, R178 ;  /* 0x000000b2043e7220 */ /* 0x040fe20000410000 */
[----:B------:R-:W5:Y:S01]  /*11610*/  MUFU.EX2 R162, R32 ;  /* 0x0000002000a27308 */ /* 0x000f620000000800 */
[----:B------:R-:W-:Y:S01]  /*11620*/  FMUL.FTZ R63, R4, R179 ;  /* 0x000000b3043f7220 */ /* 0x000fe20000410000 */
[----:B------:R-:W-:Y:S01]  /*11630*/  F2FP.BF16.PACK_AB R178, R97, R98 ;  /* 0x0000006261b2723e */ /* 0x000fe200000010ff */
[C---:B-1----:R-:W-:Y:S01]  /*11640*/  FMUL.FTZ R6, R67.reuse, R146 ;  /* 0x0000009243067220 */ /* 0x042fe20000410000 */
[----:B--2---:R-:W-:Y:S01]  /*11650*/  F2FP.BF16.PACK_AB R75, R160, R77 ;  /* 0x0000004da04b723e */ /* 0x004fe200000010ff */
[----:B------:R-:W-:Y:S02]  /*11660*/  FMUL.FTZ R7, R67, R147 ;  /* 0x0000009343077220 */ /* 0x000fe40000410000 */
[C---:B------:R-:W-:Y:S01]  /*11670*/  FMUL.FTZ R12, R5.reuse, R152 ;  /* 0x00000098050c7220 */ /* 0x040fe20000410000 */
[----:B------:R-:W-:Y:S01]  /*11680*/  MOV R152, R78 ;  /* 0x0000004e00987202 */ /* 0x000fe20000000f00 */
[C---:B------:R-:W-:Y:S01]  /*11690*/  FMUL.FTZ R13, R5.reuse, R153 ;  /* 0x00000099050d7220 */ /* 0x040fe20000410000 */
[----:B------:R1:W-:Y:S01]  /*116a0*/  MUFU.EX2 R158, R19 ;  /* 0x00000013009e7308 */ /* 0x0003e20000000800 */
[----:B------:R-:W-:Y:S01]  /*116b0*/  FMUL.FTZ R45, R5, R169 ;  /* 0x000000a9052d7220 */ /* 0x000fe20000410000 */
[----:B------:R-:W-:Y:S01]  /*116c0*/  MOV R153, R18 ;  /* 0x0000001200997202 */ /* 0x000fe20000000f00 */
[----:B------:R-:W-:Y:S01]  /*116d0*/  FMUL.FTZ R5, R65, R145 ;  /* 0x0000009141057220 */ /* 0x000fe20000410000 */
[----:B----4-:R-:W-:Y:S01]  /*116e0*/  F2FP.BF16.PACK_AB R78, R149, R159 ;  /* 0x0000009f954e723e */ /* 0x010fe200000010ff */
[C---:B------:R-:W-:Y:S01]  /*116f0*/  FMUL.FTZ R11, R4.reuse, R151 ;  /* 0x00000097040b7220 */ /* 0x040fe20000410000 */
[----:B------:R-:W-:Y:S01]  /*11700*/  MOV R169, R35 ;  /* 0x0000002300a97202 */ /* 0x000fe20000000f00 */
[C---:B------:R-:W-:Y:S02]  /*11710*/  FMUL.FTZ R15, R4.reuse, R155 ;  /* 0x0000009b040f7220 */ /* 0x040fe40000410000 */
[C---:B------:R-:W-:Y:S01]  /*11720*/  FMUL.FTZ R42, R4.reuse, R166 ;  /* 0x000000a6042a7220 */ /* 0x040fe20000410000 */
[----:B------:R-:W2:Y:S01]  /*11730*/  MUFU.EX2 R148, R17 ;  /* 0x0000001100947308 */ /* 0x000ea20000000800 */
[C---:B------:R-:W-:Y:S02]  /*11740*/  FMUL.FTZ R43, R4.reuse, R167 ;  /* 0x000000a7042b7220 */ /* 0x040fe40000410000 */
[C---:B------:R-:W-:Y:S02]  /*11750*/  FMUL.FTZ R46, R4.reuse, R170 ;  /* 0x000000aa042e7220 */ /* 0x040fe40000410000 */
[----:B------:R-:W-:Y:S02]  /*11760*/  FMUL.FTZ R47, R4, R171 ;  /* 0x000000ab042f7220 */ /* 0x000fe40000410000 */
[----:B------:R-:W-:Y:S01]  /*11770*/  FADD.FTZ R163, R77, R52 ;  /* 0x000000344da37221 */ /* 0x000fe20000010000 */
[----:B-----5:R-:W-:Y:S01]  /*11780*/  F2FP.BF16.PACK_AB R77, R162, R16 ;  /* 0x00000010a24d723e */ /* 0x020fe200000010ff */
[----:B------:R-:W-:Y:S01]  /*11790*/  FMUL.FTZ R18, R67, R142 ;  /* 0x0000008e43127220 */ /* 0x000fe20000410000 */
[----:B------:R-:W-:Y:S01]  /*117a0*/  LDSM.16.MT88.4 R52, [R232] ;  /* 0x00000000e834783b */ /* 0x000fe20000004200 */
[----:B------:R-:W-:Y:S01]  /*117b0*/  FMUL.FTZ R32, R65, R132 ;  /* 0x0000008441207220 */ /* 0x000fe20000410000 */
[----:B------:R-:W-:Y:S01]  /*117c0*/  MUFU.EX2 R142, R80 ;  /* 0x00000050008e7308 */ /* 0x000fe20000000800 */
[C---:B------:R-:W-:Y:S02]  /*117d0*/  FMUL.FTZ R35, R67.reuse, R135 ;  /* 0x0000008743237220 */ /* 0x040fe40000410000 */
[C---:B-1----:R-:W-:Y:S02]  /*117e0*/  FMUL.FTZ R19, R67.reuse, R143 ;  /* 0x0000008f43137220 */ /* 0x042fe40000410000 */
[----:B------:R-:W-:Y:S02]  /*117f0*/  FMUL.FTZ R50, R67, R126 ;  /* 0x0000007e43327220 */ /* 0x000fe40000410000 */
[----:B------:R-:W-:Y:S02]  /*11800*/  FADD.FTZ R163, R160, R163 ;  /* 0x000000a3a0a37221 */ /* 0x000fe40000010000 */
[----:B------:R-:W-:Y:S01]  /*11810*/  FADD.FTZ R157, R159, R157 ;  /* 0x0000009d9f9d7221 */ /* 0x000fe20000010000 */
[----:B------:R-:W-:Y:S01]  /*11820*/  MUFU.EX2 R132, R82 ;  /* 0x0000005200847308 */ /* 0x000fe20000000800 */
[----:B--2---:R-:W-:Y:S01]  /*11830*/  F2FP.BF16.PACK_AB R79, R148, R158 ;  /* 0x0000009e944f723e */ /* 0x004fe200000010ff */
[----:B------:R-:W-:Y:S02]  /*11840*/  FMUL.FTZ R17, R65, R141 ;  /* 0x0000008d41117220 */ /* 0x000fe40000410000 */
[----:B------:R-:W-:Y:S06]  /*11850*/  FADD.FTZ R157, R149, R157 ;  /* 0x0000009d959d7221 */ /* 0x000fec0000010000 */
[----:B------:R1:W-:Y:S10]  /*11860*/  MUFU.EX2 R141, R169 ;  /* 0x000000a9008d7308 */ /* 0x0003f40000000800 */
[----:B------:R-:W-:Y:S10]  /*11870*/  MUFU.EX2 R126, R153 ;  /* 0x00000099007e7308 */ /* 0x000ff40000000800 */
[----:B------:R-:W-:Y:S01]  /*11880*/  MUFU.EX2 R154, R87 ;  /* 0x00000057009a7308 */ /* 0x000fe20000000800 */
[----:B-1----:R-:W-:Y:S02]  /*11890*/  MOV R169, R168 ;  /* 0x000000a800a97202 */ /* 0x002fe40000000f00 */
[----:B------:R-:W-:Y:S02]  /*118a0*/  MOV R168, R165 ;  /* 0x000000a500a87202 */ /* 0x000fe40000000f00 */
[----:B------:R-:W-:Y:S02]  /*118b0*/  MOV R165, R164 ;  /* 0x000000a400a57202 */ /* 0x000fe40000000f00 */
[----:B------:R-:W-:Y:S03]  /*118c0*/  MOV R164, R152 ;  /* 0x0000009800a47202 */ /* 0x000fe60000000f00 */
[----:B------:R-:W-:Y:S10]  /*118d0*/  MUFU.EX2 R153, R86 ;  /* 0x0000005600997308 */ /* 0x000ff40000000800 */
[----:B------:R1:W-:Y:S10]  /*118e0*/  MUFU.EX2 R152, R81 ;  /* 0x0000005100987308 */ /* 0x0003f40000000800 */
[----:B------:R-:W-:Y:S10]  /*118f0*/  MUFU.EX2 R146, R85 ;  /* 0x0000005500927308 */ /* 0x000ff40000000800 */
[----:B------:R2:W-:Y:S01]  /*11900*/  MUFU.EX2 R145, R84 ;  /* 0x0000005400917308 */ /* 0x0005e20000000800 */
[----:B-1----:R-:W-:Y:S09]  /*11910*/  LDSM.16.MT88.4 R80, [R231] ;  /* 0x00000000e750783b */ /* 0x002ff20000004200 */
[----:B------:R1:W-:Y:S10]  /*11920*/  MUFU.EX2 R143, R64 ;  /* 0x00000040008f7308 */ /* 0x0003f40000000800 */
[----:B------:R-:W4:Y:S01]  /*11930*/  MUFU.EX2 R151, R172 ;  /* 0x000000ac00977308 */ /* 0x000f220000000800 */
[----:B--2---:R-:W-:Y:S09]  /*11940*/  LDSM.16.MT88.4 R84, [R234+0x800] ;  /* 0x00080000ea54783b */ /* 0x004ff20000004200 */
[----:B------:R-:W2:Y:S01]  /*11950*/  MUFU.EX2 R150, R91 ;  /* 0x0000005b00967308 */ /* 0x000ea20000000800 */
[----:B-1----:R-:W-:Y:S09]  /*11960*/  FMUL.FTZ R64, R65, R116 ;  /* 0x0000007441407220 */ /* 0x002ff20000410000 */
[----:B------:R-:W-:Y:S01]  /*11970*/  MUFU.EX2 R147, R90 ;  /* 0x0000005a00937308 */ /* 0x000fe20000000800 */
[----:B----4-:R-:W-:Y:S09]  /*11980*/  FADD.FTZ R163, R151, R163 ;  /* 0x000000a397a37221 */ /* 0x010ff20000010000 */
[----:B------:R-:W-:Y:S10]  /*11990*/  MUFU.EX2 R135, R156 ;  /* 0x0000009c00877308 */ /* 0x000ff40000000800 */
[----:B------:R-:W-:Y:S01]  /*119a0*/  MUFU.EX2 R116, R206 ;  /* 0x000000ce00747308 */ /* 0x000fe20000000800 */
[----:B---3--:R-:W-:Y:S02]  /*119b0*/  FFMA.FTZ R161, R4, R21, R16 ;  /* 0x0000001504a17223 */ /* 0x008fe40000010010 */
[----:B------:R-:W1:Y:S01]  /*119c0*/  LDSM.16.MT88.4 R20, [R234] ;  /* 0x00000000ea14783b */ /* 0x000e620000004200 */
[C---:B------:R-:W-:Y:S06]  /*119d0*/  FMUL.FTZ R4, R65.reuse, R144 ;  /* 0x0000009041047220 */ /* 0x040fec0000410000 */
[----:B------:R-:W-:Y:S01]  /*119e0*/  MUFU.EX2 R180, R180 ;  /* 0x000000b400b47308 */ /* 0x000fe20000000800 */
[----:B------:R-:W-:Y:S02]  /*119f0*/  FMUL.FTZ R16, R65, R140 ;  /* 0x0000008c41107220 */ /* 0x000fe40000410000 */
[----:B------:R-:W-:Y:S04]  /*11a00*/  FADD.FTZ R162, R162, R161 ;  /* 0x000000a1a2a27221 */ /* 0x000fe80000010000 */
[----:B------:R-:W-:Y:S03]  /*11a10*/  FADD.FTZ R158, R158, R162 ;  /* 0x000000a29e9e7221 */ /* 0x000fe60000010000 */
[----:B------:R-:W-:Y:S01]  /*11a20*/  MUFU.EX2 R140, R219 ;  /* 0x000000db008c7308 */ /* 0x000fe20000000800 */
[----:B------:R-:W-:Y:S04]  /*11a30*/  FADD.FTZ R158, R148, R158 ;  /* 0x0000009e949e7221 */ /* 0x000fe80000010000 */
[----:B--2---:R-:W-:Y:S05]  /*11a40*/  FADD.FTZ R158, R150, R158 ;  /* 0x0000009e969e7221 */ /* 0x004fea0000010000 */
[----:B------:R2:W-:Y:S10]  /*11a50*/  MUFU.EX2 R144, R66 ;  /* 0x0000004200907308 */ /* 0x0005f40000000800 */
[----:B------:R-:W3:Y:S01]  /*11a60*/  MUFU.EX2 R69, R69 ;  /* 0x0000004500457308 */ /* 0x000ee20000000800 */
[-C--:B-1----:R-:W-:Y:S09]  /*11a70*/  HMMA.16816.F32.BF16 R4, R72, R20.reuse, R4 ;  /* 0x000000144804723c */ /* 0x082ff20000041804 */
[----:B------:R-:W-:Y:S03]  /*11a80*/  MUFU.EX2 R156, R104 ;  /* 0x00000068009c7308 */ /* 0x000fe60000000800 */
[----:B--2---:R-:W-:Y:S01]  /*11a90*/  FMUL.FTZ R66, R67, R118 ;  /* 0x0000007643427220 */ /* 0x004fe20000410000 */
[C---:B------:R-:W-:Y:S06]  /*11aa0*/  HMMA.16816.F32.BF16 R8, R76.reuse, R20, R8 ;  /* 0x000000144c08723c */ /* 0x040fec0000041808 */
[----:B------:R-:W-:Y:S01]  /*11ab0*/  MUFU.EX2 R118, R207 ;  /* 0x000000cf00767308 */ /* 0x000fe20000000800 */
[C---:B------:R-:W-:Y:S01]  /*11ac0*/  FMUL.FTZ R20, R65.reuse, R136 ;  /* 0x0000008841147220 */ /* 0x040fe20000410000 */
[-C--:B------:R-:W-:Y:S04]  /*11ad0*/  HMMA.16816.F32.BF16 R12, R76, R22.reuse, R12 ;  /* 0x000000164c0c723c */ /* 0x080fe8000004180c */
[----:B------:R-:W-:Y:S01]  /*11ae0*/  FMUL.FTZ R21, R65, R137 ;  /* 0x0000008941157220 */ /* 0x000fe20000410000 */
[----:B---3--:R-:W-:Y:S03]  /*11af0*/  F2FP.BF16.PACK_AB R179, R69, R70 ;  /* 0x0000004645b3723e */ /* 0x008fe600000010ff */
[----:B------:R-:W-:Y:S01]  /*11b00*/  MUFU.EX2 R136, R89 ;  /* 0x0000005900887308 */ /* 0x000fe20000000800 */
[C---:B------:R-:W-:Y:S07]  /*11b10*/  HMMA.16816.F32.BF16 R16, R72.reuse, R22, R16 ;  /* 0x000000164810723c */ /* 0x040fee0000041810 */
[C---:B------:R-:W-:Y:S02]  /*11b20*/  FMUL.FTZ R22, R67.reuse, R138 ;  /* 0x0000008a43167220 */ /* 0x040fe40000410000 */
[----:B------:R1:W-:Y:S03]  /*11b30*/  MUFU.EX2 R137, R51 ;  /* 0x0000003300897308 */ /* 0x0003e60000000800 */
[----:B------:R-:W-:Y:S07]  /*11b40*/  FMUL.FTZ R23, R67, R139 ;  /* 0x0000008b43177220 */ /* 0x000fee0000410000 */
[-C--:B------:R-:W-:Y:S01]  /*11b50*/  HMMA.16816.F32.BF16 R20, R72, R36.reuse, R20 ;  /* 0x000000244814723c */ /* 0x080fe20000041814 */
[----:B------:R2:W3:Y:S07]  /*11b60*/  MUFU.EX2 R138, R48 ;  /* 0x00000030008a7308 */ /* 0x0004ee0000000800 */
[C---:B------:R-:W-:Y:S03]  /*11b70*/  HMMA.16816.F32.BF16 R24, R76.reuse, R36, R24 ;  /* 0x000000244c18723c */ /* 0x040fe60000041818 */
[----:B------:R4:W5:Y:S04]  /*11b80*/  MUFU.EX2 R139, R49 ;  /* 0x00000031008b7308 */ /* 0x0009680000000800 */
[----:B------:R-:W-:Y:S01]  /*11b90*/  FMUL.FTZ R36, R65, R128 ;  /* 0x0000008041247220 */ /* 0x000fe20000410000 */
[-C--:B------:R-:W-:Y:S04]  /*11ba0*/  HMMA.16816.F32.BF16 R28, R76, R38.reuse, R28 ;  /* 0x000000264c1c723c */ /* 0x080fe8000004181c */
[----:B-1----:R-:W-:Y:S02]  /*11bb0*/  FMUL.FTZ R51, R67, R127 ;  /* 0x0000007f43337220 */ /* 0x002fe40000410000 */
[----:B------:R1:W1:Y:S01]  /*11bc0*/  MUFU.EX2 R127, R88 ;  /* 0x00000058007f7308 */ /* 0x0002620000000800 */
[C---:B------:R-:W-:Y:S01]  /*11bd0*/  FMUL.FTZ R37, R65.reuse, R129 ;  /* 0x0000008141257220 */ /* 0x040fe20000410000 */
[C---:B------:R-:W-:Y:S04]  /*11be0*/  HMMA.16816.F32.BF16 R32, R72.reuse, R38, R32 ;  /* 0x000000264820723c */ /* 0x040fe80000041820 */
[----:B--2---:R-:W-:Y:S03]  /*11bf0*/  FMUL.FTZ R48, R65, R124 ;  /* 0x0000007c41307220 */ /* 0x004fe60000410000 */
[C---:B------:R-:W-:Y:S01]  /*11c00*/  FMUL.FTZ R38, R67.reuse, R130 ;  /* 0x0000008243267220 */ /* 0x040fe20000410000 */
[----:B------:R-:W-:Y:S01]  /*11c10*/  MUFU.EX2 R155, R101 ;  /* 0x00000065009b7308 */ /* 0x000fe20000000800 */
[----:B------:R-:W-:Y:S03]  /*11c20*/  FMUL.FTZ R39, R67, R131 ;  /* 0x0000008343277220 */ /* 0x000fe60000410000 */
[C---:B----4-:R-:W-:Y:S04]  /*11c30*/  FMUL.FTZ R49, R65.reuse, R125 ;  /* 0x0000007d41317220 */ /* 0x050fe80000410000 */
[-C--:B------:R-:W-:Y:S02]  /*11c40*/  HMMA.16816.F32.BF16 R36, R72, R52.reuse, R36 ;  /* 0x000000344824723c */ /* 0x080fe40000041824 */
[----:B------:R-:W2:Y:S01]  /*11c50*/  MUFU.EX2 R125, R223 ;  /* 0x000000df007d7308 */ /* 0x000ea20000000800 */
[----:B-1----:R-:W-:Y:S05]  /*11c60*/  LDSM.16.MT88.4 R88, [R232+0x800] ;  /* 0x00080000e858783b */ /* 0x002fea0000004200 */
[C---:B------:R-:W-:Y:S04]  /*11c70*/  HMMA.16816.F32.BF16 R40, R76.reuse, R52, R40 ;  /* 0x000000344c28723c */ /* 0x040fe80000041828 */
[----:B------:R-:W-:Y:S03]  /*11c80*/  MUFU.EX2 R124, R169 ;  /* 0x000000a9007c7308 */ /* 0x000fe60000000800 */
[C---:B------:R-:W-:Y:S01]  /*11c90*/  FMUL.FTZ R52, R65.reuse, R120 ;  /* 0x0000007841347220 */ /* 0x040fe20000410000 */
[-C--:B------:R-:W-:Y:S04]  /*11ca0*/  HMMA.16816.F32.BF16 R44, R76, R54.reuse, R44 ;  /* 0x000000364c2c723c */ /* 0x080fe8000004182c */
[C---:B------:R-:W-:Y:S02]  /*11cb0*/  FMUL.FTZ R53, R65.reuse, R121 ;  /* 0x0000007941357220 */ /* 0x040fe40000410000 */
[----:B------:R-:W-:Y:S01]  /*11cc0*/  MUFU.EX2 R131, R94 ;  /* 0x0000005e00837308 */ /* 0x000fe20000000800 */
[----:B------:R-:W-:Y:S01]  /*11cd0*/  FMUL.FTZ R65, R65, R117 ;  /* 0x0000007541417220 */ /* 0x000fe20000410000 */
[C---:B------:R-:W-:Y:S07]  /*11ce0*/  HMMA.16816.F32.BF16 R48, R72.reuse, R54, R48 ;  /* 0x000000364830723c */ /* 0x040fee0000041830 */
[C---:B------:R-:W-:Y:S01]  /*11cf0*/  FMUL.FTZ R54, R67.reuse, R122 ;  /* 0x0000007a43367220 */ /* 0x040fe20000410000 */
[----:B------:R-:W-:Y:S01]  /*11d00*/  MUFU.EX2 R129, R222 ;  /* 0x000000de00817308 */ /* 0x000fe20000000800 */
[C---:B------:R-:W-:Y:S03]  /*11d10*/  FMUL.FTZ R55, R67.reuse, R123 ;  /* 0x0000007b43377220 */ /* 0x040fe60000410000 */
[----:B------:R-:W-:Y:S04]  /*11d20*/  FMUL.FTZ R67, R67, R119 ;  /* 0x0000007743437220 */ /* 0x000fe80000410000 */
[-C--:B------:R-:W-:Y:S02]  /*11d30*/  HMMA.16816.F32.BF16 R52, R72, R80.reuse, R52 ;  /* 0x000000504834723c */ /* 0x080fe40000041834 */
[----:B------:R-:W1:Y:S06]  /*11d40*/  MUFU.EX2 R117, R95 ;  /* 0x0000005f00757308 */ /* 0x000e6c0000000800 */
[C---:B------:R-:W-:Y:S04]  /*11d50*/  HMMA.16816.F32.BF16 R56, R76.reuse, R80, R56 ;  /* 0x000000504c38723c */ /* 0x040fe80000041838 */
[----:B------:R-:W-:Y:S04]  /*11d60*/  MUFU.EX2 R130, R93 ;  /* 0x0000005d00827308 */ /* 0x000fe80000000800 */
[-C--:B------:R-:W-:Y:S06]  /*11d70*/  HMMA.16816.F32.BF16 R60, R76, R82.reuse, R60 ;  /* 0x000000524c3c723c */ /* 0x080fec000004183c */
[----:B------:R-:W4:Y:S01]  /*11d80*/  MUFU.EX2 R128, R168 ;  /* 0x000000a800807308 */ /* 0x000f220000000800 */
[----:B---3--:R-:W-:Y:S01]  /*11d90*/  FADD.FTZ R76, R138, R221 ;  /* 0x000000dd8a4c7221 */ /* 0x008fe20000010000 */
[----:B------:R-:W-:Y:S01]  /*11da0*/  HMMA.16816.F32.BF16 R64, R72, R82, R64 ;  /* 0x000000524840723c */ /* 0x000fe20000041840 */
[----:B------:R-:W3:Y:S03]  /*11db0*/  LDSM.16.MT88.4 R80, [R233+0x800] ;  /* 0x00080000e950783b */ /* 0x000ee60000004200 */
[----:B-----5:R-:W-:Y:S01]  /*11dc0*/  FADD.FTZ R76, R139, R76 ;  /* 0x0000004c8b4c7221 */ /* 0x020fe20000010000 */
[----:B------:R-:W-:Y:S02]  /*11dd0*/  F2FP.BF16.PACK_AB R79, R132, R133 ;  /* 0x00000085844f723e */ /* 0x000fe400000010ff */
[----:B------:R-:W-:Y:S01]  /*11de0*/  F2FP.BF16.PACK_AB R78, R137, R134 ;  /* 0x00000086894e723e */ /* 0x000fe200000010ff */
[----:B------:R-:W-:Y:S01]  /*11df0*/  FADD.FTZ R77, R134, R76 ;  /* 0x0000004c864d7221 */ /* 0x000fe20000010000 */
[----:B------:R-:W-:Y:S01]  /*11e00*/  F2FP.BF16.PACK_AB R76, R139, R138 ;  /* 0x0000008a8b4c723e */ /* 0x000fe200000010ff */
[----:B------:R-:W-:Y:S02]  /*11e10*/  MUFU.EX2 R101, R164 ;  /* 0x000000a400657308 */ /* 0x000fe40000000800 */
[----:B------:R-:W-:Y:S01]  /*11e20*/  FADD.FTZ R161, R137, R77 ;  /* 0x0000004d89a17221 */ /* 0x000fe20000010000 */
[C---:B------:R-:W-:Y:S01]  /*11e30*/  F2FP.BF16.PACK_AB R77, R141.reuse, R151 ;  /* 0x000000978d4d723e */ /* 0x040fe200000010ff */
[----:B------:R-:W-:Y:S01]  /*11e40*/  FADD.FTZ R141, R141, R163 ;  /* 0x000000a38d8d7221 */ /* 0x000fe20000010000 */
[----:B------:R-:W-:Y:S01]  /*11e50*/  F2FP.BF16.PACK_AB R72, R142, R152 ;  /* 0x000000988e48723e */ /* 0x000fe200000010ff */
[----:B------:R-:W-:Y:S01]  /*11e60*/  FADD.FTZ R152, R152, R157 ;  /* 0x0000009d98987221 */ /* 0x000fe20000010000 */
[----:B------:R-:W-:Y:S01]  /*11e70*/  F2FP.BF16.PACK_AB R74, R126, R135 ;  /* 0x000000877e4a723e */ /* 0x000fe200000010ff */
[----:B------:R-:W-:Y:S01]  /*11e80*/  FADD.FTZ R141, R133, R141 ;  /* 0x0000008d858d7221 */ /* 0x000fe20000010000 */
[----:B------:R-:W-:Y:S01]  /*11e90*/  F2FP.BF16.PACK_AB R75, R127, R136 ;  /* 0x000000887f4b723e */ /* 0x000fe200000010ff */
[-C--:B------:R-:W-:Y:S01]  /*11ea0*/  HMMA.16816.F32.BF16 R4, R76, R84.reuse, R4 ;  /* 0x000000544c04723c */ /* 0x080fe20000041804 */
[----:B------:R5:W-:Y:S04]  /*11eb0*/  MUFU.EX2 R164, R92 ;  /* 0x0000005c00a47308 */ /* 0x000be80000000800 */
[----:B------:R-:W-:Y:S01]  /*11ec0*/  F2FP.BF16.PACK_AB R73, R147, R150 ;  /* 0x000000969349723e */ /* 0x000fe200000010ff */
[----:B------:R-:W-:Y:S02]  /*11ed0*/  FADD.FTZ R152, R142, R152 ;  /* 0x000000988e987221 */ /* 0x000fe40000010000 */
[----:B------:R-:W-:Y:S03]  /*11ee0*/  FADD.FTZ R132, R132, R141 ;  /* 0x0000008d84847221 */ /* 0x000fe60000010000 */
[----:B------:R-:W-:Y:S01]  /*11ef0*/  MUFU.EX2 R134, R205 ;  /* 0x000000cd00867308 */ /* 0x000fe20000000800 */
[C---:B------:R-:W-:Y:S04]  /*11f00*/  HMMA.16816.F32.BF16 R8, R72.reuse, R84, R8 ;  /* 0x000000544808723c */ /* 0x040fe80000041808 */
[----:B------:R-:W-:Y:S02]  /*11f10*/  FADD.FTZ R135, R135, R152 ;  /* 0x0000009887877221 */ /* 0x000fe40000010000 */
[----:B------:R-:W-:Y:S02]  /*11f20*/  FADD.FTZ R147, R147, R158 ;  /* 0x0000009e93937221 */ /* 0x000fe40000010000 */
[-C--:B------:R-:W-:Y:S01]  /*11f30*/  HMMA.16816.F32.BF16 R12, R72, R86.reuse, R12 ;  /* 0x00000056480c723c */ /* 0x080fe2000004180c */
[----:B------:R-:W-:Y:S03]  /*11f40*/  MUFU.EX2 R137, R220 ;  /* 0x000000dc00897308 */ /* 0x000fe60000000800 */
[----:B------:R-:W-:Y:S01]  /*11f50*/  FADD.FTZ R135, R126, R135 ;  /* 0x000000877e877221 */ /* 0x000fe20000010000 */
[----:B-----5:R-:W-:Y:S01]  /*11f60*/  LDSM.16.MT88.4 R92, [R232+0x1000] ;  /* 0x00100000e85c783b */ /* 0x020fe20000004200 */
[----:B------:R-:W-:Y:S02]  /*11f70*/  FADD.FTZ R147, R136, R147 ;  /* 0x0000009388937221 */ /* 0x000fe40000010000 */
[C---:B------:R-:W-:Y:S03]  /*11f80*/  HMMA.16816.F32.BF16 R16, R76.reuse, R86, R16 ;  /* 0x000000564c10723c */ /* 0x040fe60000041810 */
[----:B------:R-:W-:Y:S01]  /*11f90*/  MUFU.EX2 R139, R214 ;  /* 0x000000d6008b7308 */ /* 0x000fe20000000800 */
[----:B------:R-:W-:Y:S01]  /*11fa0*/  FADD.FTZ R147, R127, R147 ;  /* 0x000000937f937221 */ /* 0x000fe20000010000 */
[----:B------:R-:W5:Y:S01]  /*11fb0*/  LDSM.16.MT88.4 R84, [R231+0x800] ;  /* 0x00080000e754783b */ /* 0x000f620000004200 */
[----:B--2---:R-:W-:Y:S02]  /*11fc0*/  FADD.FTZ R136, R125, R132 ;  /* 0x000000847d887221 */ /* 0x004fe40000010000 */
[-C--:B---3--:R-:W-:Y:S04]  /*11fd0*/  HMMA.16816.F32.BF16 R20, R76, R80.reuse, R20 ;  /* 0x000000504c14723c */ /* 0x088fe80000041814 */
[----:B-1----:R-:W-:Y:S01]  /*11fe0*/  FADD.FTZ R147, R117, R147 ;  /* 0x0000009375937221 */ /* 0x002fe20000010000 */
[----:B------:R-:W-:Y:S01]  /*11ff0*/  MUFU.EX2 R138, R213 ;  /* 0x000000d5008a7308 */ /* 0x000fe20000000800 */
[----:B------:R-:W-:Y:S02]  /*12000*/  FADD.FTZ R161, R156, R161 ;  /* 0x000000a19ca17221 */ /* 0x000fe40000010000 */
[C---:B------:R-:W-:Y:S07]  /*12010*/  HMMA.16816.F32.BF16 R24, R72.reuse, R80, R24 ;  /* 0x000000504818723c */ /* 0x040fee0000041818 */
[----:B------:R-:W1:Y:S01]  /*12020*/  MUFU.EX2 R104, R165 ;  /* 0x000000a500687308 */ /* 0x000e620000000800 */
[-C--:B------:R-:W-:Y:S08]  /*12030*/  HMMA.16816.F32.BF16 R28, R72, R82.reuse, R28 ;  /* 0x00000052481c723c */ /* 0x080ff0000004181c */
[C---:B------:R-:W-:Y:S01]  /*12040*/  HMMA.16816.F32.BF16 R32, R76.reuse, R82, R32 ;  /* 0x000000524c20723c */ /* 0x040fe20000041820 */
[----:B------:R-:W2:Y:S01]  /*12050*/  LDSM.16.MT88.4 R80, [R234+0x1000] ;  /* 0x00100000ea50783b */ /* 0x000ea20000004200 */
[----:B------:R-:W-:Y:S06]  /*12060*/  MUFU.EX2 R165, R204 ;  /* 0x000000cc00a57308 */ /* 0x000fec0000000800 */
[-C--:B------:R-:W-:Y:S04]  /*12070*/  HMMA.16816.F32.BF16 R36, R76, R88.reuse, R36 ;  /* 0x000000584c24723c */ /* 0x080fe80000041824 */
[----:B------:R-:W-:Y:S04]  /*12080*/  MUFU.EX2 R168, R203 ;  /* 0x000000cb00a87308 */ /* 0x000fe80000000800 */
[C---:B------:R-:W-:Y:S06]  /*12090*/  HMMA.16816.F32.BF16 R40, R72.reuse, R88, R40 ;  /* 0x000000584828723c */ /* 0x040fec0000041828 */
[----:B------:R-:W-:Y:S02]  /*120a0*/  MUFU.EX2 R169, R202 ;  /* 0x000000ca00a97308 */ /* 0x000fe40000000800 */
[-C--:B------:R-:W-:Y:S08]  /*120b0*/  HMMA.16816.F32.BF16 R44, R72, R90.reuse, R44 ;  /* 0x0000005a482c723c */ /* 0x080ff0000004182c */
[C---:B------:R-:W-:Y:S01]  /*120c0*/  HMMA.16816.F32.BF16 R48, R76.reuse, R90, R48 ;  /* 0x0000005a4c30723c */ /* 0x040fe20000041830 */
[----:B------:R-:W3:Y:S01]  /*120d0*/  LDSM.16.MT88.4 R88, [R233+0x1000] ;  /* 0x00100000e958783b */ /* 0x000ee20000004200 */
[----:B------:R-:W1:Y:S06]  /*120e0*/  MUFU.EX2 R175, R218 ;  /* 0x000000da00af7308 */ /* 0x000e6c0000000800 */
[-C--:B-----5:R-:W-:Y:S04]  /*120f0*/  HMMA.16816.F32.BF16 R52, R76, R84.reuse, R52 ;  /* 0x000000544c34723c */ /* 0x0a0fe80000041834 */
[----:B------:R-:W5:Y:S04]  /*12100*/  MUFU.EX2 R174, R216 ;  /* 0x000000d800ae7308 */ /* 0x000f680000000800 */
[C---:B------:R-:W-:Y:S06]  /*12110*/  HMMA.16816.F32.BF16 R56, R72.reuse, R84, R56 ;  /* 0x000000544838723c */ /* 0x040fec0000041838 */
[----:B------:R-:W1:Y:S02]  /*12120*/  MUFU.EX2 R123, R212 ;  /* 0x000000d4007b7308 */ /* 0x000e640000000800 */
        /* <DEDUP_REMOVED lines=12> */
[----:B----4-:R-:W-:Y:S01]  /*121f0*/  F2FP.BF16.PACK_AB R76, R128, R124 ;  /* 0x0000007c804c723e */ /* 0x010fe200000010ff */
[----:B------:R-:W-:Y:S01]  /*12200*/  FADD.FTZ R129, R129, R136 ;  /* 0x0000008881817221 */ /* 0x000fe20000010000 */
[----:B-1----:R-:W-:Y:S02]  /*12210*/  F2FP.BF16.PACK_AB R78, R101, R104 ;  /* 0x00000068654e723e */ /* 0x002fe400000010ff */
[C---:B------:R-:W-:Y:S01]  /*12220*/  F2FP.BF16.PACK_AB R77, R131.reuse, R117 ;  /* 0x00000075834d723e */ /* 0x040fe200000010ff */
[-C--:B--2---:R-:W-:Y:S04]  /*12230*/  HMMA.16816.F32.BF16 R4, R72, R80.reuse, R4 ;  /* 0x000000504804723c */ /* 0x084fe80000041804 */
[----:B------:R-:W-:Y:S01]  /*12240*/  MUFU.EX2 R121, R215 ;  /* 0x000000d700797308 */ /* 0x000fe20000000800 */
[----:B------:R-:W-:Y:S01]  /*12250*/  F2FP.BF16.PACK_AB R79, R164, R130 ;  /* 0x00000082a44f723e */ /* 0x000fe200000010ff */
[----:B------:R-:W-:Y:S02]  /*12260*/  FADD.FTZ R131, R131, R147 ;  /* 0x0000009383837221 */ /* 0x000fe40000010000 */
        /* <DEDUP_REMOVED lines=11> */
[-C--:B---3--:R-:W-:Y:S04]  /*12320*/  HMMA.16816.F32.BF16 R20, R72, R88.reuse, R20 ;  /* 0x000000584814723c */ /* 0x088fe80000041814 */
[----:B------:R-:W-:Y:S04]  /*12330*/  FADD.FTZ R105, R100, R105 ;  /* 0x0000006964697221 */ /* 0x000fe80000010000 */
[C---:B------:R-:W-:Y:S01]  /*12340*/  HMMA.16816.F32.BF16 R24, R76.reuse, R88, R24 ;  /* 0x000000584c18723c */ /* 0x040fe20000041818 */
[----:B------:R-:W-:Y:S03]  /*12350*/  MUFU.EX2 R184, R184 ;  /* 0x000000b800b87308 */ /* 0x000fe60000000800 */
[----:B------:R-:W-:Y:S04]  /*12360*/  FADD.FTZ R105, R110, R105 ;  /* 0x000000696e697221 */ /* 0x000fe80000010000 */
[-C--:B------:R-:W-:Y:S03]  /*12370*/  HMMA.16816.F32.BF16 R28, R76, R90.reuse, R28 ;  /* 0x0000005a4c1c723c */ /* 0x080fe6000004181c */
[----:B------:R-:W2:Y:S01]  /*12380*/  MUFU.EX2 R183, R183 ;  /* 0x000000b700b77308 */ /* 0x000ea20000000800 */
[----:B------:R-:W-:Y:S04]  /*12390*/  FADD.FTZ R105, R175, R105 ;  /* 0x00000069af697221 */ /* 0x000fe80000010000 */
[C---:B------:R-:W-:Y:S01]  /*123a0*/  HMMA.16816.F32.BF16 R32, R72.reuse, R90, R32 ;  /* 0x0000005a4820723c */ /* 0x040fe20000041820 */
[----:B------:R-:W3:Y:S03]  /*123b0*/  LDSM.16.MT88.4 R88, [R233+0x1800] ;  /* 0x00180000e958783b */ /* 0x000ee60000004200 */
[----:B-----5:R-:W-:Y:S04]  /*123c0*/  FADD.FTZ R105, R174, R105 ;  /* 0x00000069ae697221 */ /* 0x020fe80000010000 */
[-C--:B------:R-:W-:Y:S04]  /*123d0*/  HMMA.16816.F32.BF16 R36, R72, R92.reuse, R36 ;  /* 0x0000005c4824723c */ /* 0x080fe80000041824 */
[----:B------:R-:W-:Y:S04]  /*123e0*/  FADD.FTZ R105, R123, R105 ;  /* 0x000000697b697221 */ /* 0x000fe80000010000 */
[C---:B------:R-:W-:Y:S04]  /*123f0*/  HMMA.16816.F32.BF16 R40, R76.reuse, R92, R40 ;  /* 0x0000005c4c28723c */ /* 0x040fe80000041828 */
[----:B--2---:R-:W-:Y:S01]  /*12400*/  F2FP.BF16.PACK_AB R117, R183, R184 ;  /* 0x000000b8b775723e */ /* 0x004fe200000010ff */
[----:B------:R-:W-:Y:S03]  /*12410*/  FADD.FTZ R105, R122, R105 ;  /* 0x000000697a697221 */ /* 0x000fe60000010000 */
[-C--:B------:R-:W-:Y:S04]  /*12420*/  HMMA.16816.F32.BF16 R44, R76, R94.reuse, R44 ;  /* 0x0000005e4c2c723c */ /* 0x080fe8000004182c */
[----:B------:R-:W-:Y:S04]  /*12430*/  FADD.FTZ R105, R187, R105 ;  /* 0x00000069bb697221 */ /* 0x000fe80000010000 */
[C---:B------:R-:W-:Y:S01]  /*12440*/  HMMA.16816.F32.BF16 R48, R72.reuse, R94, R48 ;  /* 0x0000005e4830723c */ /* 0x040fe20000041830 */
[----:B------:R-:W2:Y:S03]  /*12450*/  LDSM.16.MT88.4 R92, [R232+0x1800] ;  /* 0x00180000e85c783b */ /* 0x000ea60000004200 */
[----:B------:R-:W-:Y:S04]  /*12460*/  FADD.FTZ R105, R188, R105 ;  /* 0x00000069bc697221 */ /* 0x000fe80000010000 */
[-C--:B------:R-:W-:Y:S04]  /*12470*/  HMMA.16816.F32.BF16 R52, R72, R84.reuse, R52 ;  /* 0x000000544834723c */ /* 0x080fe80000041834 */
[----:B------:R-:W-:Y:S04]  /*12480*/  FADD.FTZ R105, R190, R105 ;  /* 0x00000069be697221 */ /* 0x000fe80000010000 */
[C---:B------:R-:W-:Y:S04]  /*12490*/  HMMA.16816.F32.BF16 R56, R76.reuse, R84, R56 ;  /* 0x000000544c38723c */ /* 0x040fe80000041838 */
[----:B------:R-:W-:Y:S03]  /*124a0*/  FADD.FTZ R105, R192, R105 ;  /* 0x00000069c0697221 */ /* 0x000fe60000010000 */
        /* <DEDUP_REMOVED lines=12> */
[----:B------:R-:W4:Y:S01]  /*12570*/  LDSM.16.MT88.4 R84, [R231+0x1800] ;  /* 0x00180000e754783b */ /* 0x000f220000004200 */
[----:B------:R-:W-:Y:S01]  /*12580*/  F2FP.BF16.PACK_AB R72, R109, R111 ;  /* 0x0000006f6d48723e */ /* 0x000fe200000010ff */
[----:B------:R-:W-:Y:S01]  /*12590*/  FADD.FTZ R105, R182, R105 ;  /* 0x00000069b6697221 */ /* 0x000fe20000010000 */
[----:B------:R-:W-:Y:S01]  /*125a0*/  F2FP.BF16.PACK_AB R74, R114, R112 ;  /* 0x00000070724a723e */ /* 0x000fe200000010ff */
[-C--:B-1----:R-:W-:Y:S05]  /*125b0*/  HMMA.16816.F32.BF16 R4, R76, R80.reuse, R4 ;  /* 0x000000504c04723c */ /* 0x082fea0000041804 */
[----:B------:R-:W-:Y:S02]  /*125c0*/  F2FP.BF16.PACK_AB R73, R168, R165 ;  /* 0x000000a5a849723e */ /* 0x000fe400000010ff */
[----:B------:R-:W-:Y:S02]  /*125d0*/  F2FP.BF16.PACK_AB R75, R201, R169 ;  /* 0x000000a9c94b723e */ /* 0x000fe400000010ff */
[----:B------:R-:W-:Y:S05]  /*125e0*/  MOV R183, R2 ;  /* 0x0000000200b77202 */ /* 0x000fea0000000f00 */
[C---:B------:R-:W-:Y:S08]  /*125f0*/  HMMA.16816.F32.BF16 R8, R72.reuse, R80, R8 ;  /* 0x000000504808723c */ /* 0x040ff00000041808 */
[-C--:B------:R-:W-:Y:S08]  /*12600*/  HMMA.16816.F32.BF16 R12, R72, R82.reuse, R12 ;  /* 0x00000052480c723c */ /* 0x080ff0000004180c */
[C---:B------:R-:W-:Y:S01]  /*12610*/  HMMA.16816.F32.BF16 R16, R76.reuse, R82, R16 ;  /* 0x000000524c10723c */ /* 0x040fe20000041810 */
[----:B------:R-:W1:Y:S07]  /*12620*/  LDSM.16.MT88.4 R80, [R234+0x2000] ;  /* 0x00200000ea50783b */ /* 0x000e6e0000004200 */
[-C--:B---3--:R-:W-:Y:S08]  /*12630*/  HMMA.16816.F32.BF16 R20, R76, R88.reuse, R20 ;  /* 0x000000584c14723c */ /* 0x088ff00000041814 */
[C---:B------:R-:W-:Y:S08]  /*12640*/  HMMA.16816.F32.BF16 R24, R72.reuse, R88, R24 ;  /* 0x000000584818723c */ /* 0x040ff00000041818 */
[-C--:B------:R-:W-:Y:S08]  /*12650*/  HMMA.16816.F32.BF16 R28, R72, R90.reuse, R28 ;  /* 0x0000005a481c723c */ /* 0x080ff0000004181c */
[C---:B------:R-:W-:Y:S01]  /*12660*/  HMMA.16816.F32.BF16 R32, R76.reuse, R90, R32 ;  /* 0x0000005a4c20723c */ /* 0x040fe20000041820 */
[----:B------:R-:W3:Y:S07]  /*12670*/  LDSM.16.MT88.4 R88, [R233+0x2000] ;  /* 0x00200000e958783b */ /* 0x000eee0000004200 */
[-C--:B--2---:R-:W-:Y:S08]  /*12680*/  HMMA.16816.F32.BF16 R36, R76, R92.reuse, R36 ;  /* 0x0000005c4c24723c */ /* 0x084ff00000041824 */
[C---:B------:R-:W-:Y:S08]  /*12690*/  HMMA.16816.F32.BF16 R40, R72.reuse, R92, R40 ;  /* 0x0000005c4828723c */ /* 0x040ff00000041828 */
[-C--:B------:R-:W-:Y:S08]  /*126a0*/  HMMA.16816.F32.BF16 R44, R72, R94.reuse, R44 ;  /* 0x0000005e482c723c */ /* 0x080ff0000004182c */
[C---:B------:R-:W-:Y:S01]  /*126b0*/  HMMA.16816.F32.BF16 R48, R76.reuse, R94, R48 ;  /* 0x0000005e4c30723c */ /* 0x040fe20000041830 */
[----:B------:R-:W2:Y:S07]  /*126c0*/  LDSM.16.MT88.4 R92, [R232+0x2000] ;  /* 0x00200000e85c783b */ /* 0x000eae0000004200 */
[-C--:B----4-:R-:W-:Y:S08]  /*126d0*/  HMMA.16816.F32.BF16 R52, R76, R84.reuse, R52 ;  /* 0x000000544c34723c */ /* 0x090ff00000041834 */
        /* <DEDUP_REMOVED lines=12> */
[----:B------:R-:W4:Y:S01]  /*127a0*/  LDSM.16.MT88.4 R84, [R231+0x2000] ;  /* 0x00200000e754783b */ /* 0x000f220000004200 */
        /* <DEDUP_REMOVED lines=41> */
[----:B------:R-:W4:Y:S03]  /*12a40*/  LDSM.16.MT88.4 R132, [R233+0x3000] ;  /* 0x00300000e984783b */ /* 0x000f260000004200 */
        /* <DEDUP_REMOVED lines=37> */
[----:B------:R-:W3:Y:S02]  /*12ca0*/  LDL.LU R72, [R1+0x50] ;  /* 0x0000500001487983 */ /* 0x000ee40000300800 */
        /* <DEDUP_REMOVED lines=33> */
[----:B------:R-:W-:Y:S04]  /*12ec0*/  FADD.FTZ R8, R115, R8 ;  /* 0x0000000873087221 */ /* 0x000fe80000010000 */
[-C--:B------:R-:W-:Y:S04]  /*12ed0*/  HMMA.16816.F32.BF16 R176, R176, R6.reuse, R60 ;  /* 0x00000006b0b0723c */ /* 0x080fe8000004183c */
[----:B------:R-:W-:Y:S04]  /*12ee0*/  FADD.FTZ R8, R113, R8 ;  /* 0x0000000871087221 */ /* 0x000fe80000010000 */
[----:B------:R-:W-:Y:S04]  /*12ef0*/  HMMA.16816.F32.BF16 R116, R116, R6, R64 ;  /* 0x000000067474723c */ /* 0x000fe80000041840 */
[----:B------:R-:W-:Y:S03]  /*12f00*/  FADD.FTZ R8, R96, R8 ;  /* 0x0000000860087221 */ /* 0x000fe60000010000 */
[----:B------:R-:W-:Y:S02]  /*12f10*/  FADD.FTZ R7, R108, R105 ;  /* 0x000000696c077221 */ /* 0x000fe40000010000 */
[----:B------:R-:W-:Y:S03]  /*12f20*/  FADD.FTZ R6, R97, R104 ;  /* 0x0000006861067221 */ /* 0x000fe60000010000 */
[----:B------:R1:W-:Y:S01]  /*12f30*/  STL [R1+0x60], R7 ;  /* 0x0000600701007387 */ /* 0x0003e20000100800 */
[----:B------:R-:W-:Y:S03]  /*12f40*/  FADD.FTZ R8, R71, R8 ;  /* 0x0000000847087221 */ /* 0x000fe60000010000 */
[----:B------:R1:W-:Y:S01]  /*12f50*/  STL [R1+0x54], R6 ;  /* 0x0000540601007387 */ /* 0x0003e20000100800 */
[----:B------:R-:W-:Y:S04]  /*12f60*/  FADD.FTZ R8, R70, R8 ;  /* 0x0000000846087221 */ /* 0x000fe80000010000 */
[----:B------:R-:W-:Y:S01]  /*12f70*/  FADD.FTZ R5, R69, R8 ;  /* 0x0000000845057221 */ /* 0x000fe20000010000 */
[C---:B---3--:R-:W-:Y:S02]  /*12f80*/  IADD3 R4, R72.reuse, -0x1, RZ ;  /* 0xffffffff48047810 */ /* 0x048fe40007ffe0ff */
[----:B--2---:R-:W-:Y:S03]  /*12f90*/  ISETP.GT.AND P0, PT, R72, R73, PT ;  /* 0x000000494800720c */ /* 0x004fe60003f04270 */
[----:B------:R1:W-:Y:S04]  /*12fa0*/  STL [R1+0x50], R4 ;  /* 0x0000500401007387 */ /* 0x0003e80000100800 */
[----:B------:R1:W-:Y:S06]  /*12fb0*/  STL [R1+0x4c], R5 ;  /* 0x00004c0501007387 */ /* 0x0003ec0000100800 */
[----:B-1----:R-:W-:-:S05]  /*12fc0*/  @P0 BRA `(.L_x_1358) ;  /* 0xffffaea000000947 */ /* 0x002fca000383ffff */
.L_x_1351:
[----:B------:R-:W-:Y:S05]  /*12fd0*/  BRA.DIV ~URZ, `(.L_x_1359) ;  /* 0x00006e627f007947 */ /* 0x000fea000b800000 */
[----:B------:R-:W2:Y:S04]  /*12fe0*/  LDL R4, [R1+0x48] ;  /* 0x0000480001047983 */ /* 0x000ea80000100800 */
[----:B--2---:R1:W2:Y:S02]  /*12ff0*/  SHFL.BFLY PT, R11, R4, 0x2, 0x1f ;  /* 0x0c401f00040b7f89 */ /* 0x0042a400000e0000 */
.L_x_1403:
        /* <DEDUP_REMOVED lines=9> */
[----:B-1----:R-:W-:-:S03]  /*13090*/  FADD.FTZ R10, R10, R9 ;  /* 0x000000090a0a7221 */ /* 0x002fc60000010000 */
[----:B------:R-:W1:Y:S01]  /*130a0*/  SHFL.BFLY PT, R9, R11, 0x1, 0x1f ;  /* 0x0c201f000b097f89 */ /* 0x000e6200000e0000 */
[----:B--2---:R-:W-:-:S03]  /*130b0*/  FADD.FTZ R6, R6, R8 ;  /* 0x0000000806067221 */ /* 0x004fc60000010000 */
[----:B------:R-:W2:Y:S01]  /*130c0*/  SHFL.BFLY PT, R8, R10, 0x1, 0x1f ;  /* 0x0c201f000a087f89 */ /* 0x000ea200000e0000 */
[----:B---3--:R-:W-:-:S03]  /*130d0*/  FADD.FTZ R4, R4, R12 ;  /* 0x0000000c04047221 */ /* 0x008fc60000010000 */
[----:B------:R-:W3:Y:S04]  /*130e0*/  SHFL.BFLY PT, R7, R6, 0x1, 0x1f ;  /* 0x0c201f0006077f89 */ /* 0x000ee800000e0000 */
[----:B------:R4:W4:Y:S01]  /*130f0*/  SHFL.BFLY PT, R5, R4, 0x1, 0x1f ;  /* 0x0c201f0004057f89 */ /* 0x00092200000e0000 */
[----:B-1----:R-:W-:Y:S02]  /*13100*/  FADD.FTZ R11, R11, R9 ;  /* 0x000000090b0b7221 */ /* 0x002fe40000010000 */
[----:B--2---:R-:W-:Y:S02]  /*13110*/  FADD.FTZ R10, R10, R8 ;  /* 0x000000080a0a7221 */ /* 0x004fe40000010000 */
[----:B---3--:R-:W-:-:S03]  /*13120*/  FADD.FTZ R7, R6, R7 ;  /* 0x0000000706077221 */ /* 0x008fc60000010000 */
.L_x_1404:
[----:B------:R-:W-:Y:S01]  /*13130*/  FSETP.NE.FTZ.AND P2, PT, R10, RZ, PT ;  /* 0x000000ff0a00720b */ /* 0x000fe20003f55000 */
[----:B------:R-:W-:Y:S01]  /*13140*/  CS2R R8, SRZ ;  /* 0x0000000000087805 */ /* 0x000fe2000001ff00 */
[----:B------:R-:W-:Y:S01]  /*13150*/  FSETP.NE.FTZ.AND P3, PT, R11, RZ, PT ;  /* 0x000000ff0b00720b */ /* 0x000fe20003f75000 */
[----:B----4-:R-:W-:Y:S01]  /*13160*/  FADD.FTZ R4, R5, R4 ;  /* 0x0000000405047221 */ /* 0x010fe20000010000 */
[----:B------:R-:W-:-:S04]  /*13170*/  FSETP.NE.FTZ.AND P1, PT, R7, RZ, PT ;  /* 0x000000ff0700720b */ /* 0x000fc80003f35000 */
[----:B------:R-:W-:-:S05]  /*13180*/  FSETP.NE.FTZ.AND P0, PT, R4, RZ, PT ;  /* 0x000000ff0400720b */ /* 0x000fca0003f15000 */
[----:B------:R-:W1:Y:S01]  /*13190*/  @P2 MUFU.LG2 R5, R10 ;  /* 0x0000000a00052308 */ /* 0x000e620000000c00 */
[----:B------:R-:W-:Y:S02]  /*131a0*/  @P2 MOV R13, 0x3f317218 ;  /* 0x3f317218000d2802 */ /* 0x000fe40000000f00 */
[----:B------:R-:W-:-:S03]  /*131b0*/  @P3 MOV R14, 0x3f317218 ;  /* 0x3f317218000e3802 */ /* 0x000fc60000000f00 */
[----:B------:R-:W-:Y:S02]  /*131c0*/  @P2 FMUL.FTZ R13, R13, c[0x0][0x2d0] ;  /* 0x0000b4000d0d2a20 */ /* 0x000fe40000410000 */
[----:B------:R-:W2:Y:S01]  /*131d0*/  @P3 MUFU.RCP R8, R11 ;  /* 0x0000000b00083308 */ /* 0x000ea20000001000 */
[----:B------:R-:W-:-:S07]  /*131e0*/  @P3 FMUL.FTZ R14, R14, c[0x0][0x2d0] ;  /* 0x0000b4000e0e3a20 */ /* 0x000fce0000410000 */
[----:B------:R3:W4:Y:S01]  /*131f0*/  @P3 MUFU.LG2 R6, R11 ;  /* 0x0000000b00063308 */ /* 0x0007220000000c00 */
[----:B-1----:R-:W-:Y:S01]  /*13200*/  @P2 FMUL.FTZ R15, R5, 0.69314718246459960938 ;  /* 0x3f317218050f2820 */ /* 0x002fe20000410000 */
[----:B------:R-:W-:-:S06]  /*13210*/  MOV R5, RZ ;  /* 0x000000ff00057202 */ /* 0x000fcc0000000f00 */
[----:B------:R1:W5:Y:S01]  /*13220*/  @P2 MUFU.RCP R9, R10 ;  /* 0x0000000a00092308 */ /* 0x0003620000001000 */
[C---:B--2---:R-:W-:Y:S02]  /*13230*/  FMUL.FTZ R144, R8.reuse, R144 ;  /* 0x0000009008907220 */ /* 0x044fe40000410000 */
[C---:B------:R-:W-:Y:S02]  /*13240*/  FMUL.FTZ R145, R8.reuse, R145 ;  /* 0x0000009108917220 */ /* 0x040fe40000410000 */
[C---:B------:R-:W-:Y:S02]  /*13250*/  FMUL.FTZ R140, R8.reuse, R140 ;  /* 0x0000008c088c7220 */ /* 0x040fe40000410000 */
[C---:B------:R-:W-:Y:S01]  /*13260*/  FMUL.FTZ R141, R8.reuse, R141 ;  /* 0x0000008d088d7220 */ /* 0x040fe20000410000 */
[----:B------:R-:W2:Y:S01]  /*13270*/  @P1 MUFU.LG2 R12, R7 ;  /* 0x00000007000c1308 */ /* 0x000ea20000000c00 */
[C---:B------:R-:W-:Y:S01]  /*13280*/  FMUL.FTZ R136, R8.reuse, R136 ;  /* 0x0000008808887220 */ /* 0x040fe20000410000 */
[----:B---3--:R-:W-:Y:S01]  /*13290*/  MOV R11, 0xff800000 ;  /* 0xff800000000b7802 */ /* 0x008fe20000000f00 */
[----:B------:R-:W-:-:S02]  /*132a0*/  FMUL.FTZ R137, R8, R137 ;  /* 0x0000008908897220 */ /* 0x000fc40000410000 */
[C---:B------:R-:W-:Y:S02]  /*132b0*/  FMUL.FTZ R132, R8.reuse, R132 ;  /* 0x0000008408847220 */ /* 0x040fe40000410000 */
[C---:B------:R-:W-:Y:S01]  /*132c0*/  FMUL.FTZ R133, R8.reuse, R133 ;  /* 0x0000008508857220 */ /* 0x040fe20000410000 */
[----:B------:R-:W-:Y:S01]  /*132d0*/  @P0 MUFU.RCP R5, R4 ;  /* 0x0000000400050308 */ /* 0x000fe20000001000 */
[C---:B------:R-:W-:Y:S01]  /*132e0*/  FMUL.FTZ R128, R8.reuse, R128 ;  /* 0x0000008008807220 */ /* 0x040fe20000410000 */
[----:B-1----:R-:W-:Y:S01]  /*132f0*/  MOV R10, 0xff800000 ;  /* 0xff800000000a7802 */ /* 0x002fe20000000f00 */
[C---:B------:R-:W-:Y:S02]  /*13300*/  FMUL.FTZ R129, R8.reuse, R129 ;  /* 0x0000008108817220 */ /* 0x040fe40000410000 */
[C---:B------:R-:W-:Y:S02]  /*13310*/  FMUL.FTZ R124, R8.reuse, R124 ;  /* 0x0000007c087c7220 */ /* 0x040fe40000410000 */
[C---:B------:R-:W-:Y:S01]  /*13320*/  FMUL.FTZ R125, R8.reuse, R125 ;  /* 0x0000007d087d7220 */ /* 0x040fe20000410000 */
[----:B------:R-:W1:Y:S01]  /*13330*/  @P0 MUFU.LG2 R4, R4 ;  /* 0x0000000400040308 */ /* 0x000e620000000c00 */
[----:B------:R-:W-:-:S02]  /*13340*/  FMUL.FTZ R120, R8, R120 ;  /* 0x0000007808787220 */ /* 0x000fc40000410000 */
[C---:B------:R-:W-:Y:S02]  /*13350*/  FMUL.FTZ R121, R8.reuse, R121 ;  /* 0x0000007908797220 */ /* 0x040fe40000410000 */
[C---:B------:R-:W-:Y:S02]  /*13360*/  FMUL.FTZ R116, R8.reuse, R116 ;  /* 0x0000007408747220 */ /* 0x040fe40000410000 */
[----:B------:R-:W-:Y:S01]  /*13370*/  FMUL.FTZ R117, R8, R117 ;  /* 0x0000007508757220 */ /* 0x000fe20000410000 */
[----:B------:R-:W-:Y:S01]  /*13380*/  MOV R8, RZ ;  /* 0x000000ff00087202 */ /* 0x000fe20000000f00 */
[----:B----4-:R-:W-:Y:S02]  /*13390*/  @P3 FMUL.FTZ R6, R6, 0.69314718246459960938 ;  /* 0x3f31721806063820 */ /* 0x010fe40000410000 */
[C---:B-----5:R-:W-:Y:S02]  /*133a0*/  FMUL.FTZ R146, R9.reuse, R146 ;  /* 0x0000009209927220 */ /* 0x060fe40000410000 */
[C---:B------:R-:W-:Y:S01]  /*133b0*/  FMUL.FTZ R147, R9.reuse, R147 ;  /* 0x0000009309937220 */ /* 0x040fe20000410000 */
[----:B------:R3:W4:Y:S01]  /*133c0*/  @P1 MUFU.RCP R8, R7 ;  /* 0x0000000700081308 */ /* 0x0007220000001000 */
[----:B------:R-:W-:-:S02]  /*133d0*/  FMUL.FTZ R142, R9, R142 ;  /* 0x0000008e098e7220 */ /* 0x000fc40000410000 */
[C---:B------:R-:W-:Y:S02]  /*133e0*/  FMUL.FTZ R143, R9.reuse, R143 ;  /* 0x0000008f098f7220 */ /* 0x040fe40000410000 */
[C---:B------:R-:W-:Y:S02]  /*133f0*/  FMUL.FTZ R138, R9.reuse, R138 ;  /* 0x0000008a098a7220 */ /* 0x040fe40000410000 */
[C---:B------:R-:W-:Y:S02]  /*13400*/  FMUL.FTZ R139, R9.reuse, R139 ;  /* 0x0000008b098b7220 */ /* 0x040fe40000410000 */
[C---:B------:R-:W-:Y:S02]  /*13410*/  FMUL.FTZ R134, R9.reuse, R134 ;  /* 0x0000008609867220 */ /* 0x040fe40000410000 */
[C---:B------:R-:W-:Y:S02]  /*13420*/  FMUL.FTZ R135, R9.reuse, R135 ;  /* 0x0000008709877220 */ /* 0x040fe40000410000 */
[----:B------:R-:W-:-:S02]  /*13430*/  FMUL.FTZ R130, R9, R130 ;  /* 0x0000008209827220 */ /* 0x000fc40000410000 */
[C---:B------:R-:W-:Y:S01]  /*13440*/  FMUL.FTZ R131, R9.reuse, R131 ;  /* 0x0000008309837220 */ /* 0x040fe20000410000 */
[----:B---3--:R-:W-:Y:S01]  /*13450*/  MOV R7, 0xff800000 ;  /* 0xff80000000077802 */ /* 0x008fe20000000f00 */
[C---:B------:R-:W-:Y:S02]  /*13460*/  FMUL.FTZ R126, R9.reuse, R126 ;  /* 0x0000007e097e7220 */ /* 0x040fe40000410000 */
[C---:B------:R-:W-:Y:S02]  /*13470*/  FMUL.FTZ R127, R9.reuse, R127 ;  /* 0x0000007f097f7220 */ /* 0x040fe40000410000 */
[C---:B------:R-:W-:Y:S02]  /*13480*/  FMUL.FTZ R122, R9.reuse, R122 ;  /* 0x0000007a097a7220 */ /* 0x040fe40000410000 */
[C---:B------:R-:W-:Y:S02]  /*13490*/  FMUL.FTZ R123, R9.reuse, R123 ;  /* 0x0000007b097b7220 */ /* 0x040fe40000410000 */
[----:B------:R-:W-:-:S02]  /*134a0*/  FMUL.FTZ R118, R9, R118 ;  /* 0x0000007609767220 */ /* 0x000fc40000410000 */
[----:B------:R-:W-:Y:S01]  /*134b0*/  FMUL.FTZ R119, R9, R119 ;  /* 0x0000007709777220 */ /* 0x000fe20000410000 */
[----:B------:R-:W-:Y:S01]  /*134c0*/  @P1 MOV R9, 0x3f317218 ;  /* 0x3f31721800091802 */ /* 0x000fe20000000f00 */
[----:B------:R-:W-:Y:S01]  /*134d0*/  @P3 FFMA.FTZ R7, R14, R3, R6 ;  /* 0x000000030e073223 */ /* 0x000fe20000010006 */
[----:B------:R-:W-:Y:S01]  /*134e0*/  @P0 MOV R3, 0x3f317218 ;  /* 0x3f31721800030802 */ /* 0x000fe20000000f00 */
[----:B--2---:R-:W-:Y:S02]  /*134f0*/  @P1 FMUL.FTZ R12, R12, 0.69314718246459960938 ;  /* 0x3f3172180c0c1820 */ /* 0x004fe40000410000 */
[----:B------:R-:W-:Y:S02]  /*13500*/  @P1 FMUL.FTZ R9, R9, c[0x0][0x2d0] ;  /* 0x0000b40009091a20 */ /* 0x000fe40000410000 */
[----:B-1----:R-:W-:Y:S02]  /*13510*/  @P0 FMUL.FTZ R4, R4, 0.69314718246459960938 ;  /* 0x3f31721804040820 */ /* 0x002fe40000410000 */
[----:B------:R-:W-:-:S02]  /*13520*/  @P0 FMUL.FTZ R3, R3, c[0x0][0x2d0] ;  /* 0x0000b40003030a20 */ /* 0x000fc40000410000 */
[----:B------:R-:W-:Y:S01]  /*13530*/  @P1 FFMA.FTZ R11, R9, R0, R12 ;  /* 0x00000000090b1223 */ /* 0x000fe2000001000c */
[----:B------:R-:W-:Y:S01]  /*13540*/  MOV R0, 0xff800000 ;  /* 0xff80000000007802 */ /* 0x000fe20000000f00 */
[----:B------:R-:W-:Y:S01]  /*13550*/  @P2 FFMA.FTZ R10, R13, R2, R15 ;  /* 0x000000020d0a2223 */ /* 0x000fe2000001000f */
[----:B------:R-:W-:Y:S01]  /*13560*/  MOV R2, 0x1 ;  /* 0x0000000100027802 */ /* 0x000fe20000000f00 */
[C---:B----4-:R-:W-:Y:S02]  /*13570*/  FMUL.FTZ R148, R8.reuse, R148 ;  /* 0x0000009408947220 */ /* 0x050fe40000410000 */
        /* <DEDUP_REMOVED lines=30> */
[----:B------:R-:W-:Y:S02]  /*13760*/  FMUL.FTZ R179, R5, R179 ;  /* 0x000000b305b37220 */ /* 0x000fe40000410000 */
[----:B------:R-:W-:Y:S02]  /*13770*/  @P0 FFMA.FTZ R0, R3, R68, R4 ;  /* 0x0000004403000223 */ /* 0x000fe40000010004 */
.L_x_1304:
[----:B--2---:R2:W5:Y:S01]  /*13780*/  LDL R6, [R1] ;  /* 0x0000000001067983 */ /* 0x0045620000100800 */
[----:B------:R-:W-:Y:S01]  /*13790*/  LOP3.LUT P0, RZ, R243, 0x7f, RZ, 0xc0, !PT ;  /* 0x0000007ff3ff7812 */ /* 0x000fe2000780c0ff */
[----:B------:R-:W-:-:S12]  /*137a0*/  BSSY B0, `(.L_x_1361) ;  /* 0x0000010000007945 */ /* 0x000fd80003800000 */
[----:B------:R-:W-:Y:S05]  /*137b0*/  @P0 BRA `(.L_x_1362) ;  /* 0x000000e000000947 */ /* 0x000fea0003800000 */
[----:B------:R-:W3:Y:S01]  /*137c0*/  S2R R3, SR_LANEID ;  /* 0x0000000000037919 */ /* 0x000ee20000000000 */
[----:B------:R-:W-:Y:S01]  /*137d0*/  VOTEU.ANY UR4, UPT, PT ;  /* 0x0000000000047886 */ /* 0x000fe200038e0100 */
[----:B------:R-:W-:Y:S01]  /*137e0*/  IMAD.MOV.U32 R8, RZ, RZ, c[0x0][0x580] ;  /* 0x00016000ff087624 */ /* 0x000fe200078e00ff */
[----:B------:R-:W3:Y:S01]  /*137f0*/  FLO.U32 R5, UR4 ;  /* 0x0000000400057d00 */ /* 0x000ee200080e0000 */
[----:B------:R-:W-:-:S07]  /*13800*/  IMAD.MOV.U32 R9, RZ, RZ, c[0x0][0x584] ;  /* 0x00016100ff097624 */ /* 0x000fce00078e00ff */
[----:B------:R-:W4:Y:S01]  /*13810*/  POPC R4, UR4 ;  /* 0x0000000400047d09 */ /* 0x000f220008000000 */
[----:B---3--:R-:W-:-:S13]  /*13820*/  ISETP.EQ.U32.AND P0, PT, R5, R3, PT ;  /* 0x000000030500720c */ /* 0x008fda0003f02070 */
[----:B----4-:R-:W3:Y:S04]  /*13830*/  @P0 ATOMG.E.ADD.STRONG.GPU PT, R4, [R8.64], R4 ;  /* 0x00000004080409a8 */ /* 0x010ee800081ee1c8 */
[----:B------:R-:W4:Y:S02]  /*13840*/  S2R R3, SR_LTMASK ;  /* 0x0000000000037919 */ /* 0x000f240000003900 */
[----:B----4-:R-:W-:-:S06]  /*13850*/  LOP3.LUT R3, R3, UR4, RZ, 0xc0, !PT ;  /* 0x0000000403037c12 */ /* 0x010fcc000f8ec0ff */
[----:B------:R-:W4:Y:S01]  /*13860*/  POPC R3, R3 ;  /* 0x0000000300037309 */ /* 0x000f220000000000 */
[----:B---3--:R-:W4:Y:S02]  /*13870*/  SHFL.IDX PT, R4, R4, R5, 0x1f ;  /* 0x00001f0504047589 */ /* 0x008f2400000e0000 */
[----:B----45:R-:W-:-:S05]  /*13880*/  IADD3 R6, R4, c[0x0][0xc], R3 ;  /* 0x0000030004067a10 */ /* 0x030fca0007ffe003 */
[----:B------:R3:W-:Y:S02]  /*13890*/  STL [R1], R6 ;  /* 0x0000000601007387 */ /* 0x0007e40000100800 */
.L_x_1362:
[----:B------:R-:W-:Y:S05]  /*138a0*/  BSYNC B0 ;  /* 0x0000000000007941 */ /* 0x000fea0003800000 */
.L_x_1361:
[----:B------:R-:W-:Y:S01]  /*138b0*/  PRMT R2, R2, 0x9910, RZ ;  /* 0x0000991002027816 */ /* 0x000fe200000000ff */
[----:B------:R-:W-:Y:S01]  /*138c0*/  BSSY B1, `(.L_x_1363) ;  /* 0x0000142000017945 */ /* 0x000fe20003800000 */
[----:B-----5:R-:W-:Y:S02]  /*138d0*/  IMAD.MOV.U32 R3, RZ, RZ, R6 ;  /* 0x000000ffff037224 */ /* 0x020fe400078e0006 */
[----:B------:R-:W-:-:S13]  /*138e0*/  ISETP.NE.AND P0, PT, R2, RZ, PT ;  /* 0x000000ff0200720c */ /* 0x000fda0003f05270 */
[----:B------:R-:W-:Y:S05]  /*138f0*/  @!P0 BRA `(.L_x_1364) ;  /* 0x0000113000008947 */ /* 0x000fea0003800000 */
[----:B------:R-:W-:Y:S01]  /*13900*/  WARPSYNC 0xffffffff ;  /* 0xffffffff00007948 */ /* 0x000fe20003800000 */
[----:B------:R-:W-:Y:S06]  /*13910*/  BAR.SYNC.DEFER_BLOCKING 0x1, 0x80 ;  /* 0x0042000000007b1d */ /* 0x000fec0000010000 */
[----:B------:R-:W-:Y:S05]  /*13920*/  BRA.CONV ~URZ, `(.L_x_1365) ;  /* 0x000000537f007947 */ /* 0x000fea000b800000 */
[----:B---3--:R-:W-:Y:S01]  /*13930*/  IMAD.MOV.U32 R6, RZ, RZ, R249 ;  /* 0x000000ffff067224 */ /* 0x008fe200078e00f9 */
[----:B------:R-:W-:Y:S01]  /*13940*/  MOV R5, RZ ;  /* 0x000000ff00057202 */ /* 0x000fe20000000f00 */
[----:B------:R-:W-:Y:S01]  /*13950*/  IMAD.MOV.U32 R4, RZ, RZ, 0x1f ;  /* 0x0000001fff047424 */ /* 0x000fe200078e00ff */
[----:B------:R-:W-:-:S02]  /*13960*/  MOV R2, 0x13980 ;  /* 0x0001398000027802 */ /* 0x000fc40000000f00 */
[----:B-12---:R-:W-:Y:S05]  /*13970*/  CALL.REL.NOINC `($__internal_17_$__cuda_sm70_shflsync_idx_p) ;  /* 0x0000685000007944 */ /* 0x006fea0003c00000 */
.L_x_1365:
[----:B---3--:R-:W3:Y:S04]  /*13980*/  LDL.LU R6, [R1+0x18] ;  /* 0x0000180001067983 */ /* 0x008ee80000300800 */
[----:B-1----:R-:W4:Y:S04]  /*13990*/  LDL.LU R13, [R1+0x2c] ;  /* 0x00002c00010d7983 */ /* 0x002f280000300800 */
[----:B------:R-:W5:Y:S04]  /*139a0*/  LDL.LU R18, [R1+0x28] ;  /* 0x0000280001127983 */ /* 0x000f680000300800 */
[----:B--2---:R-:W2:Y:S01]  /*139b0*/  LDL.LU R22, [R1+0x14] ;  /* 0x0000140001167983 */ /* 0x004ea20000300800 */
[----:B------:R-:W-:Y:S01]  /*139c0*/  IMAD.MOV.U32 R2, RZ, RZ, 0x1 ;  /* 0x00000001ff027424 */ /* 0x000fe200078e00ff */
[----:B------:R-:W-:Y:S01]  /*139d0*/  ULDC UR5, c[0x0][0x4e8] ;  /* 0x00013a0000057ab9 */ /* 0x000fe20000000800 */
[----:B------:R-:W-:Y:S01]  /*139e0*/  LOP3.LUT P1, RZ, R248, 0x3, RZ, 0xc0, !PT ;  /* 0x00000003f8ff7812 */ /* 0x000fe2000782c0ff */
[----:B------:R-:W-:Y:S01]  /*139f0*/  ULDC UR4, c[0x0][0x388] ;  /* 0x0000e20000047ab9 */ /* 0x000fe20000000800 */
[C---:B------:R-:W-:Y:S01]  /*13a00*/  IADD3 R23, R245.reuse, 0x38, RZ ;  /* 0x00000038f5177810 */ /* 0x040fe20007ffe0ff */
[----:B------:R-:W-:Y:S01]  /*13a10*/  UIMAD UR4, UR5, UR4, URZ ;  /* 0x00000004050472a4 */ /* 0x000fe2000f8e023f */
[----:B------:R-:W-:Y:S01]  /*13a20*/  ISETP.NE.AND P0, PT, R2, c[0x0][0x4e8], PT ;  /* 0x00013a0002007a0c */ /* 0x000fe20003f05270 */
[----:B------:R-:W-:Y:S01]  /*13a30*/  BSSY B0, `(.L_x_1366) ;  /* 0x0000090000007945 */ /* 0x000fe20003800000 */
[----:B------:R-:W-:-:S02]  /*13a40*/  IADD3 R25, R245, 0x30, RZ ;  /* 0x00000030f5197810 */ /* 0x000fc40007ffe0ff */
[C---:B------:R-:W-:Y:S02]  /*13a50*/  IADD3 R27, R245.reuse, 0x28, RZ ;  /* 0x00000028f51b7810 */ /* 0x040fe40007ffe0ff */
[C---:B------:R-:W-:Y:S02]  /*13a60*/  IADD3 R29, R245.reuse, 0x20, RZ ;  /* 0x00000020f51d7810 */ /* 0x040fe40007ffe0ff */
[C---:B------:R-:W-:Y:S02]  /*13a70*/  IADD3 R31, R245.reuse, 0x18, RZ ;  /* 0x00000018f51f7810 */ /* 0x040fe40007ffe0ff */
[C---:B------:R-:W-:Y:S02]  /*13a80*/  IADD3 R33, R245.reuse, 0x10, RZ ;  /* 0x00000010f5217810 */ /* 0x040fe40007ffe0ff */
[----:B------:R-:W-:Y:S02]  /*13a90*/  IADD3 R35, R245, 0x8, RZ ;  /* 0x00000008f5237810 */ /* 0x000fe40007ffe0ff */
[----:B------:R-:W-:-:S02]  /*13aa0*/  SHF.R.S32.HI R23, RZ, 0x1f, R23 ;  /* 0x0000001fff177819 */ /* 0x000fc40000011417 */
[C---:B------:R-:W-:Y:S02]  /*13ab0*/  IADD3 R24, R245.reuse, 0x30, RZ ;  /* 0x00000030f5187810 */ /* 0x040fe40007ffe0ff */
[----:B------:R-:W-:Y:S02]  /*13ac0*/  SHF.R.S32.HI R25, RZ, 0x1f, R25 ;  /* 0x0000001fff197819 */ /* 0x000fe40000011419 */
[C---:B------:R-:W-:Y:S02]  /*13ad0*/  IADD3 R26, R245.reuse, 0x28, RZ ;  /* 0x00000028f51a7810 */ /* 0x040fe40007ffe0ff */
[----:B------:R-:W-:Y:S02]  /*13ae0*/  SHF.R.S32.HI R27, RZ, 0x1f, R27 ;  /* 0x0000001fff1b7819 */ /* 0x000fe4000001141b */
        /* <DEDUP_REMOVED lines=8> */
[----:B------:R-:W-:Y:S02]  /*13b70*/  SHF.R.S32.HI R36, RZ, 0x1f, R245 ;  /* 0x0000001fff247819 */ /* 0x000fe400000114f5 */
[----:B---3--:R-:W-:Y:S01]  /*13b80*/  SHF.R.S32.HI R16, RZ, 0x1f, R6 ;  /* 0x0000001fff107819 */ /* 0x008fe20000011406 */
[----:B------:R-:W-:-:S04]  /*13b90*/  IMAD.WIDE.U32 R4, R6, c[0x0][0x4d0], RZ ;  /* 0x0001340006047a25 */ /* 0x000fc800078e00ff */
[C---:B------:R-:W-:Y:S02]  /*13ba0*/  IMAD R14, R16.reuse, c[0x0][0x4d0], RZ ;  /* 0x00013400100e7a24 */ /* 0x040fe400078e02ff */
[----:B------:R-:W-:Y:S02]  /*13bb0*/  IMAD R16, R16, c[0x0][0x438], RZ ;  /* 0x00010e0010107a24 */ /* 0x000fe400078e02ff */
[C---:B------:R-:W-:Y:S02]  /*13bc0*/  IMAD R14, R6.reuse, c[0x0][0x4d4], R14 ;  /* 0x00013500060e7a24 */ /* 0x040fe400078e020e */
[C---:B------:R-:W-:Y:S02]  /*13bd0*/  IMAD R16, R6.reuse, c[0x0][0x43c], R16 ;  /* 0x00010f0006107a24 */ /* 0x040fe400078e0210 */
[----:B------:R-:W-:Y:S01]  /*13be0*/  IMAD.IADD R15, R5, 0x1, R14 ;  /* 0x00000001050f7824 */ /* 0x000fe200078e020e */
[----:B----4-:R-:W-:Y:S01]  /*13bf0*/  SHF.R.S32.HI R5, RZ, 0x1f, R13 ;  /* 0x0000001fff057819 */ /* 0x010fe2000001140d */
[----:B------:R-:W-:-:S04]  /*13c00*/  IMAD.WIDE.U32 R8, R6, c[0x0][0x438], RZ ;  /* 0x00010e0006087a25 */ /* 0x000fc800078e00ff */
[----:B------:R-:W-:Y:S02]  /*13c10*/  IMAD.MOV.U32 R14, RZ, RZ, R4 ;  /* 0x000000ffff0e7224 */ /* 0x000fe400078e0004 */
[----:B--2---:R-:W-:Y:S02]  /*13c20*/  IMAD.IADD R4, R246, 0x1, R22 ;  /* 0x00000001f6047824 */ /* 0x004fe400078e0216 */
[----:B------:R-:W-:Y:S02]  /*13c30*/  IMAD.IADD R17, R9, 0x1, R16 ;  /* 0x0000000109117824 */ /* 0x000fe400078e0210 */
[----:B------:R-:W-:Y:S02]  /*13c40*/  IMAD R6, R5, c[0x0][0x4d8], RZ ;  /* 0x0001360005067a24 */ /* 0x000fe400078e02ff */
[----:B------:R-:W-:-:S04]  /*13c50*/  @P0 IMAD.HI.U32 R9, R4, c[0x0][0x4ec], RZ ;  /* 0x00013b0004090a27 */ /* 0x000fc800078e00ff */
[----:B------:R-:W-:Y:S02]  /*13c60*/  IMAD.MOV.U32 R16, RZ, RZ, R8 ;  /* 0x000000ffff107224 */ /* 0x000fe400078e0008 */
[----:B------:R-:W-:Y:S02]  /*13c70*/  IMAD R5, R5, c[0x0][0x440], RZ ;  /* 0x0001100005057a24 */ /* 0x000fe400078e02ff */
[----:B------:R-:W-:Y:S01]  /*13c80*/  IMAD.MOV.U32 R12, RZ, RZ, R4 ;  /* 0x000000ffff0c7224 */ /* 0x000fe200078e0004 */
[----:B------:R-:W-:Y:S01]  /*13c90*/  @P0 SHF.R.U32.HI R12, RZ, c[0x0][0x4f0], R9 ;  /* 0x00013c00ff0c0a19 */ /* 0x000fe20000011609 */
[C---:B------:R-:W-:Y:S02]  /*13ca0*/  IMAD R5, R13.reuse, c[0x0][0x444], R5 ;  /* 0x000111000d057a24 */ /* 0x040fe400078e0205 */
[----:B------:R-:W-:Y:S01]  /*13cb0*/  IMAD.WIDE.U32 R16, R13, c[0x0][0x440], R16 ;  /* 0x000110000d107a25 */ /* 0x000fe200078e0010 */
[----:B------:R-:W-:-:S03]  /*13cc0*/  SHF.R.S32.HI R9, RZ, 0x1f, R12 ;  /* 0x0000001fff097819 */ /* 0x000fc6000001140c */
[----:B------:R-:W-:Y:S02]  /*13cd0*/  IMAD R6, R13, c[0x0][0x4dc], R6 ;  /* 0x000137000d067a24 */ /* 0x000fe400078e0206 */
[----:B------:R-:W-:-:S04]  /*13ce0*/  @P0 IMAD.HI.U32 R2, R4, c[0x0][0x4ec], RZ ;  /* 0x00013b0004020a27 */ /* 0x000fc800078e00ff */
[----:B------:R-:W-:Y:S01]  /*13cf0*/  IMAD.WIDE.U32 R14, R13, c[0x0][0x4d8], R14 ;  /* 0x000136000d0e7a25 */ /* 0x000fe200078e000e */
[----:B-----5:R-:W-:-:S03]  /*13d00*/  SHF.R.S32.HI R13, RZ, 0x1f, R18 ;  /* 0x0000001fff0d7819 */ /* 0x020fc60000011412 */
[----:B------:R-:W-:Y:S02]  /*13d10*/  IMAD.IADD R17, R17, 0x1, R5 ;  /* 0x0000000111117824 */ /* 0x000fe400078e0205 */
[----:B------:R-:W-:Y:S01]  /*13d20*/  IMAD.MOV.U32 R8, RZ, RZ, R4 ;  /* 0x000000ffff087224 */ /* 0x000fe200078e0004 */
[----:B------:R-:W-:Y:S01]  /*13d30*/  @P0 SHF.R.U32.HI R8, RZ, c[0x0][0x4f0], R2 ;  /* 0x00013c00ff080a19 */ /* 0x000fe20000011602 */
[----:B------:R-:W-:Y:S02]  /*13d40*/  IMAD.IADD R15, R15, 0x1, R6 ;  /* 0x000000010f0f7824 */ /* 0x000fe400078e0206 */
[----:B------:R-:W-:Y:S01]  /*13d50*/  IMAD.MOV R5, RZ, RZ, -R12 ;  /* 0x000000ffff057224 */ /* 0x000fe200078e0a0c */
[----:B------:R-:W-:Y:S01]  /*13d60*/  SHF.R.S32.HI R6, RZ, 0x1f, R8 ;  /* 0x0000001fff067819 */ /* 0x000fe20000011408 */
[C---:B------:R-:W-:Y:S02]  /*13d70*/  IMAD R2, R13.reuse, c[0x0][0x4e0], RZ ;  /* 0x000138000d027a24 */ /* 0x040fe400078e02ff */
[----:B------:R-:W-:-:S02]  /*13d80*/  IMAD R13, R13, c[0x0][0x448], RZ ;  /* 0x000112000d0d7a24 */ /* 0x000fc400078e02ff */
[----:B------:R-:W-:Y:S02]  /*13d90*/  IMAD R5, R5, c[0x0][0x4e8], R4 ;  /* 0x00013a0005057a24 */ /* 0x000fe400078e0204 */
[----:B------:R-:W-:-:S04]  /*13da0*/  IMAD.WIDE.U32 R14, R18, c[0x0][0x4e0], R14 ;  /* 0x00013800120e7a25 */ /* 0x000fc800078e000e */
[----:B------:R-:W-:Y:S01]  /*13db0*/  IMAD R2, R18, c[0x0][0x4e4], R2 ;  /* 0x0001390012027a24 */ /* 0x000fe200078e0202 */
[----:B------:R-:W-:Y:S01]  /*13dc0*/  IADD3 R12, P0, R12, R14, RZ ;  /* 0x0000000e0c0c7210 */ /* 0x000fe20007f1e0ff */
[C---:B------:R-:W-:Y:S02]  /*13dd0*/  IMAD R13, R18.reuse, c[0x0][0x44c], R13 ;  /* 0x00011300120d7a24 */ /* 0x040fe400078e020d */
[----:B------:R-:W-:Y:S01]  /*13de0*/  IMAD.WIDE.U32 R18, R18, c[0x0][0x448], R16 ;  /* 0x0001120012127a25 */ /* 0x000fe200078e0010 */
[----:B------:R-:W-:-:S03]  /*13df0*/  SHF.R.S32.HI R16, RZ, 0x1f, R5 ;  /* 0x0000001fff107819 */ /* 0x000fc60000011405 */
[----:B------:R-:W-:Y:S01]  /*13e00*/  IMAD.IADD R19, R19, 0x1, R13 ;  /* 0x0000000113137824 */ /* 0x000fe200078e020d */
[----:B------:R-:W-:Y:S01]  /*13e10*/  IADD3.X R13, R9, R15, R2, P0, !PT ;  /* 0x0000000f090d7210 */ /* 0x000fe200007fe402 */
[----:B------:R-:W-:Y:S02]  /*13e20*/  IMAD R16, R16, c[0x0][0x4c8], RZ ;  /* 0x0001320010107a24 */ /* 0x000fe400078e02ff */
[----:B------:R-:W-:Y:S02]  /*13e30*/  IMAD.MOV R2, RZ, RZ, -R8 ;  /* 0x000000ffff027224 */ /* 0x000fe400078e0a08 */
[C---:B------:R-:W-:Y:S02]  /*13e40*/  IMAD R16, R5.reuse, c[0x0][0x4cc], R16 ;  /* 0x0001330005107a24 */ /* 0x040fe400078e0210 */
[----:B------:R-:W-:-:S04]  /*13e50*/  IMAD.WIDE.U32 R14, R5, c[0x0][0x4c8], R12 ;  /* 0x00013200050e7a25 */ /* 0x000fc800078e000c */
[----:B------:R-:W-:Y:S01]  /*13e60*/  IMAD.IADD R16, R15, 0x1, R16 ;  /* 0x000000010f107824 */ /* 0x000fe200078e0210 */
[----:B------:R-:W-:Y:S01]  /*13e70*/  LEA R12, P0, R14, c[0x0][0x4a8], 0x2 ;  /* 0x00012a000e0c7a11 */ /* 0x000fe200078010ff */
[----:B------:R-:W-:Y:S02]  /*13e80*/  IMAD R6, R6, c[0x0][0x430], RZ ;  /* 0x00010c0006067a24 */ /* 0x000fe400078e02ff */
[----:B------:R-:W-:-:S04]  /*13e90*/  IMAD.WIDE.U32 R18, R8, c[0x0][0x430], R18 ;  /* 0x00010c0008127a25 */ /* 0x000fc800078e0012 */
[----:B------:R-:W-:Y:S01]  /*13ea0*/  IMAD R4, R2, c[0x0][0x4e8], R4 ;  /* 0x00013a0002047a24 */ /* 0x000fe200078e0204 */
[----:B------:R-:W-:Y:S01]  /*13eb0*/  LEA.HI.X R2, R14, c[0x0][0x4ac], R16, 0x2, P0 ;  /* 0x00012b000e027a11 */ /* 0x000fe200000f1410 */
[----:B------:R-:W-:Y:S01]  /*13ec0*/  IMAD R6, R8, c[0x0][0x434], R6 ;  /* 0x00010d0008067a24 */ /* 0x000fe200078e0206 */
[----:B------:R-:W-:Y:S01]  /*13ed0*/  SHFL.IDX PT, R16, R12, 0x1, 0x1c1f ;  /* 0x003c1f000c107f89 */ /* 0x000fe200000e0000 */
[----:B------:R-:W-:Y:S02]  /*13ee0*/  IMAD.MOV.U32 R20, RZ, RZ, R18 ;  /* 0x000000ffff147224 */ /* 0x000fe400078e0012 */
[----:B------:R-:W-:Y:S01]  /*13ef0*/  IMAD.IADD R21, R19, 0x1, R6 ;  /* 0x0000000113157824 */ /* 0x000fe200078e0206 */
[----:B------:R-:W-:Y:S01]  /*13f00*/  SHFL.IDX PT, R18, R12, RZ, 0x1c1f ;  /* 0x001c1fff0c127589 */ /* 0x000fe200000e0000 */
[----:B------:R-:W-:Y:S01]  /*13f10*/  IMAD.IADD R5, R247, 0x1, R22 ;  /* 0x00000001f7057824 */ /* 0x000fe200078e0216 */
[----:B------:R-:W-:Y:S01]  /*13f20*/  SHF.R.S32.HI R6, RZ, 0x1f, R4 ;  /* 0x0000001fff067819 */ /* 0x000fe20000011404 */
[----:B------:R-:W-:Y:S01]  /*13f30*/  IMAD.WIDE.U32 R20, R4, c[0x0][0x428], R20 ;  /* 0x00010a0004147a25 */ /* 0x000fe200078e0014 */
[----:B------:R-:W1:Y:S01]  /*13f40*/  SHFL.IDX PT, R19, R2, RZ, 0x1c1f ;  /* 0x001c1fff02137589 */ /* 0x000e6200000e0000 */
[----:B------:R-:W-:-:S02]  /*13f50*/  IADD3 R22, R245, 0x38, RZ ;  /* 0x00000038f5167810 */ /* 0x000fc40007ffe0ff */
[C---:B------:R-:W-:Y:S01]  /*13f60*/  IADD3 R9, R5.reuse, 0x8, RZ ;  /* 0x0000000805097810 */ /* 0x040fe20007ffe0ff */
[----:B------:R-:W2:Y:S01]  /*13f70*/  SHFL.IDX PT, R17, R2, 0x1, 0x1c1f ;  /* 0x003c1f0002117f89 */ /* 0x000ea200000e0000 */
[----:B------:R-:W-:Y:S02]  /*13f80*/  ISETP.GE.OR P4, PT, R5, UR4, P1 ;  /* 0x0000000405007c0c */ /* 0x000fe40008f86670 */
[----:B------:R-:W-:Y:S01]  /*13f90*/  ISETP.GE.OR P3, PT, R9, UR4, P1 ;  /* 0x0000000409007c0c */ /* 0x000fe20008f66670 */
[----:B------:R-:W-:Y:S01]  /*13fa0*/  SHFL.IDX PT, R14, R12, 0x2, 0x1c1f ;  /* 0x005c1f000c0e7f89 */ /* 0x000fe200000e0000 */
[----:B------:R-:W-:-:S03]  /*13fb0*/  IADD3 R8, R5, 0x40, RZ ;  /* 0x0000004005087810 */ /* 0x000fc60007ffe0ff */
[----:B------:R-:W3:Y:S01]  /*13fc0*/  SHFL.IDX PT, R15, R2, 0x2, 0x1c1f ;  /* 0x005c1f00020f7f89 */ /* 0x000ee200000e0000 */
[----:B------:R-:W-:-:S03]  /*13fd0*/  ISETP.GE.OR P2, PT, R8, UR4, P1 ;  /* 0x0000000408007c0c */ /* 0x000fc60008f46670 */
[----:B------:R-:W-:Y:S04]  /*13fe0*/  SHFL.IDX PT, R12, R12, 0x3, 0x1c1f ;  /* 0x007c1f000c0c7f89 */ /* 0x000fe800000e0000 */
[----:B------:R4:W5:Y:S04]  /*13ff0*/  SHFL.IDX PT, R13, R2, 0x3, 0x1c1f ;  /* 0x007c1f00020d7f89 */ /* 0x00096800000e0000 */
[----:B-1----:R1:W-:Y:S04]  /*14000*/  @!P4 ST.E [R18.64], R7 ;  /* 0x000000071200c985 */ /* 0x0023e8000c101908 */
[----:B--2---:R1:W-:Y:S01]  /*14010*/  @!P3 ST.E [R16.64], R10 ;  /* 0x0000000a1000b985 */ /* 0x0043e2000c101908 */
[----:B------:R-:W-:-:S03]  /*14020*/  ISETP.GE.AND P3, PT, R5, UR4, PT ;  /* 0x0000000405007c0c */ /* 0x000fc6000bf66270 */
[----:B---3--:R1:W-:Y:S01]  /*14030*/  @!P2 ST.E [R14.64], R11 ;  /* 0x0000000b0e00a985 */ /* 0x0083e2000c101908 */
[----:B------:R-:W-:Y:S01]  /*14040*/  ISETP.GE.AND P2, PT, R9, UR4, PT ;  /* 0x0000000409007c0c */ /* 0x000fe2000bf46270 */
[----:B----4-:R-:W-:Y:S01]  /*14050*/  IMAD R2, R6, c[0x0][0x428], RZ ;  /* 0x00010a0006027a24 */ /* 0x010fe200078e02ff */
[----:B------:R-:W-:-:S03]  /*14060*/  IADD3 R6, R5, 0x48, RZ ;  /* 0x0000004805067810 */ /* 0x000fc60007ffe0ff */
[----:B------:R-:W-:Y:S01]  /*14070*/  IMAD R2, R4, c[0x0][0x42c], R2 ;  /* 0x00010b0004027a24 */ /* 0x000fe200078e0202 */
[----:B------:R-:W-:Y:S02]  /*14080*/  ISETP.GE.OR P1, PT, R6, UR4, P1 ;  /* 0x0000000406007c0c */ /* 0x000fe40008f26670 */
[----:B------:R-:W-:Y:S01]  /*14090*/  LEA R4, P0, R20, c[0x0][0x400], 0x2 ;  /* 0x0001000014047a11 */ /* 0x000fe200078010ff */
[----:B------:R-:W-:-:S04]  /*140a0*/  IMAD.IADD R2, R21, 0x1, R2 ;  /* 0x0000000115027824 */ /* 0x000fc800078e0202 */
[----:B------:R1:W2:Y:S01]  /*140b0*/  SHFL.IDX PT, R7, R4, RZ, 0x1c1f ;  /* 0x001c1fff04077589 */ /* 0x0002a200000e0000 */
[----:B------:R-:W-:Y:S02]  /*140c0*/  LEA.HI.X R2, R20, c[0x0][0x404], R2, 0x2, P0 ;  /* 0x0001010014027a11 */ /* 0x000fe400000f1402 */
[----:B------:R-:W-:-:S03]  /*140d0*/  ISETP.GE.AND P0, PT, R6, UR4, PT ;  /* 0x0000000406007c0c */ /* 0x000fc6000bf06270 */
[----:B-----5:R1:W-:Y:S01]  /*140e0*/  @!P1 ST.E [R12.64], R0 ;  /* 0x000000000c009985 */ /* 0x0203e2000c101908 */
[----:B------:R-:W-:-:S03]  /*140f0*/  ISETP.GE.AND P1, PT, R8, UR4, PT ;  /* 0x0000000408007c0c */ /* 0x000fc6000bf26270 */
[----:B------:R1:W3:Y:S01]  /*14100*/  SHFL.IDX PT, R10, R2, RZ, 0x1c1f ;  /* 0x001c1fff020a7589 */ /* 0x0002e200000e0000 */
[----:B------:R-:W-:Y:S05]  /*14110*/  @P3 BRA `(.L_x_1367) ;  /* 0x0000021000003947 */ /* 0x000fea0003800000 */
[----:B------:R-:W-:Y:S02]  /*14120*/  ISETP.GE.AND P3, PT, R245, c[0x0][0x3c8], PT ;  /* 0x0000f200f5007a0c */ /* 0x000fe40003f66270 */
[----:B------:R-:W-:Y:S02]  /*14130*/  ISETP.GE.AND P5, PT, R34, c[0x0][0x3c8], PT ;  /* 0x0000f20022007a0c */ /* 0x000fe40003fa6270 */
[----:B------:R-:W-:-:S09]  /*14140*/  ISETP.GE.AND P6, PT, R26, c[0x0][0x3c8], PT ;  /* 0x0000f2001a007a0c */ /* 0x000fd20003fc6270 */
[----:B--2---:R-:W-:-:S04]  /*14150*/  @!P3 LEA R8, P4, R245, R7, 0x2 ;  /* 0x00000007f508b211 */ /* 0x004fc800078810ff */
[----:B---3--:R-:W-:Y:S02]  /*14160*/  @!P3 LEA.HI.X R9, R245, R10, R36, 0x2, P4 ;  /* 0x0000000af509b211 */ /* 0x008fe400020f1424 */
[----:B------:R-:W-:-:S03]  /*14170*/  ISETP.GE.AND P4, PT, R32, c[0x0][0x3c8], PT ;  /* 0x0000f20020007a0c */ /* 0x000fc60003f86270 */
[----:B------:R2:W-:Y:S02]  /*14180*/  @!P3 ST.E.64 [R8.64], R144 ;  /* 0x000000900800b985 */ /* 0x0005e4000c101b08 */
[----:B--2---:R-:W-:-:S04]  /*14190*/  @!P5 LEA R8, P3, R34, R7, 0x2 ;  /* 0x000000072208d211 */ /* 0x004fc800078610ff */
[----:B------:R-:W-:Y:S02]  /*141a0*/  @!P5 LEA.HI.X R9, R34, R10, R35, 0x2, P3 ;  /* 0x0000000a2209d211 */ /* 0x000fe400018f1423 */
        /* <DEDUP_REMOVED lines=9> */
[----:B------:R2:W-:Y:S01]  /*14240*/  @!P3 ST.E.64 [R8.64], R132 ;  /* 0x000000840800b985 */ /* 0x0005e2000c101b08 */
[----:B-1----:R-:W-:-:S04]  /*14250*/  @!P5 LEA R14, P3, R28, R7, 0x2 ;  /* 0x000000071c0ed211 */ /* 0x002fc800078610ff */
[----:B------:R-:W-:Y:S02]  /*14260*/  @!P5 LEA.HI.X R15, R28, R10, R29, 0x2, P3 ;  /* 0x0000000a1c0fd211 */ /* 0x000fe400018f141d */
[----:B------:R-:W-:Y:S02]  /*14270*/  ISETP.GE.AND P5, PT, R24, c[0x0][0x3c8], PT ;  /* 0x0000f20018007a0c */ /* 0x000fe40003fa6270 */
[----:B------:R-:W-:-:S04]  /*14280*/  @!P6 LEA R12, P3, R26, R7, 0x2 ;  /* 0x000000071a0ce211 */ /* 0x000fc800078610ff */
[----:B------:R-:W-:-:S07]  /*14290*/  @!P6 LEA.HI.X R13, R26, R10, R27, 0x2, P3 ;  /* 0x0000000a1a0de211 */ /* 0x000fce00018f141b */
[----:B--2---:R-:W-:-:S04]  /*142a0*/  @!P5 LEA R8, P3, R24, R7, 0x2 ;  /* 0x000000071808d211 */ /* 0x004fc800078610ff */
[----:B------:R-:W-:Y:S02]  /*142b0*/  @!P5 LEA.HI.X R9, R24, R10, R25, 0x2, P3 ;  /* 0x0000000a1809d211 */ /* 0x000fe400018f1419 */
[----:B------:R-:W-:-:S04]  /*142c0*/  @!P4 LEA R6, P3, R22, R7, 0x2 ;  /* 0x000000071606c211 */ /* 0x000fc800078610ff */
[----:B------:R-:W-:Y:S02]  /*142d0*/  @!P4 LEA.HI.X R7, R22, R10, R23, 0x2, P3 ;  /* 0x0000000a1607c211 */ /* 0x000fe400018f1417 */
[----:B------:R-:W-:-:S13]  /*142e0*/  ISETP.GE.AND P3, PT, R28, c[0x0][0x3c8], PT ;  /* 0x0000f2001c007a0c */ /* 0x000fda0003f66270 */
[----:B------:R1:W-:Y:S04]  /*142f0*/  @!P3 ST.E.64 [R14.64], R128 ;  /* 0x000000800e00b985 */ /* 0x0003e8000c101b08 */
[----:B------:R1:W-:Y:S04]  /*14300*/  @!P6 ST.E.64 [R12.64], R124 ;  /* 0x0000007c0c00e985 */ /* 0x0003e8000c101b08 */
[----:B------:R1:W-:Y:S04]  /*14310*/  @!P5 ST.E.64 [R8.64], R120 ;  /* 0x000000780800d985 */ /* 0x0003e8000c101b08 */
[----:B------:R1:W-:Y:S02]  /*14320*/  @!P4 ST.E.64 [R6.64], R116 ;  /* 0x000000740600c985 */ /* 0x0003e4000c101b08 */
.L_x_1367:
[----:B------:R-:W-:Y:S05]  /*14330*/  BSYNC B0 ;  /* 0x0000000000007941 */ /* 0x000fea0003800000 */
.L_x_1366:
[----:B------:R4:W1:Y:S01]  /*14340*/  SHFL.IDX PT, R5, R2, 0x1, 0x1c1f ;  /* 0x003c1f0002057f89 */ /* 0x00086200000e0000 */
[----:B------:R-:W-:Y:S03]  /*14350*/  BSSY B0, `(.L_x_1368) ;  /* 0x0000023000007945 */ /* 0x000fe60003800000 */
[----:B-1----:R4:W1:Y:S01]  /*14360*/  SHFL.IDX PT, R0, R4, 0x1, 0x1c1f ;  /* 0x003c1f0004007f89 */ /* 0x00286200000e0000 */
[----:B------:R-:W-:Y:S05]  /*14370*/  @P2 BRA `(.L_x_1369) ;  /* 0x0000020000002947 */ /* 0x000fea0003800000 */
[----:B------:R-:W-:Y:S02]  /*14380*/  ISETP.GE.AND P3, PT, R245, c[0x0][0x3c8], PT ;  /* 0x0000f200f5007a0c */ /* 0x000fe40003f66270 */
[----:B------:R-:W-:-:S02]  /*14390*/  ISETP.GE.AND P5, PT, R34, c[0x0][0x3c8], PT ;  /* 0x0000f20022007a0c */ /* 0x000fc40003fa6270 */
[----:B------:R-:W-:-:S09]  /*143a0*/  ISETP.GE.AND P2, PT, R32, c[0x0][0x3c8], PT ;  /* 0x0000f20020007a0c */ /* 0x000fd20003f46270 */
[----:B-1----:R-:W-:-:S04]  /*143b0*/  @!P3 LEA R8, P4, R245, R0, 0x2 ;  /* 0x00000000f508b211 */ /* 0x002fc800078810ff */
[----:B------:R-:W-:Y:S02]  /*143c0*/  @!P3 LEA.HI.X R9, R245, R5, R36, 0x2, P4 ;  /* 0x00000005f509b211 */ /* 0x000fe400020f1424 */
[----:B------:R-:W-:-:S03]  /*143d0*/  @!P5 LEA R6, P4, R34, R0, 0x2 ;  /* 0x000000002206d211 */ /* 0x000fc600078810ff */
[----:B------:R1:W-:Y:S01]  /*143e0*/  @!P3 ST.E.64 [R8.64], R146 ;  /* 0x000000920800b985 */ /* 0x0003e2000c101b08 */
[----:B------:R-:W-:Y:S02]  /*143f0*/  ISETP.GE.AND P3, PT, R30, c[0x0][0x3c8], PT ;  /* 0x0000f2001e007a0c */ /* 0x000fe40003f66270 */
[----:B--2---:R-:W-:-:S05]  /*14400*/  @!P5 LEA.HI.X R7, R34, R5, R35, 0x2, P4 ;  /* 0x000000052207d211 */ /* 0x004fca00020f1423 */
[----:B------:R2:W-:Y:S01]  /*14410*/  @!P5 ST.E.64 [R6.64], R142 ;  /* 0x0000008e0600d985 */ /* 0x0005e2000c101b08 */
[----:B------:R-:W-:Y:S02]  /*14420*/  ISETP.GE.AND P5, PT, R28, c[0x0][0x3c8], PT ;  /* 0x0000f2001c007a0c */ /* 0x000fe40003fa6270 */
[----:B-1----:R-:W-:-:S04]  /*14430*/  @!P2 LEA R8, P4, R32, R0, 0x2 ;  /* 0x000000002008a211 */ /* 0x002fc800078810ff */
[----:B------:R-:W-:Y:S02]  /*14440*/  @!P2 LEA.HI.X R9, R32, R5, R33, 0x2, P4 ;  /* 0x000000052009a211 */ /* 0x000fe400020f1421 */
[----:B--2---:R-:W-:-:S03]  /*14450*/  @!P3 LEA R6, P4, R30, R0, 0x2 ;  /* 0x000000001e06b211 */ /* 0x004fc600078810ff */
[----:B------:R1:W-:Y:S01]  /*14460*/  @!P2 ST.E.64 [R8.64], R138 ;  /* 0x0000008a0800a985 */ /* 0x0003e2000c101b08 */
[----:B------:R-:W-:Y:S02]  /*14470*/  @!P3 LEA.HI.X R7, R30, R5, R31, 0x2, P4 ;  /* 0x000000051e07b211 */ /* 0x000fe400020f141f */
[----:B------:R-:W-:-:S03]  /*14480*/  ISETP.GE.AND P4, PT, R26, c[0x0][0x3c8], PT ;  /* 0x0000f2001a007a0c */ /* 0x000fc60003f86270 */
[----:B------:R-:W-:Y:S01]  /*14490*/  @!P3 ST.E.64 [R6.64], R134 ;  /* 0x000000860600b985 */ /* 0x000fe2000c101b08 */
[----:B------:R-:W-:Y:S02]  /*144a0*/  ISETP.GE.AND P3, PT, R24, c[0x0][0x3c8], PT ;  /* 0x0000f20018007a0c */ /* 0x000fe40003f66270 */
[----:B-1----:R-:W-:-:S04]  /*144b0*/  @!P5 LEA R8, P2, R28, R0, 0x2 ;  /* 0x000000001c08d211 */ /* 0x002fc800078410ff */
[----:B------:R-:W-:Y:S02]  /*144c0*/  @!P5 LEA.HI.X R9, R28, R5, R29, 0x2, P2 ;  /* 0x000000051c09d211 */ /* 0x000fe400010f141d */
[----:B------:R-:W-:-:S03]  /*144d0*/  ISETP.GE.AND P2, PT, R22, c[0x0][0x3c8], PT ;  /* 0x0000f20016007a0c */ /* 0x000fc60003f46270 */
[----:B------:R1:W-:Y:S02]  /*144e0*/  @!P5 ST.E.64 [R8.64], R130 ;  /* 0x000000820800d985 */ /* 0x0003e4000c101b08 */
[----:B-1----:R-:W-:-:S04]  /*144f0*/  @!P4 LEA R8, P5, R26, R0, 0x2 ;  /* 0x000000001a08c211 */ /* 0x002fc800078a10ff */
[----:B------:R-:W-:Y:S02]  /*14500*/  @!P4 LEA.HI.X R9, R26, R5, R27, 0x2, P5 ;  /* 0x000000051a09c211 */ /* 0x000fe400028f141b */
[----:B------:R-:W-:-:S03]  /*14510*/  @!P3 LEA R6, P5, R24, R0, 0x2 ;  /* 0x000000001806b211 */ /* 0x000fc600078a10ff */
[----:B------:R1:W-:Y:S01]  /*14520*/  @!P4 ST.E.64 [R8.64], R126 ;  /* 0x0000007e0800c985 */ /* 0x0003e2000c101b08 */
[----:B------:R-:W-:Y:S02]  /*14530*/  @!P3 LEA.HI.X R7, R24, R5, R25, 0x2, P5 ;  /* 0x000000051807b211 */ /* 0x000fe400028f1419 */
[----:B---3--:R-:W-:-:S03]  /*14540*/  @!P2 LEA R10, P5, R22, R0, 0x2 ;  /* 0x00000000160aa211 */ /* 0x008fc600078a10ff */
[----:B------:R1:W-:Y:S01]  /*14550*/  @!P3 ST.E.64 [R6.64], R122 ;  /* 0x0000007a0600b985 */ /* 0x0003e2000c101b08 */
[----:B------:R-:W-:-:S05]  /*14560*/  @!P2 LEA.HI.X R11, R22, R5, R23, 0x2, P5 ;  /* 0x00000005160ba211 */ /* 0x000fca00028f1417 */
[----:B------:R1:W-:Y:S04]  /*14570*/  @!P2 ST.E.64 [R10.64], R118 ;  /* 0x000000760a00a985 */ /* 0x0003e8000c101b08 */
.L_x_1369:
[----:B------:R-:W-:Y:S05]  /*14580*/  BSYNC B0 ;  /* 0x0000000000007941 */ /* 0x000fea0003800000 */
.L_x_1368:
[----:B------:R4:W3:Y:S01]  /*14590*/  SHFL.IDX PT, R5, R2, 0x2, 0x1c1f ;  /* 0x005c1f0002057f89 */ /* 0x0008e200000e0000 */
[----:B------:R-:W-:Y:S03]  /*145a0*/  BSSY B0, `(.L_x_1370) ;  /* 0x0000023000007945 */ /* 0x000fe60003800000 */
[----:B-1----:R4:W1:Y:S01]  /*145b0*/  SHFL.IDX PT, R0, R4, 0x2, 0x1c1f ;  /* 0x005c1f0004007f89 */ /* 0x00286200000e0000 */
[----:B------:R-:W-:Y:S05]  /*145c0*/  @P1 BRA `(.L_x_1371) ;  /* 0x0000020000001947 */ /* 0x000fea0003800000 */
[----:B------:R-:W-:Y:S02]  /*145d0*/  ISETP.GE.AND P3, PT, R245, c[0x0][0x3c8], PT ;  /* 0x0000f200f5007a0c */ /* 0x000fe40003f66270 */
[----:B------:R-:W-:Y:S02]  /*145e0*/  ISETP.GE.AND P5, PT, R34, c[0x0][0x3c8], PT ;  /* 0x0000f20022007a0c */ /* 0x000fe40003fa6270 */
[----:B------:R-:W-:Y:S02]  /*145f0*/  ISETP.GE.AND P2, PT, R32, c[0x0][0x3c8], PT ;  /* 0x0000f20020007a0c */ /* 0x000fe40003f46270 */
[----:B------:R-:W-:-:S07]  /*14600*/  ISETP.GE.AND P1, PT, R30, c[0x0][0x3c8], PT ;  /* 0x0000f2001e007a0c */ /* 0x000fce0003f26270 */
[----:B-1----:R-:W-:-:S04]  /*14610*/  @!P3 LEA R8, P4, R245, R0, 0x2 ;  /* 0x00000000f508b211 */ /* 0x002fc800078810ff */
[----:B---3--:R-:W-:Y:S02]  /*14620*/  @!P3 LEA.HI.X R9, R245, R5, R36, 0x2, P4 ;  /* 0x00000005f509b211 */ /* 0x008fe400020f1424 */
[----:B------:R-:W-:-:S03]  /*14630*/  @!P5 LEA R6, P4, R34, R0, 0x2 ;  /* 0x000000002206d211 */ /* 0x000fc600078810ff */
[----:B------:R1:W-:Y:S01]  /*14640*/  @!P3 ST.E.64 [R8.64], R148 ;  /* 0x000000940800b985 */ /* 0x0003e2000c101b08 */
[----:B--2---:R-:W-:Y:S02]  /*14650*/  @!P5 LEA.HI.X R7, R34, R5, R35, 0x2, P4 ;  /* 0x000000052207d211 */ /* 0x004fe400020f1423 */
[----:B------:R-:W-:-:S03]  /*14660*/  ISETP.GE.AND P4, PT, R28, c[0x0][0x3c8], PT ;  /* 0x0000f2001c007a0c */ /* 0x000fc60003f86270 */
[----:B------:R2:W-:Y:S01]  /*14670*/  @!P5 ST.E.64 [R6.64], R152 ;  /* 0x000000980600d985 */ /* 0x0005e2000c101b08 */
[----:B-1----:R-:W-:-:S04]  /*14680*/  @!P2 LEA R8, P3, R32, R0, 0x2 ;  /* 0x000000002008a211 */ /* 0x002fc800078610ff */
[-C--:B------:R-:W-:Y:S02]  /*14690*/  @!P2 LEA.HI.X R9, R32, R5.reuse, R33, 0x2, P3 ;  /* 0x000000052009a211 */ /* 0x080fe400018f1421 */
[----:B--2---:R-:W-:Y:S02]  /*146a0*/  @!P1 LEA R6, P5, R30, R0, 0x2 ;  /* 0x000000001e069211 */ /* 0x004fe400078a10ff */
[----:B------:R-:W-:Y:S01]  /*146b0*/  ISETP.GE.AND P3, PT, R26, c[0x0][0x3c8], PT ;  /* 0x0000f2001a007a0c */ /* 0x000fe20003f66270 */
[----:B------:R1:W-:Y:S01]  /*146c0*/  @!P2 ST.E.64 [R8.64], R156 ;  /* 0x0000009c0800a985 */ /* 0x0003e2000c101b08 */
[----:B------:R-:W-:Y:S02]  /*146d0*/  @!P1 LEA.HI.X R7, R30, R5, R31, 0x2, P5 ;  /* 0x000000051e079211 */ /* 0x000fe400028f141f */
[----:B------:R-:W-:-:S03]  /*146e0*/  ISETP.GE.AND P2, PT, R24, c[0x0][0x3c8], PT ;  /* 0x0000f20018007a0c */ /* 0x000fc60003f46270 */
[----:B------:R2:W-:Y:S01]  /*146f0*/  @!P1 ST.E.64 [R6.64], R160 ;  /* 0x000000a006009985 */ /* 0x0005e2000c101b08 */
[----:B------:R-:W-:Y:S02]  /*14700*/  ISETP.GE.AND P1, PT, R22, c[0x0][0x3c8], PT ;  /* 0x0000f20016007a0c */ /* 0x000fe40003f26270 */
[----:B-1----:R-:W-:-:S04]  /*14710*/  @!P4 LEA R8, P5, R28, R0, 0x2 ;  /* 0x000000001c08c211 */ /* 0x002fc800078a10ff */
[----:B------:R-:W-:Y:S02]  /*14720*/  @!P4 LEA.HI.X R9, R28, R5, R29, 0x2, P5 ;  /* 0x000000051c09c211 */ /* 0x000fe400028f141d */
[----:B------:R-:W-:-:S03]  /*14730*/  @!P3 LEA R10, P5, R26, R0, 0x2 ;  /* 0x000000001a0ab211 */ /* 0x000fc600078a10ff */
[----:B------:R1:W-:Y:S01]  /*14740*/  @!P4 ST.E.64 [R8.64], R164 ;  /* 0x000000a40800c985 */ /* 0x0003e2000c101b08 */
[----:B------:R-:W-:Y:S02]  /*14750*/  @!P3 LEA.HI.X R11, R26, R5, R27, 0x2, P5 ;  /* 0x000000051a0bb211 */ /* 0x000fe400028f141b */
[----:B--2---:R-:W-:-:S03]  /*14760*/  @!P2 LEA R6, P5, R24, R0, 0x2 ;  /* 0x000000001806a211 */ /* 0x004fc600078a10ff */
[----:B------:R1:W-:Y:S01]  /*14770*/  @!P3 ST.E.64 [R10.64], R168 ;  /* 0x000000a80a00b985 */ /* 0x0003e2000c101b08 */
[----:B------:R-:W-:Y:S02]  /*14780*/  @!P2 LEA.HI.X R7, R24, R5, R25, 0x2, P5 ;  /* 0x000000051807a211 */ /* 0x000fe400028f1419 */
[----:B------:R-:W-:-:S03]  /*14790*/  @!P1 LEA R12, P5, R22, R0, 0x2 ;  /* 0x00000000160c9211 */ /* 0x000fc600078a10ff */
[----:B------:R1:W-:Y:S01]  /*147a0*/  @!P2 ST.E.64 [R6.64], R172 ;  /* 0x000000ac0600a985 */ /* 0x0003e2000c101b08 */
[----:B------:R-:W-:-:S05]  /*147b0*/  @!P1 LEA.HI.X R13, R22, R5, R23, 0x2, P5 ;  /* 0x00000005160d9211 */ /* 0x000fca00028f1417 */
[----:B------:R1:W-:Y:S04]  /*147c0*/  @!P1 ST.E.64 [R12.64], R176 ;  /* 0x000000b00c009985 */ /* 0x0003e8000c101b08 */
.L_x_1371:
[----:B------:R-:W-:Y:S05]  /*147d0*/  BSYNC B0 ;  /* 0x0000000000007941 */ /* 0x000fea0003800000 */
.L_x_1370:
[----:B----4-:R-:W4:Y:S04]  /*147e0*/  SHFL.IDX PT, R2, R2, 0x3, 0x1c1f ;  /* 0x007c1f0002027f89 */ /* 0x010f2800000e0000 */
[----:B------:R-:W3:Y:S01]  /*147f0*/  SHFL.IDX PT, R4, R4, 0x3, 0x1c1f ;  /* 0x007c1f0004047f89 */ /* 0x000ee200000e0000 */
[----:B------:R-:W-:Y:S05]  /*14800*/  @P0 BRA `(.L_x_1372) ;  /* 0x000004d000000947 */ /* 0x000fea0003800000 */
[----:B------:R-:W-:Y:S02]  /*14810*/  ISETP.GE.AND P1, PT, R245, c[0x0][0x3c8], PT ;  /* 0x0000f200f5007a0c */ /* 0x000fe40003f26270 */
[----:B------:R-:W-:Y:S02]  /*14820*/  ISETP.GE.AND P0, PT, R34, c[0x0][0x3c8], PT ;  /* 0x0000f20022007a0c */ /* 0x000fe40003f06270 */
[----:B------:R-:W-:-:S09]  /*14830*/  ISETP.GE.AND P4, PT, R32, c[0x0][0x3c8], PT ;  /* 0x0000f20020007a0c */ /* 0x000fd20003f86270 */
[CC--:B-1-3--:R-:W-:Y:S02]  /*14840*/  @!P1 LEA R8, P3, R245.reuse, R4.reuse, 0x2 ;  /* 0x00000004f5089211 */ /* 0x0cafe400078610ff */
[----:B------:R-:W-:Y:S02]  /*14850*/  @!P0 LEA R6, P2, R34, R4, 0x2 ;  /* 0x0000000422068211 */ /* 0x000fe400078410ff */
[-C--:B----4-:R-:W-:Y:S02]  /*14860*/  @!P1 LEA.HI.X R9, R245, R2.reuse, R36, 0x2, P3 ;  /* 0x00000002f5099211 */ /* 0x090fe400018f1424 */
[----:B------:R-:W-:Y:S02]  /*14870*/  ISETP.GE.AND P3, PT, R30, c[0x0][0x3c8], PT ;  /* 0x0000f2001e007a0c */ /* 0x000fe40003f66270 */
[----:B--2---:R-:W-:Y:S01]  /*14880*/  @!P0 LEA.HI.X R7, R34, R2, R35, 0x2, P2 ;  /* 0x0000000222078211 */ /* 0x004fe200010f1423 */
[----:B------:R1:W-:Y:S01]  /*14890*/  @!P1 ST.E.64 [R8.64], R150 ;  /* 0x0000009608009985 */ /* 0x0003e2000c101b08 */
[----:B------:R-:W-:-:S02]  /*148a0*/  ISETP.GE.AND P2, PT, R28, c[0x0][0x3c8], PT ;  /* 0x0000f2001c007a0c */ /* 0x000fc40003f46270 */
[----:B------:R-:W-:Y:S01]  /*148b0*/  ISETP.GE.AND P1, PT, R26, c[0x0][0x3c8], PT ;  /* 0x0000f2001a007a0c */ /* 0x000fe20003f26270 */
[----:B------:R2:W-:Y:S01]  /*148c0*/  @!P0 ST.E.64 [R6.64], R154 ;  /* 0x0000009a06008985 */ /* 0x0005e2000c101b08 */
[----:B------:R-:W-:Y:S02]  /*148d0*/  ISETP.GE.AND P0, PT, R24, c[0x0][0x3c8], PT ;  /* 0x0000f20018007a0c */ /* 0x000fe40003f06270 */
[----:B-1----:R-:W-:-:S04]  /*148e0*/  @!P4 LEA R8, P5, R32, R4, 0x2 ;  /* 0x000000042008c211 */ /* 0x002fc800078a10ff */
[----:B------:R-:W-:Y:S02]  /*148f0*/  @!P4 LEA.HI.X R9, R32, R2, R33, 0x2, P5 ;  /* 0x000000022009c211 */ /* 0x000fe400028f1421 */
[----:B--2---:R-:W-:-:S03]  /*14900*/  @!P3 LEA R6, P5, R30, R4, 0x2 ;  /* 0x000000041e06b211 */ /* 0x004fc600078a10ff */
[----:B------:R1:W-:Y:S01]  /*14910*/  @!P4 ST.E.64 [R8.64], R158 ;  /* 0x0000009e0800c985 */ /* 0x0003e2000c101b08 */
[----:B------:R-:W-:Y:S02]  /*14920*/  @!P2 LEA R12, P4, R28, R4, 0x2 ;  /* 0x000000041c0ca211 */ /* 0x000fe400078810ff */
[----:B------:R-:W-:Y:S02]  /*14930*/  @!P3 LEA.HI.X R7, R30, R2, R31, 0x2, P5 ;  /* 0x000000021e07b211 */ /* 0x000fe400028f141f */
[----:B------:R-:W-:Y:S02]  /*14940*/  @!P1 LEA R10, P5, R26, R4, 0x2 ;  /* 0x000000041a0a9211 */ /* 0x000fe400078a10ff */
[-C--:B------:R-:W-:Y:S01]  /*14950*/  @!P2 LEA.HI.X R13, R28, R2.reuse, R29, 0x2, P4 ;  /* 0x000000021c0da211 */ /* 0x080fe200020f141d */
[----:B------:R2:W-:Y:S01]  /*14960*/  @!P3 ST.E.64 [R6.64], R162 ;  /* 0x000000a20600b985 */ /* 0x0005e2000c101b08 */
[----:B------:R-:W-:-:S03]  /*14970*/  @!P1 LEA.HI.X R11, R26, R2, R27, 0x2, P5 ;  /* 0x000000021a0b9211 */ /* 0x000fc600028f141b */
[----:B------:R2:W-:Y:S04]  /*14980*/  @!P2 ST.E.64 [R12.64], R166 ;  /* 0x000000a60c00a985 */ /* 0x0005e8000c101b08 */
[----:B------:R2:W-:Y:S01]  /*14990*/  @!P1 ST.E.64 [R10.64], R170 ;  /* 0x000000aa0a009985 */ /* 0x0005e2000c101b08 */
[----:B-1----:R-:W-:-:S04]  /*149a0*/  @!P0 LEA R8, P4, R24, R4, 0x2 ;  /* 0x0000000418088211 */ /* 0x002fc800078810ff */
[----:B------:R-:W-:-:S05]  /*149b0*/  @!P0 LEA.HI.X R9, R24, R2, R25, 0x2, P4 ;  /* 0x0000000218098211 */ /* 0x000fca00020f1419 */
[----:B------:R2:W-:Y:S01]  /*149c0*/  @!P0 ST.E.64 [R8.64], R174 ;  /* 0x000000ae08008985 */ /* 0x0005e2000c101b08 */
[----:B------:R-:W-:-:S13]  /*149d0*/  ISETP.GE.AND P0, PT, R22, c[0x0][0x3c8], PT ;  /* 0x0000f20016007a0c */ /* 0x000fda0003f06270 */
[----:B------:R-:W-:Y:S05]  /*149e0*/  @P0 BRA `(.L_x_1372) ;  /* 0x000002f000000947 */ /* 0x000fea0003800000 */
[----:B------:R-:W-:-:S04]  /*149f0*/  LEA R4, P0, R22, R4, 0x2 ;  /* 0x0000000416047211 */ /* 0x000fc800078010ff */
[----:B------:R-:W-:-:S05]  /*14a00*/  LEA.HI.X R5, R22, R2, R23, 0x2, P0 ;  /* 0x0000000216057211 */ /* 0x000fca00000f1417 */
[----:B------:R1:W-:Y:S01]  /*14a10*/  ST.E.64 [R4.64], R178 ;  /* 0x000000b204007985 */ /* 0x0003e2000c101b08 */
[----:B------:R-:W-:Y:S05]  /*14a20*/  BRA `(.L_x_1372) ;  /* 0x000002b000007947 */ /* 0x000fea0003800000 */
.L_x_1364:
[----:B------:R-:W-:-:S13]  /*14a30*/  ISETP.GT.AND P0, PT, R243, 0x7f, PT ;  /* 0x0000007ff300780c */ /* 0x000fda0003f04270 */
[----:B------:R-:W-:Y:S05]  /*14a40*/  @P0 BRA `(.L_x_1372) ;  /* 0x0000029000000947 */ /* 0x000fea0003800000 */
[----:B------:R-:W4:Y:S01]  /*14a50*/  LDL.LU R2, [R1+0x14] ;  /* 0x0000140001027983 */ /* 0x000f220000300800 */
[----:B------:R-:W-:-:S05]  /*14a60*/  MOV R4, c[0x0][0x4e8] ;  /* 0x00013a0000047a02 */ /* 0x000fca0000000f00 */
[----:B------:R-:W-:Y:S01]  /*14a70*/  IMAD R0, R4, c[0x0][0x388], RZ ;  /* 0x0000e20004007a24 */ /* 0x000fe200078e02ff */
[----:B----4-:R-:W-:-:S04]  /*14a80*/  IADD3 R2, R2, R243, RZ ;  /* 0x000000f302027210 */ /* 0x010fc80007ffe0ff */
[----:B------:R-:W-:-:S13]  /*14a90*/  ISETP.GE.AND P0, PT, R2, R0, PT ;  /* 0x000000000200720c */ /* 0x000fda0003f06270 */
[----:B------:R-:W-:Y:S05]  /*14aa0*/  @P0 BRA `(.L_x_1372) ;  /* 0x0000023000000947 */ /* 0x000fea0003800000 */
[----:B------:R-:W4:Y:S04]  /*14ab0*/  LDL.LU R5, [R1+0x18] ;  /* 0x0000180001057983 */ /* 0x000f280000300800 */
[----:B------:R-:W5:Y:S04]  /*14ac0*/  LDL.LU R10, [R1+0x2c] ;  /* 0x00002c00010a7983 */ /* 0x000f680000300800 */
[----:B--2---:R-:W2:Y:S01]  /*14ad0*/  LDL.LU R7, [R1+0x28] ;  /* 0x0000280001077983 */ /* 0x004ea20000300800 */
[----:B------:R-:W-:Y:S02]  /*14ae0*/  ISETP.NE.AND P0, PT, R4, 0x1, PT ;  /* 0x000000010400780c */ /* 0x000fe40003f05270 */
[----:B---3--:R-:W-:-:S02]  /*14af0*/  MOV R6, R2 ;  /* 0x0000000200067202 */ /* 0x008fc40000000f00 */
[----:B----4-:R-:W-:Y:S01]  /*14b00*/  SHF.R.S32.HI R4, RZ, 0x1f, R5 ;  /* 0x0000001fff047819 */ /* 0x010fe20000011405 */
[----:B------:R-:W-:Y:S01]  /*14b10*/  IMAD.WIDE.U32 R8, R5, c[0x0][0x4d0], RZ ;  /* 0x0001340005087a25 */ /* 0x000fe200078e00ff */
[----:B-----5:R-:W-:-:S03]  /*14b20*/  SHF.R.S32.HI R0, RZ, 0x1f, R10 ;  /* 0x0000001fff007819 */ /* 0x020fc6000001140a */
[----:B------:R-:W-:-:S04]  /*14b30*/  IMAD R4, R4, c[0x0][0x4d0], RZ ;  /* 0x0001340004047a24 */ /* 0x000fc800078e02ff */
[----:B------:R-:W-:Y:S02]  /*14b40*/  IMAD R4, R5, c[0x0][0x4d4], R4 ;  /* 0x0001350005047a24 */ /* 0x000fe400078e0204 */
[----:B------:R-:W-:-:S03]  /*14b50*/  @P0 IMAD.HI.U32 R5, R2, c[0x0][0x4ec], RZ ;  /* 0x00013b0002050a27 */ /* 0x000fc600078e00ff */
[----:B------:R-:W-:Y:S01]  /*14b60*/  IADD3 R9, R9, R4, RZ ;  /* 0x0000000409097210 */ /* 0x000fe20007ffe0ff */
[----:B------:R-:W-:Y:S01]  /*14b70*/  IMAD R0, R0, c[0x0][0x4d8], RZ ;  /* 0x0001360000007a24 */ /* 0x000fe200078e02ff */
[----:B------:R-:W-:Y:S02]  /*14b80*/  @P0 SHF.R.U32.HI R6, RZ, c[0x0][0x4f0], R5 ;  /* 0x00013c00ff060a19 */ /* 0x000fe40000011605 */
[----:B--2---:R-:W-:Y:S01]  /*14b90*/  SHF.R.S32.HI R4, RZ, 0x1f, R7 ;  /* 0x0000001fff047819 */ /* 0x004fe20000011407 */
[----:B------:R-:W-:Y:S01]  /*14ba0*/  IMAD R0, R10, c[0x0][0x4dc], R0 ;  /* 0x000137000a007a24 */ /* 0x000fe200078e0200 */
[----:B------:R-:W-:Y:S01]  /*14bb0*/  IADD3 R5, -R6, RZ, RZ ;  /* 0x000000ff06057210 */ /* 0x000fe20007ffe1ff */
[----:B------:R-:W-:-:S04]  /*14bc0*/  IMAD.WIDE.U32 R8, R10, c[0x0][0x4d8], R8 ;  /* 0x000136000a087a25 */ /* 0x000fc800078e0008 */
[----:B------:R-:W-:Y:S01]  /*14bd0*/  IMAD R4, R4, c[0x0][0x4e0], RZ ;  /* 0x0001380004047a24 */ /* 0x000fe200078e02ff */
[----:B------:R-:W-:Y:S01]  /*14be0*/  IADD3 R9, R9, R0, RZ ;  /* 0x0000000009097210 */ /* 0x000fe20007ffe0ff */
[----:B------:R-:W-:Y:S01]  /*14bf0*/  IMAD R5, R5, c[0x0][0x4e8], R2 ;  /* 0x00013a0005057a24 */ /* 0x000fe200078e0202 */
[----:B------:R-:W-:Y:S01]  /*14c00*/  SHF.R.S32.HI R0, RZ, 0x1f, R6 ;  /* 0x0000001fff007819 */ /* 0x000fe20000011406 */
[C---:B------:R-:W-:Y:S02]  /*14c10*/  IMAD R4, R7.reuse, c[0x0][0x4e4], R4 ;  /* 0x0001390007047a24 */ /* 0x040fe400078e0204 */
[----:B------:R-:W-:Y:S01]  /*14c20*/  IMAD.WIDE.U32 R8, R7, c[0x0][0x4e0], R8 ;  /* 0x0001380007087a25 */ /* 0x000fe200078e0008 */
[----:B------:R-:W-:-:S04]  /*14c30*/  SHF.R.S32.HI R2, RZ, 0x1f, R5 ;  /* 0x0000001fff027819 */ /* 0x000fc80000011405 */
[----:B------:R-:W-:Y:S01]  /*14c40*/  IADD3 R6, P0, R6, R8, RZ ;  /* 0x0000000806067210 */ /* 0x000fe20007f1e0ff */
[----:B------:R-:W-:-:S03]  /*14c50*/  IMAD R2, R2, c[0x0][0x4c8], RZ ;  /* 0x0001320002027a24 */ /* 0x000fc600078e02ff */
[----:B------:R-:W-:Y:S01]  /*14c60*/  IADD3.X R7, R0, R9, R4, P0, !PT ;  /* 0x0000000900077210 */ /* 0x000fe200007fe404 */
[----:B------:R-:W-:Y:S01]  /*14c70*/  IMAD R2, R5, c[0x0][0x4cc], R2 ;  /* 0x0001330005027a24 */ /* 0x000fe200078e0202 */
[----:B------:R-:W-:-:S03]  /*14c80*/  MOV R0, 0xff800000 ;  /* 0xff80000000007802 */ /* 0x000fc60000000f00 */
[----:B------:R-:W-:-:S05]  /*14c90*/  IMAD.WIDE.U32 R6, R5, c[0x0][0x4c8], R6 ;  /* 0x0001320005067a25 */ /* 0x000fca00078e0006 */
[----:B------:R-:W-:Y:S02]  /*14ca0*/  IADD3 R2, R7, R2, RZ ;  /* 0x0000000207027210 */ /* 0x000fe40007ffe0ff */
[----:B------:R-:W-:-:S04]  /*14cb0*/  LEA R4, P0, R6, c[0x0][0x4a8], 0x2 ;  /* 0x00012a0006047a11 */ /* 0x000fc800078010ff */
[----:B------:R-:W-:-:S05]  /*14cc0*/  LEA.HI.X R5, R6, c[0x0][0x4ac], R2, 0x2, P0 ;  /* 0x00012b0006057a11 */ /* 0x000fca00000f1402 */
[----:B------:R2:W-:Y:S04]  /*14cd0*/  STG.E [R4.64], R0 ;  /* 0x0000000004007986 */ /* 0x0005e8000c101908 */
.L_x_1372:
[----:B------:R-:W-:Y:S05]  /*14ce0*/  BSYNC B1 ;  /* 0x0000000000017941 */ /* 0x000fea0003800000 */
.L_x_1363:
[----:B------:R-:W-:-:S13]  /*14cf0*/  ISETP.NE.AND P0, PT, RZ, UR6, PT ;  /* 0x00000006ff007c0c */ /* 0x000fda000bf05270 */
[----:B------:R-:W-:Y:S01]  /*14d00*/  @P0 WARPSYNC 0xffffffff ;  /* 0xffffffff00000948 */ /* 0x000fe20003800000 */
[----:B------:R-:W-:Y:S06]  /*14d10*/  @P0 BAR.SYNC.DEFER_BLOCKING 0x5, 0x80 ;  /* 0x0142000000000b1d */ /* 0x000fec0000010000 */
[----:B-12---:R-:W1:Y:S04]  /*14d20*/  @P0 LDS R0, [0xb100] ;  /* 0x00b10000ff000984 */ /* 0x006e680000000800 */
[----:B-1----:R1:W-:Y:S04]  /*14d30*/  @P0 STL [R1], R0 ;  /* 0x0000000001000387 */ /* 0x0023e80000100800 */
[----:B------:R-:W-:Y:S06]  /*14d40*/  @P0 BAR.ARV 0x4, 0x80 ;  /* 0x0102000000000b1d */ /* 0x000fec0000002000 */
[----:B------:R-:W-:Y:S05]  /*14d50*/  @P0 BRA `(.L_x_1373) ;  /* 0x0000008000000947 */ /* 0x000fea0003800000 */
[----:B------:R-:W-:Y:S05]  /*14d60*/  BRA.DIV ~URZ, `(.L_x_1374) ;  /* 0x000053927f007947 */ /* 0x000fea000b800000 */
[----:B---3--:R2:W3:Y:S02]  /*14d70*/  SHFL.IDX PT, R4, R3, RZ, 0x1f ;  /* 0x00001fff03047589 */ /* 0x0084e400000e0000 */
.L_x_1405:
[----:B------:R-:W-:Y:S01]  /*14d80*/  WARPSYNC 0xffffffff ;  /* 0xffffffff00007948 */ /* 0x000fe20003800000 */
[----:B------:R-:W-:Y:S01]  /*14d90*/  BAR.SYNC.DEFER_BLOCKING 0x4, 0x80 ;  /* 0x0102000000007b1d */ /* 0x000fe20000010000 */
[----:B------:R-:W-:-:S05]  /*14da0*/  LOP3.LUT P0, RZ, R243, 0x7f, RZ, 0xc0, !PT ;  /* 0x0000007ff3ff7812 */ /* 0x000fca000780c0ff */
[----:B---3--:R3:W-:Y:S08]  /*14db0*/  STL [R1], R4 ;  /* 0x0000000401007387 */ /* 0x0087f00000100800 */
[----:B------:R3:W-:Y:S04]  /*14dc0*/  @!P0 STS [0xb100], R3 ;  /* 0x00b10003ff008388 */ /* 0x0007e80000000800 */
[----:B------:R-:W-:Y:S06]  /*14dd0*/  BAR.ARV 0x5, 0x80 ;  /* 0x0142000000007b1d */ /* 0x000fec0000002000 */
.L_x_1373:
[----:B-1----:R-:W5:Y:S02]  /*14de0*/  LDL R0, [R1] ;  /* 0x0000000001007983 */ /* 0x002f640000100800 */
[----:B-----5:R-:W-:-:S13]  /*14df0*/  ISETP.GE.AND P0, PT, R0, c[0x0][0x538], PT ;  /* 0x00014e0000007a0c */ /* 0x020fda0003f06270 */
[----:B--234-:R-:W-:Y:S01]  /*14e00*/  @P0 CALL.REL.NOINC `(.L_x_1375) ;  /* 0x0000001000000944 */ /* 0x01cfe20003c00000 */
[----:B------:R-:W-:Y:S05]  /*14e10*/  BRA `(.L_x_1376) ;  /* 0xfffeb9e000007947 */ /* 0x000fea000383ffff */
.L_x_1375:
[----:B------:R-:W-:Y:S05]  /*14e20*/  EXIT ;  /* 0x000000000000794d */ /* 0x000fea0003800000 */
.L_x_1307:
[----:B------:R-:W-:Y:S01]  /*14e30*/  IMAD.MOV.U32 R6, RZ, RZ, R11 ;  /* 0x000000ffff067224 */ /* 0x000fe200078e000b */
[----:B------:R-:W-:Y:S01]  /*14e40*/  MOV R5, RZ ;  /* 0x000000ff00057202 */ /* 0x000fe20000000f00 */
[----:B------:R-:W-:Y:S01]  /*14e50*/  IMAD.MOV.U32 R4, RZ, RZ, 0x181f ;  /* 0x0000181fff047424 */ /* 0x000fe200078e00ff */
[----:B------:R-:W-:Y:S02]  /*14e60*/  MOV R2, 0x14e80 ;  /* 0x00014e8000027802 */ /* 0x000fe40000000f00 */
[----:B-1---5:R-:W-:Y:S05]  /*14e70*/  CALL.REL.NOINC `($__internal_17_$__cuda_sm70_shflsync_idx_p) ;  /* 0x0000535000007944 */ /* 0x022fea0003c00000 */
[----:B------:R-:W-:Y:S01]  /*14e80*/  MOV R13, R4 ;  /* 0x00000004000d7202 */ /* 0x000fe20000000f00 */
[----:B------:R-:W-:Y:S05]  /*14e90*/  BRA `(.L_x_1377) ;  /* 0xfffec57000007947 */ /* 0x000fea000383ffff */
.L_x_1308:
[----:B------:R-:W-:Y:S01]  /*14ea0*/  IMAD.MOV.U32 R6, RZ, RZ, R12 ;  /* 0x000000ffff067224 */ /* 0x000fe200078e000c */
[----:B------:R-:W-:Y:S01]  /*14eb0*/  MOV R5, RZ ;  /* 0x000000ff00057202 */ /* 0x000fe20000000f00 */
[----:B------:R-:W-:Y:S01]  /*14ec0*/  IMAD.MOV.U32 R4, RZ, RZ, 0x181f ;  /* 0x0000181fff047424 */ /* 0x000fe200078e00ff */
[----:B------:R-:W-:Y:S02]  /*14ed0*/  MOV R2, 0x14ef0 ;  /* 0x00014ef000027802 */ /* 0x000fe40000000f00 */
[----:B-12--5:R-:W-:Y:S05]  /*14ee0*/  CALL.REL.NOINC `($__internal_17_$__cuda_sm70_shflsync_idx_p) ;  /* 0x000052e000007944 */ /* 0x026fea0003c00000 */
[----:B------:R-:W-:Y:S05]  /*14ef0*/  BRA `(.L_x_1378) ;  /* 0xfffec53000007947 */ /* 0x000fea000383ffff */
.L_x_1311:
[----:B------:R-:W-:Y:S01]  /*14f00*/  IMAD.MOV.U32 R6, RZ, RZ, R11 ;  /* 0x000000ffff067224 */ /* 0x000fe200078e000b */
[----:B--2---:R-:W-:Y:S01]  /*14f10*/  MOV R5, 0x1 ;  /* 0x0000000100057802 */ /* 0x004fe20000000f00 */
[----:B----4-:R-:W-:Y:S01]  /*14f20*/  IMAD.MOV.U32 R4, RZ, RZ, 0x181f ;  /* 0x0000181fff047424 */ /* 0x010fe200078e00ff */
[----:B------:R-:W-:-:S02]  /*14f30*/  MOV R2, 0x14f50 ;  /* 0x00014f5000027802 */ /* 0x000fc40000000f00 */
[----:B-1---5:R-:W-:Y:S05]  /*14f40*/  CALL.REL.NOINC `($__internal_17_$__cuda_sm70_shflsync_idx_p) ;  /* 0x0000528000007944 */ /* 0x022fea0003c00000 */
[----:B------:R-:W-:Y:S01]  /*14f50*/  IMAD.MOV.U32 R13, RZ, RZ, R4 ;  /* 0x000000ffff0d7224 */ /* 0x000fe200078e0004 */
[----:B------:R-:W-:Y:S01]  /*14f60*/  MOV R5, 0x1 ;  /* 0x0000000100057802 */ /* 0x000fe20000000f00 */
[----:B------:R-:W-:Y:S01]  /*14f70*/  IMAD.MOV.U32 R6, RZ, RZ, R12 ;  /* 0x000000ffff067224 */ /* 0x000fe200078e000c */
[----:B------:R-:W-:-:S02]  /*14f80*/  MOV R4, 0x181f ;  /* 0x0000181f00047802 */ /* 0x000fc40000000f00 */
[----:B------:R-:W-:Y:S02]  /*14f90*/  MOV R2, 0x14fb0 ;  /* 0x00014fb000027802 */ /* 0x000fe40000000f00 */
[----:B------:R-:W-:Y:S05]  /*14fa0*/  CALL.REL.NOINC `($__internal_17_$__cuda_sm70_shflsync_idx_p) ;  /* 0x0000522000007944 */ /* 0x000fea0003c00000 */
[----:B------:R-:W-:Y:S05]  /*14fb0*/  BRA `(.L_x_1379) ;  /* 0xfffec58000007947 */ /* 0x000fea000383ffff */
.L_x_1314:
[----:B------:R-:W-:Y:S01]  /*14fc0*/  IMAD.MOV.U32 R6, RZ, RZ, R11 ;  /* 0x000000ffff067224 */ /* 0x000fe200078e000b */
[----:B---3--:R-:W-:Y:S01]  /*14fd0*/  MOV R5, 0x2 ;  /* 0x0000000200057802 */ /* 0x008fe20000000f00 */
[----:B----4-:R-:W-:Y:S01]  /*14fe0*/  IMAD.MOV.U32 R4, RZ, RZ, 0x181f ;  /* 0x0000181fff047424 */ /* 0x010fe200078e00ff */
[----:B------:R-:W-:Y:S02]  /*14ff0*/  MOV R2, 0x15010 ;  /* 0x0001501000027802 */ /* 0x000fe40000000f00 */
[----:B-12--5:R-:W-:Y:S05]  /*15000*/  CALL.REL.NOINC `($__internal_17_$__cuda_sm70_shflsync_idx_p) ;  /* 0x000051c000007944 */ /* 0x026fea0003c00000 */
[----:B------:R-:W-:Y:S01]  /*15010*/  MOV R13, R4 ;  /* 0x00000004000d7202 */ /* 0x000fe20000000f00 */
[----:B------:R-:W-:Y:S05]  /*15020*/  BRA `(.L_x_1380) ;  /* 0xfffec5e000007947 */ /* 0x000fea000383ffff */
.L_x_1315:
[----:B------:R-:W-:Y:S01]  /*15030*/  IMAD.MOV.U32 R6, RZ, RZ, R12 ;  /* 0x000000ffff067224 */ /* 0x000fe200078e000c */
[----:B------:R-:W-:Y:S01]  /*15040*/  MOV R5, 0x2 ;  /* 0x0000000200057802 */ /* 0x000fe20000000f00 */
[----:B----4-:R-:W-:Y:S01]  /*15050*/  IMAD.MOV.U32 R4, RZ, RZ, 0x181f ;  /* 0x0000181fff047424 */ /* 0x010fe200078e00ff */
[----:B------:R-:W-:Y:S02]  /*15060*/  MOV R2, 0x15080 ;  /* 0x0001508000027802 */ /* 0x000fe40000000f00 */
[----:B-123-5:R-:W-:Y:S05]  /*15070*/  CALL.REL.NOINC `($__internal_17_$__cuda_sm70_shflsync_idx_p) ;  /* 0x0000515000007944 */ /* 0x02efea0003c00000 */
[----:B------:R-:W-:Y:S05]  /*15080*/  BRA `(.L_x_1381) ;  /* 0xfffec5a000007947 */ /* 0x000fea000383ffff */
.L_x_1318:
[----:B------:R-:W-:Y:S01]  /*15090*/  IMAD.MOV.U32 R6, RZ, RZ, R11 ;  /* 0x000000ffff067224 */ /* 0x000fe200078e000b */
[----:B-1----:R-:W-:Y:S01]  /*150a0*/  MOV R5, 0x3 ;  /* 0x0000000300057802 */ /* 0x002fe20000000f00 */
[----:B--2---:R-:W-:Y:S01]  /*150b0*/  IMAD.MOV.U32 R4, RZ, RZ, 0x181f ;  /* 0x0000181fff047424 */ /* 0x004fe200078e00ff */
[----:B------:R-:W-:-:S02]  /*150c0*/  MOV R2, 0x150e0 ;  /* 0x000150e000027802 */ /* 0x000fc40000000f00 */
[----:B---345:R-:W-:Y:S05]  /*150d0*/  CALL.REL.NOINC `($__internal_17_$__cuda_sm70_shflsync_idx_p) ;  /* 0x000050f000007944 */ /* 0x038fea0003c00000 */
[----:B------:R-:W-:Y:S01]  /*150e0*/  IMAD.MOV.U32 R13, RZ, RZ, R4 ;  /* 0x000000ffff0d7224 */ /* 0x000fe200078e0004 */
[----:B------:R-:W-:Y:S01]  /*150f0*/  MOV R5, 0x3 ;  /* 0x0000000300057802 */ /* 0x000fe20000000f00 */
[----:B------:R-:W-:Y:S01]  /*15100*/  IMAD.MOV.U32 R6, RZ, RZ, R12 ;  /* 0x000000ffff067224 */ /* 0x000fe200078e000c */
[----:B------:R-:W-:-:S02]  /*15110*/  MOV R4, 0x181f ;  /* 0x0000181f00047802 */ /* 0x000fc40000000f00 */
[----:B------:R-:W-:Y:S02]  /*15120*/  MOV R2, 0x15140 ;  /* 0x0001514000027802 */ /* 0x000fe40000000f00 */
[----:B------:R-:W-:Y:S05]  /*15130*/  CALL.REL.NOINC `($__internal_17_$__cuda_sm70_shflsync_idx_p) ;  /* 0x0000509000007944 */ /* 0x000fea0003c00000 */
[----:B------:R-:W-:Y:S05]  /*15140*/  BRA `(.L_x_1382) ;  /* 0xfffec5c000007947 */ /* 0x000fea000383ffff */
.L_x_1321:
[----:B------:R-:W-:Y:S01]  /*15150*/  IMAD.MOV.U32 R6, RZ, RZ, R11 ;  /* 0x000000ffff067224 */ /* 0x000fe200078e000b */
[----:B--2---:R-:W-:Y:S01]  /*15160*/  MOV R5, 0x4 ;  /* 0x0000000400057802 */ /* 0x004fe20000000f00 */
[----:B------:R-:W-:Y:S01]  /*15170*/  IMAD.MOV.U32 R4, RZ, RZ, 0x181f ;  /* 0x0000181fff047424 */ /* 0x000fe200078e00ff */
[----:B------:R-:W-:Y:S02]  /*15180*/  MOV R2, 0x151a0 ;  /* 0x000151a000027802 */ /* 0x000fe40000000f00 */
[----:B-1-345:R-:W-:Y:S05]  /*15190*/  CALL.REL.NOINC `($__internal_17_$__cuda_sm70_shflsync_idx_p) ;  /* 0x0000503000007944 */ /* 0x03afea0003c00000 */
[----:B------:R-:W-:Y:S01]  /*151a0*/  MOV R13, R4 ;  /* 0x00000004000d7202 */ /* 0x000fe20000000f00 */
[----:B------:R-:W-:Y:S05]  /*151b0*/  BRA `(.L_x_1383) ;  /* 0xfffec62000007947 */ /* 0x000fea000383ffff */
.L_x_1322:
[----:B------:R-:W-:Y:S01]  /*151c0*/  IMAD.MOV.U32 R6, RZ, RZ, R12 ;  /* 0x000000ffff067224 */ /* 0x000fe200078e000c */
[----:B--2---:R-:W-:Y:S01]  /*151d0*/  MOV R5, 0x4 ;  /* 0x0000000400057802 */ /* 0x004fe20000000f00 */
[----:B------:R-:W-:Y:S01]  /*151e0*/  IMAD.MOV.U32 R4, RZ, RZ, 0x181f ;  /* 0x0000181fff047424 */ /* 0x000fe200078e00ff */
[----:B------:R-:W-:Y:S02]  /*151f0*/  MOV R2, 0x15210 ;  /* 0x0001521000027802 */ /* 0x000fe40000000f00 */
[----:B-1-345:R-:W-:Y:S05]  /*15200*/  CALL.REL.NOINC `($__internal_17_$__cuda_sm70_shflsync_idx_p) ;  /* 0x00004fc000007944 */ /* 0x03afea0003c00000 */
[----:B------:R-:W-:Y:S05]  /*15210*/  BRA `(.L_x_1384) ;  /* 0xfffec5e000007947 */ /* 0x000fea000383ffff */
.L_x_1325:
[----:B------:R-:W-:Y:S01]  /*15220*/  IMAD.MOV.U32 R6, RZ, RZ, R11 ;  /* 0x000000ffff067224 */ /* 0x000fe200078e000b */
[----:B-1----:R-:W-:Y:S01]  /*15230*/  MOV R5, 0x5 ;  /* 0x0000000500057802 */ /* 0x002fe20000000f00 */
[----:B---3--:R-:W-:Y:S01]  /*15240*/  IMAD.MOV.U32 R4, RZ, RZ, 0x181f ;  /* 0x0000181fff047424 */ /* 0x008fe200078e00ff */
[----:B------:R-:W-:-:S02]  /*15250*/  MOV R2, 0x15270 ;  /* 0x0001527000027802 */ /* 0x000fc40000000f00 */
[----:B--2-45:R-:W-:Y:S05]  /*15260*/  CALL.REL.NOINC `($__internal_17_$__cuda_sm70_shflsync_idx_p) ;  /* 0x00004f6000007944 */ /* 0x034fea0003c00000 */
[----:B------:R-:W-:Y:S01]  /*15270*/  IMAD.MOV.U32 R13, RZ, RZ, R4 ;  /* 0x000000ffff0d7224 */ /* 0x000fe200078e0004 */
[----:B------:R-:W-:Y:S01]  /*15280*/  MOV R5, 0x5 ;  /* 0x0000000500057802 */ /* 0x000fe20000000f00 */
[----:B------:R-:W-:Y:S01]  /*15290*/  IMAD.MOV.U32 R6, RZ, RZ, R12 ;  /* 0x000000ffff067224 */ /* 0x000fe200078e000c */
[----:B------:R-:W-:-:S02]  /*152a0*/  MOV R4, 0x181f ;  /* 0x0000181f00047802 */ /* 0x000fc40000000f00 */
[----:B------:R-:W-:Y:S02]  /*152b0*/  MOV R2, 0x152d0 ;  /* 0x000152d000027802 */ /* 0x000fe40000000f00 */
[----:B------:R-:W-:Y:S05]  /*152c0*/  CALL.REL.NOINC `($__internal_17_$__cuda_sm70_shflsync_idx_p) ;  /* 0x00004f0000007944 */ /* 0x000fea0003c00000 */
[----:B------:R-:W-:Y:S05]  /*152d0*/  BRA `(.L_x_1385) ;  /* 0xfffec60000007947 */ /* 0x000fea000383ffff */
.L_x_1328:
[----:B------:R-:W-:Y:S01]  /*152e0*/  IMAD.MOV.U32 R6, RZ, RZ, R11 ;  /* 0x000000ffff067224 */ /* 0x000fe200078e000b */
[----:B--2---:R-:W-:Y:S01]  /*152f0*/  MOV R5, 0x6 ;  /* 0x0000000600057802 */ /* 0x004fe20000000f00 */
[----:B---3--:R-:W-:Y:S01]  /*15300*/  IMAD.MOV.U32 R4, RZ, RZ, 0x181f ;  /* 0x0000181fff047424 */ /* 0x008fe200078e00ff */
[----:B------:R-:W-:Y:S02]  /*15310*/  MOV R2, 0x15330 ;  /* 0x0001533000027802 */ /* 0x000fe40000000f00 */
[----:B-1--45:R-:W-:Y:S05]  /*15320*/  CALL.REL.NOINC `($__internal_17_$__cuda_sm70_shflsync_idx_p) ;  /* 0x00004ea000007944 */ /* 0x032fea0003c00000 */
[----:B------:R-:W-:Y:S01]  /*15330*/  MOV R13, R4 ;  /* 0x00000004000d7202 */ /* 0x000fe20000000f00 */
[----:B------:R-:W-:Y:S05]  /*15340*/  BRA `(.L_x_1386) ;  /* 0xfffec66000007947 */ /* 0x000fea000383ffff */
.L_x_1329:
[----:B------:R-:W-:Y:S01]  /*15350*/  IMAD.MOV.U32 R6, RZ, RZ, R12 ;  /* 0x000000ffff067224 */ /* 0x000fe200078e000c */
[----:B------:R-:W-:Y:S01]  /*15360*/  MOV R5, 0x6 ;  /* 0x0000000600057802 */ /* 0x000fe20000000f00 */
[----:B---3--:R-:W-:Y:S01]  /*15370*/  IMAD.MOV.U32 R4, RZ, RZ, 0x181f ;  /* 0x0000181fff047424 */ /* 0x008fe200078e00ff */
[----:B------:R-:W-:Y:S02]  /*15380*/  MOV R2, 0x153a0 ;  /* 0x000153a000027802 */ /* 0x000fe40000000f00 */
[----:B-12-45:R-:W-:Y:S05]  /*15390*/  CALL.REL.NOINC `($__internal_17_$__cuda_sm70_shflsync_idx_p) ;  /* 0x00004e3000007944 */ /* 0x036fea0003c00000 */
[----:B------:R-:W-:Y:S05]  /*153a0*/  BRA `(.L_x_1387) ;  /* 0xfffec62000007947 */ /* 0x000fea000383ffff */
.L_x_1332:
        /* <DEDUP_REMOVED lines=11> */
[----:B------:R-:W-:Y:S01]  /*15460*/  MOV R12, R4 ;  /* 0x00000004000c7202 */ /* 0x000fe20000000f00 */
[----:B------:R-:W-:Y:S05]  /*15470*/  BRA `(.L_x_1388) ;  /* 0xfffec63000007947 */ /* 0x000fea000383ffff */
.L_x_1335:
[----:B------:R-:W-:Y:S01]  /*15480*/  IMAD.MOV.U32 R6, RZ, RZ, R3 ;  /* 0x000000ffff067224 */ /* 0x000fe200078e0003 */
[----:B------:R-:W-:Y:S01]  /*15490*/  MOV R5, RZ ;  /* 0x000000ff00057202 */ /* 0x000fe20000000f00 */
[----:B------:R-:W-:Y:S01]  /*154a0*/  IMAD.MOV.U32 R4, RZ, RZ, 0x181f ;  /* 0x0000181fff047424 */ /* 0x000fe200078e00ff */
[----:B------:R-:W-:Y:S02]  /*154b0*/  MOV R2, 0x154d0 ;  /* 0x000154d000027802 */ /* 0x000fe40000000f00 */
[----:B-1----:R-:W-:Y:S05]  /*154c0*/  CALL.REL.NOINC `($__internal_17_$__cuda_sm70_shflsync_idx_p) ;  /* 0x00004d0000007944 */ /* 0x002fea0003c00000 */
[----:B------:R-:W-:Y:S01]  /*154d0*/  MOV R12, R4 ;  /* 0x00000004000c7202 */ /* 0x000fe20000000f00 */
[----:B------:R-:W-:Y:S05]  /*154e0*/  BRA `(.L_x_1389) ;  /* 0xfffeeac000007947 */ /* 0x000fea000383ffff */
.L_x_1336:
[----:B------:R-:W-:Y:S01]  /*154f0*/  IMAD.MOV.U32 R6, RZ, RZ, R7 ;  /* 0x000000ffff067224 */ /* 0x000fe200078e0007 */
[----:B------:R-:W-:Y:S01]  /*15500*/  MOV R5, RZ ;  /* 0x000000ff00057202 */ /* 0x000fe20000000f00 */
[----:B------:R-:W-:Y:S01]  /*15510*/  IMAD.MOV.U32 R4, RZ, RZ, 0x181f ;  /* 0x0000181fff047424 */ /* 0x000fe200078e00ff */
[----:B------:R-:W-:Y:S02]  /*15520*/  MOV R2, 0x15540 ;  /* 0x0001554000027802 */ /* 0x000fe40000000f00 */
[----:B-123--:R-:W-:Y:S05]  /*15530*/  CALL.REL.NOINC `($__internal_17_$__cuda_sm70_shflsync_idx_p) ;  /* 0x00004c9000007944 */ /* 0x00efea0003c00000 */
[----:B------:R-:W-:Y:S01]  /*15540*/  IADD3 R4, P0, R4, R121, RZ ;  /* 0x0000007904047210 */ /* 0x000fe20007f1e0ff */
[----:B------:R-:W-:Y:S01]  /*15550*/  IMAD.MOV.U32 R6, RZ, RZ, R3 ;  /* 0x000000ffff067224 */ /* 0x000fe200078e0003 */
[----:B------:R-:W-:-:S03]  /*15560*/  MOV R2, 0x155f0 ;  /* 0x000155f000027802 */ /* 0x000fc60000000f00 */
[----:B------:R-:W-:-:S05]  /*15570*/  IMAD.X R5, R12, 0x1, R120, P0 ;  /* 0x000000010c057824 */ /* 0x000fca00000e0678 */
[----:B------:R-:W-:Y:S01]  /*15580*/  @!PT LDS RZ, [RZ] ;  /* 0x00000000fffff984 */ /* 0x000fe20000000800 */
[----:B------:R-:W-:Y:S01]  /*15590*/  @!PT LDS RZ, [RZ] ;  /* 0x00000000fffff984 */ /* 0x000fe20000000800 */
[----:B------:R-:W-:Y:S01]  /*155a0*/  @!PT LDS RZ, [RZ] ;  /* 0x00000000fffff984 */ /* 0x000fe20000000800 */
[----:B------:R1:W-:Y:S02]  /*155b0*/  LDGSTS.E.BYPASS.LTC128B.128 [R244+0x3900], [R4.64], !P3 ;  /* 0x0390000004f47fae */ /* 0x0003e4000d901d48 */
[----:B-1----:R-:W-:Y:S01]  /*155c0*/  MOV R5, 0x1 ;  /* 0x0000000100057802 */ /* 0x002fe20000000f00 */
[----:B------:R-:W-:Y:S02]  /*155d0*/  IMAD.MOV.U32 R4, RZ, RZ, 0x181f ;  /* 0x0000181fff047424 */ /* 0x000fe400078e00ff */
[----:B------:R-:W-:Y:S05]  /*155e0*/  CALL.REL.NOINC `($__internal_17_$__cuda_sm70_shflsync_idx_p) ;  /* 0x00004be000007944 */ /* 0x000fea0003c00000 */
[----:B------:R-:W-:Y:S01]  /*155f0*/  IMAD.MOV.U32 R12, RZ, RZ, R4 ;  /* 0x000000ffff0c7224 */ /* 0x000fe200078e0004 */
[----:B------:R-:W-:Y:S01]  /*15600*/  MOV R5, 0x1 ;  /* 0x0000000100057802 */ /* 0x000fe20000000f00 */
[----:B------:R-:W-:Y:S01]  /*15610*/  IMAD.MOV.U32 R6, RZ, RZ, R7 ;  /* 0x000000ffff067224 */ /* 0x000fe200078e0007 */
[----:B------:R-:W-:Y:S02]  /*15620*/  MOV R4, 0x181f ;  /* 0x0000181f00047802 */ /* 0x000fe40000000f00 */
[----:B------:R-:W-:Y:S02]  /*15630*/  MOV R2, 0x15650 ;  /* 0x0001565000027802 */ /* 0x000fe40000000f00 */
[----:B------:R-:W-:Y:S05]  /*15640*/  CALL.REL.NOINC `($__internal_17_$__cuda_sm70_shflsync_idx_p) ;  /* 0x00004b8000007944 */ /* 0x000fea0003c00000 */
        /* <DEDUP_REMOVED lines=85> */
[----:B------:R-:W-:Y:S01]  /*15ba0*/  MOV R7, R4 ;  /* 0x0000000400077202 */ /* 0x000fe20000000f00 */
[----:B------:R-:W-:Y:S05]  /*15bb0*/  BRA `(.L_x_1390) ;  /* 0xfffee5f000007947 */ /* 0x000fea000383ffff */
.L_x_1337:
[----:B------:R-:W-:Y:S01]  /*15bc0*/  IMAD.MOV.U32 R5, RZ, RZ, RZ ;  /* 0x000000ffff057224 */ /* 0x000fe200078e00ff */
[----:B------:R-:W-:-:S02]  /*15bd0*/  MOV R4, 0x1c1f ;  /* 0x00001c1f00047802 */ /* 0x000fc40000000f00 */
[----:B------:R-:W-:Y:S02]  /*15be0*/  MOV R2, 0x15c00 ;  /* 0x00015c0000027802 */ /* 0x000fe40000000f00 */
[----:B------:R-:W-:Y:S05]  /*15bf0*/  CALL.REL.NOINC `($__internal_17_$__cuda_sm70_shflsync_idx_p) ;  /* 0x000045d000007944 */ /* 0x000fea0003c00000 */
[----:B------:R-:W-:Y:S01]  /*15c00*/  MOV R2, R4 ;  /* 0x0000000400027202 */ /* 0x000fe20000000f00 */
[----:B------:R-:W-:Y:S05]  /*15c10*/  BRA `(.L_x_1391) ;  /* 0xfffee6c000007947 */ /* 0x000fea000383ffff */
.L_x_1338:
[----:B------:R-:W-:Y:S01]  /*15c20*/  IMAD.MOV.U32 R5, RZ, RZ, 0x1 ;  /* 0x00000001ff057424 */ /* 0x000fe200078e00ff */
[----:B------:R-:W-:Y:S02]  /*15c30*/  MOV R4, 0x1c1f ;  /* 0x00001c1f00047802 */ /* 0x000fe40000000f00 */
[----:B------:R-:W-:Y:S02]  /*15c40*/  MOV R2, 0x15c60 ;  /* 0x00015c6000027802 */ /* 0x000fe40000000f00 */
[----:B-1----:R-:W-:Y:S05]  /*15c50*/  CALL.REL.NOINC `($__internal_17_$__cuda_sm70_shflsync_idx_p) ;  /* 0x0000457000007944 */ /* 0x002fea0003c00000 */
[----:B------:R-:W-:Y:S02]  /*15c60*/  IMAD.IADD R2, R0, 0x1, R4 ;  /* 0x0000000100027824 */ /* 0x000fe400078e0204 */
[----:B------:R-:W-:Y:S02]  /*15c70*/  IMAD.MOV.U32 R5, RZ, RZ, 0x2 ;  /* 0x00000002ff057424 */ /* 0x000fe400078e00ff */
[----:B------:R-:W-:Y:S01]  /*15c80*/  IMAD.MOV.U32 R4, RZ, RZ, 0x1c1f ;  /* 0x00001c1fff047424 */ /* 0x000fe200078e00ff */
        /* <DEDUP_REMOVED lines=57> */
[----:B------:R-:W-:Y:S02]  /*16020*/  MOV R2, 0x16040 ;  /* 0x0001604000027802 */ /* 0x000fe40000000f00 */
[----:B------:R-:W-:Y:S05]  /*16030*/  CALL.REL.NOINC `($__internal_17_$__cuda_sm70_shflsync_idx_p) ;  /* 0x0000419000007944 */ /* 0x000fea0003c00000 */
        /* <DEDUP_REMOVED lines=62> */
[----:B------:R-:W-:Y:S01]  /*16420*/  IMAD.IADD R0, R0, 0x1, R4 ;  /* 0x0000000100007824 */ /* 0x000fe200078e0204 */
[----:B------:R-:W-:Y:S01]  /*16430*/  FMNMX.FTZ R2, R116, R117, !PT ;  /* 0x0000007574027209 */ /* 0x000fe20007810000 */
[----:B------:R-:W-:Y:S01]  /*16440*/  IMAD.MOV.U32 R6, RZ, RZ, 0x2 ;  /* 0x00000002ff067424 */ /* 0x000fe200078e00ff */
[----:B------:R-:W-:Y:S02]  /*16450*/  FMNMX.FTZ R4, R12, R123, !PT ;  /* 0x0000007b0c047209 */ /* 0x000fe40007810000 */
[----:B------:R-:W-:Y:S02]  /*16460*/  IMNMX R3, R3, R0, PT ;  /* 0x0000000003037217 */ /* 0x000fe40003800200 */
[----:B------:R-:W-:-:S02]  /*16470*/  FMNMX.FTZ R0, R118, R119, !PT ;  /* 0x0000007776007209 */ /* 0x000fc40007810000 */
        /* <DEDUP_REMOVED lines=139> */
[----:B------:R-:W-:Y:S02]  /*16d30*/  FSEL R103, R24, -INF , P6 ;  /* 0xff80000018677808 */ /* 0x000fe40003000000 */
[----:B------:R-:W-:Y:S02]  /*16d40*/  FMNMX.FTZ R2, R62, R2, !PT ;  /* 0x000000023e027209 */ /* 0x000fe40007810000 */
[----:B------:R-:W-:Y:S02]  /*16d50*/  FMNMX.FTZ R0, R43, R0, !PT ;  /* 0x000000002b007209 */ /* 0x000fe40007810000 */
[----:B------:R-:W-:Y:S02]  /*16d60*/  FMNMX.FTZ R68, R189, R68, !PT ;  /* 0x00000044bd447209 */ /* 0x000fe40007810000 */
[----:B------:R-:W-:-:S02]  /*16d70*/  FMNMX.FTZ R3, R40, R3, !PT ;  /* 0x0000000328037209 */ /* 0x000fc40007810000 */
[----:B------:R-:W-:Y:S02]  /*16d80*/  FSEL R98, R21, -INF , P5 ;  /* 0xff80000015627808 */ /* 0x000fe40002800000 */
[----:B------:R-:W-:Y:S02]  /*16d90*/  FMNMX.FTZ R2, R37, R2, !PT ;  /* 0x0000000225027209 */ /* 0x000fe40007810000 */
[----:B------:R-:W-:Y:S02]  /*16da0*/  FMNMX.FTZ R0, R31, R0, !PT ;  /* 0x000000001f007209 */ /* 0x000fe40007810000 */
[----:B------:R-:W-:Y:S02]  /*16db0*/  FMNMX.FTZ R68, R103, R68, !PT ;  /* 0x0000004467447209 */ /* 0x000fe40007810000 */
[----:B------:R-:W-:Y:S02]  /*16dc0*/  FMNMX.FTZ R3, R39, R3, !PT ;  /* 0x0000000327037209 */ /* 0x000fe40007810000 */
[----:B------:R-:W-:-:S02]  /*16dd0*/  FSEL R97, R97, -INF , P4 ;  /* 0xff80000061617808 */ /* 0x000fc40002000000 */
[----:B------:R-:W-:Y:S02]  /*16de0*/  FMNMX.FTZ R2, R36, R2, !PT ;  /* 0x0000000224027209 */ /* 0x000fe40007810000 */
[----:B------:R-:W-:Y:S02]  /*16df0*/  FMNMX.FTZ R0, R30, R0, !PT ;  /* 0x000000001e007209 */ /* 0x000fe40007810000 */
[----:B------:R-:W-:Y:S02]  /*16e00*/  FMNMX.FTZ R68, R98, R68, !PT ;  /* 0x0000004462447209 */ /* 0x000fe40007810000 */
[----:B------:R-:W-:Y:S02]  /*16e10*/  FMNMX.FTZ R3, R38, R3, !PT ;  /* 0x0000000326037209 */ /* 0x000fe40007810000 */
[----:B------:R-:W-:Y:S02]  /*16e20*/  FSEL R70, R70, -INF , P0 ;  /* 0xff80000046467808 */ /* 0x000fe40000000000 */
[----:B------:R-:W-:Y:S01]  /*16e30*/  FMNMX.FTZ R2, R57, R2, !PT ;  /* 0x0000000239027209 */ /* 0x000fe20007810000 */
[----:B------:R-:W-:Y:S01]  /*16e40*/  IMAD.MOV.U32 R4, RZ, RZ, R3 ;  /* 0x000000ffff047224 */ /* 0x000fe200078e0003 */
[----:B------:R-:W-:-:S02]  /*16e50*/  FMNMX.FTZ R0, R29, R0, !PT ;  /* 0x000000001d007209 */ /* 0x000fc40007810000 */
[----:B------:R-:W-:Y:S02]  /*16e60*/  FMNMX.FTZ R68, R97, R68, !PT ;  /* 0x0000004461447209 */ /* 0x000fe40007810000 */
[----:B------:R-:W-:Y:S02]  /*16e70*/  FMNMX.FTZ R2, R56, R2, !PT ;  /* 0x0000000238027209 */ /* 0x000fe40007810000 */
[----:B------:R-:W-:Y:S02]  /*16e80*/  FMNMX.FTZ R0, R28, R0, !PT ;  /* 0x000000001c007209 */ /* 0x000fe40007810000 */
[----:B------:R-:W-:Y:S02]  /*16e90*/  FMNMX.FTZ R68, R70, R68, !PT ;  /* 0x0000004446447209 */ /* 0x000fe40007810000 */
[----:B------:R-:W-:Y:S02]  /*16ea0*/  MOV R5, 0x16ec0 ;  /* 0x00016ec000057802 */ /* 0x000fe40000000f00 */
[----:B------:R-:W-:Y:S05]  /*16eb0*/  CALL.REL.NOINC `($__internal_16_$__cuda_sm70_shflsync_bfly_p) ;  /* 0x000032a000007944 */ /* 0x000fea0003c00000 */
[----:B------:R-:W-:Y:S01]  /*16ec0*/  FMNMX.FTZ R3, R3, R6, !PT ;  /* 0x0000000603037209 */ /* 0x000fe20007810000 */
[----:B------:R-:W-:Y:S01]  /*16ed0*/  IMAD.MOV.U32 R6, RZ, RZ, 0x1 ;  /* 0x00000001ff067424 */ /* 0x000fe200078e00ff */
[----:B------:R-:W-:-:S03]  /*16ee0*/  MOV R5, 0x16f10 ;  /* 0x00016f1000057802 */ /* 0x000fc60000000f00 */
[----:B------:R-:W-:Y:S02]  /*16ef0*/  IMAD.MOV.U32 R4, RZ, RZ, R3 ;  /* 0x000000ffff047224 */ /* 0x000fe400078e0003 */
[----:B------:R-:W-:Y:S05]  /*16f00*/  CALL.REL.NOINC `($__internal_16_$__cuda_sm70_shflsync_bfly_p) ;  /* 0x0000325000007944 */ /* 0x000fea0003c00000 */
[----:B------:R-:W-:Y:S01]  /*16f10*/  FMNMX.FTZ R3, R3, R6, !PT ;  /* 0x0000000603037209 */ /* 0x000fe20007810000 */
[----:B------:R-:W-:Y:S01]  /*16f20*/  IMAD.MOV.U32 R4, RZ, RZ, R2 ;  /* 0x000000ffff047224 */ /* 0x000fe200078e0002 */
[----:B------:R-:W-:Y:S01]  /*16f30*/  MOV R5, 0x16f60 ;  /* 0x00016f6000057802 */ /* 0x000fe20000000f00 */
[----:B------:R-:W-:Y:S02]  /*16f40*/  IMAD.MOV.U32 R6, RZ, RZ, 0x2 ;  /* 0x00000002ff067424 */ /* 0x000fe400078e00ff */
        /* <DEDUP_REMOVED lines=26> */
[----:B------:R-:W-:Y:S05]  /*170f0*/  BRA `(.L_x_1392) ;  /* 0xfffee85000007947 */ /* 0x000fea000383ffff */
.L_x_1342:
[----:B------:R-:W-:Y:S01]  /*17100*/  MOV R5, RZ ;  /* 0x000000ff00057202 */ /* 0x000fe20000000f00 */
[----:B------:R-:W-:Y:S01]  /*17110*/  IMAD.MOV.U32 R6, RZ, RZ, R7 ;  /* 0x000000ffff067224 */ /* 0x000fe200078e0007 */
[----:B------:R-:W-:Y:S01]  /*17120*/  MOV R2, 0x17150 ;  /* 0x0001715000027802 */ /* 0x000fe20000000f00 */
[----:B------:R-:W-:Y:S02]  /*17130*/  IMAD.MOV.U32 R4, RZ, RZ, 0x181f ;  /* 0x0000181fff047424 */ /* 0x000fe400078e00ff */
[----:B------:R-:W-:Y:S05]  /*17140*/  CALL.REL.NOINC `($__internal_17_$__cuda_sm70_shflsync_idx_p) ;  /* 0x0000308000007944 */ /* 0x000fea0003c00000 */
[----:B------:R-:W-:Y:S01]  /*17150*/  MOV R11, R4 ;  /* 0x00000004000b7202 */ /* 0x000fe20000000f00 */
[----:B------:R-:W-:-:S05]  /*17160*/  BRA `(.L_x_1393) ;  /* 0xffff0e5000007947 */ /* 0x000fca000383ffff */
.L_x_1343:
[----:B------:R-:W-:Y:S01]  /*17170*/  MOV R5, RZ ;  /* 0x000000ff00057202 */ /* 0x000fe20000000f00 */
[----:B------:R-:W-:Y:S01]  /*17180*/  IMAD.MOV.U32 R6, RZ, RZ, R10 ;  /* 0x000000ffff067224 */ /* 0x000fe200078e000a */
[----:B------:R-:W-:Y:S01]  /*17190*/  MOV R2, 0x171c0 ;  /* 0x000171c000027802 */ /* 0x000fe20000000f00 */
[----:B------:R-:W-:Y:S02]  /*171a0*/  IMAD.MOV.U32 R4, RZ, RZ, 0x181f ;  /* 0x0000181fff047424 */ /* 0x000fe400078e00ff */
[----:B-12---:R-:W-:Y:S05]  /*171b0*/  CALL.REL.NOINC `($__internal_17_$__cuda_sm70_shflsync_idx_p) ;  /* 0x0000301000007944 */ /* 0x006fea0003c00000 */
[----:B------:R-:W-:Y:S01]  /*171c0*/  IMAD.MOV.U32 R6, RZ, RZ, R7 ;  /* 0x000000ffff067224 */ /* 0x000fe200078e0007 */
[----:B------:R-:W-:Y:S02]  /*171d0*/  IADD3 R4, P0, R4, R0, RZ ;  /* 0x0000000004047210 */ /* 0x000fe40007f1e0ff */
[----:B------:R-:W-:Y:S03]  /*171e0*/  MOV R2, 0x17270 ;  /* 0x0001727000027802 */ /* 0x000fe60000000f00 */
[----:B------:R-:W-:Y:S05]  /*171f0*/  IMAD.X R5, R11, 0x1, R3, P0 ;  /* 0x000000010b057824 */ /* 0x000fea00000e0603 */
[----:B------:R-:W-:Y:S01]  /*17200*/  @!PT LDS RZ, [RZ] ;  /* 0x00000000fffff984 */ /* 0x000fe20000000800 */
[----:B------:R-:W-:Y:S01]  /*17210*/  @!PT LDS RZ, [RZ] ;  /* 0x00000000fffff984 */ /* 0x000fe20000000800 */
[----:B------:R-:W-:Y:S01]  /*17220*/  @!PT LDS RZ, [RZ] ;  /* 0x00000000fffff984 */ /* 0x000fe20000000800 */
[----:B------:R1:W-:Y:S02]  /*17230*/  LDGSTS.E.BYPASS.LTC128B.128 [R244+0x100], [R4.64], !P3 ;  /* 0x0010000004f47fae */ /* 0x0003e4000d901d48 */
[----:B-1----:R-:W-:Y:S01]  /*17240*/  MOV R5, 0x1 ;  /* 0x0000000100057802 */ /* 0x002fe20000000f00 */
[----:B------:R-:W-:Y:S02]  /*17250*/  IMAD.MOV.U32 R4, RZ, RZ, 0x181f ;  /* 0x0000181fff047424 */ /* 0x000fe400078e00ff */
[----:B------:R-:W-:Y:S05]  /*17260*/  CALL.REL.NOINC `($__internal_17_$__cuda_sm70_shflsync_idx_p) ;  /* 0x00002f6000007944 */ /* 0x000fea0003c00000 */
[----:B------:R-:W-:Y:S01]  /*17270*/  MOV R5, 0x1 ;  /* 0x0000000100057802 */ /* 0x000fe20000000f00 */
[----:B------:R-:W-:Y:S01]  /*17280*/  IMAD.MOV.U32 R11, RZ, RZ, R4 ;  /* 0x000000ffff0b7224 */ /* 0x000fe200078e0004 */
[----:B------:R-:W-:Y:S01]  /*17290*/  MOV R4, 0x181f ;  /* 0x0000181f00047802 */ /* 0x000fe20000000f00 */
[----:B------:R-:W-:Y:S01]  /*172a0*/  IMAD.MOV.U32 R6, RZ, RZ, R10 ;  /* 0x000000ffff067224 */ /* 0x000fe200078e000a */
[----:B------:R-:W-:Y:S02]  /*172b0*/  MOV R2, 0x172d0 ;  /* 0x000172d000027802 */ /* 0x000fe40000000f00 */
[----:B------:R-:W-:Y:S05]  /*172c0*/  CALL.REL.NOINC `($__internal_17_$__cuda_sm70_shflsync_idx_p) ;  /* 0x00002f0000007944 */ /* 0x000fea0003c00000 */
        /* <DEDUP_REMOVED lines=85> */
[----:B------:R-:W-:-:S05]  /*17820*/  BRA `(.L_x_1394) ;  /* 0xffff099000007947 */ /* 0x000fca000383ffff */
.L_x_1346:
[----:B------:R-:W-:Y:S01]  /*17830*/  MOV R5, RZ ;  /* 0x000000ff00057202 */ /* 0x000fe20000000f00 */
[----:B-1----:R-:W-:Y:S01]  /*17840*/  IMAD.MOV.U32 R6, RZ, RZ, R82 ;  /* 0x000000ffff067224 */ /* 0x002fe200078e0052 */
[----:B------:R-:W-:Y:S01]  /*17850*/  MOV R2, 0x17880 ;  /* 0x0001788000027802 */ /* 0x000fe20000000f00 */
[----:B------:R-:W-:Y:S02]  /*17860*/  IMAD.MOV.U32 R4, RZ, RZ, 0x181f ;  /* 0x0000181fff047424 */ /* 0x000fe400078e00ff */
[----:B------:R-:W-:Y:S05]  /*17870*/  CALL.REL.NOINC `($__internal_17_$__cuda_sm70_shflsync_idx_p) ;  /* 0x0000295000007944 */ /* 0x000fea0003c00000 */
[----:B------:R-:W-:Y:S01]  /*17880*/  MOV R86, R4 ;  /* 0x0000000400567202 */ /* 0x000fe20000000f00 */
[----:B------:R-:W-:-:S05]  /*17890*/  BRA `(.L_x_1395) ;  /* 0xffff22b000007947 */ /* 0x000fca000383ffff */
.L_x_1347:
[----:B------:R-:W-:Y:S01]  /*178a0*/  MOV R5, RZ ;  /* 0x000000ff00057202 */ /* 0x000fe20000000f00 */
[----:B-1----:R-:W-:Y:S01]  /*178b0*/  IMAD.MOV.U32 R6, RZ, RZ, R83 ;  /* 0x000000ffff067224 */ /* 0x002fe200078e0053 */
[----:B------:R-:W-:Y:S01]  /*178c0*/  MOV R2, 0x178f0 ;  /* 0x000178f000027802 */ /* 0x000fe20000000f00 */
[----:B------:R-:W-:Y:S02]  /*178d0*/  IMAD.MOV.U32 R4, RZ, RZ, 0x181f ;  /* 0x0000181fff047424 */ /* 0x000fe400078e00ff */
[----:B--23--:R-:W-:Y:S05]  /*178e0*/  CALL.REL.NOINC `($__internal_17_$__cuda_sm70_shflsync_idx_p) ;  /* 0x000028e000007944 */ /* 0x00cfea0003c00000 */
        /* <DEDUP_REMOVED lines=103> */
.L_x_1348:
[----:B------:R-:W-:Y:S01]  /*17f60*/  MOV R4, 0x1c1f ;  /* 0x00001c1f00047802 */ /* 0x000fe20000000f00 */
[----:B------:R-:W-:Y:S01]  /*17f70*/  IMAD.MOV.U32 R5, RZ, RZ, RZ ;  /* 0x000000ffff057224 */ /* 0x000fe200078e00ff */
[----:B------:R-:W-:Y:S02]  /*17f80*/  MOV R2, 0x17fa0 ;  /* 0x00017fa000027802 */ /* 0x000fe40000000f00 */
[----:B------:R-:W-:Y:S05]  /*17f90*/  CALL.REL.NOINC `($__internal_17_$__cuda_sm70_shflsync_idx_p) ;  /* 0x0000223000007944 */ /* 0x000fea0003c00000 */
[----:B------:R-:W-:-:S05]  /*17fa0*/  BRA `(.L_x_1397) ;  /* 0xffff1ef000007947 */ /* 0x000fca000383ffff */
.L_x_1349:
[----:B------:R-:W-:Y:S01]  /*17fb0*/  MOV R4, 0x1c1f ;  /* 0x00001c1f00047802 */ /* 0x000fe20000000f00 */
[----:B------:R-:W-:Y:S01]  /*17fc0*/  IMAD.MOV.U32 R5, RZ, RZ, 0x1 ;  /* 0x00000001ff057424 */ /* 0x000fe200078e00ff */
[----:B------:R-:W-:Y:S02]  /*17fd0*/  MOV R2, 0x17ff0 ;  /* 0x00017ff000027802 */ /* 0x000fe40000000f00 */
[----:B-1----:R-:W-:Y:S05]  /*17fe0*/  CALL.REL.NOINC `($__internal_17_$__cuda_sm70_shflsync_idx_p) ;  /* 0x000021e000007944 */ /* 0x002fea0003c00000 */
[----:B------:R-:W-:Y:S01]  /*17ff0*/  MOV R2, 0x183c0 ;  /* 0x000183c000027802 */ /* 0x000fe20000000f00 */
[----:B------:R-:W-:Y:S02]  /*18000*/  IMAD.IADD R4, R101, 0x1, R4 ;  /* 0x0000000165047824 */ /* 0x000fe400078e0204 */
[----:B------:R-:W-:Y:S03]  /*18010*/  IMAD.MOV.U32 R5, RZ, RZ, 0x2 ;  /* 0x00000002ff057424 */ /* 0x000fe600078e00ff */
        /* <DEDUP_REMOVED lines=51> */
[----:B------:R-:W-:Y:S01]  /*18350*/  ISETP.GT.AND P0, PT, R4, 0x69, PT ;  /* 0x000000690400780c */ /* 0x000fe20003f04270 */
[----:B------:R-:W-:Y:S01]  /*18360*/  IMAD.MOV.U32 R4, RZ, RZ, 0x1c1f ;  /* 0x00001c1fff047424 */ /* 0x000fe200078e00ff */
[----:B------:R-:W-:Y:S02]  /*18370*/  FSEL R184, R216, -INF , P6 ;  /* 0xff800000d8b87808 */ /* 0x000fe40003000000 */
[----:B------:R-:W-:Y:S02]  /*18380*/  FSEL R21, R103, -INF , P5 ;  /* 0xff80000067157808 */ /* 0x000fe40002800000 */
[----:B------:R-:W-:Y:S02]  /*18390*/  FSEL R20, R104, -INF , P4 ;  /* 0xff80000068147808 */ /* 0x000fe40002000000 */
[----:B------:R-:W-:Y:S02]  /*183a0*/  FSEL R19, R11, -INF , P0 ;  /* 0xff8000000b137808 */ /* 0x000fe40000000000 */
[----:B------:R-:W-:Y:S05]  /*183b0*/  CALL.REL.NOINC `($__internal_17_$__cuda_sm70_shflsync_idx_p) ;  /* 0x00001e1000007944 */ /* 0x000fea0003c00000 */
        /* <DEDUP_REMOVED lines=61> */
[----:B------:R-:W-:Y:S01]  /*18790*/  FMNMX.FTZ R3, R82, R182, !PT ;  /* 0x000000b652037209 */ /* 0x000fe20007810000 */
[----:B------:R-:W-:Y:S01]  /*187a0*/  IMAD.IADD R4, R101, 0x1, R4 ;  /* 0x0000000165047824 */ /* 0x000fe200078e0204 */
[----:B------:R-:W-:Y:S01]  /*187b0*/  FMNMX.FTZ R2, R32, R183, !PT ;  /* 0x000000b720027209 */ /* 0x000fe20007810000 */
[----:B------:R-:W-:Y:S01]  /*187c0*/  IMAD.MOV.U32 R6, RZ, RZ, 0x2 ;  /* 0x00000002ff067424 */ /* 0x000fe200078e00ff */
[----:B------:R-:W-:Y:S02]  /*187d0*/  FMNMX.FTZ R0, R11, R180, !PT ;  /* 0x000000b40b007209 */ /* 0x000fe40007810000 */
        /* <DEDUP_REMOVED lines=20> */
[----:B------:R-:W-:Y:S02]  /*18920*/  FMNMX.FTZ R49, R12, R181, !PT ;  /* 0x000000b50c317209 */ /* 0x000fe40007810000 */
        /* <DEDUP_REMOVED lines=9> */
[----:B------:R-:W-:Y:S02]  /*189c0*/  FMNMX.FTZ R2, R33, R2, !PT ;  /* 0x0000000221027209 */ /* 0x000fe40007810000 */
[----:B------:R-:W-:Y:S02]  /*189d0*/  FMNMX.FTZ R0, R16, R0, !PT ;  /* 0x0000000010007209 */ /* 0x000fe40007810000 */
        /* <DEDUP_REMOVED lines=28> */
[C---:B------:R-:W-:Y:S02]  /*18ba0*/  ISETP.GT.AND P5, PT, R4.reuse, 0x61, PT ;  /* 0x000000610400780c */ /* 0x040fe40003fa4270 */
[----:B------:R-:W-:Y:S02]  /*18bb0*/  FSEL R115, R7, -INF , P4 ;  /* 0xff80000007737808 */ /* 0x000fe40002000000 */
[----:B------:R-:W-:Y:S02]  /*18bc0*/  ISETP.GT.AND P4, PT, R4, 0x68, PT ;  /* 0x000000680400780c */ /* 0x000fe40003f84270 */
[----:B------:R-:W-:Y:S02]  /*18bd0*/  FSEL R113, R80, -INF , P0 ;  /* 0xff80000050717808 */ /* 0x000fe40000000000 */
[----:B------:R-:W-:Y:S02]  /*18be0*/  ISETP.GT.AND P0, PT, R4, 0x69, PT ;  /* 0x000000690400780c */ /* 0x000fe40003f04270 */
        /* <DEDUP_REMOVED lines=76> */
[----:B------:R-:W-:Y:S02]  /*190b0*/  FSEL R96, R96, -INF , P6 ;  /* 0xff80000060607808 */ /* 0x000fe40003000000 */
        /* <DEDUP_REMOVED lines=27> */
[----:B------:R-:W-:Y:S02]  /*19270*/  MOV R5, 0x19290 ;  /* 0x0001929000057802 */ /* 0x000fe40000000f00 */
        /* <DEDUP_REMOVED lines=28> */
[----:B------:R-:W-:Y:S01]  /*19440*/  MOV R68, R6 ;  /* 0x0000000600447202 */ /* 0x000fe20000000f00 */
[----:B------:R-:W-:-:S05]  /*19450*/  BRA `(.L_x_1398) ;  /* 0xffff20b000007947 */ /* 0x000fca000383ffff */
.L_x_1352:
[----:B-1----:R-:W-:Y:S01]  /*19460*/  MOV R5, RZ ;  /* 0x000000ff00057202 */ /* 0x002fe20000000f00 */
[----:B------:R-:W-:Y:S01]  /*19470*/  IMAD.MOV.U32 R6, RZ, RZ, R3 ;  /* 0x000000ffff067224 */ /* 0x000fe200078e0003 */
[----:B------:R-:W-:Y:S01]  /*19480*/  MOV R2, 0x194b0 ;  /* 0x000194b000027802 */ /* 0x000fe20000000f00 */
[----:B------:R-:W-:Y:S02]  /*19490*/  IMAD.MOV.U32 R4, RZ, RZ, 0x181f ;  /* 0x0000181fff047424 */ /* 0x000fe400078e00ff */
[----:B------:R-:W-:Y:S05]  /*194a0*/  CALL.REL.NOINC `($__internal_17_$__cuda_sm70_shflsync_idx_p) ;  /* 0x00000d2000007944 */ /* 0x000fea0003c00000 */
[----:B------:R-:W-:Y:S01]  /*194b0*/  MOV R2, R4 ;  /* 0x0000000400027202 */ /* 0x000fe20000000f00 */
[----:B------:R-:W-:-:S05]  /*194c0*/  BRA `(.L_x_1399) ;  /* 0xffff4c4000007947 */ /* 0x000fca000383ffff */
.L_x_1355:
[----:B------:R-:W-:Y:S01]  /*194d0*/  MOV R5, RZ ;  /* 0x000000ff00057202 */ /* 0x000fe20000000f00 */
[----:B-1----:R-:W-:Y:S01]  /*194e0*/  IMAD.MOV.U32 R6, RZ, RZ, R0 ;  /* 0x000000ffff067224 */ /* 0x002fe200078e0000 */
[----:B------:R-:W-:Y:S01]  /*194f0*/  MOV R2, 0x19520 ;  /* 0x0001952000027802 */ /* 0x000fe20000000f00 */
[----:B------:R-:W-:Y:S02]  /*19500*/  IMAD.MOV.U32 R4, RZ, RZ, 0x181f ;  /* 0x0000181fff047424 */ /* 0x000fe400078e00ff */
[----:B------:R-:W-:Y:S05]  /*19510*/  CALL.REL.NOINC `($__internal_17_$__cuda_sm70_shflsync_idx_p) ;  /* 0x00000cb000007944 */ /* 0x000fea0003c00000 */
[----:B------:R-:W-:Y:S01]  /*19520*/  MOV R50, R4 ;  /* 0x0000000400327202 */ /* 0x000fe20000000f00 */
[----:B------:R-:W-:-:S05]  /*19530*/  BRA `(.L_x_1400) ;  /* 0xffff672000007947 */ /* 0x000fca000383ffff */
.L_x_1356:
        /* <DEDUP_REMOVED lines=108> */
.L_x_1357:
[----:B------:R-:W-:Y:S02]  /*19c00*/  MOV R6, 0x2 ;  /* 0x0000000200067802 */ /* 0x000fe40000000f00 */
        /* <DEDUP_REMOVED lines=35> */
.L_x_1359:
[----:B------:R1:W5:Y:S01]  /*19e40*/  LDL R4, [R1+0x48] ;  /* 0x0000480001047983 */ /* 0x0003620000100800 */
[----:B------:R-:W-:-:S02]  /*19e50*/  MOV R6, 0x2 ;  /* 0x0000000200067802 */ /* 0x000fc40000000f00 */
[----:B------:R-:W-:Y:S02]  /*19e60*/  MOV R5, 0x19e80 ;  /* 0x00019e8000057802 */ /* 0x000fe40000000f00 */
[----:B-1---5:R-:W-:Y:S05]  /*19e70*/  CALL.REL.NOINC `($__internal_16_$__cuda_sm70_shflsync_bfly_p) ;  /* 0x000002e000007944 */ /* 0x022fea0003c00000 */
[----:B------:R-:W-:Y:S01]  /*19e80*/  MOV R11, R6 ;  /* 0x00000006000b7202 */ /* 0x000fe20000000f00 */
[----:B------:R-:W-:Y:S05]  /*19e90*/  BRA `(.L_x_1403) ;  /* 0xffff916000007947 */ /* 0x000fea000383ffff */
.L_x_1360:
[----:B------:R-:W-:Y:S01]  /*19ea0*/  IMAD.MOV.U32 R4, RZ, RZ, R11 ;  /* 0x000000ffff047224 */ /* 0x000fe200078e000b */
[----:B------:R-:W-:Y:S02]  /*19eb0*/  MOV R6, 0x1 ;  /* 0x0000000100067802 */ /* 0x000fe40000000f00 */
[----:B------:R-:W-:Y:S02]  /*19ec0*/  MOV R5, 0x19ee0 ;  /* 0x00019ee000057802 */ /* 0x000fe40000000f00 */
[----:B------:R-:W-:Y:S05]  /*19ed0*/  CALL.REL.NOINC `($__internal_16_$__cuda_sm70_shflsync_bfly_p) ;  /* 0x0000028000007944 */ /* 0x000fea0003c00000 */
[----:B------:R1:W5:Y:S01]  /*19ee0*/  LDL R4, [R1+0x60] ;  /* 0x0000600001047983 */ /* 0x0003620000100800 */
[----:B------:R-:W-:Y:S01]  /*19ef0*/  FADD.FTZ R11, R11, R6 ;  /* 0x000000060b0b7221 */ /* 0x000fe20000010000 */
[----:B------:R-:W-:Y:S02]  /*19f00*/  MOV R6, 0x2 ;  /* 0x0000000200067802 */ /* 0x000fe40000000f00 */
[----:B------:R-:W-:Y:S02]  /*19f10*/  MOV R5, 0x19f30 ;  /* 0x00019f3000057802 */ /* 0x000fe40000000f00 */
[----:B-1---5:R-:W-:Y:S05]  /*19f20*/  CALL.REL.NOINC `($__internal_16_$__cuda_sm70_shflsync_bfly_p) ;  /* 0x0000023000007944 */ /* 0x022fea0003c00000 */
[----:B------:R-:W2:Y:S01]  /*19f30*/  LDL.LU R4, [R1+0x60] ;  /* 0x0000600001047983 */ /* 0x000ea20000300800 */
[----:B------:R-:W-:Y:S01]  /*19f40*/  MOV R5, 0x19f90 ;  /* 0x00019f9000057802 */ /* 0x000fe20000000f00 */
[----:B--2---:R-:W-:Y:S01]  /*19f50*/  FADD.FTZ R10, R4, R6 ;  /* 0x00000006040a7221 */ /* 0x004fe20000010000 */
[----:B------:R-:W-:-:S04]  /*19f60*/  MOV R6, 0x1 ;  /* 0x0000000100067802 */ /* 0x000fc80000000f00 */
[----:B------:R-:W-:Y:S02]  /*19f70*/  MOV R4, R10 ;  /* 0x0000000a00047202 */ /* 0x000fe40000000f00 */
        /* <DEDUP_REMOVED lines=20> */
[----:B------:R-:W-:Y:S02]  /*1a0c0*/  MOV R6, 0x1 ;  /* 0x0000000100067802 */ /* 0x000fe40000000f00 */
[----:B------:R-:W-:Y:S05]  /*1a0d0*/  CALL.REL.NOINC `($__internal_16_$__cuda_sm70_shflsync_bfly_p) ;  /* 0x0000008000007944 */ /* 0x000fea0003c00000 */
[----:B------:R-:W-:Y:S01]  /*1a0e0*/  MOV R5, R6 ;  /* 0x0000000600057202 */ /* 0x000fe20000000f00 */
[----:B------:R-:W-:Y:S05]  /*1a0f0*/  BRA `(.L_x_1404) ;  /* 0xffff903000007947 */ /* 0x000fea000383ffff */
.L_x_1374:
[----:B---3--:R-:W-:Y:S01]  /*1a100*/  IMAD.MOV.U32 R6, RZ, RZ, R3 ;  /* 0x000000ffff067224 */ /* 0x008fe200078e0003 */
[----:B------:R-:W-:Y:S01]  /*1a110*/  MOV R5, RZ ;  /* 0x000000ff00057202 */ /* 0x000fe20000000f00 */
[----:B------:R-:W-:Y:S01]  /*1a120*/  IMAD.MOV.U32 R4, RZ, RZ, 0x1f ;  /* 0x0000001fff047424 */ /* 0x000fe200078e00ff */
[----:B----4-:R-:W-:-:S02]  /*1a130*/  MOV R2, 0x1a150 ;  /* 0x0001a15000027802 */ /* 0x010fc40000000f00 */
[----:B-1----:R-:W-:Y:S05]  /*1a140*/  CALL.REL.NOINC `($__internal_17_$__cuda_sm70_shflsync_idx_p) ;  /* 0x0000008000007944 */ /* 0x002fea0003c00000 */
[----:B------:R-:W-:Y:S05]  /*1a150*/  BRA `(.L_x_1405) ;  /* 0xffffac2000007947 */ /* 0x000fea000383ffff */
        .weak           $__internal_16_$__cuda_sm70_shflsync_bfly_p
        .type           $__internal_16_$__cuda_sm70_shflsync_bfly_p,@function
        .size           $__internal_16_$__cuda_sm70_shflsync_bfly_p,($__internal_17_$__cuda_sm70_shflsync_idx_p - $__internal_16_$__cuda_sm70_shflsync_bfly_p)
$__internal_16_$__cuda_sm70_shflsync_bfly_p:
[----:B------:R-:W-:Y:S02]  /*1a160*/  IMAD.MOV.U32 R9, RZ, RZ, -0x1 ;  /* 0xffffffffff097424 */ /* 0x000fe400078e00ff */
[----:B------:R-:W-:-:S02]  /*1a170*/  IMAD.MOV.U32 R8, RZ, RZ, 0x1f ;  /* 0x0000001fff087424 */ /* 0x000fc400078e00ff */
[----:B------:R-:W-:Y:S04]  /*1a180*/  WARPSYNC R9 ;  /* 0x0000000900007348 */ /* 0x000fe80003800000 */
[----:B------:R1:W2:Y:S02]  /*1a190*/  SHFL.BFLY PT, R6, R4, R6, R8 ;  /* 0x0c00000604067389 */ /* 0x0002a400000e0008 */
[----:B-1----:R-:W-:Y:S02]  /*1a1a0*/  MOV R8, R5 ;  /* 0x0000000500087202 */ /* 0x002fe40000000f00 */
[----:B------:R-:W-:-:S04]  /*1a1b0*/  MOV R9, 0x0 ;  /* 0x0000000000097802 */ /* 0x000fc80000000f00 */
[----:B--2---:R-:W-:Y:S05]  /*1a1c0*/  RET.REL.NODEC R8 `(_ZN7cutlass13device_kernelIN5flash19enable_sm80_to_sm89INS1_16FlashAttnFwdSm80INS1_25CollectiveMainloopFwdSm80ILi4ELi1ELb0EN4cute5tupleIJNS5_1CILi128EEENS7_ILi112EEENS7_ILi64EEEEEELi64ENS_10bfloat16_tEfNS_4arch4Sm80ELb1ELb0ELb1ELb0ELb1ELb0ELb1ELb1EEENS1_21CollectiveEpilogueFwdINS6_IJS8_SA_S9_EEENS6_IJNS7_ILi1EEESI_SI_EEESC_SE_Li128ELb0ELb1ELb1ELb0EEENS1_30DynamicPersistentTileSchedulerILi128ELi128ELb1ELb1ELb0EEEEEEEEEvNT_6ParamsE) ;  /* 0xfffe5e3008007950 */ /* 0x004fea0003c3ffff */
        .weak           $__internal_17_$__cuda_sm70_shflsync_idx_p
        .type           $__internal_17_$__cuda_sm70_shflsync_idx_p,@function
        .size           $__internal_17_$__cuda_sm70_shflsync_idx_p,(.L_x_1931 - $__internal_17_$__cuda_sm70_shflsync_idx_p)
$__internal_17_$__cuda_sm70_shflsync_idx_p:
[----:B------:R-:W-:Y:S02]  /*1a1d0*/  MOV R8, 0xffffffff ;  /* 0xffffffff00087802 */ /* 0x000fe40000000f00 */
[----:B------:R-:W-:Y:S02]  /*1a1e0*/  MOV R9, 0x0 ;  /* 0x0000000000097802 */ /* 0x000fe40000000f00 */
[----:B------:R-:W-:Y:S04]  /*1a1f0*/  WARPSYNC R8 ;  /* 0x0000000800007348 */ /* 0x000fe80003800000 */
[----:B------:R1:W2:Y:S02]  /*1a200*/  SHFL.IDX PT, R4, R6, R5, R4 ;  /* 0x0000000506047389 */ /* 0x0002a400000e0004 */
[----:B-1----:R-:W-:-:S04]  /*1a210*/  MOV R8, R2 ;  /* 0x0000000200087202 */ /* 0x002fc80000000f00 */
[----:B--2---:R-:W-:Y:S05]  /*1a220*/  RET.REL.NODEC R8 `(_ZN7cutlass13device_kernelIN5flash19enable_sm80_to_sm89INS1_16FlashAttnFwdSm80INS1_25CollectiveMainloopFwdSm80ILi4ELi1ELb0EN4cute5tupleIJNS5_1CILi128EEENS7_ILi112EEENS7_ILi64EEEEEELi64ENS_10bfloat16_tEfNS_4arch4Sm80ELb1ELb0ELb1ELb0ELb1ELb0ELb1ELb1EEENS1_21CollectiveEpilogueFwdINS6_IJS8_SA_S9_EEENS6_IJNS7_ILi1EEESI_SI_EEESC_SE_Li128ELb0ELb1ELb1ELb0EEENS1_30DynamicPersistentTileSchedulerILi128ELi128ELb1ELb1ELb0EEEEEEEEEvNT_6ParamsE) ;  /* 0xfffe5dd008007950 */ /* 0x004fea0003c3ffff */
.L_x_1406:
        /* <DEDUP_REMOVED lines=13> */
.L_x_1931:


//--------------------- .text._ZN7cutlass13device_kernelIN5flash19enable_sm80_to_sm89INS1_16FlashAttnFwdSm80INS1_25CollectiveMainloopFwdSm80ILi4ELi1ELb0EN4cute5tupleIJNS5_1CILi128EEENS7_ILi80EEENS7_ILi64EEEEEELi64ENS_10bfloat16_tEfNS_4arch4Sm80ELb1ELb0ELb1ELb1ELb1ELb0ELb1ELb1EEENS1_21CollectiveEpilogueFwdINS6_IJS8_SA_S9_EEENS6_IJNS7_ILi1EEESI_SI_EEESC_SE_Li128ELb1ELb1ELb1ELb0EEENS1_36VarlenDynamicPersistentTileSchedulerILi128ELi80ELi128ELi128ELb1ELb1ELb0ELb1ELb1ELb1EEEEEEEEEvNT_6ParamsE --------------------------
	.section	.text._ZN7cutlass13device_kernelIN5flash19enable_sm80_to_sm89INS1_16FlashAttnFwdSm80INS1_25CollectiveMainloopFwdSm80ILi4ELi1ELb0EN4cute5tupleIJNS5_1CILi128EEENS7_ILi80EEENS7_ILi64EEEEEELi64ENS_10bfloat16_tEfNS_4arch4Sm80ELb1ELb0ELb1ELb1ELb1ELb0ELb1ELb1EEENS1_21CollectiveEpilogueFwdINS6_IJS8_SA_S9_EEENS6_IJNS7_ILi1EEESI_SI_EEESC_SE_Li128ELb1ELb1ELb1ELb0EEENS1_36VarlenDynamicPersistentTileSchedulerILi128ELi80ELi128ELi128ELb1ELb1ELb0ELb1ELb1ELb1EEEEEEEEEvNT_6ParamsE,"ax",@progbits
	.sectioninfo	@"SHI_REGISTERS=255"
	.align	128
.text._ZN7cutlass13device_kernelIN5flash19enable_sm80_to_sm89INS1_16FlashAttnFwdSm80INS1_25CollectiveMainloopFwdSm80ILi4ELi1ELb0EN4cute5tupleIJNS5_1CILi128EEENS7_ILi80EEENS7_ILi64EEEEEELi64ENS_10bfloat16_tEfNS_4arch4Sm80ELb1ELb0ELb1ELb1ELb1ELb0ELb1ELb1EEENS1_21CollectiveEpilogueFwdINS6_IJS8_SA_S9_EEENS6_IJNS7_ILi1EEESI_SI_EEESC_SE_Li128ELb1ELb1ELb1ELb0EEENS1_36VarlenDynamicPersistentTileSchedulerILi128ELi80ELi128ELi128ELb1ELb1ELb0ELb1ELb1ELb1EEEEEEEEEvNT_6ParamsE:
        .type           _ZN7cutlass13device_kernelIN5flash19enable_sm80_to_sm89INS1_16FlashAttnFwdSm80INS1_25CollectiveMainloopFwdSm80ILi4ELi1ELb0EN4cute5tupleIJNS5_1CILi128EEENS7_ILi80EEENS7_ILi64EEEEEELi64ENS_10bfloat16_tEfNS_4arch4Sm80ELb1ELb0ELb1ELb1ELb1ELb0ELb1ELb1EEENS1_21CollectiveEpilogueFwdINS6_IJS8_SA_S9_EEENS6_IJNS7_ILi1EEESI_SI_EEESC_SE_Li128ELb1ELb1ELb1ELb0EEENS1_36VarlenDynamicPersistentTileSchedulerILi128ELi80ELi128ELi128ELb1ELb1ELb0ELb1ELb1ELb1EEEEEEEEEvNT_6ParamsE,@function
        .size           _ZN7cutlass13device_kernelIN5flash19enable_sm80_to_sm89INS1_16FlashAttnFwdSm80INS1_25CollectiveMainloopFwdSm80ILi4ELi1ELb0EN4cute5tupleIJNS5_1CILi128EEENS7_ILi80EEENS7_ILi64EEEEEELi64ENS_10bfloat16_tEfNS_4arch4Sm80ELb1ELb0ELb1ELb1ELb1ELb0ELb1ELb1EEENS1_21CollectiveEpilogueFwdINS6_IJS8_SA_S9_EEENS6_IJNS7_ILi1EEESI_SI_EEESC_SE_Li128ELb1ELb1ELb1ELb0EEENS1_36VarlenDynamicPersistentTileSchedulerILi128ELi80ELi128ELi128ELb1ELb1ELb0ELb1ELb1ELb1EEEEEEEEEvNT_6ParamsE,(.L_x_1934 - _ZN7cutlass13device_kernelIN5flash19enable_sm80_to_sm89INS1_16FlashAttnFwdSm80INS1_25CollectiveMainloopFwdSm80ILi4ELi1ELb0EN4cute5tupleIJNS5_1CILi128EEENS7_ILi80EEENS7_ILi64EEEEEELi64ENS_10bfloat16_tEfNS_4arch4Sm80ELb1ELb0ELb1ELb1ELb1ELb0ELb1ELb1EEENS1_21CollectiveEpilogueFwdINS6_IJS8_SA_S9_EEENS6_IJNS7_ILi1EEESI_SI_EEESC_SE_Li128ELb1ELb1ELb1ELb0EEENS1_36VarlenDynamicPersistentTileSchedulerILi128ELi80ELi128ELi128ELb1ELb1ELb0ELb1ELb1ELb1EEEEEEEEEvNT_6ParamsE)
        .other          _ZN7cutlass13device_kernelIN5flash19enable_sm80_to_sm89INS1_16FlashAttnFwdSm80INS1_25CollectiveMainloopFwdSm80ILi4ELi1ELb0EN4cute5tupleIJNS5_1CILi128EEENS7_ILi80EEENS7_ILi64EEEEEELi64ENS_10bfloat16_tEfNS_4arch4Sm80ELb1ELb0ELb1ELb1ELb1ELb0ELb1ELb1EEENS1_21CollectiveEpilogueFwdINS6_IJS8_SA_S9_EEENS6_IJNS7_ILi1EEESI_SI_EEESC_SE_Li128ELb1ELb1ELb1ELb0EEENS1_36VarlenDynamicPersistentTileSchedulerILi128ELi80ELi128ELi128ELb1ELb1ELb0ELb1ELb1ELb1EEEEEEEEEvNT_6ParamsE,@"STO_CUDA_ENTRY STV_DEFAULT"
_ZN7cutlass13device_kernelIN5flash19enable_sm80_to_sm89INS1_16FlashAttnFwdSm80INS1_25CollectiveMainloopFwdSm80ILi4ELi1ELb0EN4cute5tupleIJNS5_1CILi128EEENS7_ILi80EEENS7_ILi64EEEEEELi64ENS_10bfloat16_tEfNS_4arch4Sm80ELb1ELb0ELb1ELb1ELb1ELb0ELb1ELb1EEENS1_21CollectiveEpilogueFwdINS6_IJS8_SA_S9_EEENS6_IJNS7_ILi1EEESI_SI_EEESC_SE_Li128ELb1ELb1ELb1ELb0EEENS1_36VarlenDynamicPersistentTileSchedulerILi128ELi80ELi128ELi128ELb1ELb1ELb0ELb1ELb1ELb1EEEEEEEEEvNT_6ParamsE:
        /* <DEDUP_REMOVED lines=54> */
.L_x_1412:
        /* <DEDUP_REMOVED lines=16> */
.L_x_1550:
        /* <DEDUP_REMOVED lines=16> */
.L_x_1551:
[----:B--2---:R-:W-:-:S05]  /*0560*/  IMAD R0, R0, c[0x0][0x538], RZ ;  /* 0x00014e0000007a24 */ /* 0x004fca00078e02ff */
[----:B------:R-:W-:-:S04]  /*0570*/  IADD3 R7, R0, R7, RZ ;  /* 0x0000000700077210 */ /* 0x000fc80007ffe0ff */
[----:B------:R-:W-:-:S13]  /*0580*/  ISETP.GT.AND P0, PT, R7, UR4, PT ;  /* 0x0000000407007c0c */ /* 0x000fda000bf04270 */
[----:B-1----:R-:W-:Y:S05]  /*0590*/  @!P0 BRA `(.L_x_1412) ;  /* 0xfffffdc000008947 */ /* 0x002fea000383ffff */
.L_x_1408:
[----:B------:R-:W-:-:S05]  /*05a0*/  IADD3 R10, -R0, R7, RZ ;  /* 0x00000007000a7210 */ /* 0x000fca0007ffe1ff */
[----:B------:R-:W-:-:S05]  /*05b0*/  IMAD R0, R4, c[0x0][0x538], R10 ;  /* 0x00014e0004007a24 */ /* 0x000fca00078e020a */
[----:B------:R-:W-:Y:S01]  /*05c0*/  ISETP.GT.AND P0, PT, R0, UR4, PT ;  /* 0x0000000400007c0c */ /* 0x000fe2000bf04270 */
[----:B------:R-:W-:-:S12]  /*05d0*/  BRA.DIV ~URZ, `(.L_x_1413) ;  /* 0x000145027f007947 */ /* 0x000fd8000b800000 */
[----:B------:R-:W-:-:S04]  /*05e0*/  VOTE.ANY R7, PT, !P0 ;  /* 0x0000000000077806 */ /* 0x000fc800040e0100 */
.L_x_1552:
[----:B------:R-:W1:Y:S02]  /*05f0*/  POPC R0, R7 ;  /* 0x0000000700007309 */ /* 0x000e640000000000 */
[----:B-1----:R-:W-:-:S05]  /*0600*/  IADD3 R2, R0, R6, RZ ;  /* 0x0000000600027210 */ /* 0x002fca0007ffe0ff */
[----:B------:R1:W-:Y:S01]  /*0610*/  STL [R1+0x5c], R2 ;  /* 0x00005c0201007387 */ /* 0x0003e20000100800 */
[----:B------:R-:W-:Y:S05]  /*0620*/  BRA.DIV ~URZ, `(.L_x_1414) ;  /* 0x000145027f007947 */ /* 0x000fea000b800000 */
[----:B------:R2:W3:Y:S01]  /*0630*/  SHFL.IDX PT, R12, R9, R0, 0x1f ;  /* 0x00001f00090c7589 */ /* 0x0004e200000e0000 */
[----:B------:R-:W-:-:S03]  /*0640*/  MOV R5, RZ ;  /* 0x000000ff00057202 */ /* 0x000fc60000000f00 */
[----:B------:R2:W4:Y:S04]  /*0650*/  SHFL.IDX PT, R9, R8, R0, 0x1f ;  /* 0x00001f0008097589 */ /* 0x00052800000e0000 */
.L_x_1553:
[----:B------:R-:W-:Y:S01]  /*0660*/  ISETP.NE.AND P0, PT, R7, RZ, PT ;  /* 0x000000ff0700720c */ /* 0x000fe20003f05270 */
[----:B------:R-:W-:-:S12]  /*0670*/  BSSY B0, `(.L_x_1415) ;  /* 0x0000005000007945 */ /* 0x000fd80003800000 */
[----:B------:R-:W-:Y:S05]  /*0680*/  @!P0 BRA `(.L_x_1416) ;  /* 0x0000003000008947 */ /* 0x000fea0003800000 */
[----:B--2---:R-:W-:Y:S01]  /*0690*/  IADD3 R0, R0, -0x1, RZ ;  /* 0xffffffff00007810 */ /* 0x004fe20007ffe0ff */
[----:B------:R-:W-:Y:S05]  /*06a0*/  BRA.DIV ~URZ, `(.L_x_1417) ;  /* 0x000145627f007947 */ /* 0x000fea000b800000 */
[----:B------:R2:W1:Y:S02]  /*06b0*/  SHFL.IDX PT, R5, R4, R0, 0x1f ;  /* 0x00001f0004057589 */ /* 0x00046400000e0000 */
.L_x_1416:
[----:B------:R-:W-:Y:S05]  /*06c0*/  BSYNC B0 ;  /* 0x0000000000007941 */ /* 0x000fea0003800000 */
.L_x_1415:
        /* <DEDUP_REMOVED lines=69> */
.L_x_1419:
        /* <DEDUP_REMOVED lines=70> */
.L_x_1420:
[----:B------:R-:W-:Y:S05]  /*0f80*/  BSYNC B0 ;  /* 0x0000000000007941 */ /* 0x000fea0003800000 */
.L_x_1418:
[----:B------:R-:W-:-:S04]  /*0f90*/  LOP3.LUT R0, RZ, R0, RZ, 0x33, !PT ;  /* 0x00000000ff007212 */ /* 0x000fc800078e33ff */
[----:B------:R-:W-:-:S05]  /*0fa0*/  IADD3 R0, R0, R12, RZ ;  /* 0x0000000c00007210 */ /* 0x000fca0007ffe0ff */
[----:B------:R2:W-:Y:S01]  /*0fb0*/  STL [R1+0x54], R0 ;  /* 0x0000540001007387 */ /* 0x0005e20000100800 */
[----:B------:R-:W-:Y:S05]  /*0fc0*/  BRA `(.L_x_1421) ;  /* 0x0000006000007947 */ /* 0x000fea0003800000 */
.L_x_1409:
[----:B------:R-:W-:Y:S01]  /*0fd0*/  MOV R0, UR4 ;  /* 0x0000000400007c02 */ /* 0x000fe20008000f00 */
[----:B------:R-:W-:Y:S04]  /*0fe0*/  STL [R1+0x54], RZ ;  /* 0x000054ff01007387 */ /* 0x000fe80000100800 */
[----:B------:R-:W-:Y:S04]  /*0ff0*/  STL [R1+0x58], RZ ;  /* 0x000058ff01007387 */ /* 0x000fe80000100800 */
[----:B------:R1:W-:Y:S02]  /*1000*/  STL [R1+0x50], R0 ;  /* 0x0000500001007387 */ /* 0x0003e40000100800 */
[----:B-1----:R-:W-:-:S05]  /*1010*/  MOV R0, c[0x0][0x53c] ;  /* 0x00014f0000007a02 */ /* 0x002fca0000000f00 */
[----:B------:R1:W-:Y:S02]  /*1020*/  STL [R1+0x5c], R0 ;  /* 0x00005c0001007387 */ /* 0x0003e40000100800 */
.L_x_1421:
        /* <DEDUP_REMOVED lines=8> */
.L_x_1407:
        /* <DEDUP_REMOVED lines=15> */
[----:B------:R-:W-:-:S02]  /*11a0*/  LOP3.LUT R10, R14, 0xfffffff8, RZ, 0xc0, !PT ;  /* 0xfffffff80e0a7812 */ /* 0x000fc400078ec0ff */
[----:B------:R-:W-:Y:S02]  /*11b0*/  SHF.R.S32.HI R20, RZ, 0x3, R14 ;  /* 0x00000003ff147819 */ /* 0x000fe4000001140e */
[----:B---3--:R-:W-:Y:S01]  /*11c0*/  SHF.R.S32.HI R6, RZ, 0x4, R3 ;  /* 0x00000004ff067819 */ /* 0x008fe20000011403 */
        /* <DEDUP_REMOVED lines=87> */
[----:B------:R-:W-:Y:S01]  /*1740*/  STL [R1+0x40], R10 ;  /* 0x0000400a01007387 */ /* 0x000fe20000100800 */
        /* <DEDUP_REMOVED lines=66> */
.L_x_1549:
[----:B------:R-:W3:Y:S01]  /*1b70*/  LDL R0, [R1+0x5c] ;  /* 0x00005c0001007983 */ /* 0x000ee20000100800 */
[----:B------:R-:W-:Y:S01]  /*1b80*/  IMAD.MOV.U32 R8, RZ, RZ, 0x4 ;  /* 0x00000004ff087424 */ /* 0x000fe200078e00ff */
[----:B------:R-:W-:-:S04]  /*1b90*/  ISETP.NE.U32.AND P4, PT, RZ, c[0x0][0x370], PT ;  /* 0x0000dc00ff007a0c */ /* 0x000fc80003f85070 */
[----:B------:R-:W-:Y:S01]  /*1ba0*/  ISETP.NE.AND.EX P4, PT, RZ, c[0x0][0x374], PT, P4 ;  /* 0x0000dd00ff007a0c */ /* 0x000fe20003f85340 */
[----:B--23--:R-:W-:-:S05]  /*1bb0*/  IMAD.WIDE R2, R0, R8, c[0x0][0x588] ;  /* 0x0001620000027625 */ /* 0x00cfca00078e0208 */
        /* <DEDUP_REMOVED lines=31> */
.L_x_1422:
[----:B------:R-:W-:-:S04]  /*1db0*/  ISETP.NE.U32.AND P1, PT, RZ, c[0x0][0x368], PT ;  /* 0x0000da00ff007a0c */ /* 0x000fc80003f25070 */
[----:B------:R-:W-:-:S13]  /*1dc0*/  ISETP.NE.AND.EX P1, PT, RZ, c[0x0][0x36c], PT, P1 ;  /* 0x0000db00ff007a0c */ /* 0x000fda0003f25310 */
[----:B------:R-:W-:Y:S05]  /*1dd0*/  @!P1 BRA `(.L_x_1423) ;  /* 0x0000004000009947 */ /* 0x000fea0003800000 */
[----:B-1----:R-:W-:-:S04]  /*1de0*/  IADD3 R2, P1, R17, c[0x0][0x368], RZ ;  /* 0x0000da0011027a10 */ /* 0x002fc80007f3e0ff */
[----:B------:R-:W-:-:S05]  /*1df0*/  IADD3.X R3, R16, c[0x0][0x36c], RZ, P1, !PT ;  /* 0x0000db0010037a10 */ /* 0x000fca0000ffe4ff */
[----:B------:R1:W5:Y:S01]  /*1e00*/  LDG.E R0, [R2.64] ;  /* 0x0000000602007981 */ /* 0x000362000c1e1900 */
[----:B------:R-:W-:Y:S05]  /*1e10*/  BRA `(.L_x_1424) ;  /* 0x0000008000007947 */ /* 0x000fea0003800000 */
.L_x_1423:
        /* <DEDUP_REMOVED lines=8> */
.L_x_1424:
[----:B-1----:R-:W2:Y:S04]  /*1ea0*/  LDL.LU R3, [R1+0x54] ;  /* 0x0000540001037983 */ /* 0x002ea80000300800 */
[----:B------:R-:W3:Y:S01]  /*1eb0*/  LDL R15, [R1+0x58] ;  /* 0x00005800010f7983 */ /* 0x000ee20000100800 */
[----:B------:R-:W-:Y:S01]  /*1ec0*/  IMAD.MOV.U32 R2, RZ, RZ, c[0x0][0x2c4] ;  /* 0x0000b100ff027624 */ /* 0x000fe200078e00ff */
[----:B------:R-:W-:Y:S01]  /*1ed0*/  BSSY B0, `(.L_x_1425) ;  /* 0x000003c000007945 */ /* 0x000fe20003800000 */
[----:B-----5:R-:W-:-:S03]  /*1ee0*/  IMAD.IADD R251, R0, 0x1, -R9 ;  /* 0x0000000100fb7824 */ /* 0x020fc600078e0a09 */
[----:B------:R-:W-:Y:S01]  /*1ef0*/  ISETP.NE.AND P5, PT, R2, 0x1, PT ;  /* 0x000000010200780c */ /* 0x000fe20003fa5270 */
[----:B--2---:R-:W-:-:S05]  /*1f00*/  IMAD.SHL.U32 R14, R3, 0x80, RZ ;  /* 0x00000080030e7824 */ /* 0x004fca00078e00ff */
[----:B------:R-:W-:Y:S01]  /*1f10*/  IADD3 R2, R14, 0x7f, RZ ;  /* 0x0000007f0e027810 */ /* 0x000fe20007ffe0ff */
[----:B------:R1:W-:Y:S06]  /*1f20*/  STL [R1+0x3c], R14 ;  /* 0x00003c0e01007387 */ /* 0x0003ec0000100800 */
[----:B------:R-:W-:-:S04]  /*1f30*/  @P5 IMAD.HI.U32 R3, R2, c[0x0][0x2c8], RZ ;  /* 0x0000b20002035a27 */ /* 0x000fc800078e00ff */
[----:B------:R-:W-:Y:S01]  /*1f40*/  IMAD.MOV.U32 R0, RZ, RZ, R2 ;  /* 0x000000ffff007224 */ /* 0x000fe200078e0002 */
[C---:B------:R-:W-:Y:S02]  /*1f50*/  IADD3 R2, R251.reuse, 0x50, -R250 ;  /* 0x00000050fb027810 */ /* 0x040fe40007ffe8fa */
[----:B------:R-:W-:Y:S02]  /*1f60*/  @P5 SHF.R.U32.HI R0, RZ, c[0x0][0x2cc], R3 ;  /* 0x0000b300ff005a19 */ /* 0x000fe40000011603 */
[----:B------:R-:W-:-:S03]  /*1f70*/  IADD3 R3, R251, 0x4f, RZ ;  /* 0x0000004ffb037810 */ /* 0x000fc60007ffe0ff */
[----:B------:R-:W-:Y:S02]  /*1f80*/  IMAD.IADD R0, R2, 0x1, R0 ;  /* 0x0000000102007824 */ /* 0x000fe400078e0200 */
[----:B------:R-:W-:-:S04]  /*1f90*/  IMAD.HI R2, R3, 0x66666667, RZ ;  /* 0x6666666703027827 */ /* 0x000fc800078e02ff */
[----:B------:R-:W-:Y:S01]  /*1fa0*/  IMAD.HI R0, R0, 0x66666667, RZ ;  /* 0x6666666700007827 */ /* 0x000fe200078e02ff */
[----:B------:R-:W-:-:S04]  /*1fb0*/  SHF.R.U32.HI R4, RZ, 0x1f, R2 ;  /* 0x0000001fff047819 */ /* 0x000fc80000011602 */
[----:B------:R-:W-:Y:S02]  /*1fc0*/  SHF.R.U32.HI R3, RZ, 0x1f, R0 ;  /* 0x0000001fff037819 */ /* 0x000fe40000011600 */
[----:B------:R-:W-:Y:S02]  /*1fd0*/  LEA.HI.SX32 R4, R2, R4, 0x1b ;  /* 0x0000000402047211 */ /* 0x000fe400078fdaff */
[----:B------:R-:W-:Y:S02]  /*1fe0*/  LEA.HI.SX32 R0, R0, R3, 0x1b ;  /* 0x0000000300007211 */ /* 0x000fe400078fdaff */
[C---:B---3--:R-:W-:Y:S02]  /*1ff0*/  LOP3.LUT R2, R15.reuse, 0xff000000, RZ, 0xc0, !PT ;  /* 0xff0000000f027812 */ /* 0x048fe400078ec0ff */
[----:B------:R-:W-:Y:S02]  /*2000*/  IMNMX R6, R4, R0, PT ;  /* 0x0000000004067217 */ /* 0x000fe40003800200 */
[----:B------:R-:W-:-:S02]  /*2010*/  LOP3.LUT R3, R15, 0xff0000, RZ, 0xc0, !PT ;  /* 0x00ff00000f037812 */ /* 0x000fc400078ec0ff */
[----:B------:R-:W-:Y:S01]  /*2020*/  SHF.R.U32.HI R0, RZ, 0x8, R2 ;  /* 0x00000008ff007819 */ /* 0x000fe20000011602 */
[----:B------:R-:W-:Y:S01]  /*2030*/  IMAD.MOV.U32 R2, RZ, RZ, RZ ;  /* 0x000000ffff027224 */ /* 0x000fe200078e00ff */
[----:B------:R-:W-:Y:S02]  /*2040*/  ISETP.GE.AND P1, PT, R6, 0x1, PT ;  /* 0x000000010600780c */ /* 0x000fe40003f26270 */
        /* <DEDUP_REMOVED lines=36> */
.L_x_1426:
[----:B------:R-:W-:Y:S05]  /*2290*/  BSYNC B0 ;  /* 0x0000000000007941 */ /* 0x000fea0003800000 */
.L_x_1425:
[----:B------:R-:W-:Y:S01]  /*22a0*/  IMAD R3, R18, R2, RZ ;  /* 0x0000000212037224 */ /* 0x000fe200078e02ff */
        /* <DEDUP_REMOVED lines=40> */
[----:B--2---:R-:W2:Y:S01]  /*2530*/  LDL R4, [R1+0xc] ;  /* 0x00000c0001047983 */ /* 0x004ea20000100800 */
[----:B------:R-:W-:-:S04]  /*2540*/  ISETP.NE.U32.AND P2, PT, RZ, c[0x0][0x340], PT ;  /* 0x0000d000ff007a0c */ /* 0x000fc80003f45070 */
[----:B------:R-:W-:-:S13]  /*2550*/  ISETP.NE.AND.EX P2, PT, RZ, c[0x0][0x344], PT, P2 ;  /* 0x0000d100ff007a0c */ /* 0x000fda0003f45320 */
[----:B------:R-:W-:-:S04]  /*2560*/  @P2 IADD3 R2, P1, R17, c[0x0][0x340], RZ ;  /* 0x0000d00011022a10 */ /* 0x000fc80007f3e0ff */
[----:B------:R-:W-:-:S05]  /*2570*/  @P2 IADD3.X R3, R16, c[0x0][0x344], RZ, P1, !PT ;  /* 0x0000d10010032a10 */ /* 0x000fca0000ffe4ff */
[----:B------:R3:W5:Y:S01]  /*2580*/  @P2 LDG.E R8, [R2.64] ;  /* 0x0000000602082981 */ /* 0x000762000c1e1900 */
[----:B------:R-:W-:Y:S02]  /*2590*/  SHF.R.S32.HI R0, RZ, 0x1f, R11 ;  /* 0x0000001fff007819 */ /* 0x000fe4000001140b */
[----:B------:R-:W-:Y:S02]  /*25a0*/  LOP3.LUT R15, R15, 0xffff, RZ, 0xc0, !PT ;  /* 0x0000ffff0f0f7812 */ /* 0x000fe400078ec0ff */
[----:B------:R-:W-:Y:S01]  /*25b0*/  SEL R6, R13, RZ, !P0 ;  /* 0x000000ff0d067207 */ /* 0x000fe20004000000 */
[----:B------:R-:W-:Y:S01]  /*25c0*/  IMAD R0, R0, c[0x0][0x178], RZ ;  /* 0x00005e0000007a24 */ /* 0x000fe200078e02ff */
[----:B-1----:R-:W-:Y:S02]  /*25d0*/  SEL R5, R12, RZ, !P0 ;  /* 0x000000ff0c057207 */ /* 0x002fe40004000000 */
[----:B------:R-:W-:Y:S01]  /*25e0*/  ISETP.GE.AND P1, PT, R201, c[0x0][0x198], PT ;  /* 0x00006600c9007a0c */ /* 0x000fe20003f26270 */
[----:B------:R-:W-:Y:S01]  /*25f0*/  IMAD R0, R11, c[0x0][0x17c], R0 ;  /* 0x00005f000b007a24 */ /* 0x000fe200078e0200 */
[----:B------:R-:W-:Y:S01]  /*2600*/  IADD3 R110, R211, -0x1, RZ ;  /* 0xffffffffd36e7810 */ /* 0x000fe20007ffe0ff */
[----:B------:R-:W-:-:S04]  /*2610*/  IMAD R6, R6, c[0x0][0x1c0], RZ ;  /* 0x0000700006067a24 */ /* 0x000fc800078e02ff */
[----:B------:R-:W-:Y:S02]  /*2620*/  IMAD R6, R5, c[0x0][0x1c4], R6 ;  /* 0x0000710005067a24 */ /* 0x000fe400078e0206 */
[----:B---3--:R-:W-:-:S05]  /*2630*/  IMAD.WIDE.U32 R2, R11, c[0x0][0x178], RZ ;  /* 0x00005e000b027a25 */ /* 0x008fca00078e00ff */
[----:B------:R-:W-:-:S05]  /*2640*/  IADD3 R3, R3, R0, RZ ;  /* 0x0000000003037210 */ /* 0x000fca0007ffe0ff */
[----:B------:R-:W-:-:S04]  /*2650*/  IMAD.WIDE.U32 R2, R15, c[0x0][0x1b8], R2 ;  /* 0x00006e000f027a25 */ /* 0x000fc800078e0002 */
[----:B------:R-:W-:-:S04]  /*2660*/  IMAD R3, R15, c[0x0][0x1bc], R3 ;  /* 0x00006f000f037a24 */ /* 0x000fc800078e0203 */
[----:B------:R-:W-:-:S05]  /*2670*/  IMAD.WIDE.U32 R2, R5, c[0x0][0x1c0], R2 ;  /* 0x0000700005027a25 */ /* 0x000fca00078e0002 */
[----:B------:R-:W-:Y:S01]  /*2680*/  IADD3 R3, R3, R6, RZ ;  /* 0x0000000603037210 */ /* 0x000fe20007ffe0ff */
[----:B--2---:R-:W-:-:S04]  /*2690*/  IMAD.IADD R4, R4, 0x1, R14 ;  /* 0x0000000104047824 */ /* 0x004fc800078e020e */
[----:B------:R-:W-:Y:S01]  /*26a0*/  @P5 IMAD.HI.U32 R7, R4, c[0x0][0x2c8], RZ ;  /* 0x0000b20004075a27 */ /* 0x000fe200078e00ff */
[----:B------:R-:W-:-:S04]  /*26b0*/  MOV R0, R4 ;  /* 0x0000000400007202 */ /* 0x000fc80000000f00 */
[----:B------:R-:W-:-:S04]  /*26c0*/  @P5 SHF.R.U32.HI R0, RZ, c[0x0][0x2cc], R7 ;  /* 0x0000b300ff005a19 */ /* 0x000fc80000011607 */
[--C-:B------:R-:W-:Y:S01]  /*26d0*/  SHF.R.S32.HI R7, RZ, 0x1f, R0.reuse ;  /* 0x0000001fff077819 */ /* 0x100fe20000011400 */
[----:B------:R-:W-:Y:S02]  /*26e0*/  IMAD.MOV R5, RZ, RZ, -R0 ;  /* 0x000000ffff057224 */ /* 0x000fe400078e0a00 */
[----:B------:R-:W-:-:S04]  /*26f0*/  IMAD.WIDE.U32 R2, R0, c[0x0][0x1b0], R2 ;  /* 0x00006c0000027a25 */ /* 0x000fc800078e0002 */
[----:B------:R-:W-:Y:S02]  /*2700*/  IMAD R4, R5, c[0x0][0x2c4], R4 ;  /* 0x0000b10005047a24 */ /* 0x000fe400078e0204 */
[----:B------:R-:W-:-:S04]  /*2710*/  IMAD R5, R7, c[0x0][0x1b0], RZ ;  /* 0x00006c0007057a24 */ /* 0x000fc800078e02ff */
[----:B------:R-:W-:Y:S01]  /*2720*/  IMAD R6, R0, c[0x0][0x1b4], R5 ;  /* 0x00006d0000067a24 */ /* 0x000fe200078e0205 */
[----:B------:R-:W-:Y:S02]  /*2730*/  SHF.R.S32.HI R5, RZ, 0x1f, R4 ;  /* 0x0000001fff057819 */ /* 0x000fe40000011404 */
[----:B------:R-:W-:Y:S01]  /*2740*/  @!P2 MOV R8, R12 ;  /* 0x0000000c0008a202 */ /* 0x000fe20000000f00 */
        /* <DEDUP_REMOVED lines=9> */
.L_x_1554:
[----:B------:R-:W-:Y:S05]  /*27e0*/  BRA.DIV ~URZ, `(.L_x_1429) ;  /* 0x000125027f007947 */ /* 0x000fea000b800000 */
[----:B------:R3:W4:Y:S02]  /*27f0*/  SHFL.IDX PT, R2, R6, RZ, 0x181f ;  /* 0x00181fff06027589 */ /* 0x00072400000e0000 */
.L_x_1555:
[----:B---3--:R-:W3:Y:S04]  /*2800*/  LDL R3, [R1+0x3c] ;  /* 0x00003c0001037983 */ /* 0x008ee80000100800 */
[----:B------:R-:W1:Y:S02]  /*2810*/  S2R R4, SR_TID.X ;  /* 0x0000000000047919 */ /* 0x000e640000002100 */
[----:B-1----:R-:W-:-:S04]  /*2820*/  SHF.R.S32.HI R0, RZ, 0x1f, R4 ;  /* 0x0000001fff007819 */ /* 0x002fc80000011404 */
[----:B------:R-:W-:-:S04]  /*2830*/  LEA.HI R0, R0, R4, RZ, 0x3 ;  /* 0x0000000400007211 */ /* 0x000fc800078f18ff */
[----:B------:R-:W-:Y:S01]  /*2840*/  SHF.R.S32.HI R0, RZ, 0x3, R0 ;  /* 0x00000003ff007819 */ /* 0x000fe20000011400 */
[----:B------:R-:W-:Y:S01]  /*2850*/  IMAD R4, R250, c[0x0][0x2c4], RZ ;  /* 0x0000b100fa047a24 */ /* 0x000fe200078e02ff */
[----:B------:R-:W-:Y:S03]  /*2860*/  BSSY B0, `(.L_x_1430) ;  /* 0x000000b000007945 */ /* 0x000fe60003800000 */
[----:B---3--:R-:W-:-:S05]  /*2870*/  IMAD.IADD R0, R0, 0x1, R3 ;  /* 0x0000000100007824 */ /* 0x008fca00078e0203 */
        /* <DEDUP_REMOVED lines=9> */
.L_x_1431:
[----:B------:R-:W-:Y:S05]  /*2910*/  BSYNC B0 ;  /* 0x0000000000007941 */ /* 0x000fea0003800000 */
.L_x_1430:
[----:B------:R-:W-:Y:S05]  /*2920*/  BRA.DIV ~URZ, `(.L_x_1432) ;  /* 0x000124327f007947 */ /* 0x000fea000b800000 */
[----:B--2---:R2:W3:Y:S04]  /*2930*/  SHFL.IDX PT, R7, R5, 0x1, 0x181f ;  /* 0x00381f0005077f89 */ /* 0x0044e800000e0000 */
[----:B-1--4-:R2:W1:Y:S02]  /*2940*/  SHFL.IDX PT, R2, R6, 0x1, 0x181f ;  /* 0x00381f0006027f89 */ /* 0x01246400000e0000 */
.L_x_1556:
        /* <DEDUP_REMOVED lines=11> */
.L_x_1434:
[----:B------:R-:W-:Y:S05]  /*2a00*/  BSYNC B0 ;  /* 0x0000000000007941 */ /* 0x000fea0003800000 */
.L_x_1433:
[----:B------:R-:W-:Y:S05]  /*2a10*/  BRA.DIV ~URZ, `(.L_x_1435) ;  /* 0x000124127f007947 */ /* 0x000fea000b800000 */
[----:B---3--:R3:W4:Y:S02]  /*2a20*/  SHFL.IDX PT, R7, R5, 0x2, 0x181f ;  /* 0x00581f0005077f89 */ /* 0x00872400000e0000 */
.L_x_1557:
[----:B------:R-:W-:Y:S05]  /*2a30*/  BRA.DIV ~URZ, `(.L_x_1436) ;  /* 0x000124627f007947 */ /* 0x000fea000b800000 */
[----:B-1----:R1:W2:Y:S02]  /*2a40*/  SHFL.IDX PT, R2, R6, 0x2, 0x181f ;  /* 0x00581f0006027f89 */ /* 0x0022a400000e0000 */
.L_x_1558:
        /* <DEDUP_REMOVED lines=11> */
.L_x_1438:
[----:B------:R-:W-:Y:S05]  /*2b00*/  BSYNC B0 ;  /* 0x0000000000007941 */ /* 0x000fea0003800000 */
.L_x_1437:
[----:B------:R-:W-:Y:S05]  /*2b10*/  BRA.DIV ~URZ, `(.L_x_1439) ;  /* 0x000123f27f007947 */ /* 0x000fea000b800000 */
[----:B----4-:R4:W1:Y:S04]  /*2b20*/  SHFL.IDX PT, R7, R5, 0x3, 0x181f ;  /* 0x00781f0005077f89 */ /* 0x01086800000e0000 */
[----:B--2---:R4:W2:Y:S02]  /*2b30*/  SHFL.IDX PT, R2, R6, 0x3, 0x181f ;  /* 0x00781f0006027f89 */ /* 0x0048a400000e0000 */
.L_x_1559:
        /* <DEDUP_REMOVED lines=11> */
.L_x_1441:
[----:B------:R-:W-:Y:S05]  /*2bf0*/  BSYNC B0 ;  /* 0x0000000000007941 */ /* 0x000fea0003800000 */
.L_x_1440:
[----:B------:R-:W-:Y:S05]  /*2c00*/  BRA.DIV ~URZ, `(.L_x_1442) ;  /* 0x000123d27f007947 */ /* 0x000fea000b800000 */
[----:B-1----:R1:W3:Y:S02]  /*2c10*/  SHFL.IDX PT, R7, R5, 0x4, 0x181f ;  /* 0x00981f0005077f89 */ /* 0x0022e400000e0000 */
.L_x_1560:
[----:B------:R-:W-:Y:S05]  /*2c20*/  BRA.DIV ~URZ, `(.L_x_1443) ;  /* 0x000124227f007947 */ /* 0x000fea000b800000 */
[----:B--2---:R2:W1:Y:S02]  /*2c30*/  SHFL.IDX PT, R2, R6, 0x4, 0x181f ;  /* 0x00981f0006027f89 */ /* 0x00446400000e0000 */
.L_x_1561:
        /* <DEDUP_REMOVED lines=11> */
.L_x_1445:
[----:B------:R-:W-:Y:S05]  /*2cf0*/  BSYNC B0 ;  /* 0x0000000000007941 */ /* 0x000fea0003800000 */
.L_x_1444:
[----:B------:R-:W-:Y:S05]  /*2d00*/  BRA.DIV ~URZ, `(.L_x_1446) ;  /* 0x000123b27f007947 */ /* 0x000fea000b800000 */
[----:B---3--:R3:W2:Y:S04]  /*2d10*/  SHFL.IDX PT, R7, R5, 0x5, 0x181f ;  /* 0x00b81f0005077f89 */ /* 0x0086a800000e0000 */
[----:B-1----:R3:W1:Y:S02]  /*2d20*/  SHFL.IDX PT, R2, R6, 0x5, 0x181f ;  /* 0x00b81f0006027f89 */ /* 0x00266400000e0000 */
.L_x_1562:
        /* <DEDUP_REMOVED lines=11> */
.L_x_1448:
[----:B------:R-:W-:Y:S05]  /*2de0*/  BSYNC B0 ;  /* 0x0000000000007941 */ /* 0x000fea0003800000 */
.L_x_1447:
[----:B------:R-:W-:Y:S05]  /*2df0*/  BRA.DIV ~URZ, `(.L_x_1449) ;  /* 0x000123927f007947 */ /* 0x000fea000b800000 */
[----:B--2---:R2:W3:Y:S02]  /*2e00*/  SHFL.IDX PT, R7, R5, 0x6, 0x181f ;  /* 0x00d81f0005077f89 */ /* 0x0044e400000e0000 */
.L_x_1563:
[----:B------:R-:W-:Y:S05]  /*2e10*/  BRA.DIV ~URZ, `(.L_x_1450) ;  /* 0x000123e27f007947 */ /* 0x000fea000b800000 */
[----:B-1----:R1:W2:Y:S02]  /*2e20*/  SHFL.IDX PT, R2, R6, 0x6, 0x181f ;  /* 0x00d81f0006027f89 */ /* 0x0022a400000e0000 */
.L_x_1564:
        /* <DEDUP_REMOVED lines=11> */
.L_x_1452:
[----:B------:R-:W-:Y:S05]  /*2ee0*/  BSYNC B0 ;  /* 0x0000000000007941 */ /* 0x000fea0003800000 */
.L_x_1451:
[----:B------:R-:W-:Y:S05]  /*2ef0*/  BRA.DIV ~URZ, `(.L_x_1453) ;  /* 0x000123727f007947 */ /* 0x000fea000b800000 */
[----:B--234-:R-:W2:Y:S04]  /*2f00*/  SHFL.IDX PT, R5, R5, 0x7, 0x181f ;  /* 0x00f81f0005057f89 */ /* 0x01cea800000e0000 */
[----:B------:R3:W4:Y:S02]  /*2f10*/  SHFL.IDX PT, R2, R6, 0x7, 0x181f ;  /* 0x00f81f0006027f89 */ /* 0x00072400000e0000 */
.L_x_1565:
        /* <DEDUP_REMOVED lines=20> */
[----:B------:R-:W-:-:S02]  /*3060*/  MOV R109, 0x50 ;  /* 0x00000050006d7802 */ /* 0x000fc40000000f00 */
[----:B------:R-:W-:-:S03]  /*3070*/  MOV R0, c[0x0][0x2b8] ;  /* 0x0000ae0000007a02 */ /* 0x000fc60000000f00 */
[----:B------:R-:W-:Y:S01]  /*3080*/  IMAD R109, R211, R109, -0x50 ;  /* 0xffffffb0d36d7424 */ /* 0x000fe200078e026d */
[----:B------:R-:W-:Y:S02]  /*3090*/  ISETP.NE.AND P4, PT, R0, 0x1, PT ;  /* 0x000000010000780c */ /* 0x000fe40003f85270 */
[----:B------:R-:W-:Y:S01]  /*30a0*/  MOV R203, RZ ;  /* 0x000000ff00cb7202 */ /* 0x000fe20000000f00 */
[----:B------:R-:W-:Y:S01]  /*30b0*/  BAR.SYNC.DEFER_BLOCKING 0x0 ;  /* 0x0000000000007b1d */ /* 0x000fe20000010000 */
[----:B-12---:R-:W-:-:S04]  /*30c0*/  IADD3 R2, R143, R109, RZ ;  /* 0x0000006d8f027210 */ /* 0x006fc80007ffe0ff */
        /* <DEDUP_REMOVED lines=10> */
[----:B------:R-:W2:Y:S01]  /*3170*/  @!P1 LDG.E R203, [R4.64] ;  /* 0x0000000604cb9981 */ /* 0x000ea2000c1e1900 */
[----:B------:R-:W-:-:S05]  /*3180*/  IADD3 R0, -R0, RZ, RZ ;  /* 0x000000ff00007210 */ /* 0x000fca0007ffe1ff */
[----:B------:R-:W-:Y:S01]  /*3190*/  IMAD R217, R0, c[0x0][0x2b8], R2 ;  /* 0x0000ae0000d97a24 */ /* 0x000fe200078e0202 */
[----:B------:R-:W1:Y:S04]  /*31a0*/  S2R R9, SR_TID.X ;  /* 0x0000000000097919 */ /* 0x000e680000002100 */
[----:B---3--:R-:W-:Y:S01]  /*31b0*/  SHF.R.S32.HI R6, RZ, 0x1f, R217 ;  /* 0x0000001fff067819 */ /* 0x008fe200000114d9 */
[----:B------:R-:W-:-:S04]  /*31c0*/  IMAD.WIDE.U32 R2, R217, c[0x0][0x1e0], RZ ;  /* 0x00007800d9027a25 */ /* 0x000fc800078e00ff */
[----:B------:R-:W-:-:S04]  /*31d0*/  IMAD R0, R6, c[0x0][0x1e0], RZ ;  /* 0x0000780006007a24 */ /* 0x000fc800078e02ff */
[----:B------:R-:W-:-:S05]  /*31e0*/  IMAD R0, R217, c[0x0][0x1e4], R0 ;  /* 0x00007900d9007a24 */ /* 0x000fca00078e0200 */
[----:B------:R-:W-:Y:S01]  /*31f0*/  IADD3 R3, R3, R0, RZ ;  /* 0x0000000003037210 */ /* 0x000fe20007ffe0ff */
[----:B------:R-:W-:-:S04]  /*3200*/  IMAD.WIDE.U32 R140, R15, c[0x0][0x1e8], RZ ;  /* 0x00007a000f8c7a25 */ /* 0x000fc800078e00ff */
[----:B------:R-:W-:Y:S01]  /*3210*/  IMAD R136, R15, c[0x0][0x1ec], R141 ;  /* 0x00007b000f887a24 */ /* 0x000fe200078e028d */
[----:B-1----:R-:W-:Y:S01]  /*3220*/  SHF.R.S32.HI R7, RZ, 0x1f, R9 ;  /* 0x0000001fff077819 */ /* 0x002fe20000011409 */
[----:B------:R-:W-:-:S03]  /*3230*/  IMAD R108, R110, -0x50, R251 ;  /* 0xffffffb06e6c7824 */ /* 0x000fc600078e02fb */
[----:B------:R-:W-:-:S04]  /*3240*/  LEA.HI R7, R7, R9, RZ, 0x3 ;  /* 0x0000000907077211 */ /* 0x000fc800078f18ff */
[----:B------:R-:W-:-:S04]  /*3250*/  SHF.R.S32.HI R7, RZ, 0x3, R7 ;  /* 0x00000003ff077819 */ /* 0x000fc80000011407 */
[----:B------:R-:W-:-:S04]  /*3260*/  IADD3 R8, -R7, R108, RZ ;  /* 0x0000006c07087210 */ /* 0x000fc80007ffe1ff */
[C---:B------:R-:W-:Y:S02]  /*3270*/  ISETP.GE.AND P6, PT, R8.reuse, 0x1, PT ;  /* 0x000000010800780c */ /* 0x040fe40003fc6270 */
[C---:B------:R-:W-:Y:S02]  /*3280*/  ISETP.GE.AND P3, PT, R8.reuse, 0x11, PT ;  /* 0x000000110800780c */ /* 0x040fe40003f66270 */
[----:B------:R-:W-:Y:S01]  /*3290*/  ISETP.GE.AND P2, PT, R8, 0x21, PT ;  /* 0x000000210800780c */ /* 0x000fe20003f46270 */
[----:B------:R-:W-:-:S04]  /*32a0*/  IMAD.WIDE.U32 R18, R15, c[0x0][0x210], RZ ;  /* 0x000084000f127a25 */ /* 0x000fc800078e00ff */
[----:B------:R-:W-:Y:S01]  /*32b0*/  IMAD R17, R15, c[0x0][0x214], R19 ;  /* 0x000085000f117a24 */ /* 0x000fe200078e0213 */
[C---:B------:R-:W-:Y:S02]  /*32c0*/  SHF.L.U32 R135, R201.reuse, 0x1, RZ ;  /* 0x00000001c9877819 */ /* 0x040fe400000006ff */
[----:B------:R-:W-:Y:S01]  /*32d0*/  SHF.L.U64.HI R36, R201, 0x1, R16 ;  /* 0x00000001c9247819 */ /* 0x000fe20000010210 */
[----:B------:R-:W-:Y:S04]  /*32e0*/  STL.64 [R1+0x18], R140 ;  /* 0x0000188c01007387 */ /* 0x000fe80000100a00 */
[----:B------:R-:W-:Y:S04]  /*32f0*/  STL [R1+0x30], R136 ;  /* 0x0000308801007387 */ /* 0x000fe80000100800 */
        /* <DEDUP_REMOVED lines=12> */
[----:B------:R-:W2:Y:S04]  /*33c0*/  SHFL.IDX PT, R3, R4, RZ, 0x181f ;  /* 0x00181fff04037589 */ /* 0x000ea800000e0000 */
[----:B------:R-:W4:Y:S04]  /*33d0*/  SHFL.IDX PT, R5, R0, 0x1, 0x181f ;  /* 0x00381f0000057f89 */ /* 0x000f2800000e0000 */
[----:B------:R-:W5:Y:S01]  /*33e0*/  SHFL.IDX PT, R9, R4, 0x1, 0x181f ;  /* 0x00381f0004097f89 */ /* 0x000f6200000e0000 */
[----:B------:R-:W-:-:S03]  /*33f0*/  @P6 ISETP.GE.AND P0, PT, R201, c[0x0][0x1d4], PT ;  /* 0x00007500c9006a0c */ /* 0x000fc60003f06270 */
[----:B------:R-:W3:Y:S04]  /*3400*/  SHFL.IDX PT, R7, R0, 0x2, 0x181f ;  /* 0x00581f0000077f89 */ /* 0x000ee800000e0000 */
[----:B------:R-:W3:Y:S01]  /*3410*/  SHFL.IDX PT, R11, R4, 0x2, 0x181f ;  /* 0x00581f00040b7f89 */ /* 0x000ee200000e0000 */
[----:B-1----:R-:W-:-:S04]  /*3420*/  @P6 LEA R2, P1, R201, R2, 0x1 ;  /* 0x00000002c9026211 */ /* 0x002fc800078208ff */
[C---:B--2---:R-:W-:Y:S02]  /*3430*/  @P6 LEA.HI.X R3, R201.reuse, R3, R16, 0x1, P1 ;  /* 0x00000003c9036211 */ /* 0x044fe400008f0c10 */
[----:B------:R-:W-:Y:S01]  /*3440*/  @P3 ISETP.GE.AND P1, PT, R201, c[0x0][0x1d4], PT ;  /* 0x00007500c9003a0c */ /* 0x000fe20003f26270 */
[----:B------:R-:W1:Y:S04]  /*3450*/  SHFL.IDX PT, R10, R0, 0x3, 0x181f ;  /* 0x00781f00000a7f89 */ /* 0x000e6800000e0000 */
[----:B------:R4:W-:Y:S04]  /*3460*/  @P6 LDGSTS.E.BYPASS.LTC128B.128 [R202+0x2900], [R2.64], !P0 ;  /* 0x0290000002ca6fae */ /* 0x0009e8000c101d46 */
[----:B------:R-:W2:Y:S04]  /*3470*/  SHFL.IDX PT, R14, R4, 0x3, 0x181f ;  /* 0x00781f00040e7f89 */ /* 0x000ea800000e0000 */
[----:B------:R1:W1:Y:S01]  /*3480*/  SHFL.IDX PT, R13, R0, 0x4, 0x181f ;  /* 0x00981f00000d7f89 */ /* 0x00026200000e0000 */
[----:B------:R-:W-:-:S02]  /*3490*/  ISETP.GE.AND P6, PT, R8, 0x31, PT ;  /* 0x000000310800780c */ /* 0x000fc40003fc6270 */
[----:B----4-:R-:W-:-:S04]  /*34a0*/  @P3 LEA R2, P0, R201, R5, 0x1 ;  /* 0x00000005c9023211 */ /* 0x010fc800078008ff */
[C---:B-----5:R-:W-:Y:S02]  /*34b0*/  @P3 LEA.HI.X R3, R201.reuse, R9, R16, 0x1, P0 ;  /* 0x00000009c9033211 */ /* 0x060fe400000f0c10 */
[----:B------:R3:W4:Y:S01]  /*34c0*/  SHFL.IDX PT, R9, R4, 0x4, 0x181f ;  /* 0x00981f0004097f89 */ /* 0x00072200000e0000 */
[----:B------:R-:W-:-:S03]  /*34d0*/  @P2 ISETP.GE.AND P0, PT, R201, c[0x0][0x1d4], PT ;  /* 0x00007500c9002a0c */ /* 0x000fc60003f06270 */
[----:B------:R5:W-:Y:S01]  /*34e0*/  @P3 LDGSTS.E.BYPASS.LTC128B.128 [R202+0x3100], [R2.64], !P1 ;  /* 0x0310000002ca3fae */ /* 0x000be2000c901d46 */
[----:B------:R-:W-:Y:S01]  /*34f0*/  ISETP.GE.AND P3, PT, R8, 0x41, PT ;  /* 0x000000410800780c */ /* 0x000fe20003f66270 */
[----:B-1----:R-:W-:Y:S01]  /*3500*/  IMAD R0, R6, c[0x0][0x208], RZ ;  /* 0x0000820006007a24 */ /* 0x002fe200078e02ff */
[----:B---3--:R-:W-:-:S04]  /*3510*/  @P2 LEA R4, P1, R201, R7, 0x1 ;  /* 0x00000007c9042211 */ /* 0x008fc800078208ff */
[C---:B------:R-:W-:Y:S02]  /*3520*/  @P2 LEA.HI.X R5, R201.reuse, R11, R16, 0x1, P1 ;  /* 0x0000000bc9052211 */ /* 0x040fe400008f0c10 */
[----:B------:R-:W-:-:S03]  /*3530*/  @P6 ISETP.GE.AND P1, PT, R201, c[0x0][0x1d4], PT ;  /* 0x00007500c9006a0c */ /* 0x000fc60003f26270 */
[----:B------:R1:W-:Y:S02]  /*3540*/  @P2 LDGSTS.E.BYPASS.LTC128B.128 [R202+0x3900], [R4.64], !P0 ;  /* 0x0390000004ca2fae */ /* 0x0003e4000c101d46 */
[C---:B------:R-:W-:Y:S02]  /*3550*/  @P3 ISETP.GE.AND P0, PT, R201.reuse, c[0x0][0x1d4], PT ;  /* 0x00007500c9003a0c */ /* 0x040fe40003f06270 */
[----:B-1----:R-:W-:-:S04]  /*3560*/  @P6 LEA R4, P2, R201, R10, 0x1 ;  /* 0x0000000ac9046211 */ /* 0x002fc800078408ff */
[C---:B--2---:R-:W-:Y:S02]  /*3570*/  @P6 LEA.HI.X R5, R201.reuse, R14, R16, 0x1, P2 ;  /* 0x0000000ec9056211 */ /* 0x044fe400010f0c10 */
[----:B------:R-:W-:-:S03]  /*3580*/  @P3 LEA R6, P2, R201, R13, 0x1 ;  /* 0x0000000dc9063211 */ /* 0x000fc600078408ff */
[----:B------:R1:W-:Y:S01]  /*3590*/  @P6 LDGSTS.E.BYPASS.LTC128B.128 [R202+0x4100], [R4.64], !P1 ;  /* 0x0410000004ca6fae */ /* 0x0003e2000c901d46 */
[----:B----4-:R-:W-:-:S05]  /*35a0*/  @P3 LEA.HI.X R7, R201, R9, R16, 0x1, P2 ;  /* 0x00000009c9073211 */ /* 0x010fca00010f0c10 */
[----:B------:R2:W-:Y:S04]  /*35b0*/  @P3 LDGSTS.E.BYPASS.LTC128B.128 [R202+0x4900], [R6.64], !P0 ;  /* 0x0490000006ca3fae */ /* 0x0005e8000c101d46 */
[----:B------:R-:W0:Y:S01]  /*35c0*/  LDGDEPBAR ;  /* 0x00000000000079af */ /* 0x000e220000000000 */
[----:B-----5:R-:W-:-:S04]  /*35d0*/  IMAD.WIDE.U32 R2, R217, c[0x0][0x208], RZ ;  /* 0x00008200d9027a25 */ /* 0x020fc800078e00ff */
[----:B------:R-:W-:-:S05]  /*35e0*/  IMAD R0, R217, c[0x0][0x20c], R0 ;  /* 0x00008300d9007a24 */ /* 0x000fca00078e0200 */
[----:B------:R-:W-:Y:S01]  /*35f0*/  IADD3 R3, R3, R0, RZ ;  /* 0x0000000003037210 */ /* 0x000fe20007ffe0ff */
[----:B------:R-:W-:-:S04]  /*3600*/  IMAD R0, R12, c[0x0][0x218], RZ ;  /* 0x000086000c007a24 */ /* 0x000fc800078e02ff */
[----:B------:R-:W-:Y:S01]  /*3610*/  IMAD.WIDE.U32 R2, R203, c[0x0][0x218], R2 ;  /* 0x00008600cb027a25 */ /* 0x000fe200078e0002 */
[----:B------:R-:W-:-:S04]  /*3620*/  DEPBAR.LE SB0, 0x1 ;  /* 0x000080400000791a */ /* 0x000fc80000000000 */
[----:B------:R-:W-:-:S04]  /*3630*/  DEPBAR.LE SB0, 0x0 ;  /* 0x000080000000791a */ /* 0x000fc80000000000 */
[----:B------:R-:W-:Y:S01]  /*3640*/  BAR.SYNC.DEFER_BLOCKING 0x0 ;  /* 0x0000000000007b1d */ /* 0x000fe20000010000 */
[----:B------:R-:W-:Y:S01]  /*3650*/  IMAD R0, R203, c[0x0][0x21c], R0 ;  /* 0x00008700cb007a24 */ /* 0x000fe200078e0200 */
[----:B------:R-:W-:-:S04]  /*3660*/  IADD3 R2, P0, R2, R18, RZ ;  /* 0x0000001202027210 */ /* 0x000fc80007f1e0ff */
[----:B------:R-:W-:Y:S02]  /*3670*/  IADD3.X R3, R17, R3, R0, P0, !PT ;  /* 0x0000000311037210 */ /* 0x000fe400007fe400 */
[----:B------:R-:W-:-:S04]  /*3680*/  LEA R0, P0, R2, c[0x0][0x1f8], 0x1 ;  /* 0x00007e0002007a11 */ /* 0x000fc800078008ff */
[----:B------:R-:W-:Y:S01]  /*3690*/  LEA.HI.X R3, R2, c[0x0][0x1fc], R3, 0x1, P0 ;  /* 0x00007f0002037a11 */ /* 0x000fe200000f0c03 */
[----:B-1----:R-:W1:Y:S04]  /*36a0*/  SHFL.IDX PT, R4, R0, 0x1, 0x181f ;  /* 0x00381f0000047f89 */ /* 0x002e6800000e0000 */
[----:B------:R-:W3:Y:S04]  /*36b0*/  SHFL.IDX PT, R2, R0, RZ, 0x181f ;  /* 0x00181fff00027589 */ /* 0x000ee800000e0000 */
[----:B------:R-:W4:Y:S04]  /*36c0*/  SHFL.IDX PT, R9, R3, 0x1, 0x181f ;  /* 0x00381f0003097f89 */ /* 0x000f2800000e0000 */
[----:B------:R-:W-:Y:S04]  /*36d0*/  LDSM.16.M88.4 R32, [R191] ;  /* 0x00000000bf20783b */ /* 0x000fe80000000200 */
[----:B------:R-:W-:Y:S04]  /*36e0*/  LDSM.16.M88.4 R52, [R184] ;  /* 0x00000000b834783b */ /* 0x000fe80000000200 */
[----:B--2---:R-:W2:Y:S04]  /*36f0*/  SHFL.IDX PT, R6, R0, 0x2, 0x181f ;  /* 0x00581f0000067f89 */ /* 0x004ea800000e0000 */
[----:B------:R-:W5:Y:S04]  /*3700*/  SHFL.IDX PT, R7, R3, RZ, 0x181f ;  /* 0x00181fff03077589 */ /* 0x000f6800000e0000 */
[----:B------:R-:W2:Y:S04]  /*3710*/  SHFL.IDX PT, R5, R0, 0x3, 0x181f ;  /* 0x00781f0000057f89 */ /* 0x000ea800000e0000 */
[----:B------:R-:W2:Y:S04]  /*3720*/  SHFL.IDX PT, R13, R3, 0x2, 0x181f ;  /* 0x00581f00030d7f89 */ /* 0x000ea800000e0000 */
[----:B------:R-:W5:Y:S04]  /*3730*/  SHFL.IDX PT, R12, R3, 0x3, 0x181f ;  /* 0x00781f00030c7f89 */ /* 0x000f6800000e0000 */
[----:B------:R-:W5:Y:S04]  /*3740*/  SHFL.IDX PT, R0, R0, 0x4, 0x181f ;  /* 0x00981f0000007f89 */ /* 0x000f6800000e0000 */
[----:B------:R-:W-:Y:S01]  /*3750*/  LDSM.16.M88.4 R28, [R191+0x2000] ;  /* 0x00200000bf1c783b */ /* 0x000fe20000000200 */
[----:B------:R-:W-:-:S03]  /*3760*/  ISETP.GE.AND P1, PT, R201, c[0x0][0x1d4], PT ;  /* 0x00007500c9007a0c */ /* 0x000fc60003f26270 */
[----:B------:R5:W5:Y:S01]  /*3770*/  SHFL.IDX PT, R14, R3, 0x4, 0x181f ;  /* 0x00981f00030e7f89 */ /* 0x000b6200000e0000 */
[-C--:B-1----:R-:W-:Y:S02]  /*3780*/  IADD3 R10, P6, R4, R135.reuse, RZ ;  /* 0x00000087040a7210 */ /* 0x082fe40007fde0ff */
[-C--:B---3--:R-:W-:Y:S01]  /*3790*/  IADD3 R2, P2, R2, R135.reuse, RZ ;  /* 0x0000008702027210 */ /* 0x088fe20007f5e0ff */
[----:B------:R-:W-:Y:S01]  /*37a0*/  LDSM.16.M88.4 R24, [R194] ;  /* 0x00000000c218783b */ /* 0x000fe20000000200 */
[C---:B------:R-:W-:Y:S02]  /*37b0*/  ISETP.LT.OR P0, PT, R8.reuse, 0x1, P1 ;  /* 0x000000010800780c */ /* 0x040fe40000f01670 */
[-C--:B----4-:R-:W-:Y:S01]  /*37c0*/  IADD3.X R11, R9, R36.reuse, RZ, P6, !PT ;  /* 0x00000024090b7210 */ /* 0x090fe200037fe4ff */
[----:B------:R-:W1:Y:S01]  /*37d0*/  LDSM.16.M88.4 R48, [R195] ;  /* 0x00000000c330783b */ /* 0x000e620000000200 */
[----:B------:R-:W-:Y:S02]  /*37e0*/  ISETP.LT.OR P6, PT, R8, 0x11, P1 ;  /* 0x000000110800780c */ /* 0x000fe40000fc1670 */
[----:B--2---:R-:W-:Y:S01]  /*37f0*/  IADD3 R6, P3, R6, R135, RZ ;  /* 0x0000008706067210 */ /* 0x004fe20007f7e0ff */
[----:B------:R-:W-:Y:S04]  /*3800*/  LDSM.16.M88.4 R72, [R184+0x800] ;  /* 0x00080000b848783b */ /* 0x000fe80000000200 */
[----:B------:R-:W-:Y:S04]  /*3810*/  LDSM.16.M88.4 R88, [R184+0x1000] ;  /* 0x00100000b858783b */ /* 0x000fe80000000200 */
[----:B------:R-:W-:Y:S01]  /*3820*/  LDSM.16.M88.4 R96, [R184+0x1800] ;  /* 0x00180000b860783b */ /* 0x000fe20000000200 */
[----:B-----5:R-:W-:-:S03]  /*3830*/  IADD3.X R3, R7, R36, RZ, P2, !PT ;  /* 0x0000002407037210 */ /* 0x020fc600017fe4ff */
[----:B------:R-:W-:Y:S01]  /*3840*/  LDSM.16.M88.4 R104, [R184+0x2000] ;  /* 0x00200000b868783b */ /* 0x000fe20000000200 */
[-C--:B------:R-:W-:Y:S02]  /*3850*/  IADD3 R4, P2, R5, R135.reuse, RZ ;  /* 0x0000008705047210 */ /* 0x080fe40007f5e0ff */
[-C--:B------:R-:W-:Y:S01]  /*3860*/  IADD3.X R7, R13, R36.reuse, RZ, P3, !PT ;  /* 0x000000240d077210 */ /* 0x080fe20001ffe4ff */
[----:B------:R-:W2:Y:S01]  /*3870*/  LDSM.16.M88.4 R20, [R194+0x2000] ;  /* 0x00200000c214783b */ /* 0x000ea20000000200 */
[----:B------:R-:W-:Y:S02]  /*3880*/  ISETP.LT.OR P3, PT, R8, 0x21, P1 ;  /* 0x000000210800780c */ /* 0x000fe40000f61670 */
[-C--:B------:R-:W-:Y:S01]  /*3890*/  IADD3.X R5, R12, R36.reuse, RZ, P2, !PT ;  /* 0x000000240c057210 */ /* 0x080fe200017fe4ff */
[----:B------:R-:W-:Y:S01]  /*38a0*/  LDSM.16.M88.4 R84, [R199] ;  /* 0x00000000c754783b */ /* 0x000fe20000000200 */
[C---:B------:R-:W-:Y:S02]  /*38b0*/  ISETP.LT.OR P2, PT, R8.reuse, 0x31, P1 ;  /* 0x000000310800780c */ /* 0x040fe40000f41670 */
[----:B------:R-:W-:Y:S01]  /*38c0*/  ISETP.LT.OR P1, PT, R8, 0x41, P1 ;  /* 0x000000410800780c */ /* 0x000fe20000f21670 */
        /* <DEDUP_REMOVED lines=10> */
[----:B---3--:R-:W-:Y:S01]  /*3970*/  IADD3 R2, P0, R0, R135, RZ ;  /* 0x0000008700027210 */ /* 0x008fe20007f1e0ff */
[----:B----4-:R-:W-:Y:S03]  /*3980*/  HMMA.16816.F32.BF16 R8, R32, R52, RZ ;  /* 0x000000342008723c */ /* 0x010fe600000418ff */
[----:B------:R-:W-:-:S05]  /*3990*/  IADD3.X R3, R14, R36, RZ, P0, !PT ;  /* 0x000000240e037210 */ /* 0x000fca00007fe4ff */
[----:B------:R3:W-:Y:S04]  /*39a0*/  LDGSTS.E.BYPASS.LTC128B.128 [R202+0x2100], [R2.64], !P1 ;  /* 0x0210000002ca7fae */ /* 0x0007e8000c901d46 */
[----:B------:R-:W-:Y:S04]  /*39b0*/  LDSM.16.M88.4 R40, [R190] ;  /* 0x00000000be28783b */ /* 0x000fe80000000200 */
[----:B------:R-:W4:Y:S01]  /*39c0*/  LDSM.16.M88.4 R16, [R192] ;  /* 0x00000000c010783b */ /* 0x000f220000000200 */
[----:B------:R-:W-:Y:S03]  /*39d0*/  HMMA.16816.F32.BF16 R56, R28, R52, RZ ;  /* 0x000000341c38723c */ /* 0x000fe600000418ff */
[----:B------:R-:W3:Y:S04]  /*39e0*/  LDSM.16.M88.4 R12, [R192+0x2000] ;  /* 0x00200000c00c783b */ /* 0x000ee80000000200 */
[----:B------:R-:W-:Y:S01]  /*39f0*/  LDSM.16.M88.4 R44, [R187] ;  /* 0x00000000bb2c783b */ /* 0x000fe20000000200 */
[----:B-1----:R-:W-:Y:S03]  /*3a00*/  HMMA.16816.F32.BF16 R60, R24, R48, R8 ;  /* 0x00000030183c723c */ /* 0x002fe60000041808 */
[----:B------:R-:W1:Y:S04]  /*3a10*/  LDSM.16.M88.4 R8, [R193] ;  /* 0x00000000c108783b */ /* 0x000e680000000200 */
[----:B-----5:R-:W5:Y:S01]  /*3a20*/  LDSM.16.M88.4 R4, [R193+0x2000] ;  /* 0x00200000c104783b */ /* 0x020f620000000200 */
[----:B------:R-:W-:Y:S03]  /*3a30*/  HMMA.16816.F32.BF16 R68, R32, R54, RZ ;  /* 0x000000362044723c */ /* 0x000fe600000418ff */
[----:B------:R-:W0:Y:S05]  /*3a40*/  LDGDEPBAR ;  /* 0x00000000000079af */ /* 0x000e2a0000000000 */
[----:B--2---:R-:W-:Y:S08]  /*3a50*/  HMMA.16816.F32.BF16 R56, R20, R48, R56 ;  /* 0x000000301438723c */ /* 0x004ff00000041838 */
[----:B----4-:R-:W-:Y:S08]  /*3a60*/  HMMA.16816.F32.BF16 R64, R16, R40, R60 ;  /* 0x000000281040723c */ /* 0x010ff0000004183c */
[----:B------:R-:W-:Y:S08]  /*3a70*/  HMMA.16816.F32.BF16 R60, R28, R54, RZ ;  /* 0x000000361c3c723c */ /* 0x000ff000000418ff */
[----:B---3--:R-:W-:Y:S08]  /*3a80*/  HMMA.16816.F32.BF16 R52, R12, R40, R56 ;  /* 0x000000280c34723c */ /* 0x008ff00000041838 */
[----:B------:R-:W-:Y:S08]  /*3a90*/  HMMA.16816.F32.BF16 R56, R24, R50, R68 ;  /* 0x000000321838723c */ /* 0x000ff00000041844 */
[----:B-1----:R-:W-:Y:S08]  /*3aa0*/  HMMA.16816.F32.BF16 R68, R8, R44, R64 ;  /* 0x0000002c0844723c */ /* 0x002ff00000041840 */
[----:B------:R-:W-:Y:S01]  /*3ab0*/  HMMA.16816.F32.BF16 R64, R20, R50, R60 ;  /* 0x000000321440723c */ /* 0x000fe2000004183c */
[----:B------:R-:W1:Y:S07]  /*3ac0*/  LDSM.16.M88.4 R48, [R190+0x800] ;  /* 0x00080000be30783b */ /* 0x000e6e0000000200 */
[----:B------:R-:W-:Y:S08]  /*3ad0*/  HMMA.16816.F32.BF16 R60, R32, R72, RZ ;  /* 0x00000048203c723c */ /* 0x000ff000000418ff */
[----:B-----5:R-:W-:Y:S08]  /*3ae0*/  HMMA.16816.F32.BF16 R80, R4, R44, R52 ;  /* 0x0000002c0450723c */ /* 0x020ff00000041834 */
[----:B------:R-:W-:Y:S01]  /*3af0*/  HMMA.16816.F32.BF16 R52, R16, R42, R56 ;  /* 0x0000002a1034723c */ /* 0x000fe20000041838 */
[----:B------:R-:W-:-:S07]  /*3b00*/  FMUL.FTZ R0, R68, c[0x0][0x320] ;  /* 0x0000c80044007a20 */ /* 0x000fce0000410000 */
[----:B------:R-:W-:Y:S01]  /*3b10*/  HMMA.16816.F32.BF16 R56, R28, R72, RZ ;  /* 0x000000481c38723c */ /* 0x000fe200000418ff */
[----:B------:R2:W3:Y:S07]  /*3b20*/  MUFU.TANH R134, R0 ;  /* 0x0000000000867308 */ /* 0x0004ee0000002400 */
[----:B------:R-:W-:Y:S01]  /*3b30*/  HMMA.16816.F32.BF16 R60, R24, R84, R60 ;  /* 0x00000054183c723c */ /* 0x000fe2000004183c */
[----:B--2---:R-:W-:-:S07]  /*3b40*/  FMUL.FTZ R0, R69, c[0x0][0x320] ;  /* 0x0000c80045007a20 */ /* 0x004fce0000410000 */
[----:B------:R-:W-:Y:S01]  /*3b50*/  HMMA.16816.F32.BF16 R64, R12, R42, R64 ;  /* 0x0000002a0c40723c */ /* 0x000fe20000041840 */
[----:B------:R-:W2:Y:S01]  /*3b60*/  LDSM.16.M88.4 R40, [R187+0x800] ;  /* 0x00080000bb28783b */ /* 0x000ea20000000200 */
        /* <DEDUP_REMOVED lines=9> */
[----:B------:R4:W2:Y:S07]  /*3c00*/  MUFU.TANH R153, R0 ;  /* 0x0000000000997308 */ /* 0x0008ae0000002400 */
[----:B-1----:R-:W-:Y:S01]  /*3c10*/  HMMA.16816.F32.BF16 R60, R16, R48, R60 ;  /* 0x00000030103c723c */ /* 0x002fe2000004183c */
[----:B----4-:R-:W-:-:S04]  /*3c20*/  FMUL.FTZ R0, R81, c[0x0][0x320] ;  /* 0x0000c80051007a20 */ /* 0x010fc80000410000 */
[----:B------:R1:W4:Y:S03]  /*3c30*/  MUFU.TANH R152, R0 ;  /* 0x0000000000987308 */ /* 0x0003260000002400 */
        /* <DEDUP_REMOVED lines=16> */
[----:B--2---:R-:W-:Y:S04]  /*3d40*/  HMMA.16816.F32.BF16 R68, R8, R40, R60 ;  /* 0x000000280844723c */ /* 0x004fe8000004183c */
        /* <DEDUP_REMOVED lines=230> */
.L_x_1566:
        /* <DEDUP_REMOVED lines=24> */
.L_x_1567:
        /* <DEDUP_REMOVED lines=9> */
.L_x_1455:
[----:B--234-:R-:W-:Y:S05]  /*4dc0*/  BSYNC B0 ;  /* 0x0000000000007941 */ /* 0x01cfea0003800000 */
.L_x_1454:
[----:B-1----:R-:W2:Y:S04]  /*4dd0*/  LDL R2, [R1+0x3c] ;  /* 0x00003c0001027983 */ /* 0x002ea80000100800 */
[----:B------:R-:W2:Y:S04]  /*4de0*/  LDL R0, [R1+0x44] ;  /* 0x0000440001007983 */ /* 0x000ea80000100800 */
[----:B------:R-:W3:Y:S04]  /*4df0*/  LDL R4, [R1+0x40] ;  /* 0x0000400001047983 */ /* 0x000ee80000100800 */
[----:B------:R-:W0:Y:S01]  /*4e00*/  LDGDEPBAR ;  /* 0x00000000000079af */ /* 0x000e220000000000 */
[----:B--2---:R-:W-:-:S04]  /*4e10*/  IMAD.IADD R0, R0, 0x1, R2 ;  /* 0x0000000100007824 */ /* 0x004fc800078e0202 */
[----:B------:R-:W-:Y:S01]  /*4e20*/  @P5 IMAD.HI.U32 R3, R0, c[0x0][0x2c8], RZ ;  /* 0x0000b20000035a27 */ /* 0x000fe200078e00ff */
[C---:B---3--:R-:W-:Y:S02]  /*4e30*/  IADD3 R2, -R4.reuse, 0x1, R108 ;  /* 0x0000000104027810 */ /* 0x048fe40007ffe16c */
[----:B------:R-:W-:Y:S02]  /*4e40*/  IADD3 R5, -R4, R108, RZ ;  /* 0x0000006c04057210 */ /* 0x000fe40007ffe1ff */
[----:B------:R-:W-:Y:S01]  /*4e50*/  @P5 SHF.R.U32.HI R0, RZ, c[0x0][0x2cc], R3 ;  /* 0x0000b300ff005a19 */ /* 0x000fe20000011603 */
[----:B------:R-:W-:Y:S01]  /*4e60*/  IMAD.IADD R4, R2, 0x1, -R250 ;  /* 0x0000000102047824 */ /* 0x000fe200078e0afa */
[----:B------:R-:W-:Y:S05]  /*4e70*/  BRA.DIV ~URZ, `(.L_x_1458) ;  /* 0x00010a927f007947 */ /* 0x000fea000b800000 */
[----:B------:R1:W2:Y:S02]  /*4e80*/  SHFL.IDX PT, R2, R0, RZ, 0x1c1f ;  /* 0x001c1fff00027589 */ /* 0x0002a400000e0000 */
.L_x_1568:
        /* <DEDUP_REMOVED lines=41> */
[----:B------:R-:W-:Y:S01]  /*5120*/  FSEL R141, R15, -INF , P0 ;  /* 0xff8000000f8d7808 */ /* 0x000fe20000000000 */
[----:B------:R-:W-:Y:S05]  /*5130*/  BRA.DIV ~URZ, `(.L_x_1459) ;  /* 0x000108427f007947 */ /* 0x000fea000b800000 */
[----:B------:R-:W2:Y:S04]  /*5140*/  SHFL.IDX PT, R2, R0, 0x2, 0x1c1f ;  /* 0x005c1f0000027f89 */ /* 0x000ea800000e0000 */
[----:B------:R-:W3:Y:S04]  /*5150*/  SHFL.IDX PT, R3, R0, 0x1, 0x1c1f ;  /* 0x003c1f0000037f89 */ /* 0x000ee800000e0000 */
[----:B-1----:R-:W1:Y:S01]  /*5160*/  SHFL.IDX PT, R0, R0, 0x3, 0x1c1f ;  /* 0x007c1f0000007f89 */ /* 0x002e6200000e0000 */
[----:B--2---:R-:W-:-:S02]  /*5170*/  IMAD.IADD R2, R4, 0x1, R2 ;  /* 0x0000000104027824 */ /* 0x004fc400078e0202 */
[----:B---3--:R-:W-:-:S03]  /*5180*/  IMAD.IADD R3, R4, 0x1, R3 ;  /* 0x0000000104037824 */ /* 0x008fc600078e0203 */
[----:B------:R-:W-:Y:S01]  /*5190*/  IMNMX R2, R5, R2, PT ;  /* 0x0000000205027217 */ /* 0x000fe20003800200 */
[----:B-1----:R-:W-:-:S03]  /*51a0*/  IMAD.IADD R0, R4, 0x1, R0 ;  /* 0x0000000104007824 */ /* 0x002fc600078e0200 */
        /* <DEDUP_REMOVED lines=36> */
[----:B------:R-:W-:Y:S02]  /*53f0*/  IMNMX R3, R5, R3, PT ;  /* 0x0000000305037217 */ /* 0x000fe40003800200 */
[----:B------:R-:W-:Y:S02]  /*5400*/  FSEL R159, R39, -INF , P6 ;  /* 0xff800000279f7808 */ /* 0x000fe40003000000 */
[----:B------:R-:W-:Y:S02]  /*5410*/  FSEL R158, R38, -INF , P2 ;  /* 0xff800000269e7808 */ /* 0x000fe40001000000 */
[----:B------:R-:W-:Y:S02]  /*5420*/  FSEL R157, R30, -INF , P1 ;  /* 0xff8000001e9d7808 */ /* 0x000fe40000800000 */
[----:B------:R-:W-:Y:S02]  /*5430*/  FSEL R156, R28, -INF , P0 ;  /* 0xff8000001c9c7808 */ /* 0x000fe40000000000 */
[----:B------:R-:W-:-:S02]  /*5440*/  ISETP.GT.AND P6, PT, R3, RZ, PT ;  /* 0x000000ff0300720c */ /* 0x000fc40003fc4270 */
[C---:B------:R-:W-:Y:S02]  /*5450*/  ISETP.GT.AND P2, PT, R3.reuse, 0x1, PT ;  /* 0x000000010300780c */ /* 0x040fe40003f44270 */
[C---:B------:R-:W-:Y:S02]  /*5460*/  ISETP.GT.AND P1, PT, R3.reuse, 0x8, PT ;  /* 0x000000080300780c */ /* 0x040fe40003f24270 */
[----:B------:R-:W-:Y:S02]  /*5470*/  ISETP.GT.AND P0, PT, R3, 0x9, PT ;  /* 0x000000090300780c */ /* 0x000fe40003f04270 */
[----:B------:R-:W-:Y:S02]  /*5480*/  FSEL R11, R139, -INF , P6 ;  /* 0xff8000008b0b7808 */ /* 0x000fe40003000000 */
[----:B------:R-:W-:Y:S02]  /*5490*/  FSEL R13, R138, -INF , P2 ;  /* 0xff8000008a0d7808 */ /* 0x000fe40001000000 */
[----:B------:R-:W-:-:S02]  /*54a0*/  FSEL R15, R137, -INF , P1 ;  /* 0xff800000890f7808 */ /* 0x000fc40000800000 */
[----:B------:R-:W-:Y:S02]  /*54b0*/  FSEL R17, R132, -INF , P0 ;  /* 0xff80000084117808 */ /* 0x000fe40000000000 */
[C---:B------:R-:W-:Y:S02]  /*54c0*/  ISETP.GT.AND P6, PT, R3.reuse, 0x10, PT ;  /* 0x000000100300780c */ /* 0x040fe40003fc4270 */
[C---:B------:R-:W-:Y:S02]  /*54d0*/  ISETP.GT.AND P2, PT, R3.reuse, 0x11, PT ;  /* 0x000000110300780c */ /* 0x040fe40003f44270 */
[C---:B------:R-:W-:Y:S02]  /*54e0*/  ISETP.GT.AND P1, PT, R3.reuse, 0x18, PT ;  /* 0x000000180300780c */ /* 0x040fe40003f24270 */
[----:B------:R-:W-:Y:S02]  /*54f0*/  ISETP.GT.AND P0, PT, R3, 0x19, PT ;  /* 0x000000190300780c */ /* 0x000fe40003f04270 */
        /* <DEDUP_REMOVED lines=12> */
[----:B------:R-:W-:-:S02]  /*55c0*/  ISETP.GT.AND P6, PT, R3, 0x30, PT ;  /* 0x000000300300780c */ /* 0x000fc40003fc4270 */
        /* <DEDUP_REMOVED lines=11> */
[----:B------:R-:W-:-:S02]  /*5680*/  IMNMX R0, R5, R0, PT ;  /* 0x0000000005007217 */ /* 0x000fc40003800200 */
[----:B------:R-:W-:Y:S02]  /*5690*/  FSEL R140, R44, -INF , P6 ;  /* 0xff8000002c8c7808 */ /* 0x000fe40003000000 */
[----:B------:R-:W-:Y:S02]  /*56a0*/  FSEL R139, R42, -INF , P2 ;  /* 0xff8000002a8b7808 */ /* 0x000fe40001000000 */
[----:B------:R-:W-:Y:S02]  /*56b0*/  FSEL R138, R35, -INF , P1 ;  /* 0xff800000238a7808 */ /* 0x000fe40000800000 */
[----:B------:R-:W-:Y:S02]  /*56c0*/  FSEL R137, R33, -INF , P0 ;  /* 0xff80000021897808 */ /* 0x000fe40000000000 */
[C---:B------:R-:W-:Y:S02]  /*56d0*/  ISETP.GT.AND P6, PT, R0.reuse, RZ, PT ;  /* 0x000000ff0000720c */ /* 0x040fe40003fc4270 */
        /* <DEDUP_REMOVED lines=28> */
[----:B------:R-:W-:Y:S02]  /*58a0*/  FSEL R150, R77, -INF , P6 ;  /* 0xff8000004d967808 */ /* 0x000fe40003000000 */
[----:B------:R-:W-:Y:S02]  /*58b0*/  FSEL R149, R76, -INF , P2 ;  /* 0xff8000004c957808 */ /* 0x000fe40001000000 */
[----:B------:R-:W-:-:S02]  /*58c0*/  FSEL R148, R55, -INF , P1 ;  /* 0xff80000037947808 */ /* 0x000fc40000800000 */
[----:B------:R-:W-:Y:S02]  /*58d0*/  FSEL R147, R45, -INF , P0 ;  /* 0xff8000002d937808 */ /* 0x000fe40000000000 */
[----:B------:R-:W-:Y:S02]  /*58e0*/  FMNMX.FTZ R2, R14, R4, !PT ;  /* 0x000000040e027209 */ /* 0x000fe40007810000 */
        /* <DEDUP_REMOVED lines=64> */
[----:B------:R-:W-:Y:S02]  /*5cf0*/  FMNMX.FTZ R2, R159, R2, !PT ;  /* 0x000000029f027209 */ /* 0x000fe40007810000 */
[----:B------:R-:W-:Y:S02]  /*5d00*/  FMNMX.FTZ R5, R147, R5, !PT ;  /* 0x0000000593057209 */ /* 0x000fe40007810000 */
[----:B------:R-:W-:Y:S02]  /*5d10*/  FMNMX.FTZ R3, R139, R3, !PT ;  /* 0x000000038b037209 */ /* 0x000fe40007810000 */
[----:B------:R-:W-:Y:S02]  /*5d20*/  FSEL R146, R40, -INF , P2 ;  /* 0xff80000028927808 */ /* 0x000fe40001000000 */
[----:B------:R-:W-:Y:S02]  /*5d30*/  FMNMX.FTZ R0, R143, R0, !PT ;  /* 0x000000008f007209 */ /* 0x000fe40007810000 */
[----:B------:R-:W-:-:S02]  /*5d40*/  FMNMX.FTZ R2, R158, R2, !PT ;  /* 0x000000029e027209 */ /* 0x000fc40007810000 */
[----:B------:R-:W-:Y:S02]  /*5d50*/  FMNMX.FTZ R5, R151, R5, !PT ;  /* 0x0000000597057209 */ /* 0x000fe40007810000 */
[----:B------:R-:W-:Y:S02]  /*5d60*/  FMNMX.FTZ R4, R138, R3, !PT ;  /* 0x000000038a047209 */ /* 0x000fe40007810000 */
[----:B------:R-:W-:Y:S02]  /*5d70*/  FSEL R145, R37, -INF , P1 ;  /* 0xff80000025917808 */ /* 0x000fe40000800000 */
[----:B------:R-:W-:Y:S02]  /*5d80*/  FMNMX.FTZ R0, R142, R0, !PT ;  /* 0x000000008e007209 */ /* 0x000fe40007810000 */
[----:B------:R-:W-:Y:S02]  /*5d90*/  FMNMX.FTZ R3, R157, R2, !PT ;  /* 0x000000029d037209 */ /* 0x000fe40007810000 */
[----:B------:R-:W-:-:S02]  /*5da0*/  FMNMX.FTZ R5, R146, R5, !PT ;  /* 0x0000000592057209 */ /* 0x000fc40007810000 */
[----:B------:R-:W-:Y:S02]  /*5db0*/  FMNMX.FTZ R2, R137, R4, !PT ;  /* 0x0000000489027209 */ /* 0x000fe40007810000 */
[----:B------:R-:W-:Y:S02]  /*5dc0*/  FMNMX.FTZ R0, R141, R0, !PT ;  /* 0x000000008d007209 */ /* 0x000fe40007810000 */
[----:B------:R-:W-:Y:S02]  /*5dd0*/  FMNMX.FTZ R3, R156, R3, !PT ;  /* 0x000000039c037209 */ /* 0x000fe40007810000 */
[----:B------:R-:W-:Y:S01]  /*5de0*/  FSEL R128, R43, -INF , P0 ;  /* 0xff8000002b807808 */ /* 0x000fe20000000000 */
[----:B------:R-:W1:Y:S01]  /*5df0*/  SHFL.BFLY PT, R6, R0, 0x2, 0x1f ;  /* 0x0c401f0000067f89 */ /* 0x000e6200000e0000 */
[----:B------:R-:W-:-:S03]  /*5e00*/  FMNMX.FTZ R4, R145, R5, !PT ;  /* 0x0000000591047209 */ /* 0x000fc60007810000 */
[----:B------:R-:W2:Y:S01]  /*5e10*/  SHFL.BFLY PT, R5, R2, 0x2, 0x1f ;  /* 0x0c401f0002057f89 */ /* 0x000ea200000e0000 */
[----:B------:R-:W-:-:S03]  /*5e20*/  FMNMX.FTZ R4, R128, R4, !PT ;  /* 0x0000000480047209 */ /* 0x000fc60007810000 */
[----:B------:R-:W3:Y:S04]  /*5e30*/  SHFL.BFLY PT, R7, R3, 0x2, 0x1f ;  /* 0x0c401f0003077f89 */ /* 0x000ee800000e0000 */
[----:B------:R-:W4:Y:S01]  /*5e40*/  SHFL.BFLY PT, R8, R4, 0x2, 0x1f ;  /* 0x0c401f0004087f89 */ /* 0x000f2200000e0000 */
[----:B-1----:R-:W-:Y:S02]  /*5e50*/  FMNMX.FTZ R0, R6, R0, !PT ;  /* 0x0000000006007209 */ /* 0x002fe40007810000 */
        /* <DEDUP_REMOVED lines=10> */
.L_x_1569:
[C---:B------:R-:W-:Y:S01]  /*5f00*/  FMUL.FTZ R0, R72.reuse, c[0x0][0x2d0] ;  /* 0x0000b40048007a20 */ /* 0x040fe20000410000 */
[----:B------:R-:W-:Y:S01]  /*5f10*/  FSETP.NEU.FTZ.AND P0, PT, R72, -INF , PT ;  /* 0xff8000004800780b */ /* 0x000fe20003f1d000 */
[----:B------:R-:W2:Y:S01]  /*5f20*/  LDL R237, [R1+0x3c] ;  /* 0x00003c0001ed7983 */ /* 0x000ea20000100800 */
        /* <DEDUP_REMOVED lines=8> */
[----:B------:R-:W-:Y:S01]  /*5fb0*/  FFMA.FTZ R2, R23, c[0x0][0x2d0], -R4 ;  /* 0x0000b40017027a23 */ /* 0x000fe20000010804 */
[----:B------:R-:W-:Y:S01]  /*5fc0*/  FSETP.NEU.FTZ.AND P0, PT, R70, -INF , PT ;  /* 0xff8000004600780b */ /* 0x000fe20003f1d000 */
[----:B------:R3:W-:Y:S01]  /*5fd0*/  MUFU.EX2 R206, R0 ;  /* 0x0000000000ce7308 */ /* 0x0007e20000000800 */
[----:B------:R-:W4:Y:S01]  /*5fe0*/  LDSM.16.MT88.4 R44, [R189] ;  /* 0x00000000bd2c783b */ /* 0x000f220000004200 */
[----:B------:R-:W-:-:S06]  /*5ff0*/  FFMA.FTZ R5, R22, c[0x0][0x2d0], -R3 ;  /* 0x0000b40016057a23 */ /* 0x000fcc0000010803 */
[----:B------:R5:W-:Y:S01]  /*6000*/  MUFU.EX2 R235, R2 ;  /* 0x0000000200eb7308 */ /* 0x000be20000000800 */
[----:B---3--:R-:W-:-:S07]  /*6010*/  FFMA.FTZ R0, R12, c[0x0][0x2d0], -R4 ;  /* 0x0000b4000c007a23 */ /* 0x008fce0000010804 */
[----:B------:R3:W-:Y:S01]  /*6020*/  MUFU.EX2 R233, R5 ;  /* 0x0000000500e97308 */ /* 0x0007e20000000800 */
[----:B-----5:R-:W-:-:S07]  /*6030*/  FMUL.FTZ R2, R70, c[0x0][0x2d0] ;  /* 0x0000b40046027a20 */ /* 0x020fce0000410000 */
[----:B------:R5:W-:Y:S01]  /*6040*/  MUFU.EX2 R205, R0 ;  /* 0x0000000000cd7308 */ /* 0x000be20000000800 */
[----:B------:R-:W-:Y:S02]  /*6050*/  FSEL R2, R2, RZ, P0 ;  /* 0x000000ff02027208 */ /* 0x000fe40000000000 */
[----:B------:R-:W-:-:S03]  /*6060*/  FSETP.NEU.FTZ.AND P0, PT, R68, -INF , PT ;  /* 0xff8000004400780b */ /* 0x000fc60003f1d000 */
[----:B---3--:R-:W-:-:S04]  /*6070*/  FFMA.FTZ R5, R34, c[0x0][0x2d0], -R2 ;  /* 0x0000b40022057a23 */ /* 0x008fc80000010802 */
[----:B------:R3:W-:Y:S01]  /*6080*/  MUFU.EX2 R221, R5 ;  /* 0x0000000500dd7308 */ /* 0x0007e20000000800 */
[----:B-----5:R-:W-:-:S07]  /*6090*/  FFMA.FTZ R0, R14, c[0x0][0x2d0], -R4 ;  /* 0x0000b4000e007a23 */ /* 0x020fce0000010804 */
[----:B------:R5:W-:Y:S01]  /*60a0*/  MUFU.EX2 R216, R0 ;  /* 0x0000000000d87308 */ /* 0x000be20000000800 */
[----:B---3--:R-:W-:Y:S02]  /*60b0*/  FFMA.FTZ R5, R36, c[0x0][0x2d0], -R2 ;  /* 0x0000b40024057a23 */ /* 0x008fe40000010802 */
[----:B------:R-:W3:Y:S05]  /*60c0*/  LDSM.16.MT88.4 R36, [R186] ;  /* 0x00000000ba24783b */ /* 0x000eea0000004200 */
[----:B------:R-:W-:Y:S01]  /*60d0*/  MUFU.EX2 R232, R5 ;  /* 0x0000000500e87308 */ /* 0x000fe20000000800 */
[----:B-----5:R-:W-:-:S07]  /*60e0*/  FFMA.FTZ R0, R16, c[0x0][0x2d0], -R4 ;  /* 0x0000b40010007a23 */ /* 0x020fce0000010804 */
[----:B------:R5:W1:Y:S02]  /*60f0*/  MUFU.EX2 R220, R0 ;  /* 0x0000000000dc7308 */ /* 0x000a640000000800 */
[----:B-----5:R-:W-:Y:S01]  /*6100*/  FFMA.FTZ R0, R18, c[0x0][0x2d0], -R4 ;  /* 0x0000b40012007a23 */ /* 0x020fe20000010804 */
[----:B-1----:R-:W-:-:S05]  /*6110*/  F2FP.BF16.PACK_AB R22, R220, R216 ;  /* 0x000000d8dc16723e */ /* 0x002fca00000010ff */
[----:B------:R1:W-:Y:S02]  /*6120*/  MUFU.EX2 R226, R0 ;  /* 0x0000000000e27308 */ /* 0x0003e40000000800 */
[----:B-1----:R-:W-:-:S06]  /*6130*/  FFMA.FTZ R0, R21, c[0x0][0x2d0], -R4 ;  /* 0x0000b40015007a23 */ /* 0x002fcc0000010804 */
[----:B------:R1:W5:Y:S02]  /*6140*/  MUFU.EX2 R230, R0 ;  /* 0x0000000000e67308 */ /* 0x0003640000000800 */
[----:B-1----:R-:W-:Y:S01]  /*6150*/  FFMA.FTZ R0, R27, c[0x0][0x2d0], -R4 ;  /* 0x0000b4001b007a23 */ /* 0x002fe20000010804 */
[----:B-----5:R-:W-:-:S05]  /*6160*/  F2FP.BF16.PACK_AB R12, R230, R226 ;  /* 0x000000e2e60c723e */ /* 0x020fca00000010ff */
[----:B------:R1:W5:Y:S02]  /*6170*/  MUFU.EX2 R236, R0 ;  /* 0x0000000000ec7308 */ /* 0x0003640000000800 */
[----:B-1----:R-:W-:Y:S01]  /*6180*/  FFMA.FTZ R0, R11, c[0x0][0x2d0], -R3 ;  /* 0x0000b4000b007a23 */ /* 0x002fe20000010803 */
[----:B-----5:R-:W-:-:S05]  /*6190*/  F2FP.BF16.PACK_AB R14, R236, R235 ;  /* 0x000000ebec0e723e */ /* 0x020fca00000010ff */
[----:B------:R1:W-:Y:S02]  /*61a0*/  MUFU.EX2 R177, R0 ;  /* 0x0000000000b17308 */ /* 0x0003e40000000800 */
[----:B-1----:R-:W-:-:S06]  /*61b0*/  FFMA.FTZ R0, R13, c[0x0][0x2d0], -R3 ;  /* 0x0000b4000d007a23 */ /* 0x002fcc0000010803 */
        /* <DEDUP_REMOVED lines=9> */
[----:B-1----:R-:W-:Y:S01]  /*6250*/  FFMA.FTZ R0, R20, c[0x0][0x2d0], -R3 ;  /* 0x0000b40014007a23 */ /* 0x002fe20000010803 */
[----:B------:R-:W-:-:S05]  /*6260*/  F2FP.BF16.PACK_AB R20, R205, R206 ;  /* 0x000000cecd14723e */ /* 0x000fca00000010ff */
[----:B------:R1:W5:Y:S02]  /*6270*/  MUFU.EX2 R224, R0 ;  /* 0x0000000000e07308 */ /* 0x0003640000000800 */
[C---:B------:R-:W-:Y:S08]  /*6280*/  HMMA.16816.F32.BF16 R80, R20.reuse, R40, RZ ;  /* 0x000000281450723c */ /* 0x040ff000000418ff */
[----:B----4-:R-:W-:Y:S01]  /*6290*/  HMMA.16816.F32.BF16 R76, R20, R44, RZ ;  /* 0x0000002c144c723c */ /* 0x010fe200000418ff */
[----:B-1----:R-:W-:Y:S01]  /*62a0*/  FFMA.FTZ R0, R25, c[0x0][0x2d0], -R3 ;  /* 0x0000b40019007a23 */ /* 0x002fe20000010803 */
[----:B-----5:R-:W-:-:S03]  /*62b0*/  F2FP.BF16.PACK_AB R13, R224, R223 ;  /* 0x000000dfe00d723e */ /* 0x020fc600000010ff */
[----:B------:R1:W4:Y:S03]  /*62c0*/  MUFU.EX2 R234, R0 ;  /* 0x0000000000ea7308 */ /* 0x0003260000000800 */
[----:B---3--:R-:W-:Y:S01]  /*62d0*/  HMMA.16816.F32.BF16 R64, R20, R36, RZ ;  /* 0x000000241440723c */ /* 0x008fe200000418ff */
[----:B-1----:R-:W-:Y:S01]  /*62e0*/  FFMA.FTZ R0, R24, c[0x0][0x2d0], -R2 ;  /* 0x0000b40018007a23 */ /* 0x002fe20000010802 */
[----:B----4-:R-:W-:-:S03]  /*62f0*/  F2FP.BF16.PACK_AB R15, R234, R233 ;  /* 0x000000e9ea0f723e */ /* 0x010fc600000010ff */
[----:B------:R1:W-:Y:S02]  /*6300*/  MUFU.EX2 R210, R0 ;  /* 0x0000000000d27308 */ /* 0x0003e40000000800 */
[--C-:B-1----:R-:W-:Y:S02]  /*6310*/  FFMA.FTZ R0, R26, c[0x0][0x2d0], -R2.reuse ;  /* 0x0000b4001a007a23 */ /* 0x102fe40000010802 */
[----:B------:R-:W-:Y:S04]  /*6320*/  LDSM.16.MT88.4 R24, [R188] ;  /* 0x00000000bc18783b */ /* 0x000fe80000004200 */
        /* <DEDUP_REMOVED lines=8> */
[----:B------:R1:W3:Y:S02]  /*63b0*/  MUFU.EX2 R222, R0 ;  /* 0x0000000000de7308 */ /* 0x0002e40000000800 */
[----:B-1----:R-:W-:Y:S01]  /*63c0*/  FMUL.FTZ R0, R68, c[0x0][0x2d0] ;  /* 0x0000b40044007a20 */ /* 0x002fe20000410000 */
[----:B---3--:R-:W-:-:S04]  /*63d0*/  F2FP.BF16.PACK_AB R8, R221, R222 ;  /* 0x000000dedd08723e */ /* 0x008fc800000010ff */
[----:B------:R-:W-:-:S05]  /*63e0*/  FSEL R0, R0, RZ, P0 ;  /* 0x000000ff00007208 */ /* 0x000fca0000000000 */
[----:B------:R-:W-:-:S04]  /*63f0*/  FFMA.FTZ R5, R28, c[0x0][0x2d0], -R0 ;  /* 0x0000b4001c057a23 */ /* 0x000fc80000010800 */
[----:B------:R1:W-:Y:S02]  /*6400*/  MUFU.EX2 R208, R5 ;  /* 0x0000000500d07308 */ /* 0x0003e40000000800 */
[--C-:B-1----:R-:W-:Y:S02]  /*6410*/  FFMA.FTZ R5, R30, c[0x0][0x2d0], -R0.reuse ;  /* 0x0000b4001e057a23 */ /* 0x102fe40000010800 */
[----:B------:R-:W1:Y:S04]  /*6420*/  LDSM.16.MT88.4 R28, [R186+0x800] ;  /* 0x00080000ba1c783b */ /* 0x000e680000004200 */
[----:B------:R3:W4:Y:S02]  /*6430*/  MUFU.EX2 R207, R5 ;  /* 0x0000000500cf7308 */ /* 0x0007240000000800 */
[----:B---3--:R-:W-:Y:S01]  /*6440*/  FFMA.FTZ R5, R33, c[0x0][0x2d0], -R0 ;  /* 0x0000b40021057a23 */ /* 0x008fe20000010800 */
[----:B----4-:R-:W-:-:S05]  /*6450*/  F2FP.BF16.PACK_AB R17, R207, R208 ;  /* 0x000000d0cf11723e */ /* 0x010fca00000010ff */
[----:B------:R3:W-:Y:S02]  /*6460*/  MUFU.EX2 R218, R5 ;  /* 0x0000000500da7308 */ /* 0x0007e40000000800 */
[----:B---3--:R-:W-:Y:S02]  /*6470*/  FFMA.FTZ R5, R35, c[0x0][0x2d0], -R0 ;  /* 0x0000b40023057a23 */ /* 0x008fe40000010800 */
[----:B------:R-:W3:Y:S01]  /*6480*/  LDSM.16.MT88.4 R32, [R189+0x800] ;  /* 0x00080000bd20783b */ /* 0x000ee20000004200 */
[----:B-1----:R-:W-:Y:S03]  /*6490*/  HMMA.16816.F32.BF16 R100, R12, R28, R64 ;  /* 0x0000001c0c64723c */ /* 0x002fe60000041840 */
[----:B------:R1:W4:Y:S02]  /*64a0*/  MUFU.EX2 R219, R5 ;  /* 0x0000000500db7308 */ /* 0x0003240000000800 */
[----:B-1----:R-:W-:Y:S01]  /*64b0*/  FFMA.FTZ R5, R49, c[0x0][0x2d0], -R2 ;  /* 0x0000b40031057a23 */ /* 0x002fe20000010802 */
[----:B----4-:R-:W-:-:S05]  /*64c0*/  F2FP.BF16.PACK_AB R19, R219, R218 ;  /* 0x000000dadb13723e */ /* 0x010fca00000010ff */
[----:B------:R1:W4:Y:S02]  /*64d0*/  MUFU.EX2 R231, R5 ;  /* 0x0000000500e77308 */ /* 0x0003240000000800 */
[C---:B------:R-:W-:Y:S08]  /*64e0*/  HMMA.16816.F32.BF16 R60, R16.reuse, R40, RZ ;  /* 0x00000028103c723c */ /* 0x040ff000000418ff */
[----:B------:R-:W-:Y:S01]  /*64f0*/  HMMA.16816.F32.BF16 R56, R16, R44, RZ ;  /* 0x0000002c1038723c */ /* 0x000fe200000418ff */
[--C-:B-1----:R-:W-:Y:S01]  /*6500*/  FFMA.FTZ R5, R48, c[0x0][0x2d0], -R0.reuse ;  /* 0x0000b40030057a23 */ /* 0x102fe20000010800 */
[----:B----4-:R-:W-:Y:S01]  /*6510*/  F2FP.BF16.PACK_AB R10, R231, R232 ;  /* 0x000000e8e70a723e */ /* 0x010fe200000010ff */
[----:B------:R-:W1:Y:S02]  /*6520*/  LDSM.16.MT88.4 R48, [R185+0x800] ;  /* 0x00080000b930783b */ /* 0x000e640000004200 */
[----:B------:R4:W-:Y:S03]  /*6530*/  MUFU.EX2 R225, R5 ;  /* 0x0000000500e17308 */ /* 0x0009e60000000800 */
[----:B---3--:R-:W-:Y:S08]  /*6540*/  HMMA.16816.F32.BF16 R108, R12, R32, R76 ;  /* 0x000000200c6c723c */ /* 0x008ff0000004184c */
[----:B------:R-:W-:Y:S01]  /*6550*/  HMMA.16816.F32.BF16 R64, R16, R42, RZ ;  /* 0x0000002a1040723c */ /* 0x000fe200000418ff */
[----:B----4-:R-:W-:-:S07]  /*6560*/  FFMA.FTZ R5, R52, c[0x0][0x2d0], -R0 ;  /* 0x0000b40034057a23 */ /* 0x010fce0000010800 */
[----:B------:R-:W-:Y:S01]  /*6570*/  HMMA.16816.F32.BF16 R76, R16, R38, RZ ;  /* 0x00000026104c723c */ /* 0x000fe200000418ff */
[----:B------:R3:W4:Y:S02]  /*6580*/  MUFU.EX2 R227, R5 ;  /* 0x0000000500e37308 */ /* 0x0007240000000800 */
[----:B---3--:R-:W-:Y:S01]  /*6590*/  FFMA.FTZ R5, R53, c[0x0][0x2d0], -R0 ;  /* 0x0000b40035057a23 */ /* 0x008fe20000010800 */
[----:B----4-:R-:W-:-:S04]  /*65a0*/  F2FP.BF16.PACK_AB R9, R227, R225 ;  /* 0x000000e1e309723e */ /* 0x010fc800000010ff */
[----:B-1----:R-:W-:Y:S01]  /*65b0*/  HMMA.16816.F32.BF16 R88, R12, R48, R80 ;  /* 0x000000300c58723c */ /* 0x002fe20000041850 */
[----:B------:R1:W-:Y:S07]  /*65c0*/  MUFU.EX2 R229, R5 ;  /* 0x0000000500e57308 */ /* 0x0003ee0000000800 */
[-C--:B------:R-:W-:Y:S08]  /*65d0*/  HMMA.16816.F32.BF16 R80, R16, R46.reuse, RZ ;  /* 0x0000002e1050723c */ /* 0x080ff000000418ff */
[----:B------:R-:W-:Y:S01]  /*65e0*/  HMMA.16816.F32.BF16 R44, R20, R46, RZ ;  /* 0x0000002e142c723c */ /* 0x000fe200000418ff */
[----:B-1----:R-:W-:-:S04]  /*65f0*/  FFMA.FTZ R5, R54, c[0x0][0x2d0], -R0 ;  /* 0x0000b40036057a23 */ /* 0x002fc80000010800 */
[----:B------:R1:W3:Y:S03]  /*6600*/  MUFU.EX2 R228, R5 ;  /* 0x0000000500e47308 */ /* 0x0002e60000000800 */
[----:B------:R-:W-:Y:S01]  /*6610*/  HMMA.16816.F32.BF16 R52, R16, R36, RZ ;  /* 0x000000241034723c */ /* 0x000fe200000418ff */
[----:B-1----:R-:W-:Y:S01]  /*6620*/  FFMA.FTZ R5, R124, c[0x0][0x2d0], -R4 ;  /* 0x0000b4007c057a23 */ /* 0x002fe20000010804 */
[----:B---3--:R-:W-:-:S03]  /*6630*/  F2FP.BF16.PACK_AB R11, R228, R229 ;  /* 0x000000e5e40b723e */ /* 0x008fc600000010ff */
[----:B------:R1:W-:Y:S04]  /*6640*/  MUFU.EX2 R182, R5 ;  /* 0x0000000500b67308 */ /* 0x0003e80000000800 */
[C---:B------:R-:W-:Y:S08]  /*6650*/  HMMA.16816.F32.BF16 R84, R8.reuse, R48, R60 ;  /* 0x000000300854723c */ /* 0x040ff0000004183c */
[----:B------:R-:W-:Y:S01]  /*6660*/  HMMA.16816.F32.BF16 R104, R8, R32, R56 ;  /* 0x000000200868723c */ /* 0x000fe20000041838 */
[----:B-1----:R-:W-:-:S04]  /*6670*/  FFMA.FTZ R5, R125, c[0x0][0x2d0], -R4 ;  /* 0x0000b4007d057a23 */ /* 0x002fc80000010804 */
[----:B------:R1:W3:Y:S03]  /*6680*/  MUFU.EX2 R183, R5 ;  /* 0x0000000500b77308 */ /* 0x0002e60000000800 */
[C---:B------:R-:W-:Y:S08]  /*6690*/  HMMA.16816.F32.BF16 R60, R16.reuse, R24, RZ ;  /* 0x00000018103c723c */ /* 0x040ff000000418ff */
[----:B------:R-:W-:Y:S01]  /*66a0*/  HMMA.16816.F32.BF16 R56, R16, R26, RZ ;  /* 0x0000001a1038723c */ /* 0x000fe200000418ff */
[----:B------:R-:W4:Y:S01]  /*66b0*/  LDSM.16.MT88.4 R16, [R188+0x800] ;  /* 0x00080000bc10783b */ /* 0x000f220000004200 */
[----:B-1----:R-:W-:-:S06]  /*66c0*/  FFMA.FTZ R5, R126, c[0x0][0x2d0], -R4 ;  /* 0x0000b4007e057a23 */ /* 0x002fcc0000010804 */
[----:B------:R-:W-:Y:S01]  /*66d0*/  HMMA.16816.F32.BF16 R120, R8, R28, R52 ;  /* 0x0000001c0878723c */ /* 0x000fe20000041834 */
[----:B------:R1:W-:Y:S07]  /*66e0*/  MUFU.EX2 R200, R5 ;  /* 0x0000000500c87308 */ /* 0x0003ee0000000800 */
[C---:B------:R-:W-:Y:S08]  /*66f0*/  HMMA.16816.F32.BF16 R52, R20.reuse, R42, RZ ;  /* 0x0000002a1434723c */ /* 0x040ff000000418ff */
[----:B------:R-:W-:Y:S01]  /*6700*/  HMMA.16816.F32.BF16 R40, R20, R38, RZ ;  /* 0x000000261428723c */ /* 0x000fe200000418ff */
[----:B-1----:R-:W-:-:S04]  /*6710*/  FFMA.FTZ R5, R127, c[0x0][0x2d0], -R4 ;  /* 0x0000b4007f057a23 */ /* 0x002fc80000010804 */
[----:B------:R1:W-:Y:S03]  /*6720*/  MUFU.EX2 R204, R5 ;  /* 0x0000000500cc7308 */ /* 0x0003e60000000800 */
[C---:B------:R-:W-:Y:S08]  /*6730*/  HMMA.16816.F32.BF16 R36, R20.reuse, R24, RZ ;  /* 0x000000181424723c */ /* 0x040ff000000418ff */
[----:B------:R-:W-:Y:S01]  /*6740*/  HMMA.16816.F32.BF16 R20, R20, R26, RZ ;  /* 0x0000001a1414723c */ /* 0x000fe200000418ff */
[----:B------:R-:W-:Y:S01]  /*6750*/  LDSM.16.MT88.4 R24, [R189+0x1000] ;  /* 0x00100000bd18783b */ /* 0x000fe20000004200 */
[----:B-1----:R-:W-:-:S06]  /*6760*/  FFMA.FTZ R5, R112, c[0x0][0x2d0], -R3 ;  /* 0x0000b40070057a23 */ /* 0x002fcc0000010803 */
[-C--:B------:R-:W-:Y:S01]  /*6770*/  HMMA.16816.F32.BF16 R40, R12, R30.reuse, R40 ;  /* 0x0000001e0c28723c */ /* 0x080fe20000041828 */
[----:B------:R1:W-:Y:S07]  /*6780*/  MUFU.EX2 R178, R5 ;  /* 0x0000000500b27308 */ /* 0x0003ee0000000800 */
[----:B------:R-:W-:Y:S08]  /*6790*/  HMMA.16816.F32.BF16 R76, R8, R30, R76 ;  /* 0x0000001e084c723c */ /* 0x000ff0000004184c */
[----:B----4-:R-:W-:Y:S01]  /*67a0*/  HMMA.16816.F32.BF16 R96, R12, R16, R36 ;  /* 0x000000100c60723c */ /* 0x010fe20000041824 */
[----:B-1----:R-:W-:-:S04]  /*67b0*/  FFMA.FTZ R5, R113, c[0x0][0x2d0], -R3 ;  /* 0x0000b40071057a23 */ /* 0x002fc80000010803 */
[----:B------:R1:W4:Y:S03]  /*67c0*/  MUFU.EX2 R179, R5 ;  /* 0x0000000500b37308 */ /* 0x0003260000000800 */
[----:B------:R-:W-:Y:S01]  /*67d0*/  HMMA.16816.F32.BF16 R92, R12, R18, R20 ;  /* 0x000000120c5c723c */ /* 0x000fe20000041814 */
[----:B------:R-:W-:Y:S07]  /*67e0*/  LDSM.16.MT88.4 R20, [R186+0x1000] ;  /* 0x00100000ba14783b */ /* 0x000fee0000004200 */
[----:B------:R-:W-:Y:S01]  /*67f0*/  HMMA.16816.F32.BF16 R60, R8, R16, R60 ;  /* 0x00000010083c723c */ /* 0x000fe2000004183c */
[----:B-1----:R-:W-:-:S07]  /*6800*/  FFMA.FTZ R5, R114, c[0x0][0x2d0], -R3 ;  /* 0x0000b40072057a23 */ /* 0x002fce0000010803 */
[----:B------:R-:W-:Y:S01]  /*6810*/  HMMA.16816.F32.BF16 R28, R8, R18, R56 ;  /* 0x00000012081c723c */ /* 0x000fe20000041838 */
[----:B------:R-:W1:Y:S01]  /*6820*/  LDSM.16.MT88.4 R16, [R185+0x1000] ;  /* 0x00100000b910783b */ /* 0x000e620000004200 */
[----:B------:R5:W-:Y:S06]  /*6830*/  MUFU.EX2 R180, R5 ;  /* 0x0000000500b47308 */ /* 0x000bec0000000800 */
[-C--:B------:R-:W-:Y:S08]  /*6840*/  HMMA.16816.F32.BF16 R52, R12, R50.reuse, R52 ;  /* 0x000000320c34723c */ /* 0x080ff00000041834 */
[----:B------:R-:W-:Y:S01]  /*6850*/  HMMA.16816.F32.BF16 R48, R8, R50, R64 ;  /* 0x000000320830723c */ /* 0x000fe20000041840 */
[----:B-----5:R-:W-:-:S04]  /*6860*/  FFMA.FTZ R5, R115, c[0x0][0x2d0], -R3 ;  /* 0x0000b40073057a23 */ /* 0x020fc80000010803 */
[----:B------:R5:W1:Y:S03]  /*6870*/  MUFU.EX2 R181, R5 ;  /* 0x0000000500b57308 */ /* 0x000a660000000800 */
[-C--:B------:R-:W-:Y:S08]  /*6880*/  HMMA.16816.F32.BF16 R80, R8, R34.reuse, R80 ;  /* 0x000000220850723c */ /* 0x080ff00000041850 */
[----:B------:R-:W-:Y:S01]  /*6890*/  HMMA.16816.F32.BF16 R36, R12, R34, R44 ;  /* 0x000000220c24723c */ /* 0x000fe2000004182c */
[----:B-----5:R-:W-:-:S06]  /*68a0*/  FFMA.FTZ R5, R116, c[0x0][0x2d0], -R2 ;  /* 0x0000b40074057a23 */ /* 0x020fcc0000010802 */
[----:B---3--:R-:W-:Y:S02]  /*68b0*/  F2FP.BF16.PACK_AB R12, R183, R182 ;  /* 0x000000b6b70c723e */ /* 0x008fe400000010ff */
[----:B----4-:R-:W-:Y:S01]  /*68c0*/  F2FP.BF16.PACK_AB R13, R179, R178 ;  /* 0x000000b2b30d723e */ /* 0x010fe200000010ff */
[----:B------:R3:W-:Y:S01]  /*68d0*/  MUFU.EX2 R170, R5 ;  /* 0x0000000500aa7308 */ /* 0x0007e20000000800 */
[----:B------:R-:W-:Y:S02]  /*68e0*/  F2FP.BF16.PACK_AB R14, R204, R200 ;  /* 0x000000c8cc0e723e */ /* 0x000fe400000010ff */
[----:B-1----:R-:W-:-:S07]  /*68f0*/  F2FP.BF16.PACK_AB R15, R181, R180 ;  /* 0x000000b4b50f723e */ /* 0x002fce00000010ff */
[----:B------:R-:W-:Y:S01]  /*6900*/  HMMA.16816.F32.BF16 R88, R12, R16, R88 ;  /* 0x000000100c58723c */ /* 0x000fe20000041858 */
[----:B---3--:R-:W-:-:S07]  /*6910*/  FFMA.FTZ R5, R117, c[0x0][0x2d0], -R2 ;  /* 0x0000b40075057a23 */ /* 0x008fce0000010802 */
[C---:B------:R-:W-:Y:S01]  /*6920*/  HMMA.16816.F32.BF16 R56, R12.reuse, R24, R108 ;  /* 0x000000180c38723c */ /* 0x040fe2000004186c */
[----:B------:R1:W3:Y:S07]  /*6930*/  MUFU.EX2 R172, R5 ;  /* 0x0000000500ac7308 */ /* 0x0002ee0000000800 */
[C---:B------:R-:W-:Y:S08]  /*6940*/  HMMA.16816.F32.BF16 R44, R12.reuse, R20, R100 ;  /* 0x000000140c2c723c */ /* 0x040ff00000041864 */
[----:B------:R-:W-:Y:S01]  /*6950*/  HMMA.16816.F32.BF16 R40, R12, R22, R40 ;  /* 0x000000160c28723c */ /* 0x000fe20000041828 */
        /* <DEDUP_REMOVED lines=13> */
[----:B-1----:R-:W-:-:S06]  /*6a30*/  FFMA.FTZ R5, R75, c[0x0][0x2d0], -R0 ;  /* 0x0000b4004b057a23 */ /* 0x002fcc0000010800 */
[----:B------:R-:W1:Y:S02]  /*6a40*/  MUFU.EX2 R173, R5 ;  /* 0x0000000500ad7308 */ /* 0x000e640000000800 */
[----:B-1----:R-:W-:Y:S01]  /*6a50*/  F2FP.BF16.PACK_AB R11, R173, R171 ;  /* 0x000000abad0b723e */ /* 0x002fe200000010ff */
[----:B------:R-:W-:-:S05]  /*6a60*/  FFMA.FTZ R5, R136, c[0x0][0x2d0], -R4 ;  /* 0x0000b40088057a23 */ /* 0x000fca0000010804 */
[----:B------:R1:W-:Y:S01]  /*6a70*/  MUFU.EX2 R164, R5 ;  /* 0x0000000500a47308 */ /* 0x0003e20000000800 */
[----:B------:R-:W-:Y:S08]  /*6a80*/  HMMA.16816.F32.BF16 R116, R8, R16, R84 ;  /* 0x000000100874723c */ /* 0x000ff00000041854 */
[----:B------:R-:W-:Y:S01]  /*6a90*/  HMMA.16816.F32.BF16 R84, R12, R18, R52 ;  /* 0x000000120c54723c */ /* 0x000fe20000041834 */
[----:B-1----:R-:W-:-:S07]  /*6aa0*/  FFMA.FTZ R5, R135, c[0x0][0x2d0], -R4 ;  /* 0x0000b40087057a23 */ /* 0x002fce0000010804 */
[----:B------:R-:W-:Y:S01]  /*6ab0*/  HMMA.16816.F32.BF16 R112, R8, R18, R48 ;  /* 0x000000120870723c */ /* 0x000fe20000041830 */
[----:B------:R-:W1:Y:S01]  /*6ac0*/  LDSM.16.MT88.4 R16, [R188+0x1000] ;  /* 0x00100000bc10783b */ /* 0x000e620000004200 */
[----:B------:R3:W-:Y:S01]  /*6ad0*/  MUFU.EX2 R165, R5 ;  /* 0x0000000500a57308 */ /* 0x0007e20000000800 */
[----:B------:R-:W-:-:S05]  /*6ae0*/  FFMA.FTZ R52, R137, c[0x0][0x2d0], -R3 ;  /* 0x0000b40089347a23 */ /* 0x000fca0000010803 */
[----:B------:R-:W-:Y:S02]  /*6af0*/  HMMA.16816.F32.BF16 R48, R12, R26, R36 ;  /* 0x0000001a0c30723c */ /* 0x000fe40000041824 */
[----:B------:R-:W-:Y:S06]  /*6b00*/  MUFU.EX2 R52, R52 ;  /* 0x0000003400347308 */ /* 0x000fec0000000800 */
[----:B------:R-:W-:Y:S01]  /*6b10*/  HMMA.16816.F32.BF16 R104, R8, R24, R104 ;  /* 0x000000180868723c */ /* 0x000fe20000041868 */
[----:B---3--:R-:W-:-:S04]  /*6b20*/  FFMA.FTZ R5, R134, c[0x0][0x2d0], -R4 ;  /* 0x0000b40086057a23 */ /* 0x008fc80000010804 */
[----:B------:R3:W-:Y:S02]  /*6b30*/  MUFU.EX2 R166, R5 ;  /* 0x0000000500a67308 */ /* 0x0007e40000000800 */
[--C-:B------:R-:W-:Y:S01]  /*6b40*/  FFMA.FTZ R25, R140, c[0x0][0x2d0], -R3.reuse ;  /* 0x0000b4008c197a23 */ /* 0x100fe20000010803 */
[----:B------:R-:W-:Y:S01]  /*6b50*/  HMMA.16816.F32.BF16 R76, R8, R22, R76 ;  /* 0x00000016084c723c */ /* 0x000fe2000004184c */
[----:B------:R-:W-:-:S04]  /*6b60*/  FFMA.FTZ R24, R139, c[0x0][0x2d0], -R3 ;  /* 0x0000b4008b187a23 */ /* 0x000fc80000010803 */
[----:B------:R-:W-:Y:S01]  /*6b70*/  MUFU.EX2 R25, R25 ;  /* 0x0000001900197308 */ /* 0x000fe20000000800 */
[----:B---3--:R-:W-:-:S07]  /*6b80*/  FFMA.FTZ R5, R133, c[0x0][0x2d0], -R4 ;  /* 0x0000b40085057a23 */ /* 0x008fce0000010804 */
[----:B------:R-:W-:Y:S01]  /*6b90*/  MUFU.EX2 R24, R24 ;  /* 0x0000001800187308 */ /* 0x000fe20000000800 */
[C---:B-1----:R-:W-:Y:S07]  /*6ba0*/  HMMA.16816.F32.BF16 R64, R12.reuse, R16, R96 ;  /* 0x000000100c40723c */ /* 0x042fee0000041860 */
[----:B------:R1:W3:Y:S01]  /*6bb0*/  MUFU.EX2 R167, R5 ;  /* 0x0000000500a77308 */ /* 0x0002e20000000800 */
[----:B------:R-:W-:Y:S01]  /*6bc0*/  HMMA.16816.F32.BF16 R32, R12, R18, R92 ;  /* 0x000000120c20723c */ /* 0x000fe2000004185c */
[----:B------:R-:W4:Y:S07]  /*6bd0*/  LDSM.16.MT88.4 R12, [R186+0x1800] ;  /* 0x00180000ba0c783b */ /* 0x000f2e0000004200 */
[----:B------:R-:W-:Y:S01]  /*6be0*/  HMMA.16816.F32.BF16 R96, R8, R26, R80 ;  /* 0x0000001a0860723c */ /* 0x000fe20000041850 */
[----:B-1----:R-:W-:Y:S01]  /*6bf0*/  FFMA.FTZ R5, R131, c[0x0][0x2d0], -R3 ;  /* 0x0000b40083057a23 */ /* 0x002fe20000010803 */
[----:B---3--:R-:W-:-:S05]  /*6c00*/  F2FP.BF16.PACK_AB R6, R167, R166 ;  /* 0x000000a6a706723e */ /* 0x008fca00000010ff */
[----:B------:R-:W-:Y:S01]  /*6c10*/  FFMA.FTZ R27, R138, c[0x0][0x2d0], -R3 ;  /* 0x0000b4008a1b7a23 */ /* 0x000fe20000010803 */
[----:B------:R-:W-:Y:S01]  /*6c20*/  HMMA.16816.F32.BF16 R80, R8, R20, R120 ;  /* 0x000000140850723c */ /* 0x000fe20000041878 */
[----:B------:R1:W-:Y:S01]  /*6c30*/  MUFU.EX2 R160, R5 ;  /* 0x0000000500a07308 */ /* 0x0003e20000000800 */
[----:B------:R-:W3:Y:S01]  /*6c40*/  LDSM.16.MT88.4 R20, [R185+0x1800] ;  /* 0x00180000b914783b */ /* 0x000ee20000004200 */
[----:B------:R-:W-:-:S05]  /*6c50*/  FFMA.FTZ R26, R141, c[0x0][0x2d0], -R4 ;  /* 0x0000b4008d1a7a23 */ /* 0x000fca0000010804 */
[C---:B------:R-:W-:Y:S01]  /*6c60*/  HMMA.16816.F32.BF16 R60, R8.reuse, R16, R60 ;  /* 0x00000010083c723c */ /* 0x040fe2000004183c */
[----:B------:R-:W-:Y:S07]  /*6c70*/  MUFU.EX2 R26, R26 ;  /* 0x0000001a001a7308 */ /* 0x000fee0000000800 */
[----:B------:R-:W-:Y:S01]  /*6c80*/  HMMA.16816.F32.BF16 R36, R8, R18, R28 ;  /* 0x000000120824723c */ /* 0x000fe2000004181c */
[----:B-1----:R-:W-:Y:S01]  /*6c90*/  FFMA.FTZ R5, R130, c[0x0][0x2d0], -R3 ;  /* 0x0000b40082057a23 */ /* 0x002fe20000010803 */
[----:B------:R-:W1:Y:S01]  /*6ca0*/  LDSM.16.MT88.4 R16, [R189+0x1800] ;  /* 0x00180000bd10783b */ /* 0x000e620000004200 */
[----:B------:R-:W-:Y:S03]  /*6cb0*/  MUFU.EX2 R27, R27 ;  /* 0x0000001b001b7308 */ /* 0x000fe60000000800 */
[----:B------:R-:W5:Y:S01]  /*6cc0*/  LDSM.16.MT88.4 R8, [R188+0x1800] ;  /* 0x00180000bc08783b */ /* 0x000f620000004200 */
[----:B------:R-:W-:-:S02]  /*6cd0*/  FFMA.FTZ R30, R144, c[0x0][0x2d0], -R4 ;  /* 0x0000b400901e7a23 */ /* 0x000fc40000010804 */
[--C-:B------:R-:W-:Y:S02]  /*6ce0*/  FFMA.FTZ R29, R143, c[0x0][0x2d0], -R4.reuse ;  /* 0x0000b4008f1d7a23 */ /* 0x100fe40000010804 */
[----:B------:R2:W1:Y:S01]  /*6cf0*/  MUFU.EX2 R161, R5 ;  /* 0x0000000500a17308 */ /* 0x0004620000000800 */
[----:B------:R-:W-:Y:S01]  /*6d00*/  FFMA.FTZ R28, R142, c[0x0][0x2d0], -R4 ;  /* 0x0000b4008e1c7a23 */ /* 0x000fe20000010804 */
[----:B------:R-:W-:Y:S01]  /*6d10*/  F2FP.BF16.PACK_AB R4, R165, R164 ;  /* 0x000000a4a504723e */ /* 0x000fe200000010ff */
[----:B------:R-:W-:-:S05]  /*6d20*/  FFMA.FTZ R31, R159, c[0x0][0x2d0], -R2 ;  /* 0x0000b4009f1f7a23 */ /* 0x000fca0000010802 */
[----:B------:R-:W-:Y:S01]  /*6d30*/  MUFU.EX2 R30, R30 ;  /* 0x0000001e001e7308 */ /* 0x000fe20000000800 */
[----:B--2---:R-:W-:-:S07]  /*6d40*/  FFMA.FTZ R5, R129, c[0x0][0x2d0], -R3 ;  /* 0x0000b40081057a23 */ /* 0x004fce0000010803 */
[----:B------:R-:W-:Y:S08]  /*6d50*/  MUFU.EX2 R29, R29 ;  /* 0x0000001d001d7308 */ /* 0x000ff00000000800 */
[----:B------:R2:W-:Y:S08]  /*6d60*/  MUFU.EX2 R162, R5 ;  /* 0x0000000500a27308 */ /* 0x0005f00000000800 */
[----:B------:R-:W-:Y:S01]  /*6d70*/  MUFU.EX2 R28, R28 ;  /* 0x0000001c001c7308 */ /* 0x000fe20000000800 */
[----:B--2---:R-:W-:-:S07]  /*6d80*/  FFMA.FTZ R5, R132, c[0x0][0x2d0], -R3 ;  /* 0x0000b40084057a23 */ /* 0x004fce0000010803 */
[----:B------:R-:W-:Y:S01]  /*6d90*/  MUFU.EX2 R31, R31 ;  /* 0x0000001f001f7308 */ /* 0x000fe20000000800 */
[----:B------:R-:W-:-:S07]  /*6da0*/  FFMA.FTZ R3, R155, c[0x0][0x2d0], -R2 ;  /* 0x0000b4009b037a23 */ /* 0x000fce0000010802 */
[----:B------:R1:W2:Y:S08]  /*6db0*/  MUFU.EX2 R163, R5 ;  /* 0x0000000500a37308 */ /* 0x0002b00000000800 */
[----:B------:R3:W-:Y:S01]  /*6dc0*/  MUFU.EX2 R54, R3 ;  /* 0x0000000300367308 */ /* 0x0007e20000000800 */
[----:B-1----:R-:W-:Y:S02]  /*6dd0*/  F2FP.BF16.PACK_AB R5, R161, R160 ;  /* 0x000000a0a105723e */ /* 0x002fe400000010ff */
[----:B--2---:R-:W-:Y:S01]  /*6de0*/  F2FP.BF16.PACK_AB R7, R163, R162 ;  /* 0x000000a2a307723e */ /* 0x004fe200000010ff */
[----:B---3--:R-:W-:-:S06]  /*6df0*/  FFMA.FTZ R3, R154, c[0x0][0x2d0], -R2 ;  /* 0x0000b4009a037a23 */ /* 0x008fcc0000010802 */
[C---:B----4-:R-:W-:Y:S01]  /*6e00*/  HMMA.16816.F32.BF16 R132, R4.reuse, R14, R40 ;  /* 0x0000000e0484723c */ /* 0x050fe20000041828 */
[----:B------:R1:W2:Y:S06]  /*6e10*/  MUFU.EX2 R69, R3 ;  /* 0x0000000300457308 */ /* 0x0002ac0000000800 */
[--C-:B------:R-:W-:Y:S01]  /*6e20*/  FFMA.FTZ R40, R146, c[0x0][0x2d0], -R0.reuse ;  /* 0x0000b40092287a23 */ /* 0x100fe20000010800 */
[----:B------:R-:W-:Y:S01]  /*6e30*/  HMMA.16816.F32.BF16 R88, R4, R20, R88 ;  /* 0x000000140458723c */ /* 0x000fe20000041858 */
[--C-:B------:R-:W-:Y:S02]  /*6e40*/  FFMA.FTZ R41, R145, c[0x0][0x2d0], -R0.reuse ;  /* 0x0000b40091297a23 */ /* 0x100fe40000010800 */
[----:B------:R-:W-:-:S02]  /*6e50*/  FFMA.FTZ R42, R128, c[0x0][0x2d0], -R0 ;  /* 0x0000b400802a7a23 */ /* 0x000fc40000010800 */
[----:B------:R-:W-:Y:S01]  /*6e60*/  MUFU.EX2 R40, R40 ;  /* 0x0000002800287308 */ /* 0x000fe20000000800 */
[----:B------:R-:W3:Y:S02]  /*6e70*/  LDSM.16.MT88.4 R128, [R186+0x2000] ;  /* 0x00200000ba80783b */ /* 0x000ee40000004200 */
[----:B------:R-:W-:Y:S01]  /*6e80*/  HMMA.16816.F32.BF16 R84, R4, R22, R84 ;  /* 0x000000160454723c */ /* 0x000fe20000041854 */
[----:B-1----:R-:W-:-:S04]  /*6e90*/  FFMA.FTZ R3, R153, c[0x0][0x2d0], -R2 ;  /* 0x0000b40099037a23 */ /* 0x002fc80000010802 */
[----:B------:R-:W-:Y:S03]  /*6ea0*/  MUFU.EX2 R41, R41 ;  /* 0x0000002900297308 */ /* 0x000fe60000000800 */
[C---:B------:R-:W-:Y:S05]  /*6eb0*/  HMMA.16816.F32.BF16 R56, R4.reuse, R16, R56 ;  /* 0x000000100438723c */ /* 0x040fea0000041838 */
[----:B------:R1:W-:Y:S03]  /*6ec0*/  MUFU.EX2 R74, R3 ;  /* 0x00000003004a7308 */ /* 0x0003e60000000800 */
[C---:B------:R-:W-:Y:S05]  /*6ed0*/  HMMA.16816.F32.BF16 R48, R4.reuse, R18, R48 ;  /* 0x000000120430723c */ /* 0x040fea0000041830 */
[----:B------:R-:W-:Y:S03]  /*6ee0*/  MUFU.EX2 R42, R42 ;  /* 0x0000002a002a7308 */ /* 0x000fe60000000800 */
[----:B------:R-:W-:Y:S01]  /*6ef0*/  HMMA.16816.F32.BF16 R44, R4, R12, R44 ;  /* 0x0000000c042c723c */ /* 0x000fe2000004182c */
[----:B-1----:R-:W-:-:S07]  /*6f00*/  FFMA.FTZ R3, R152, c[0x0][0x2d0], -R2 ;  /* 0x0000b40098037a23 */ /* 0x002fce0000010802 */
[C---:B-----5:R-:W-:Y:S01]  /*6f10*/  HMMA.16816.F32.BF16 R64, R4.reuse, R8, R64 ;  /* 0x000000080440723c */ /* 0x060fe20000041840 */
[----:B------:R-:W1:Y:S07]  /*6f20*/  MUFU.EX2 R75, R3 ;  /* 0x00000003004b7308 */ /* 0x000e6e0000000800 */
[----:B------:R-:W-:Y:S07]  /*6f30*/  HMMA.16816.F32.BF16 R108, R4, R10, R32 ;  /* 0x0000000a046c723c */ /* 0x000fee0000041820 */
[----:B--2---:R-:W-:Y:S01]  /*6f40*/  F2FP.BF16.PACK_AB R4, R69, R54 ;  /* 0x000000364504723e */ /* 0x004fe200000010ff */
[----:B------:R-:W-:Y:S01]  /*6f50*/  FFMA.FTZ R32, R158, c[0x0][0x2d0], -R2 ;  /* 0x0000b4009e207a23 */ /* 0x000fe20000010802 */
[----:B-1----:R-:W-:Y:S01]  /*6f60*/  F2FP.BF16.PACK_AB R6, R75, R74 ;  /* 0x0000004a4b06723e */ /* 0x002fe200000010ff */
[----:B------:R-:W-:Y:S01]  /*6f70*/  FFMA.FTZ R3, R150, c[0x0][0x2d0], -R0 ;  /* 0x0000b40096037a23 */ /* 0x000fe20000010800 */
[----:B------:R-:W-:Y:S01]  /*6f80*/  F2FP.BF16.PACK_AB R150, R26, R28 ;  /* 0x0000001c1a96723e */ /* 0x000fe200000010ff */
[----:B------:R-:W-:-:S02]  /*6f90*/  FFMA.FTZ R33, R157, c[0x0][0x2d0], -R2 ;  /* 0x0000b4009d217a23 */ /* 0x000fc40000010802 */
[----:B------:R1:W-:Y:S01]  /*6fa0*/  MUFU.EX2 R43, R3 ;  /* 0x00000003002b7308 */ /* 0x0003e20000000800 */
[----:B------:R-:W-:Y:S02]  /*6fb0*/  FFMA.FTZ R34, R156, c[0x0][0x2d0], -R2 ;  /* 0x0000b4009c227a23 */ /* 0x000fe40000010802 */
[----:B------:R-:W-:Y:S02]  /*6fc0*/  FADD.FTZ R2, R177, R175 ;  /* 0x000000afb1027221 */ /* 0x000fe40000010000 */
[----:B------:R-:W-:Y:S01]  /*6fd0*/  FFMA.FTZ R35, R151, c[0x0][0x2d0], -R0 ;  /* 0x0000b40097237a23 */ /* 0x000fe20000010800 */
[----:B------:R-:W-:Y:S01]  /*6fe0*/  F2FP.BF16.PACK_AB R151, R52, R27 ;  /* 0x0000001b3497723e */ /* 0x000fe200000010ff */
[----:B------:R-:W-:Y:S01]  /*6ff0*/  FADD.FTZ R2, R214, R2 ;  /* 0x00000002d6027221 */ /* 0x000fe20000010000 */
[----:B------:R-:W2:Y:S03]  /*7000*/  MUFU.EX2 R32, R32 ;  /* 0x0000002000207308 */ /* 0x000ea60000000800 */
[----:B------:R-:W-:-:S04]  /*7010*/  FADD.FTZ R2, R215, R2 ;  /* 0x00000002d7027221 */ /* 0x000fc80000010000 */
[----:B------:R-:W-:Y:S01]  /*7020*/  FADD.FTZ R2, R223, R2 ;  /* 0x00000002df027221 */ /* 0x000fe20000010000 */
[----:B------:R-:W-:Y:S01]  /*7030*/  MUFU.EX2 R33, R33 ;  /* 0x0000002100217308 */ /* 0x000fe20000000800 */
[----:B-1----:R-:W-:Y:S01]  /*7040*/  FFMA.FTZ R3, R149, c[0x0][0x2d0], -R0 ;  /* 0x0000b40095037a23 */ /* 0x002fe20000010800 */
[----:B------:R-:W-:-:S06]  /*7050*/  F2FP.BF16.PACK_AB R149, R24, R25 ;  /* 0x000000191895723e */ /* 0x000fcc00000010ff */
[----:B------:R1:W4:Y:S01]  /*7060*/  MUFU.EX2 R53, R3 ;  /* 0x0000000300357308 */ /* 0x0003220000000800 */
[----:B--2---:R-:W-:-:S07]  /*7070*/  F2FP.BF16.PACK_AB R144, R32, R31 ;  /* 0x0000001f2090723e */ /* 0x004fce00000010ff */
[----:B------:R-:W2:Y:S01]  /*7080*/  MUFU.EX2 R34, R34 ;  /* 0x0000002200227308 */ /* 0x000ea20000000800 */
[----:B-1----:R-:W-:Y:S01]  /*7090*/  FFMA.FTZ R3, R148, c[0x0][0x2d0], -R0 ;  /* 0x0000b40094037a23 */ /* 0x002fe20000010800 */
[----:B----4-:R-:W-:-:S06]  /*70a0*/  F2FP.BF16.PACK_AB R5, R53, R43 ;  /* 0x0000002b3505723e */ /* 0x010fcc00000010ff */
[----:B------:R-:W1:Y:S01]  /*70b0*/  MUFU.EX2 R35, R35 ;  /* 0x0000002300237308 */ /* 0x000e620000000800 */
[----:B------:R-:W-:Y:S02]  /*70c0*/  F2FP.BF16.PACK_AB R148, R29, R30 ;  /* 0x0000001e1d94723e */ /* 0x000fe400000010ff */
[----:B--2---:R-:W-:-:S05]  /*70d0*/  F2FP.BF16.PACK_AB R146, R34, R33 ;  /* 0x000000212292723e */ /* 0x004fca00000010ff */
[----:B------:R2:W-:Y:S01]  /*70e0*/  MUFU.EX2 R55, R3 ;  /* 0x0000000300377308 */ /* 0x0005e20000000800 */
[----:B---3--:R-:W-:Y:S01]  /*70f0*/  HMMA.16816.F32.BF16 R120, R148, R128, R44 ;  /* 0x000000809478723c */ /* 0x008fe2000004182c */
[----:B-1----:R-:W-:-:S07]  /*7100*/  F2FP.BF16.PACK_AB R145, R40, R35 ;  /* 0x000000232891723e */ /* 0x002fce00000010ff */
[----:B------:R-:W-:Y:S01]  /*7110*/  HMMA.16816.F32.BF16 R132, R148, R130, R132 ;  /* 0x000000829484723c */ /* 0x000fe20000041884 */
[----:B--2---:R-:W-:Y:S01]  /*7120*/  FFMA.FTZ R3, R147, c[0x0][0x2d0], -R0 ;  /* 0x0000b40093037a23 */ /* 0x004fe20000010800 */
[----:B------:R-:W-:Y:S01]  /*7130*/  F2FP.BF16.PACK_AB R147, R42, R41 ;  /* 0x000000292a93723e */ /* 0x000fe200000010ff */
[----:B------:R-:W-:Y:S02]  /*7140*/  FADD.FTZ R0, R210, R209 ;  /* 0x000000d1d2007221 */ /* 0x000fe40000010000 */
[----:B------:R-:W1:Y:S02]  /*7150*/  MUFU.EX2 R73, R3 ;  /* 0x0000000300497308 */ /* 0x000e640000000800 */
[----:B------:R-:W-:-:S04]  /*7160*/  FADD.FTZ R0, R212, R0 ;  /* 0x00000000d4007221 */ /* 0x000fc80000010000 */
[----:B------:R-:W-:-:S04]  /*7170*/  FADD.FTZ R0, R213, R0 ;  /* 0x00000000d5007221 */ /* 0x000fc80000010000 */
[----:B------:R-:W-:Y:S01]  /*7180*/  FADD.FTZ R0, R222, R0 ;  /* 0x00000000de007221 */ /* 0x000fe20000010000 */
[----:B-1----:R-:W-:Y:S01]  /*7190*/  F2FP.BF16.PACK_AB R7, R73, R55 ;  /* 0x000000374907723e */ /* 0x002fe200000010ff */
[----:B------:R-:W-:-:S04]  /*71a0*/  FADD.FTZ R3, R206, R205 ;  /* 0x000000cdce037221 */ /* 0x000fc80000010000 */
[----:B------:R-:W-:Y:S02]  /*71b0*/  FADD.FTZ R3, R216, R3 ;  /* 0x00000003d8037221 */ /* 0x000fe40000010000 */
[----:B------:R-:W-:Y:S01]  /*71c0*/  HMMA.16816.F32.BF16 R80, R4, R12, R80 ;  /* 0x0000000c0450723c */ /* 0x000fe20000041850 */
[----:B------:R-:W2:Y:S01]  /*71d0*/  LDL R12, [R1+0x10] ;  /* 0x00001000010c7983 */ /* 0x000ea20000100800 */
[----:B------:R-:W-:-:S04]  /*71e0*/  FADD.FTZ R3, R220, R3 ;  /* 0x00000003dc037221 */ /* 0x000fc80000010000 */
[----:B------:R-:W-:Y:S02]  /*71f0*/  FADD.FTZ R3, R226, R3 ;  /* 0x00000003e2037221 */ /* 0x000fe40000010000 */
[C---:B------:R-:W-:Y:S08]  /*7200*/  HMMA.16816.F32.BF16 R92, R4.reuse, R20, R116 ;  /* 0x00000014045c723c */ /* 0x040ff00000041874 */
[C---:B------:R-:W-:Y:S08]  /*7210*/  HMMA.16816.F32.BF16 R124, R4.reuse, R16, R104 ;  /* 0x00000010047c723c */ /* 0x040ff00000041868 */
[C---:B------:R-:W-:Y:S01]  /*7220*/  HMMA.16816.F32.BF16 R20, R4.reuse, R22, R112 ;  /* 0x000000160414723c */ /* 0x040fe20000041870 */
[----:B------:R-:W1:Y:S07]  /*7230*/  LDSM.16.MT88.4 R112, [R189+0x2000] ;  /* 0x00200000bd70783b */ /* 0x000e6e0000004200 */
[C---:B------:R-:W-:Y:S01]  /*7240*/  HMMA.16816.F32.BF16 R16, R4.reuse, R18, R96 ;  /* 0x000000120410723c */ /* 0x040fe20000041860 */
[----:B------:R-:W3:Y:S07]  /*7250*/  LDSM.16.MT88.4 R96, [R185+0x2000] ;  /* 0x00200000b960783b */ /* 0x000eee0000004200 */
[C---:B------:R-:W-:Y:S08]  /*7260*/  HMMA.16816.F32.BF16 R76, R4.reuse, R14, R76 ;  /* 0x0000000e044c723c */ /* 0x040ff0000004184c */
[C---:B------:R-:W-:Y:S07]  /*7270*/  HMMA.16816.F32.BF16 R60, R4.reuse, R8, R60 ;  /* 0x00000008043c723c */ /* 0x040fee000004183c */
[----:B------:R-:W-:Y:S01]  /*7280*/  FADD.FTZ R8, R208, R207 ;  /* 0x000000cfd0087221 */ /* 0x000fe20000010000 */
[----:B------:R-:W-:Y:S01]  /*7290*/  HMMA.16816.F32.BF16 R36, R4, R10, R36 ;  /* 0x0000000a0424723c */ /* 0x000fe20000041824 */
[----:B------:R-:W4:Y:S01]  /*72a0*/  LDSM.16.MT88.4 R4, [R188+0x2000] ;  /* 0x00200000bc04783b */ /* 0x000f220000004200 */
[----:B------:R-:W-:-:S02]  /*72b0*/  FADD.FTZ R9, R230, R3 ;  /* 0x00000003e6097221 */ /* 0x000fc40000010000 */
[----:B------:R-:W-:Y:S02]  /*72c0*/  FADD.FTZ R8, R218, R8 ;  /* 0x00000008da087221 */ /* 0x000fe40000010000 */
[----:B------:R-:W-:Y:S02]  /*72d0*/  FADD.FTZ R3, R224, R2 ;  /* 0x00000002e0037221 */ /* 0x000fe40000010000 */
[----:B------:R-:W-:Y:S01]  /*72e0*/  @P5 IMAD.HI.U32 R2, R237, c[0x0][0x2c8], RZ ;  /* 0x0000b200ed025a27 */ /* 0x000fe200078e00ff */
[----:B-1----:R-:W-:Y:S03]  /*72f0*/  HMMA.16816.F32.BF16 R104, R148, R112, R56 ;  /* 0x000000709468723c */ /* 0x002fe60000041838 */
[----:B------:R-:W-:Y:S02]  /*7300*/  FADD.FTZ R10, R219, R8 ;  /* 0x00000008db0a7221 */ /* 0x000fe40000010000 */
[----:B------:R-:W-:Y:S01]  /*7310*/  FADD.FTZ R8, R221, R0 ;  /* 0x00000000dd087221 */ /* 0x000fe20000010000 */
[----:B------:R-:W-:-:S02]  /*7320*/  MOV R0, R237 ;  /* 0x000000ed00007202 */ /* 0x000fc40000000f00 */
[----:B------:R-:W-:Y:S01]  /*7330*/  @P5 SHF.R.U32.HI R0, RZ, c[0x0][0x2cc], R2 ;  /* 0x0000b300ff005a19 */ /* 0x000fe20000011602 */
[----:B---3--:R-:W-:Y:S03]  /*7340*/  HMMA.16816.F32.BF16 R88, R148, R96, R88 ;  /* 0x000000609458723c */ /* 0x008fe60000041858 */
[----:B------:R-:W-:-:S05]  /*7350*/  IADD3 R0, R0, R251, -R250 ;  /* 0x000000fb00007210 */ /* 0x000fca0007ffe8fa */
[----:B------:R-:W-:Y:S01]  /*7360*/  IMAD.HI R0, R0, 0x66666667, RZ ;  /* 0x6666666700007827 */ /* 0x000fe200078e02ff */
[----:B------:R-:W-:Y:S04]  /*7370*/  HMMA.16816.F32.BF16 R100, R148, R98, R84 ;  /* 0x000000629464723c */ /* 0x000fe80000041854 */
[----:B------:R-:W-:Y:S01]  /*7380*/  SHF.R.U32.HI R2, RZ, 0x1f, R0 ;  /* 0x0000001fff027819 */ /* 0x000fe20000011600 */
[----:B------:R-:W-:-:S03]  /*7390*/  FADD.FTZ R3, R233, R3 ;  /* 0x00000003e9037221 */ /* 0x000fc60000010000 */
[----:B------:R-:W-:Y:S01]  /*73a0*/  LEA.HI.SX32 R11, R0, R2, 0x1b ;  /* 0x00000002000b7211 */ /* 0x000fe200078fdaff */
[----:B------:R-:W-:Y:S01]  /*73b0*/  FADD.FTZ R0, R225, R10 ;  /* 0x0000000ae1007221 */ /* 0x000fe20000010000 */
[----:B------:R-:W-:Y:S01]  /*73c0*/  HMMA.16816.F32.BF16 R116, R148, R114, R48 ;  /* 0x000000729474723c */ /* 0x000fe20000041830 */
[----:B------:R-:W-:Y:S02]  /*73d0*/  FADD.FTZ R2, R235, R9 ;  /* 0x00000009eb027221 */ /* 0x000fe40000010000 */
[----:B------:R-:W-:-:S05]  /*73e0*/  FADD.FTZ R3, R234, R3 ;  /* 0x00000003ea037221 */ /* 0x000fca0000010000 */
[-C--:B----4-:R-:W-:Y:S08]  /*73f0*/  HMMA.16816.F32.BF16 R136, R148, R4.reuse, R64 ;  /* 0x000000049488723c */ /* 0x090ff00000041840 */
[----:B------:R-:W-:Y:S07]  /*7400*/  HMMA.16816.F32.BF16 R140, R144, R4, R60 ;  /* 0x00000004908c723c */ /* 0x000fee000004183c */
        /* <DEDUP_REMOVED lines=48> */
[----:B------:R-:W-:Y:S01]  /*7710*/  HMMA.16816.F32.BF16 R128, R144, R130, R76 ;  /* 0x000000829080723c */ /* 0x000fe2000004184c */
[----:B------:R-:W-:Y:S02]  /*7720*/  FADD.FTZ R0, R35, R2 ;  /* 0x0000000223007221 */ /* 0x000fe40000010000 */
[----:B------:R-:W-:-:S02]  /*7730*/  FADD.FTZ R4, R29, R4 ;  /* 0x000000041d047221 */ /* 0x000fc40000010000 */
[----:B------:R-:W-:-:S03]  /*7740*/  FADD.FTZ R0, R40, R0 ;  /* 0x0000000028007221 */ /* 0x000fc60000010000 */
[----:B------:R-:W-:Y:S01]  /*7750*/  HMMA.16816.F32.BF16 R144, R144, R6, R36 ;  /* 0x000000069090723c */ /* 0x000fe20000041824 */
[----:B------:R-:W-:-:S06]  /*7760*/  FADD.FTZ R0, R41, R0 ;  /* 0x0000000029007221 */ /* 0x000fcc0000010000 */
        /* <DEDUP_REMOVED lines=9> */
[----:B------:R-:W-:-:S03]  /*7800*/  IADD3 R211, R211, -0x2, RZ ;  /* 0xfffffffed3d37810 */ /* 0x000fc60007ffe0ff */
[----:B------:R1:W-:Y:S04]  /*7810*/  STL [R1+0x4], R0 ;  /* 0x0000040001007387 */ /* 0x0003e80000100800 */
[----:B------:R1:W-:Y:S01]  /*7820*/  STL [R1+0x8], R2 ;  /* 0x0000080201007387 */ /* 0x0003e20000100800 */
[----:B--2---:R-:W-:-:S04]  /*7830*/  IMNMX R249, R12, R11, !PT ;  /* 0x0000000b0cf97217 */ /* 0x004fc80007800200 */
[----:B------:R-:W-:-:S13]  /*7840*/  ISETP.GE.AND P0, PT, R211, R249, PT ;  /* 0x000000f9d300720c */ /* 0x000fda0003f06270 */
[----:B------:R-:W-:Y:S05]  /*7850*/  @!P0 BRA `(.L_x_1460) ;  /* 0x0000496000008947 */ /* 0x000fea0003800000 */
[----:B-1----:R-:W-:Y:S01]  /*7860*/  IMAD.MOV.U32 R85, RZ, RZ, R71 ;  /* 0x000000ffff557224 */ /* 0x002fe200078e0047 */
[----:B------:R-:W-:Y:S01]  /*7870*/  MOV R87, R68 ;  /* 0x0000004400577202 */ /* 0x000fe20000000f00 */
[----:B------:R-:W-:Y:S01]  /*7880*/  IMAD.MOV.U32 R84, RZ, RZ, R72 ;  /* 0x000000ffff547224 */ /* 0x000fe200078e0048 */
[----:B------:R-:W-:Y:S02]  /*7890*/  MOV R86, R70 ;  /* 0x0000004600567202 */ /* 0x000fe40000000f00 */
.L_x_1471:
        /* <DEDUP_REMOVED lines=30> */
[C---:B------:R-:W-:Y:S04]  /*7a80*/  IMAD.WIDE.U32 R2, R203.reuse, c[0x0][0x218], R2 ;  /* 0x00008600cb027a25 */ /* 0x040fe800078e0002 */
        /* <DEDUP_REMOVED lines=10> */
.L_x_1570:
[----:B------:R-:W-:-:S05]  /*7b30*/  BRA.DIV ~URZ, `(.L_x_1464) ;  /* 0x0000eed27f007947 */ /* 0x000fca000b800000 */
[----:B------:R-:W3:Y:S01]  /*7b40*/  SHFL.IDX PT, R2, R0, RZ, 0x181f ;  /* 0x00181fff00027589 */ /* 0x000ee200000e0000 */
[----:B------:R-:W-:Y:S03]  /*7b50*/  ISETP.GE.AND P0, PT, R201, c[0x0][0x1d4], PT ;  /* 0x00007500c9007a0c */ /* 0x000fe60003f06270 */
        /* <DEDUP_REMOVED lines=12> */
[----:B------:R-:W-:Y:S01]  /*7c20*/  IADD3 R2, P1, R9, R15, RZ ;  /* 0x0000000f09027210 */ /* 0x000fe20007f3e0ff */
[--C-:B------:R-:W-:Y:S03]  /*7c30*/  IMAD.X R9, R14, 0x1, R5.reuse, P6 ;  /* 0x000000010e097824 */ /* 0x100fe600030e0605 */
[----:B------:R2:W-:Y:S01]  /*7c40*/  LDGSTS.E.BYPASS.LTC128B.128 [R202+0x100], [R10.64], !P0 ;  /* 0x001000000aca7fae */ /* 0x0005e2000c101d46 */
[--C-:B------:R-:W-:Y:S03]  /*7c50*/  IMAD.X R7, R13, 0x1, R5.reuse, P2 ;  /* 0x000000010d077824 */ /* 0x100fe600010e0605 */
[----:B------:R2:W-:Y:S01]  /*7c60*/  LDGSTS.E.BYPASS.LTC128B.128 [R202+0x900], [R8.64], !P0 ;  /* 0x0090000008ca7fae */ /* 0x0005e2000c101d46 */
[----:B------:R-:W-:Y:S03]  /*7c70*/  IMAD.X R3, R12, 0x1, R5, P1 ;  /* 0x000000010c037824 */ /* 0x000fe600008e0605 */
[----:B------:R3:W-:Y:S04]  /*7c80*/  LDGSTS.E.BYPASS.LTC128B.128 [R202+0x1100], [R6.64], !P0 ;  /* 0x0110000006ca7fae */ /* 0x0007e8000c101d46 */
[----:B------:R2:W-:Y:S01]  /*7c90*/  LDGSTS.E.BYPASS.LTC128B.128 [R202+0x1900], [R2.64], !P0 ;  /* 0x0190000002ca7fae */ /* 0x0005e2000c101d46 */
[----:B---3--:R-:W-:Y:S04]  /*7ca0*/  SEL R6, RZ, 0x10, P0 ;  /* 0x00000010ff067807 */ /* 0x008fe80000000000 */
.L_x_1571:
[C---:B-12---:R-:W-:Y:S02]  /*7cb0*/  IADD3 R2, -R6.reuse, 0x10, RZ ;  /* 0x0000001006027810 */ /* 0x046fe40007ffe1ff */
[----:B------:R-:W-:Y:S02]  /*7cc0*/  ISETP.NE.U32.AND P2, PT, R6, RZ, PT ;  /* 0x000000ff0600720c */ /* 0x000fe40003f45070 */
[----:B------:R-:W-:Y:S04]  /*7cd0*/  LOP3.LUT R2, R2, 0xf, RZ, 0xc0, !PT ;  /* 0x0000000f02027812 */ /* 0x000fe800078ec0ff */
[----:B------:R-:W-:Y:S04]  /*7ce0*/  IADD3 R2, P1, P0, R2, R0, R15 ;  /* 0x0000000002027210 */ /* 0x000fe8000783e00f */
[----:B------:R-:W-:Y:S05]  /*7cf0*/  IADD3.X R3, RZ, R4, R5, P1, P0 ;  /* 0x00000004ff037210 */ /* 0x000fea0000fe0405 */
[----:B------:R-:W-:Y:S01]  /*7d00*/  @!PT LDS RZ, [RZ] ;  /* 0x00000000fffff984 */ /* 0x000fe20000000800 */
[----:B------:R-:W-:Y:S01]  /*7d10*/  @!PT LDS RZ, [RZ] ;  /* 0x00000000fffff984 */ /* 0x000fe20000000800 */
[----:B------:R-:W-:Y:S01]  /*7d20*/  @!PT LDS RZ, [RZ] ;  /* 0x00000000fffff984 */ /* 0x000fe20000000800 */
[----:B------:R1:W-:Y:S04]  /*7d30*/  LDGSTS.E.BYPASS.LTC128B.128.ZFILL [R202+0x2100], [R2.64], P2 ;  /* 0x0210000002ca7fae */ /* 0x0003e80009141d46 */
.L_x_1462:
[----:B-1-34-:R-:W-:Y:S05]  /*7d40*/  BSYNC B0 ;  /* 0x0000000000007941 */ /* 0x01afea0003800000 */
.L_x_1461:
        /* <DEDUP_REMOVED lines=262> */
[----:B--234-:R-:W-:Y:S01]  /*8db0*/  IMAD.MOV.U32 R203, RZ, RZ, RZ ;  /* 0x000000ffffcb7224 */ /* 0x01cfe200078e00ff */
[----:B------:R-:W2:Y:S01]  /*8dc0*/  LDL R238, [R1+0x14] ;  /* 0x0000140001ee7983 */ /* 0x000ea20000100800 */
[----:B------:R-:W-:Y:S03]  /*8dd0*/  IMAD.SHL.U32 R15, R201, 0x2, RZ ;  /* 0x00000002c90f7824 */ /* 0x000fe600078e00ff */
[----:B------:R-:W3:Y:S04]  /*8de0*/  LDL R233, [R1+0xc] ;  /* 0x00000c0001e97983 */ /* 0x000ee80000100800 */
[----:B------:R-:W4:Y:S04]  /*8df0*/  LDL.64 R236, [R1+0x20] ;  /* 0x0000200001ec7983 */ /* 0x000f280000100a00 */
[----:B------:R-:W5:Y:S04]  /*8e00*/  LDL R231, [R1+0x34] ;  /* 0x0000340001e77983 */ /* 0x000f680000100800 */
[----:B------:R-:W4:Y:S04]  /*8e10*/  LDL.64 R234, [R1+0x18] ;  /* 0x0000180001ea7983 */ /* 0x000f280000100a00 */
[----:B------:R-:W5:Y:S01]  /*8e20*/  LDL R232, [R1+0x30] ;  /* 0x0000300001e87983 */ /* 0x000f620000100800 */
[----:B--2---:R-:W-:Y:S05]  /*8e30*/  IMAD R2, R211, 0x50, R238 ;  /* 0x00000050d3027824 */ /* 0x004fea00078e02ee */
[----:B---3--:R-:W-:Y:S05]  /*8e40*/  IADD3 R2, R2, -0x50, R233 ;  /* 0xffffffb002027810 */ /* 0x008fea0007ffe0e9 */
[----:B------:R-:W-:Y:S04]  /*8e50*/  @P4 IMAD.HI.U32 R3, R2, c[0x0][0x2bc], RZ ;  /* 0x0000af0002034a27 */ /* 0x000fe800078e00ff */
[----:B-1----:R-:W-:Y:S01]  /*8e60*/  IMAD.MOV.U32 R0, RZ, RZ, R2 ;  /* 0x000000ffff007224 */ /* 0x002fe200078e0002 */
[----:B------:R-:W-:Y:S04]  /*8e70*/  @P4 SHF.R.U32.HI R0, RZ, c[0x0][0x2c0], R3 ;  /* 0x0000b000ff004a19 */ /* 0x000fe80000011603 */
[C---:B----4-:R-:W-:Y:S04]  /*8e80*/  @!P3 IADD3 R3, P0, R0.reuse, R236, RZ ;  /* 0x000000ec0003b210 */ /* 0x050fe80007f1e0ff */
[----:B-----5:R-:W-:Y:S01]  /*8e90*/  @!P3 LEA.HI.X.SX32 R5, R0, R231, 0x1, P0 ;  /* 0x000000e70005b211 */ /* 0x020fe200000f0eff */
[----:B------:R-:W-:Y:S01]  /*8ea0*/  IMAD.MOV R0, RZ, RZ, -R0 ;  /* 0x000000ffff007224 */ /* 0x000fe200078e0a00 */
[C---:B------:R-:W-:Y:S02]  /*8eb0*/  @!P3 LEA R4, P0, R3.reuse, c[0x0][0x2a0], 0x2 ;  /* 0x0000a8000304ba11 */ /* 0x040fe400078010ff */
[----:B------:R-:W-:Y:S01]  /*8ec0*/  SHF.R.S32.HI R231, RZ, 0x1f, R201 ;  /* 0x0000001fffe77819 */ /* 0x000fe200000114c9 */
[----:B------:R-:W-:Y:S01]  /*8ed0*/  IMAD R217, R0, c[0x0][0x2b8], R2 ;  /* 0x0000ae0000d97a24 */ /* 0x000fe200078e0202 */
[----:B------:R-:W-:Y:S03]  /*8ee0*/  @!P3 LEA.HI.X R5, R3, c[0x0][0x2a4], R5, 0x2, P0 ;  /* 0x0000a9000305ba11 */ /* 0x000fe600000f1405 */
[C---:B------:R-:W-:Y:S01]  /*8ef0*/  IMAD.WIDE.U32 R2, R217.reuse, c[0x0][0x1e0], RZ ;  /* 0x00007800d9027a25 */ /* 0x040fe200078e00ff */
[----:B------:R-:W-:Y:S01]  /*8f00*/  SHF.R.S32.HI R0, RZ, 0x1f, R217 ;  /* 0x0000001fff007819 */ /* 0x000fe200000114d9 */
[----:B------:R1:W2:Y:S04]  /*8f10*/  @!P3 LDG.E R203, [R4.64] ;  /* 0x0000000604cbb981 */ /* 0x0002a8000c1e1900 */
[----:B------:R-:W-:Y:S04]  /*8f20*/  IMAD R0, R0, c[0x0][0x1e0], RZ ;  /* 0x0000780000007a24 */ /* 0x000fe800078e02ff */
[----:B------:R-:W-:Y:S04]  /*8f30*/  IMAD R0, R217, c[0x0][0x1e4], R0 ;  /* 0x00007900d9007a24 */ /* 0x000fe800078e0200 */
[----:B------:R-:W-:Y:S01]  /*8f40*/  IMAD.IADD R3, R3, 0x1, R0 ;  /* 0x0000000103037824 */ /* 0x000fe200078e0200 */
[----:B-1----:R-:W-:Y:S02]  /*8f50*/  SHF.L.U64.HI R5, R201, 0x1, R231 ;  /* 0x00000001c9057819 */ /* 0x002fe400000102e7 */
[----:B--2---:R-:W-:Y:S01]  /*8f60*/  SHF.R.S32.HI R0, RZ, 0x1f, R203 ;  /* 0x0000001fff007819 */ /* 0x004fe200000114cb */
[C---:B------:R-:W-:Y:S04]  /*8f70*/  IMAD.WIDE.U32 R2, R203.reuse, c[0x0][0x1f0], R2 ;  /* 0x00007c00cb027a25 */ /* 0x040fe800078e0002 */
        /* <DEDUP_REMOVED lines=8> */
.L_x_1572:
        /* <DEDUP_REMOVED lines=24> */
.L_x_1573:
        /* <DEDUP_REMOVED lines=9> */
.L_x_1466:
[----:B--234-:R-:W-:Y:S05]  /*9210*/  BSYNC B0 ;  /* 0x0000000000007941 */ /* 0x01cfea0003800000 */
.L_x_1465:
[----:B-1----:R-:W2:Y:S04]  /*9220*/  LDL R2, [R1+0x3c] ;  /* 0x00003c0001027983 */ /* 0x002ea80000100800 */
[----:B------:R-:W2:Y:S04]  /*9230*/  LDL R0, [R1+0x44] ;  /* 0x0000440001007983 */ /* 0x000ea80000100800 */
[----:B------:R-:W3:Y:S04]  /*9240*/  LDL R3, [R1+0x40] ;  /* 0x0000400001037983 */ /* 0x000ee80000100800 */
[----:B------:R-:W0:Y:S01]  /*9250*/  LDGDEPBAR ;  /* 0x00000000000079af */ /* 0x000e220000000000 */
[----:B--2---:R-:W-:Y:S01]  /*9260*/  IADD3 R4, R0, R2, RZ ;  /* 0x0000000200047210 */ /* 0x004fe20007ffe0ff */
[----:B------:R-:W-:Y:S04]  /*9270*/  IMAD R0, R211, -0x50, RZ ;  /* 0xffffffb0d3007824 */ /* 0x000fe800078e02ff */
[----:B------:R-:W-:Y:S01]  /*9280*/  @P5 IMAD.HI.U32 R2, R4, c[0x0][0x2c8], RZ ;  /* 0x0000b20004025a27 */ /* 0x000fe200078e00ff */
[----:B---3--:R-:W-:Y:S04]  /*9290*/  IADD3 R0, -R3, 0x1, R0 ;  /* 0x0000000103007810 */ /* 0x008fe80007ffe100 */
[----:B------:R-:W-:Y:S02]  /*92a0*/  @P5 SHF.R.U32.HI R4, RZ, c[0x0][0x2cc], R2 ;  /* 0x0000b300ff045a19 */ /* 0x000fe40000011602 */
[----:B------:R-:W-:Y:S01]  /*92b0*/  IADD3 R5, -R250, R0, R251 ;  /* 0x00000000fa057210 */ /* 0x000fe20007ffe1fb */
[----:B------:R-:W-:-:S05]  /*92c0*/  BRA.DIV ~URZ, `(.L_x_1469) ;  /* 0x0000e2727f007947 */ /* 0x000fca000b800000 */
[----:B------:R1:W2:Y:S02]  /*92d0*/  SHFL.IDX PT, R0, R4, RZ, 0x1c1f ;  /* 0x001c1fff04007589 */ /* 0x0002a400000e0000 */
.L_x_1574:
[----:B--2---:R-:W-:Y:S05]  /*92e0*/  IMAD.IADD R0, R5, 0x1, R0 ;  /* 0x0000000105007824 */ /* 0x004fea00078e0200 */
[C---:B------:R-:W-:Y:S02]  /*92f0*/  ISETP.GT.AND P6, PT, R0.reuse, RZ, PT ;  /* 0x000000ff0000720c */ /* 0x040fe40003fc4270 */
[C---:B------:R-:W-:Y:S02]  /*9300*/  ISETP.GT.AND P2, PT, R0.reuse, 0x1, PT ;  /* 0x000000010000780c */ /* 0x040fe40003f44270 */
[C---:B------:R-:W-:Y:S02]  /*9310*/  ISETP.GT.AND P1, PT, R0.reuse, 0x8, PT ;  /* 0x000000080000780c */ /* 0x040fe40003f24270 */
[----:B------:R-:W-:Y:S02]  /*9320*/  ISETP.GT.AND P0, PT, R0, 0x9, PT ;  /* 0x000000090000780c */ /* 0x000fe40003f04270 */
        /* <DEDUP_REMOVED lines=33> */
[----:B------:R-:W-:Y:S02]  /*9540*/  FSEL R58, R18, -INF , P2 ;  /* 0xff800000123a7808 */ /* 0x000fe40001000000 */
[----:B------:R-:W-:Y:S02]  /*9550*/  FSEL R50, R17, -INF , P1 ;  /* 0xff80000011327808 */ /* 0x000fe40000800000 */
[----:B------:R-:W-:Y:S01]  /*9560*/  FSEL R42, R16, -INF , P0 ;  /* 0xff800000102a7808 */ /* 0x000fe20000000000 */
[----:B------:R-:W-:-:S05]  /*9570*/  BRA.DIV ~URZ, `(.L_x_1470) ;  /* 0x0000e0327f007947 */ /* 0x000fca000b800000 */
[----:B------:R-:W-:Y:S08]  /*9580*/  SHFL.IDX PT, R3, R4, 0x1, 0x1c1f ;  /* 0x003c1f0004037f89 */ /* 0x000ff000000e0000 */
[----:B------:R-:W-:Y:S08]  /*9590*/  SHFL.IDX PT, R2, R4, 0x2, 0x1c1f ;  /* 0x005c1f0004027f89 */ /* 0x000ff000000e0000 */
[----:B------:R-:W2:Y:S02]  /*95a0*/  SHFL.IDX PT, R0, R4, 0x3, 0x1c1f ;  /* 0x007c1f0004007f89 */ /* 0x000ea400000e0000 */
[C---:B--2---:R-:W-:Y:S02]  /*95b0*/  IMAD.IADD R0, R5.reuse, 0x1, R0 ;  /* 0x0000000105007824 */ /* 0x044fe400078e0200 */
[C---:B------:R-:W-:Y:S02]  /*95c0*/  IMAD.IADD R3, R5.reuse, 0x1, R3 ;  /* 0x0000000105037824 */ /* 0x040fe400078e0203 */
[----:B------:R-:W-:Y:S03]  /*95d0*/  IMAD.IADD R2, R5, 0x1, R2 ;  /* 0x0000000105027824 */ /* 0x000fe600078e0202 */
[C---:B------:R-:W-:Y:S02]  /*95e0*/  ISETP.GT.AND P6, PT, R3.reuse, RZ, PT ;  /* 0x000000ff0300720c */ /* 0x040fe40003fc4270 */
[C---:B------:R-:W-:Y:S02]  /*95f0*/  ISETP.GT.AND P1, PT, R2.reuse, RZ, PT ;  /* 0x000000ff0200720c */ /* 0x040fe40003f24270 */
[C---:B------:R-:W-:Y:S02]  /*9600*/  ISETP.GT.AND P2, PT, R3.reuse, 0x1, PT ;  /* 0x000000010300780c */ /* 0x040fe40003f44270 */
[----:B------:R-:W-:Y:S02]  /*9610*/  ISETP.GT.AND P0, PT, R2, 0x1, PT ;  /* 0x000000010200780c */ /* 0x000fe40003f04270 */
[----:B------:R-:W-:Y:S02]  /*9620*/  FSEL R12, R222, -INF , P6 ;  /* 0xff800000de0c7808 */ /* 0x000fe40003000000 */
[----:B------:R-:W-:Y:S02]  /*9630*/  ISETP.GT.AND P6, PT, R0, RZ, PT ;  /* 0x000000ff0000720c */ /* 0x000fe40003fc4270 */
[----:B------:R-:W-:Y:S02]  /*9640*/  FSEL R16, R228, -INF , P1 ;  /* 0xff800000e4107808 */ /* 0x000fe40000800000 */
        /* <DEDUP_REMOVED lines=181> */
[----:B------:R-:W-:Y:S02]  /*a1a0*/  FSEL R35, R65, -INF , P2 ;  /* 0xff80000041237808 */ /* 0x000fe40001000000 */
[----:B------:R-:W-:Y:S02]  /*a1b0*/  FSEL R27, R67, -INF , P1 ;  /* 0xff800000431b7808 */ /* 0x000fe40000800000 */
        /* <DEDUP_REMOVED lines=8> */
[----:B------:R-:W-:Y:S02]  /*a240*/  FSEL R11, R70, -INF , P0 ;  /* 0xff800000460b7808 */ /* 0x000fe40000000000 */
[----:B------:R-:W-:Y:S04]  /*a250*/  FMNMX.FTZ R2, R27, R5, !PT ;  /* 0x000000051b027209 */ /* 0x000fe80007810000 */
[----:B------:R-:W-:Y:S01]  /*a260*/  FMNMX.FTZ R2, R11, R2, !PT ;  /* 0x000000020b027209 */ /* 0x000fe20007810000 */
[----:B------:R-:W2:Y:S08]  /*a270*/  SHFL.BFLY PT, R5, R4, 0x2, 0x1f ;  /* 0x0c401f0004057f89 */ /* 0x000eb000000e0000 */
[----:B------:R-:W3:Y:S08]  /*a280*/  SHFL.BFLY PT, R7, R3, 0x2, 0x1f ;  /* 0x0c401f0003077f89 */ /* 0x000ef000000e0000 */
[----:B------:R-:W4:Y:S01]  /*a290*/  SHFL.BFLY PT, R10, R2, 0x2, 0x1f ;  /* 0x0c401f00020a7f89 */ /* 0x000f2200000e0000 */
[----:B-1----:R-:W-:Y:S02]  /*a2a0*/  FMNMX.FTZ R6, R6, R0, !PT ;  /* 0x0000000006067209 */ /* 0x002fe40007810000 */
[----:B--2---:R-:W-:Y:S05]  /*a2b0*/  FMNMX.FTZ R5, R4, R5, !PT ;  /* 0x0000000504057209 */ /* 0x004fea0007810000 */
[----:B------:R-:W1:Y:S01]  /*a2c0*/  SHFL.BFLY PT, R8, R5, 0x1, 0x1f ;  /* 0x0c201f0005087f89 */ /* 0x000e6200000e0000 */
[----:B---3--:R-:W-:Y:S07]  /*a2d0*/  FMNMX.FTZ R3, R3, R7, !PT ;  /* 0x0000000703037209 */ /* 0x008fee0007810000 */
[----:B------:R-:W2:Y:S01]  /*a2e0*/  SHFL.BFLY PT, R7, R6, 0x1, 0x1f ;  /* 0x0c201f0006077f89 */ /* 0x000ea200000e0000 */
[----:B----4-:R-:W-:Y:S07]  /*a2f0*/  FMNMX.FTZ R4, R2, R10, !PT ;  /* 0x0000000a02047209 */ /* 0x010fee0007810000 */
[----:B------:R-:W3:Y:S08]  /*a300*/  SHFL.BFLY PT, R9, R3, 0x1, 0x1f ;  /* 0x0c201f0003097f89 */ /* 0x000ef000000e0000 */
[----:B------:R4:W4:Y:S01]  /*a310*/  SHFL.BFLY PT, R0, R4, 0x1, 0x1f ;  /* 0x0c201f0004007f89 */ /* 0x00092200000e0000 */
[----:B-1----:R-:W-:Y:S02]  /*a320*/  FMNMX.FTZ R71, R5, R8, !PT ;  /* 0x0000000805477209 */ /* 0x002fe40007810000 */
[----:B--2---:R-:W-:Y:S02]  /*a330*/  FMNMX.FTZ R72, R6, R7, !PT ;  /* 0x0000000706487209 */ /* 0x004fe40007810000 */
[----:B---3--:R-:W-:Y:S03]  /*a340*/  FMNMX.FTZ R70, R3, R9, !PT ;  /* 0x0000000903467209 */ /* 0x008fe60007810000 */
.L_x_1575:
[C---:B------:R-:W-:Y:S01]  /*a350*/  FMUL.FTZ R2, R72.reuse, c[0x0][0x2d0] ;  /* 0x0000b40048027a20 */ /* 0x040fe20000410000 */
[----:B------:R-:W-:Y:S01]  /*a360*/  FSETP.NEU.FTZ.AND P2, PT, R72, -INF , PT ;  /* 0xff8000004800780b */ /* 0x000fe20003f5d000 */
[----:B------:R-:W2:Y:S01]  /*a370*/  LDL.LU R252, [R1+0x4] ;  /* 0x0000040001fc7983 */ /* 0x000ea20000300800 */
[----:B------:R-:W-:Y:S01]  /*a380*/  FSETP.NEU.FTZ.AND P1, PT, R71, -INF , PT ;  /* 0xff8000004700780b */ /* 0x000fe20003f3d000 */
[----:B------:R-:W-:Y:S01]  /*a390*/  WARPSYNC 0xffffffff ;  /* 0xffffffff00007948 */ /* 0x000fe20003800000 */
[----:B------:R-:W-:Y:S02]  /*a3a0*/  FSEL R6, R2, RZ, P2 ;  /* 0x000000ff02067208 */ /* 0x000fe40001000000 */
[----:B------:R-:W-:Y:S02]  /*a3b0*/  FSETP.NEU.FTZ.AND P0, PT, R70, -INF , PT ;  /* 0xff8000004600780b */ /* 0x000fe40003f1d000 */
[----:B----4-:R-:W-:Y:S01]  /*a3c0*/  FMNMX.FTZ R68, R0, R4, !PT ;  /* 0x0000000400447209 */ /* 0x010fe20007810000 */
[--C-:B------:R-:W-:Y:S01]  /*a3d0*/  FFMA.FTZ R2, R13, c[0x0][0x2d0], -R6.reuse ;  /* 0x0000b4000d027a23 */ /* 0x100fe20000010806 */
[----:B------:R-:W-:Y:S01]  /*a3e0*/  FSEL R5, R70, RZ, P0 ;  /* 0x000000ff46057208 */ /* 0x000fe20000000000 */
        /* <DEDUP_REMOVED lines=29> */
[----:B------:R-:W-:Y:S01]  /*a5c0*/  LDSM.16.MT88.4 R36, [R189] ;  /* 0x00000000bd24783b */ /* 0x000fe20000004200 */
[--C-:B------:R-:W-:Y:S02]  /*a5d0*/  FFMA.FTZ R213, R58, c[0x0][0x2d0], -R6.reuse ;  /* 0x0000b4003ad57a23 */ /* 0x100fe40000010806 */
[----:B------:R3:W-:Y:S01]  /*a5e0*/  MUFU.EX2 R240, R3 ;  /* 0x0000000300f07308 */ /* 0x0007e20000000800 */
        /* <DEDUP_REMOVED lines=8> */
[--C-:B-1----:R-:W-:Y:S02]  /*a670*/  FFMA.FTZ R2, R14, c[0x0][0x2d0], -R7.reuse ;  /* 0x0000b4000e027a23 */ /* 0x102fe40000010807 */
[--C-:B------:R-:W-:Y:S02]  /*a680*/  FFMA.FTZ R175, R40, c[0x0][0x2d0], -R7.reuse ;  /* 0x0000b40028af7a23 */ /* 0x100fe40000010807 */
[--C-:B------:R-:W-:Y:S01]  /*a690*/  FFMA.FTZ R205, R49, c[0x0][0x2d0], -R7.reuse ;  /* 0x0000b40031cd7a23 */ /* 0x100fe20000010807 */
[----:B------:R1:W-:Y:S01]  /*a6a0*/  MUFU.EX2 R233, R2 ;  /* 0x0000000200e97308 */ /* 0x0003e20000000800 */
[--C-:B------:R-:W-:Y:S02]  /*a6b0*/  FFMA.FTZ R204, R48, c[0x0][0x2d0], -R7.reuse ;  /* 0x0000b40030cc7a23 */ /* 0x100fe40000010807 */
[--C-:B------:R-:W-:Y:S02]  /*a6c0*/  FFMA.FTZ R200, R47, c[0x0][0x2d0], -R7.reuse ;  /* 0x0000b4002fc87a23 */ /* 0x100fe40000010807 */
[--C-:B---3--:R-:W-:Y:S02]  /*a6d0*/  FFMA.FTZ R3, R18, c[0x0][0x2d0], -R7.reuse ;  /* 0x0000b40012037a23 */ /* 0x108fe40000010807 */
[--C-:B------:R-:W-:Y:S02]  /*a6e0*/  FFMA.FTZ R214, R46, c[0x0][0x2d0], -R7.reuse ;  /* 0x0000b4002ed67a23 */ /* 0x100fe40000010807 */
[--C-:B------:R-:W-:Y:S01]  /*a6f0*/  FFMA.FTZ R216, R28, c[0x0][0x2d0], -R7.reuse ;  /* 0x0000b4001cd87a23 */ /* 0x100fe20000010807 */
[----:B------:R3:W-:Y:S01]  /*a700*/  MUFU.EX2 R242, R3 ;  /* 0x0000000300f27308 */ /* 0x0007e20000000800 */
[--C-:B------:R-:W-:Y:S09]  /*a710*/  FFMA.FTZ R221, R25, c[0x0][0x2d0], -R7.reuse ;  /* 0x0000b40019dd7a23 */ /* 0x100ff20000010807 */
[----:B------:R-:W-:Y:S01]  /*a720*/  MUFU.EX2 R244, R175 ;  /* 0x000000af00f47308 */ /* 0x000fe20000000800 */
[----:B-1----:R-:W-:Y:S09]  /*a730*/  FFMA.FTZ R2, R20, c[0x0][0x2d0], -R6 ;  /* 0x0000b40014027a23 */ /* 0x002ff20000010806 */
[----:B------:R1:W-:Y:S01]  /*a740*/  MUFU.EX2 R241, R2 ;  /* 0x0000000200f17308 */ /* 0x0003e20000000800 */
[----:B---3--:R-:W-:Y:S09]  /*a750*/  FSEL R3, R71, RZ, P1 ;  /* 0x000000ff47037208 */ /* 0x008ff20000800000 */
[----:B------:R-:W-:Y:S10]  /*a760*/  MUFU.EX2 R245, R172 ;  /* 0x000000ac00f57308 */ /* 0x000ff40000000800 */
[----:B------:R-:W-:Y:S01]  /*a770*/  MUFU.EX2 R180, R207 ;  /* 0x000000cf00b47308 */ /* 0x000fe20000000800 */
[----:B-1----:R-:W-:Y:S09]  /*a780*/  FFMA.FTZ R2, R17, c[0x0][0x2d0], -R7 ;  /* 0x0000b40011027a23 */ /* 0x002ff20000010807 */
[----:B------:R1:W-:Y:S10]  /*a790*/  MUFU.EX2 R238, R2 ;  /* 0x0000000200ee7308 */ /* 0x0003f40000000800 */
[----:B------:R-:W-:Y:S01]  /*a7a0*/  MUFU.EX2 R175, R213 ;  /* 0x000000d500af7308 */ /* 0x000fe20000000800 */
[----:B-1----:R-:W-:Y:S05]  /*a7b0*/  FMUL.FTZ R2, R70, c[0x0][0x2d0] ;  /* 0x0000b40046027a20 */ /* 0x002fea0000410000 */
[----:B------:R-:W-:Y:S02]  /*a7c0*/  FSEL R8, R2, RZ, P0 ;  /* 0x000000ff02087208 */ /* 0x000fe40000000000 */
[----:B------:R-:W-:Y:S03]  /*a7d0*/  FSETP.NEU.FTZ.AND P0, PT, R68, -INF , PT ;  /* 0xff8000004400780b */ /* 0x000fe60003f1d000 */
[--C-:B------:R-:W-:Y:S01]  /*a7e0*/  FFMA.FTZ R2, R21, c[0x0][0x2d0], -R8.reuse ;  /* 0x0000b40015027a23 */ /* 0x100fe20000010808 */
[----:B------:R-:W-:Y:S01]  /*a7f0*/  FSEL R4, R4, RZ, P0 ;  /* 0x000000ff04047208 */ /* 0x000fe20000000000 */
[--C-:B------:R-:W-:Y:S02]  /*a800*/  FFMA.FTZ R9, R16, c[0x0][0x2d0], -R8.reuse ;  /* 0x0000b40010097a23 */ /* 0x100fe40000010808 */
[----:B------:R1:W-:Y:S01]  /*a810*/  MUFU.EX2 R231, R2 ;  /* 0x0000000200e77308 */ /* 0x0003e20000000800 */
[----:B------:R-:W-:Y:S02]  /*a820*/  FFMA.FTZ R60, R152, c[0x0][0x2d0], -R8 ;  /* 0x0000b400983c7a23 */ /* 0x000fe40000010808 */
[----:B------:R-:W-:Y:S02]  /*a830*/  FFMA.FTZ R225, R66, c[0x0][0x2d0], -R4 ;  /* 0x0000b40042e17a23 */ /* 0x000fe40000010804 */
[--C-:B------:R-:W-:Y:S02]  /*a840*/  FFMA.FTZ R179, R79, c[0x0][0x2d0], -R8.reuse ;  /* 0x0000b4004fb37a23 */ /* 0x100fe40000010808 */
[--C-:B------:R-:W-:Y:S02]  /*a850*/  FFMA.FTZ R181, R78, c[0x0][0x2d0], -R8.reuse ;  /* 0x0000b4004eb57a23 */ /* 0x100fe40000010808 */
[--C-:B------:R-:W-:Y:S01]  /*a860*/  FFMA.FTZ R220, R77, c[0x0][0x2d0], -R8.reuse ;  /* 0x0000b4004ddc7a23 */ /* 0x100fe20000010808 */
[----:B------:R3:W-:Y:S01]  /*a870*/  MUFU.EX2 R230, R9 ;  /* 0x0000000900e67308 */ /* 0x0007e20000000800 */
[----:B------:R-:W-:Y:S02]  /*a880*/  FFMA.FTZ R223, R64, c[0x0][0x2d0], -R8 ;  /* 0x0000b40040df7a23 */ /* 0x000fe40000010808 */
[--C-:B------:R-:W-:Y:S02]  /*a890*/  FFMA.FTZ R152, R76, c[0x0][0x2d0], -R4.reuse ;  /* 0x0000b4004c987a23 */ /* 0x100fe40000010804 */
[--C-:B------:R-:W-:Y:S02]  /*a8a0*/  FFMA.FTZ R75, R75, c[0x0][0x2d0], -R4.reuse ;  /* 0x0000b4004b4b7a23 */ /* 0x100fe40000010804 */
[--C-:B------:R-:W-:Y:S02]  /*a8b0*/  FFMA.FTZ R64, R74, c[0x0][0x2d0], -R4.reuse ;  /* 0x0000b4004a407a23 */ /* 0x100fe40000010804 */
[--C-:B------:R-:W-:Y:S02]  /*a8c0*/  FFMA.FTZ R74, R69, c[0x0][0x2d0], -R4.reuse ;  /* 0x0000b400454a7a23 */ /* 0x100fe40000010804 */
[--C-:B------:R-:W-:Y:S02]  /*a8d0*/  FFMA.FTZ R156, R156, c[0x0][0x2d0], -R4.reuse ;  /* 0x0000b4009c9c7a23 */ /* 0x100fe40000010804 */
[----:B------:R-:W-:Y:S02]  /*a8e0*/  FFMA.FTZ R155, R155, c[0x0][0x2d0], -R4 ;  /* 0x0000b4009b9b7a23 */ /* 0x000fe40000010804 */
[----:B-1----:R-:W-:Y:S02]  /*a8f0*/  FFMA.FTZ R2, R22, c[0x0][0x2d0], -R8 ;  /* 0x0000b40016027a23 */ /* 0x002fe40000010808 */
[--C-:B------:R-:W-:Y:S02]  /*a900*/  FFMA.FTZ R154, R154, c[0x0][0x2d0], -R4.reuse ;  /* 0x0000b4009a9a7a23 */ /* 0x100fe40000010804 */
[----:B------:R1:W-:Y:S01]  /*a910*/  MUFU.EX2 R237, R2 ;  /* 0x0000000200ed7308 */ /* 0x0003e20000000800 */
[--C-:B------:R-:W-:Y:S02]  /*a920*/  FFMA.FTZ R164, R164, c[0x0][0x2d0], -R4.reuse ;  /* 0x0000b400a4a47a23 */ /* 0x100fe40000010804 */
[----:B------:R-:W-:Y:S02]  /*a930*/  FFMA.FTZ R163, R163, c[0x0][0x2d0], -R4 ;  /* 0x0000b400a3a37a23 */ /* 0x000fe40000010804 */
[----:B---3--:R-:W-:Y:S02]  /*a940*/  FFMA.FTZ R9, R23, c[0x0][0x2d0], -R8 ;  /* 0x0000b40017097a23 */ /* 0x008fe40000010808 */
[----:B------:R-:W2:Y:S01]  /*a950*/  LDSM.16.MT88.4 R20, [R185] ;  /* 0x00000000b914783b */ /* 0x000ea20000004200 */
[--C-:B------:R-:W-:Y:S02]  /*a960*/  FFMA.FTZ R162, R162, c[0x0][0x2d0], -R4.reuse ;  /* 0x0000b400a2a27a23 */ /* 0x100fe40000010804 */
[----:B------:R-:W-:Y:S01]  /*a970*/  MUFU.EX2 R239, R9 ;  /* 0x0000000900ef7308 */ /* 0x000fe20000000800 */
[--C-:B------:R-:W-:Y:S02]  /*a980*/  FFMA.FTZ R153, R153, c[0x0][0x2d0], -R4.reuse ;  /* 0x0000b40099997a23 */ /* 0x100fe40000010804 */
[--C-:B------:R-:W-:Y:S02]  /*a990*/  FFMA.FTZ R227, R61, c[0x0][0x2d0], -R4.reuse ;  /* 0x0000b4003de37a23 */ /* 0x100fe40000010804 */
[--C-:B------:R-:W-:Y:S02]  /*a9a0*/  FFMA.FTZ R228, R27, c[0x0][0x2d0], -R4.reuse ;  /* 0x0000b4001be47a23 */ /* 0x100fe40000010804 */
[----:B------:R-:W-:Y:S02]  /*a9b0*/  FFMA.FTZ R229, R11, c[0x0][0x2d0], -R4 ;  /* 0x0000b4000be57a23 */ /* 0x000fe40000010804 */
[--C-:B------:R-:W-:Y:S02]  /*a9c0*/  FFMA.FTZ R59, R83, c[0x0][0x2d0], -R8.reuse ;  /* 0x0000b400533b7a23 */ /* 0x100fe40000010808 */
[--C-:B------:R-:W-:Y:S02]  /*a9d0*/  FFMA.FTZ R58, R82, c[0x0][0x2d0], -R8.reuse ;  /* 0x0000b400523a7a23 */ /* 0x100fe40000010808 */
[--C-:B------:R-:W-:Y:S01]  /*a9e0*/  FFMA.FTZ R57, R81, c[0x0][0x2d0], -R8.reuse ;  /* 0x0000b40051397a23 */ /* 0x100fe20000010808 */
[----:B-1----:R-:W-:Y:S01]  /*a9f0*/  FSEL R2, R72, RZ, P2 ;  /* 0x000000ff48027208 */ /* 0x002fe20001000000 */
[--C-:B------:R-:W-:Y:S02]  /*aa00*/  FFMA.FTZ R169, R80, c[0x0][0x2d0], -R8.reuse ;  /* 0x0000b40050a97a23 */ /* 0x100fe40000010808 */
[----:B------:R-:W-:Y:S02]  /*aa10*/  FFMA.FTZ R161, R161, c[0x0][0x2d0], -R8 ;  /* 0x0000b400a1a17a23 */ /* 0x000fe40000010808 */
[----:B------:R-:W-:Y:S02]  /*aa20*/  FADD.FTZ R0, -R2, R84 ;  /* 0x0000005402007221 */ /* 0x000fe40000010100 */
[----:B------:R-:W-:Y:S02]  /*aa30*/  FADD.FTZ R2, -R3, R85 ;  /* 0x0000005503027221 */ /* 0x000fe40000010100 */
[----:B------:R-:W-:Y:S02]  /*aa40*/  FMUL.FTZ R0, R0, c[0x0][0x2d0] ;  /* 0x0000b40000007a20 */ /* 0x000fe40000410000 */
[----:B------:R-:W-:Y:S02]  /*aa50*/  FADD.FTZ R3, -R5, R86 ;  /* 0x0000005605037221 */ /* 0x000fe40000010100 */
[----:B------:R1:W4:Y:S01]  /*aa60*/  MUFU.EX2 R65, R0 ;  /* 0x0000000000417308 */ /* 0x0003220000000800 */
[--C-:B------:R-:W-:Y:S02]  /*aa70*/  FFMA.FTZ R160, R160, c[0x0][0x2d0], -R8.reuse ;  /* 0x0000b400a0a07a23 */ /* 0x100fe40000010808 */
[--C-:B------:R-:W-:Y:S02]  /*aa80*/  FFMA.FTZ R159, R159, c[0x0][0x2d0], -R8.reuse ;  /* 0x0000b4009f9f7a23 */ /* 0x100fe40000010808 */
[--C-:B------:R-:W-:Y:S02]  /*aa90*/  FFMA.FTZ R158, R158, c[0x0][0x2d0], -R8.reuse ;  /* 0x0000b4009e9e7a23 */ /* 0x100fe40000010808 */
[--C-:B------:R-:W-:Y:S02]  /*aaa0*/  FFMA.FTZ R157, R157, c[0x0][0x2d0], -R8.reuse ;  /* 0x0000b4009d9d7a23 */ /* 0x100fe40000010808 */
[--C-:B------:R-:W-:Y:S01]  /*aab0*/  FFMA.FTZ R224, R63, c[0x0][0x2d0], -R8.reuse ;  /* 0x0000b4003fe07a23 */ /* 0x100fe20000010808 */
[----:B------:R-:W-:Y:S01]  /*aac0*/  MUFU.EX2 R172, R158 ;  /* 0x0000009e00ac7308 */ /* 0x000fe20000000800 */
[----:B------:R-:W-:Y:S09]  /*aad0*/  FFMA.FTZ R226, R35, c[0x0][0x2d0], -R8 ;  /* 0x0000b40023e27a23 */ /* 0x000ff20000010808 */
[----:B------:R-:W-:Y:S01]  /*aae0*/  MUFU.EX2 R158, R221 ;  /* 0x000000dd009e7308 */ /* 0x000fe20000000800 */
[----:B-1----:R-:W-:Y:S09]  /*aaf0*/  FMUL.FTZ R0, R2, c[0x0][0x2d0] ;  /* 0x0000b40002007a20 */ /* 0x002ff20000410000 */
[----:B------:R1:W5:Y:S10]  /*ab00*/  MUFU.EX2 R67, R0 ;  /* 0x0000000000437308 */ /* 0x0003740000000800 */
[----:B------:R-:W-:Y:S10]  /*ab10*/  MUFU.EX2 R176, R157 ;  /* 0x0000009d00b07308 */ /* 0x000ff40000000800 */
[----:B------:R-:W-:Y:S01]  /*ab20*/  MUFU.EX2 R157, R162 ;  /* 0x000000a2009d7308 */ /* 0x000fe20000000800 */
[----:B-1----:R-:W-:Y:S02]  /*ab30*/  FMUL.FTZ R0, R3, c[0x0][0x2d0] ;  /* 0x0000b40003007a20 */ /* 0x002fe40000410000 */
[--C-:B------:R-:W-:Y:S07]  /*ab40*/  FFMA.FTZ R3, R62, c[0x0][0x2d0], -R4.reuse ;  /* 0x0000b4003e037a23 */ /* 0x100fee0000010804 */
[----:B------:R1:W-:Y:S10]  /*ab50*/  MUFU.EX2 R243, R3 ;  /* 0x0000000300f37308 */ /* 0x0003f40000000800 */
[----:B------:R2:W2:Y:S01]  /*ab60*/  MUFU.EX2 R2, R0 ;  /* 0x0000000000027308 */ /* 0x0004a20000000800 */
[--C-:B-1----:R-:W-:Y:S02]  /*ab70*/  FFMA.FTZ R3, R73, c[0x0][0x2d0], -R4.reuse ;  /* 0x0000b40049037a23 */ /* 0x102fe40000010804 */
[----:B------:R-:W3:Y:S04]  /*ab80*/  LDL.LU R73, [R1+0x8] ;  /* 0x0000080001497983 */ /* 0x000ee80000300800 */
[----:B------:R-:W3:Y:S01]  /*ab90*/  LDL.LU R66, [R1] ;  /* 0x0000000001427983 */ /* 0x000ee20000300800 */
[--C-:B--2---:R-:W-:Y:S04]  /*aba0*/  FFMA.FTZ R0, R24, c[0x0][0x2d0], -R4.reuse ;  /* 0x0000b40018007a23 */ /* 0x104fe80000010804 */
[----:B------:R1:W-:Y:S02]  /*abb0*/  MUFU.EX2 R222, R0 ;  /* 0x0000000000de7308 */ /* 0x0003e40000000800 */
[--C-:B-1----:R-:W-:Y:S08]  /*abc0*/  FFMA.FTZ R0, R26, c[0x0][0x2d0], -R4.reuse ;  /* 0x0000b4001a007a23 */ /* 0x102ff00000010804 */
[----:B------:R1:W2:Y:S02]  /*abd0*/  MUFU.EX2 R236, R0 ;  /* 0x0000000000ec7308 */ /* 0x0002a40000000800 */
[----:B-1----:R-:W-:Y:S08]  /*abe0*/  FFMA.FTZ R0, R56, c[0x0][0x2d0], -R4 ;  /* 0x0000b40038007a23 */ /* 0x002ff00000010804 */
[----:B------:R1:W1:Y:S02]  /*abf0*/  MUFU.EX2 R235, R0 ;  /* 0x0000000000eb7308 */ /* 0x0002640000000800 */
[----:B-1----:R-:W-:Y:S02]  /*ac00*/  FSEL R0, R68, RZ, P0 ;  /* 0x000000ff44007208 */ /* 0x002fe40000000000 */
[C---:B------:R-:W-:Y:S02]  /*ac10*/  ISETP.GT.AND P0, PT, R211.reuse, R249, PT ;  /* 0x000000f9d300720c */ /* 0x040fe40003f04270 */
[----:B------:R-:W-:Y:S01]  /*ac20*/  IADD3 R211, R211, -0x1, RZ ;  /* 0xffffffffd3d37810 */ /* 0x000fe20007ffe0ff */
[----:B------:R-:W-:Y:S02]  /*ac30*/  FADD.FTZ R0, -R0, R87 ;  /* 0x0000005700007221 */ /* 0x000fe40000010100 */
[----:B------:R-:W1:Y:S02]  /*ac40*/  LDSM.16.MT88.4 R84, [R188] ;  /* 0x00000000bc54783b */ /* 0x000e640000004200 */
[----:B------:R-:W-:Y:S06]  /*ac50*/  FMUL.FTZ R0, R0, c[0x0][0x2d0] ;  /* 0x0000b40000007a20 */ /* 0x000fec0000410000 */
[----:B------:R-:W1:Y:S01]  /*ac60*/  MUFU.EX2 R0, R0 ;  /* 0x0000000000007308 */ /* 0x000e620000000800 */
[C---:B----4-:R-:W-:Y:S01]  /*ac70*/  FMUL.FTZ R4, R65.reuse, R88 ;  /* 0x0000005841047220 */ /* 0x050fe20000410000 */
[----:B------:R-:W-:Y:S01]  /*ac80*/  F2FP.BF16.PACK_AB R76, R234, R10 ;  /* 0x0000000aea4c723e */ /* 0x000fe200000010ff */
[----:B------:R-:W-:Y:S01]  /*ac90*/  FMUL.FTZ R5, R65, R89 ;  /* 0x0000005941057220 */ /* 0x000fe20000410000 */
[----:B------:R-:W-:Y:S01]  /*aca0*/  F2FP.BF16.PACK_AB R77, R233, R232 ;  /* 0x000000e8e94d723e */ /* 0x000fe200000010ff */
[----:B-----5:R-:W-:Y:S01]  /*acb0*/  FMUL.FTZ R6, R67, R90 ;  /* 0x0000005a43067220 */ /* 0x020fe20000410000 */
[----:B------:R-:W-:Y:S01]  /*acc0*/  F2FP.BF16.PACK_AB R78, R241, R240 ;  /* 0x000000f0f14e723e */ /* 0x000fe200000010ff */
[----:B------:R-:W-:Y:S01]  /*acd0*/  FMUL.FTZ R7, R67, R91 ;  /* 0x0000005b43077220 */ /* 0x000fe20000410000 */
[----:B------:R-:W-:Y:S01]  /*ace0*/  F2FP.BF16.PACK_AB R79, R242, R238 ;  /* 0x000000eef24f723e */ /* 0x000fe200000010ff */
[----:B------:R-:W-:Y:S01]  /*acf0*/  LDSM.16.MT88.4 R88, [R189+0x800] ;  /* 0x00080000bd58783b */ /* 0x000fe20000004200 */
[----:B------:R-:W-:Y:S01]  /*ad00*/  F2FP.BF16.PACK_AB R80, R231, R230 ;  /* 0x000000e6e750723e */ /* 0x000fe200000010ff */
[C---:B------:R-:W-:Y:S01]  /*ad10*/  FMUL.FTZ R8, R2.reuse, R92 ;  /* 0x0000005c02087220 */ /* 0x040fe20000410000 */
[----:B------:R-:W-:Y:S01]  /*ad20*/  F2FP.BF16.PACK_AB R82, R239, R237 ;  /* 0x000000edef52723e */ /* 0x000fe200000010ff */
[----:B------:R-:W-:Y:S01]  /*ad30*/  FMUL.FTZ R9, R2, R93 ;  /* 0x0000005d02097220 */ /* 0x000fe20000410000 */
[----:B--2---:R-:W-:Y:S01]  /*ad40*/  F2FP.BF16.PACK_AB R81, R236, R222 ;  /* 0x000000deec51723e */ /* 0x004fe200000010ff */
[-C--:B------:R-:W-:Y:S05]  /*ad50*/  HMMA.16816.F32.BF16 R4, R76, R20.reuse, R4 ;  /* 0x000000144c04723c */ /* 0x080fea0000041804 */
[----:B------:R-:W-:Y:S01]  /*ad60*/  F2FP.BF16.PACK_AB R83, R243, R235 ;  /* 0x000000ebf353723e */ /* 0x000fe200000010ff */
[C---:B------:R-:W-:Y:S02]  /*ad70*/  FFMA.FTZ R69, R65.reuse, R246, R10 ;  /* 0x000000f641457223 */ /* 0x040fe4000001000a */
[----:B------:R-:W-:Y:S01]  /*ad80*/  FMUL.FTZ R12, R2, R96 ;  /* 0x00000060020c7220 */ /* 0x000fe20000410000 */
[----:B------:R-:W-:Y:S03]  /*ad90*/  MUFU.EX2 R246, R182 ;  /* 0x000000b600f67308 */ /* 0x000fe60000000800 */
[C---:B-1----:R-:W-:Y:S02]  /*ada0*/  FMUL.FTZ R10, R0.reuse, R94 ;  /* 0x0000005e000a7220 */ /* 0x042fe40000410000 */
[----:B------:R-:W-:Y:S02]  /*adb0*/  FMUL.FTZ R11, R0, R95 ;  /* 0x0000005f000b7220 */ /* 0x000fe40000410000 */
[----:B------:R-:W-:Y:S01]  /*adc0*/  LDSM.16.MT88.4 R92, [R186+0x800] ;  /* 0x00080000ba5c783b */ /* 0x000fe20000004200 */
[----:B------:R-:W-:Y:S02]  /*add0*/  FMUL.FTZ R13, R2, R97 ;  /* 0x00000061020d7220 */ /* 0x000fe40000410000 */
[C---:B------:R-:W-:Y:S01]  /*ade0*/  FMUL.FTZ R14, R0.reuse, R98 ;  /* 0x00000062000e7220 */ /* 0x040fe20000410000 */
[----:B------:R-:W-:Y:S01]  /*adf0*/  MUFU.EX2 R182, R174 ;  /* 0x000000ae00b67308 */ /* 0x000fe20000000800 */
[C---:B------:R-:W-:Y:S04]  /*ae00*/  HMMA.16816.F32.BF16 R8, R80.reuse, R20, R8 ;  /* 0x000000145008723c */ /* 0x040fe80000041808 */
[----:B------:R-:W-:Y:S02]  /*ae10*/  FMUL.FTZ R15, R0, R99 ;  /* 0x00000063000f7220 */ /* 0x000fe40000410000 */
[----:B------:R-:W-:Y:S01]  /*ae20*/  LDSM.16.MT88.4 R96, [R188+0x1000] ;  /* 0x00100000bc60783b */ /* 0x000fe20000004200 */
[C---:B------:R-:W-:Y:S02]  /*ae30*/  FMUL.FTZ R32, R65.reuse, R116 ;  /* 0x0000007441207220 */ /* 0x040fe40000410000 */
[C---:B------:R-:W-:Y:S01]  /*ae40*/  FMUL.FTZ R33, R65.reuse, R117 ;  /* 0x0000007541217220 */ /* 0x040fe20000410000 */
[----:B------:R-:W-:Y:S01]  /*ae50*/  MUFU.EX2 R174, R179 ;  /* 0x000000b300ae7308 */ /* 0x000fe20000000800 */
[-C--:B------:R-:W-:Y:S03]  /*ae60*/  HMMA.16816.F32.BF16 R12, R80, R22.reuse, R12 ;  /* 0x00000016500c723c */ /* 0x080fe6000004180c */
[C---:B------:R-:W-:Y:S02]  /*ae70*/  FMUL.FTZ R16, R65.reuse, R100 ;  /* 0x0000006441107220 */ /* 0x040fe40000410000 */
[----:B------:R-:W-:Y:S02]  /*ae80*/  FMUL.FTZ R17, R65, R101 ;  /* 0x0000006541117220 */ /* 0x000fe40000410000 */
[C---:B------:R-:W-:Y:S02]  /*ae90*/  FMUL.FTZ R18, R67.reuse, R102 ;  /* 0x0000006643127220 */ /* 0x040fe40000410000 */
[C---:B------:R-:W-:Y:S01]  /*aea0*/  FMUL.FTZ R19, R67.reuse, R103 ;  /* 0x0000006743137220 */ /* 0x040fe20000410000 */
[----:B------:R-:W-:Y:S02]  /*aeb0*/  MUFU.EX2 R101, R60 ;  /* 0x0000003c00657308 */ /* 0x000fe40000000800 */
[C---:B------:R-:W-:Y:S02]  /*aec0*/  FMUL.FTZ R34, R67.reuse, R118 ;  /* 0x0000007643227220 */ /* 0x040fe40000410000 */
[----:B------:R-:W-:Y:S02]  /*aed0*/  FMUL.FTZ R35, R67, R119 ;  /* 0x0000007743237220 */ /* 0x000fe40000410000 */
[C---:B------:R-:W-:Y:S01]  /*aee0*/  HMMA.16816.F32.BF16 R16, R76.reuse, R22, R16 ;  /* 0x000000164c10723c */ /* 0x040fe20000041810 */
[----:B------:R-:W-:Y:S03]  /*aef0*/  LDSM.16.MT88.4 R116, [R189+0x2000] ;  /* 0x00200000bd74783b */ /* 0x000fe60000004200 */
[C---:B------:R-:W-:Y:S01]  /*af00*/  FMUL.FTZ R20, R65.reuse, R104 ;  /* 0x0000006841147220 */ /* 0x040fe20000410000 */
[----:B------:R-:W-:Y:S01]  /*af10*/  MUFU.EX2 R103, R178 ;  /* 0x000000b200677308 */ /* 0x000fe20000000800 */
[----:B------:R-:W-:Y:S02]  /*af20*/  FMUL.FTZ R21, R65, R105 ;  /* 0x0000006941157220 */ /* 0x000fe40000410000 */
[C---:B------:R-:W-:Y:S04]  /*af30*/  FMUL.FTZ R22, R67.reuse, R106 ;  /* 0x0000006a43167220 */ /* 0x040fe80000410000 */
[----:B------:R-:W-:Y:S02]  /*af40*/  FMUL.FTZ R23, R67, R107 ;  /* 0x0000006b43177220 */ /* 0x000fe40000410000 */
[C---:B------:R-:W-:Y:S01]  /*af50*/  FMUL.FTZ R48, R65.reuse, R132 ;  /* 0x0000008441307220 */ /* 0x040fe20000410000 */
[----:B------:R-:W-:Y:S01]  /*af60*/  MUFU.EX2 R102, R168 ;  /* 0x000000a800667308 */ /* 0x000fe20000000800 */
[----:B------:R-:W-:Y:S02]  /*af70*/  FMUL.FTZ R49, R65, R133 ;  /* 0x0000008541317220 */ /* 0x000fe40000410000 */
[C---:B------:R-:W-:Y:S01]  /*af80*/  FMUL.FTZ R50, R67.reuse, R134 ;  /* 0x0000008643327220 */ /* 0x040fe20000410000 */
[-C--:B------:R-:W-:Y:S03]  /*af90*/  HMMA.16816.F32.BF16 R20, R76, R36.reuse, R20 ;  /* 0x000000244c14723c */ /* 0x080fe60000041814 */
[C---:B------:R-:W-:Y:S02]  /*afa0*/  FMUL.FTZ R24, R2.reuse, R108 ;  /* 0x0000006c02187220 */ /* 0x040fe40000410000 */
[----:B------:R-:W-:Y:S01]  /*afb0*/  FMUL.FTZ R25, R2, R109 ;  /* 0x0000006d02197220 */ /* 0x000fe20000410000 */
[----:B------:R-:W1:Y:S01]  /*afc0*/  MUFU.EX2 R105, R59 ;  /* 0x0000003b00697308 */ /* 0x000e620000000800 */
[C---:B------:R-:W-:Y:S02]  /*afd0*/  FMUL.FTZ R26, R0.reuse, R110 ;  /* 0x0000006e001a7220 */ /* 0x040fe40000410000 */
[----:B------:R-:W-:Y:S03]  /*afe0*/  FMUL.FTZ R27, R0, R111 ;  /* 0x0000006f001b7220 */ /* 0x000fe60000410000 */
[----:B------:R-:W-:Y:S02]  /*aff0*/  FMUL.FTZ R51, R67, R135 ;  /* 0x0000008743337220 */ /* 0x000fe40000410000 */
[----:B------:R-:W-:Y:S01]  /*b000*/  LDSM.16.MT88.4 R132, [R186+0x2000] ;  /* 0x00200000ba84783b */ /* 0x000fe20000004200 */
[C---:B------:R-:W-:Y:S01]  /*b010*/  FMUL.FTZ R28, R2.reuse, R112 ;  /* 0x00000070021c7220 */ /* 0x040fe20000410000 */
[C---:B------:R-:W-:Y:S01]  /*b020*/  HMMA.16816.F32.BF16 R24, R80.reuse, R36, R24 ;  /* 0x000000245018723c */ /* 0x040fe20000041818 */
[----:B------:R-:W-:Y:S03]  /*b030*/  MUFU.EX2 R109, R58 ;  /* 0x0000003a006d7308 */ /* 0x000fe60000000800 */
[----:B------:R-:W-:Y:S02]  /*b040*/  FMUL.FTZ R29, R2, R113 ;  /* 0x00000071021d7220 */ /* 0x000fe40000410000 */
[C---:B------:R-:W-:Y:S02]  /*b050*/  FMUL.FTZ R30, R0.reuse, R114 ;  /* 0x00000072001e7220 */ /* 0x040fe40000410000 */
[----:B------:R-:W-:Y:S03]  /*b060*/  FMUL.FTZ R31, R0, R115 ;  /* 0x00000073001f7220 */ /* 0x000fe60000410000 */
[----:B------:R-:W-:Y:S01]  /*b070*/  MUFU.EX2 R100, R152 ;  /* 0x0000009800647308 */ /* 0x000fe20000000800 */
[C---:B------:R-:W-:Y:S02]  /*b080*/  FMUL.FTZ R40, R2.reuse, R124 ;  /* 0x0000007c02287220 */ /* 0x040fe40000410000 */
[----:B------:R-:W-:Y:S01]  /*b090*/  FMUL.FTZ R41, R2, R125 ;  /* 0x0000007d02297220 */ /* 0x000fe20000410000 */
[-C--:B------:R-:W-:Y:S03]  /*b0a0*/  HMMA.16816.F32.BF16 R28, R80, R38.reuse, R28 ;  /* 0x00000026501c723c */ /* 0x080fe6000004181c */
[C---:B------:R-:W-:Y:S02]  /*b0b0*/  FMUL.FTZ R42, R0.reuse, R126 ;  /* 0x0000007e002a7220 */ /* 0x040fe40000410000 */
[----:B------:R-:W-:Y:S01]  /*b0c0*/  FMUL.FTZ R43, R0, R127 ;  /* 0x0000007f002b7220 */ /* 0x000fe20000410000 */
[----:B------:R2:W-:Y:S01]  /*b0d0*/  MUFU.EX2 R113, R57 ;  /* 0x0000003900717308 */ /* 0x0005e20000000800 */
[C---:B------:R-:W-:Y:S01]  /*b0e0*/  FMUL.FTZ R44, R2.reuse, R128 ;  /* 0x00000080022c7220 */ /* 0x040fe20000410000 */
[C---:B------:R-:W-:Y:S04]  /*b0f0*/  HMMA.16816.F32.BF16 R32, R76.reuse, R38, R32 ;  /* 0x000000264c20723c */ /* 0x040fe80000041820 */
[C---:B------:R-:W-:Y:S02]  /*b100*/  FMUL.FTZ R36, R65.reuse, R120 ;  /* 0x0000007841247220 */ /* 0x040fe40000410000 */
[----:B------:R-:W-:Y:S02]  /*b110*/  FMUL.FTZ R37, R65, R121 ;  /* 0x0000007941257220 */ /* 0x000fe40000410000 */
[C---:B------:R-:W-:Y:S01]  /*b120*/  FMUL.FTZ R38, R67.reuse, R122 ;  /* 0x0000007a43267220 */ /* 0x040fe20000410000 */
[----:B------:R4:W-:Y:S03]  /*b130*/  MUFU.EX2 R108, R64 ;  /* 0x00000040006c7308 */ /* 0x0009e60000000800 */
[----:B------:R-:W-:Y:S02]  /*b140*/  FMUL.FTZ R39, R67, R123 ;  /* 0x0000007b43277220 */ /* 0x000fe40000410000 */
[----:B------:R-:W-:Y:S02]  /*b150*/  FMUL.FTZ R45, R2, R129 ;  /* 0x00000081022d7220 */ /* 0x000fe40000410000 */
[C---:B------:R-:W-:Y:S02]  /*b160*/  FMUL.FTZ R46, R0.reuse, R130 ;  /* 0x00000082002e7220 */ /* 0x040fe40000410000 */
[----:B------:R-:W-:Y:S01]  /*b170*/  FMUL.FTZ R47, R0, R131 ;  /* 0x00000083002f7220 */ /* 0x000fe20000410000 */
[-C--:B------:R-:W-:Y:S01]  /*b180*/  HMMA.16816.F32.BF16 R36, R76, R52.reuse, R36 ;  /* 0x000000344c24723c */ /* 0x080fe20000041824 */
[----:B------:R5:W-:Y:S02]  /*b190*/  MUFU.EX2 R130, R3 ;  /* 0x0000000300827308 */ /* 0x000be40000000800 */
[C---:B------:R-:W-:Y:S02]  /*b1a0*/  FMUL.FTZ R56, R2.reuse, R140 ;  /* 0x0000008c02387220 */ /* 0x040fe40000410000 */
[----:B--2---:R-:W-:Y:S02]  /*b1b0*/  FMUL.FTZ R57, R2, R141 ;  /* 0x0000008d02397220 */ /* 0x004fe40000410000 */
[C---:B------:R-:W-:Y:S01]  /*b1c0*/  FMUL.FTZ R58, R0.reuse, R142 ;  /* 0x0000008e003a7220 */ /* 0x040fe20000410000 */
[C---:B------:R-:W-:Y:S03]  /*b1d0*/  HMMA.16816.F32.BF16 R40, R80.reuse, R52, R40 ;  /* 0x000000345028723c */ /* 0x040fe60000041828 */
[----:B------:R-:W-:Y:S01]  /*b1e0*/  MUFU.EX2 R104, R177 ;  /* 0x000000b100687308 */ /* 0x000fe20000000800 */
[----:B------:R-:W-:Y:S02]  /*b1f0*/  FMUL.FTZ R59, R0, R143 ;  /* 0x0000008f003b7220 */ /* 0x000fe40000410000 */
[C---:B------:R-:W-:Y:S02]  /*b200*/  FMUL.FTZ R60, R2.reuse, R144 ;  /* 0x00000090023c7220 */ /* 0x040fe40000410000 */
[-C--:B------:R-:W-:Y:S04]  /*b210*/  HMMA.16816.F32.BF16 R44, R80, R54.reuse, R44 ;  /* 0x00000036502c723c */ /* 0x080fe8000004182c */
[----:B------:R-:W-:Y:S01]  /*b220*/  FMUL.FTZ R61, R2, R145 ;  /* 0x00000091023d7220 */ /* 0x000fe20000410000 */
[----:B------:R-:W-:Y:S01]  /*b230*/  MUFU.EX2 R106, R167 ;  /* 0x000000a7006a7308 */ /* 0x000fe20000000800 */
[C---:B------:R-:W-:Y:S02]  /*b240*/  FMUL.FTZ R62, R0.reuse, R146 ;  /* 0x00000092003e7220 */ /* 0x040fe40000410000 */
[C---:B------:R-:W-:Y:S04]  /*b250*/  HMMA.16816.F32.BF16 R48, R76.reuse, R54, R48 ;  /* 0x000000364c30723c */ /* 0x040fe80000041830 */
[C---:B------:R-:W-:Y:S02]  /*b260*/  FMUL.FTZ R52, R65.reuse, R136 ;  /* 0x0000008841347220 */ /* 0x040fe40000410000 */
[----:B------:R-:W-:Y:S01]  /*b270*/  FMUL.FTZ R53, R65, R137 ;  /* 0x0000008941357220 */ /* 0x000fe20000410000 */
[----:B------:R-:W-:Y:S01]  /*b280*/  MUFU.EX2 R111, R173 ;  /* 0x000000ad006f7308 */ /* 0x000fe20000000800 */
[C---:B------:R-:W-:Y:S04]  /*b290*/  FMUL.FTZ R54, R67.reuse, R138 ;  /* 0x0000008a43367220 */ /* 0x040fe80000410000 */
[----:B------:R-:W-:Y:S02]  /*b2a0*/  FMUL.FTZ R55, R67, R139 ;  /* 0x0000008b43377220 */ /* 0x000fe40000410000 */
[C---:B------:R-:W-:Y:S02]  /*b2b0*/  FMUL.FTZ R63, R0.reuse, R147 ;  /* 0x00000093003f7220 */ /* 0x040fe40000410000 */
[C---:B----4-:R-:W-:Y:S01]  /*b2c0*/  FMUL.FTZ R64, R65.reuse, R148 ;  /* 0x0000009441407220 */ /* 0x050fe20000410000 */
[----:B------:R-:W2:Y:S01]  /*b2d0*/  MUFU.EX2 R107, R75 ;  /* 0x0000004b006b7308 */ /* 0x000ea20000000800 */
[----:B------:R-:W-:Y:S01]  /*b2e0*/  FMUL.FTZ R65, R65, R149 ;  /* 0x0000009541417220 */ /* 0x000fe20000410000 */
[-C--:B------:R-:W-:Y:S03]  /*b2f0*/  HMMA.16816.F32.BF16 R52, R76, R84.reuse, R52 ;  /* 0x000000544c34723c */ /* 0x080fe60000041834 */
[----:B------:R-:W-:Y:S01]  /*b300*/  FFMA.FTZ R0, R0, R252, R222 ;  /* 0x000000fc00007223 */ /* 0x000fe200000100de */
[----:B------:R-:W-:Y:S04]  /*b310*/  F2FP.BF16.PACK_AB R148, R175, R180 ;  /* 0x000000b4af94723e */ /* 0x000fe800000010ff */
[C---:B------:R-:W-:Y:S01]  /*b320*/  HMMA.16816.F32.BF16 R56, R80.reuse, R84, R56 ;  /* 0x000000545038723c */ /* 0x040fe20000041838 */
[----:B------:R-:W-:Y:S03]  /*b330*/  MUFU.EX2 R167, R212 ;  /* 0x000000d400a77308 */ /* 0x000fe60000000800 */
[----:B---3--:R-:W-:Y:S02]  /*b340*/  FFMA.FTZ R2, R2, R73, R230 ;  /* 0x0000004902027223 */ /* 0x008fe400000100e6 */
[----:B-----5:R-:W-:Y:S01]  /*b350*/  FFMA.FTZ R3, R67, R66, R232 ;  /* 0x0000004243037223 */ /* 0x020fe200000100e8 */
[----:B-1----:R-:W-:Y:S01]  /*b360*/  F2FP.BF16.PACK_AB R84, R105, R101 ;  /* 0x000000656954723e */ /* 0x002fe200000010ff */
[-C--:B------:R-:W-:Y:S01]  /*b370*/  HMMA.16816.F32.BF16 R60, R80, R86.reuse, R60 ;  /* 0x00000056503c723c */ /* 0x080fe2000004183c */
[----:B------:R-:W1:Y:S02]  /*b380*/  LDSM.16.MT88.4 R80, [R185+0x800] ;  /* 0x00080000b950783b */ /* 0x000e640000004200 */
[----:B------:R-:W3:Y:S01]  /*b390*/  MUFU.EX2 R112, R171 ;  /* 0x000000ab00707308 */ /* 0x000ee20000000800 */
[C---:B------:R-:W-:Y:S02]  /*b3a0*/  FMUL.FTZ R66, R67.reuse, R150 ;  /* 0x0000009643427220 */ /* 0x040fe40000410000 */
[----:B------:R-:W-:Y:S01]  /*b3b0*/  FMUL.FTZ R67, R67, R151 ;  /* 0x0000009743437220 */ /* 0x000fe20000410000 */
[----:B--2---:R-:W-:Y:S01]  /*b3c0*/  F2FP.BF16.PACK_AB R85, R107, R100 ;  /* 0x000000646b55723e */ /* 0x004fe200000010ff */
[----:B------:R-:W-:Y:S04]  /*b3d0*/  FADD.FTZ R73, R234, R69 ;  /* 0x00000045ea497221 */ /* 0x000fe80000010000 */
[----:B------:R-:W-:Y:S01]  /*b3e0*/  FADD.FTZ R69, R236, R0 ;  /* 0x00000000ec457221 */ /* 0x000fe20000010000 */
[----:B------:R-:W-:Y:S01]  /*b3f0*/  HMMA.16816.F32.BF16 R64, R76, R86, R64 ;  /* 0x000000564c40723c */ /* 0x000fe20000041840 */
[----:B------:R-:W-:Y:S03]  /*b400*/  MUFU.EX2 R110, R166 ;  /* 0x000000a6006e7308 */ /* 0x000fe60000000800 */
[----:B------:R-:W-:Y:S02]  /*b410*/  FADD.FTZ R0, R240, R73 ;  /* 0x00000049f0007221 */ /* 0x000fe40000010000 */
[----:B------:R-:W-:Y:S01]  /*b420*/  FADD.FTZ R73, R235, R69 ;  /* 0x00000045eb497221 */ /* 0x000fe20000010000 */
[----:B------:R-:W-:Y:S01]  /*b430*/  F2FP.BF16.PACK_AB R76, R104, R103 ;  /* 0x00000067684c723e */ /* 0x000fe200000010ff */
[----:B------:R-:W-:Y:S01]  /*b440*/  FADD.FTZ R0, R241, R0 ;  /* 0x00000000f1007221 */ /* 0x000fe20000010000 */
[----:B------:R-:W-:Y:S02]  /*b450*/  F2FP.BF16.PACK_AB R77, R106, R102 ;  /* 0x000000666a4d723e */ /* 0x000fe400000010ff */
[----:B------:R-:W2:Y:S01]  /*b460*/  MUFU.EX2 R114, R165 ;  /* 0x000000a500727308 */ /* 0x000ea20000000800 */
[----:B------:R-:W-:Y:S01]  /*b470*/  F2FP.BF16.PACK_AB R86, R113, R109 ;  /* 0x0000006d7156723e */ /* 0x000fe200000010ff */
[----:B------:R-:W-:Y:S01]  /*b480*/  FADD.FTZ R0, R103, R0 ;  /* 0x0000000067007221 */ /* 0x000fe20000010000 */
[----:B---3--:R-:W-:Y:S01]  /*b490*/  F2FP.BF16.PACK_AB R78, R112, R111 ;  /* 0x0000006f704e723e */ /* 0x008fe200000010ff */
[----:B------:R-:W-:Y:S01]  /*b4a0*/  FADD.FTZ R3, R233, R3 ;  /* 0x00000003e9037221 */ /* 0x000fe20000010000 */
[----:B------:R-:W-:Y:S01]  /*b4b0*/  F2FP.BF16.PACK_AB R87, R130, R108 ;  /* 0x0000006c8257723e */ /* 0x000fe200000010ff */
[----:B------:R-:W-:Y:S02]  /*b4c0*/  FADD.FTZ R2, R231, R2 ;  /* 0x00000002e7027221 */ /* 0x000fe40000010000 */
[----:B------:R-:W-:Y:S02]  /*b4d0*/  FADD.FTZ R3, R238, R3 ;  /* 0x00000003ee037221 */ /* 0x000fe40000010000 */
[----:B------:R-:W-:Y:S01]  /*b4e0*/  MUFU.EX2 R171, R210 ;  /* 0x000000d200ab7308 */ /* 0x000fe20000000800 */
[----:B------:R-:W-:Y:S02]  /*b4f0*/  FADD.FTZ R2, R237, R2 ;  /* 0x00000002ed027221 */ /* 0x000fe40000010000 */
[----:B------:R-:W-:Y:S02]  /*b500*/  FADD.FTZ R69, R242, R3 ;  /* 0x00000003f2457221 */ /* 0x000fe40000010000 */
[----:B------:R-:W-:Y:S02]  /*b510*/  FADD.FTZ R3, R239, R2 ;  /* 0x00000002ef037221 */ /* 0x000fe40000010000 */
[----:B------:R-:W-:Y:S02]  /*b520*/  FADD.FTZ R69, R102, R69 ;  /* 0x0000004566457221 */ /* 0x000fe40000010000 */
[----:B------:R-:W-:Y:S01]  /*b530*/  FADD.FTZ R3, R101, R3 ;  /* 0x0000000365037221 */ /* 0x000fe20000010000 */
[----:B------:R-:W-:Y:S01]  /*b540*/  MUFU.EX2 R143, R206 ;  /* 0x000000ce008f7308 */ /* 0x000fe20000000800 */
[----:B------:R-:W-:Y:S02]  /*b550*/  FADD.FTZ R2, R243, R73 ;  /* 0x00000049f3027221 */ /* 0x000fe40000010000 */
[----:B------:R-:W-:Y:S01]  /*b560*/  FADD.FTZ R0, R104, R0 ;  /* 0x0000000068007221 */ /* 0x000fe20000010000 */
[----:B--2---:R-:W-:Y:S01]  /*b570*/  F2FP.BF16.PACK_AB R79, R114, R110 ;  /* 0x0000006e724f723e */ /* 0x004fe200000010ff */
[----:B------:R-:W-:Y:S02]  /*b580*/  FADD.FTZ R2, R100, R2 ;  /* 0x0000000264027221 */ /* 0x000fe40000010000 */
[----:B------:R-:W-:Y:S01]  /*b590*/  LDSM.16.MT88.4 R100, [R185+0x2000] ;  /* 0x00200000b964783b */ /* 0x000fe20000004200 */
[----:B------:R-:W-:Y:S02]  /*b5a0*/  FADD.FTZ R0, R111, R0 ;  /* 0x000000006f007221 */ /* 0x000fe40000010000 */
[----:B------:R-:W-:Y:S01]  /*b5b0*/  MUFU.EX2 R173, R209 ;  /* 0x000000d100ad7308 */ /* 0x000fe20000000800 */
[-C--:B-1----:R-:W-:Y:S03]  /*b5c0*/  HMMA.16816.F32.BF16 R4, R76, R80.reuse, R4 ;  /* 0x000000504c04723c */ /* 0x082fe60000041804 */
[----:B------:R-:W-:Y:S02]  /*b5d0*/  FADD.FTZ R73, R112, R0 ;  /* 0x0000000070497221 */ /* 0x000fe40000010000 */
[----:B------:R-:W-:Y:S02]  /*b5e0*/  FADD.FTZ R3, R105, R3 ;  /* 0x0000000369037221 */ /* 0x000fe40000010000 */
[----:B------:R-:W-:Y:S01]  /*b5f0*/  FADD.FTZ R2, R107, R2 ;  /* 0x000000026b027221 */ /* 0x000fe20000010000 */
[C---:B------:R-:W-:Y:S01]  /*b600*/  HMMA.16816.F32.BF16 R8, R84.reuse, R80, R8 ;  /* 0x000000505408723c */ /* 0x040fe20000041808 */
[----:B------:R-:W-:Y:S03]  /*b610*/  MUFU.EX2 R179, R208 ;  /* 0x000000d000b37308 */ /* 0x000fe60000000800 */
[----:B------:R-:W-:Y:S02]  /*b620*/  FADD.FTZ R3, R109, R3 ;  /* 0x000000036d037221 */ /* 0x000fe40000010000 */
[----:B------:R-:W-:Y:S02]  /*b630*/  FADD.FTZ R69, R106, R69 ;  /* 0x000000456a457221 */ /* 0x000fe40000010000 */
[-C--:B------:R-:W-:Y:S03]  /*b640*/  HMMA.16816.F32.BF16 R12, R84, R82.reuse, R12 ;  /* 0x00000052540c723c */ /* 0x080fe6000004180c */
[----:B------:R-:W-:Y:S01]  /*b650*/  MUFU.EX2 R177, R204 ;  /* 0x000000cc00b17308 */ /* 0x000fe20000000800 */
[----:B------:R-:W-:Y:S04]  /*b660*/  FADD.FTZ R69, R110, R69 ;  /* 0x000000456e457221 */ /* 0x000fe80000010000 */
[C---:B------:R-:W-:Y:S01]  /*b670*/  HMMA.16816.F32.BF16 R16, R76.reuse, R82, R16 ;  /* 0x000000524c10723c */ /* 0x040fe20000041810 */
[----:B------:R-:W1:Y:S04]  /*b680*/  LDSM.16.MT88.4 R80, [R188+0x800] ;  /* 0x00080000bc50783b */ /* 0x000e680000004200 */
[----:B------:R-:W-:Y:S03]  /*b690*/  MUFU.EX2 R178, R200 ;  /* 0x000000c800b27308 */ /* 0x000fe60000000800 */
[-C--:B------:R-:W-:Y:S07]  /*b6a0*/  HMMA.16816.F32.BF16 R20, R76, R88.reuse, R20 ;  /* 0x000000584c14723c */ /* 0x080fee0000041814 */
[----:B------:R-:W-:Y:S01]  /*b6b0*/  MUFU.EX2 R152, R226 ;  /* 0x000000e200987308 */ /* 0x000fe20000000800 */
[C---:B------:R-:W-:Y:S08]  /*b6c0*/  HMMA.16816.F32.BF16 R24, R84.reuse, R88, R24 ;  /* 0x000000585418723c */ /* 0x040ff00000041818 */
[-C--:B------:R-:W-:Y:S01]  /*b6d0*/  HMMA.16816.F32.BF16 R28, R84, R90.reuse, R28 ;  /* 0x0000005a541c723c */ /* 0x080fe2000004181c */
[----:B------:R-:W-:Y:S07]  /*b6e0*/  MUFU.EX2 R75, R229 ;  /* 0x000000e5004b7308 */ /* 0x000fee0000000800 */
[C---:B------:R-:W-:Y:S01]  /*b6f0*/  HMMA.16816.F32.BF16 R32, R76.reuse, R90, R32 ;  /* 0x0000005a4c20723c */ /* 0x040fe20000041820 */
[----:B------:R-:W2:Y:S02]  /*b700*/  LDSM.16.MT88.4 R88, [R185+0x1000] ;  /* 0x00100000b958783b */ /* 0x000ea40000004200 */
[----:B------:R-:W-:Y:S05]  /*b710*/  MUFU.EX2 R131, R170 ;  /* 0x000000aa00837308 */ /* 0x000fea0000000800 */
[-C--:B------:R-:W-:Y:S05]  /*b720*/  HMMA.16816.F32.BF16 R36, R76, R92.reuse, R36 ;  /* 0x0000005c4c24723c */ /* 0x080fea0000041824 */
[----:B------:R-:W-:Y:S03]  /*b730*/  MUFU.EX2 R170, R205 ;  /* 0x000000cd00aa7308 */ /* 0x000fe60000000800 */
[C---:B------:R-:W-:Y:S07]  /*b740*/  HMMA.16816.F32.BF16 R40, R84.reuse, R92, R40 ;  /* 0x0000005c5428723c */ /* 0x040fee0000041828 */
[----:B------:R-:W3:Y:S01]  /*b750*/  MUFU.EX2 R129, R169 ;  /* 0x000000a900817308 */ /* 0x000ee20000000800 */
[-C--:B------:R-:W-:Y:S08]  /*b760*/  HMMA.16816.F32.BF16 R44, R84, R94.reuse, R44 ;  /* 0x0000005e542c723c */ /* 0x080ff0000004182c */
[C---:B------:R-:W-:Y:S01]  /*b770*/  HMMA.16816.F32.BF16 R48, R76.reuse, R94, R48 ;  /* 0x0000005e4c30723c */ /* 0x040fe20000041830 */
[----:B------:R-:W4:Y:S01]  /*b780*/  LDSM.16.MT88.4 R92, [R189+0x1000] ;  /* 0x00100000bd5c783b */ /* 0x000f220000004200 */
[----:B------:R-:W-:Y:S06]  /*b790*/  MUFU.EX2 R169, R181 ;  /* 0x000000b500a97308 */ /* 0x000fec0000000800 */
[-C--:B-1----:R-:W-:Y:S04]  /*b7a0*/  HMMA.16816.F32.BF16 R52, R76, R80.reuse, R52 ;  /* 0x000000504c34723c */ /* 0x082fe80000041834 */
[----:B------:R-:W1:Y:S04]  /*b7b0*/  MUFU.EX2 R139, R161 ;  /* 0x000000a1008b7308 */ /* 0x000e680000000800 */
[C---:B------:R-:W-:Y:S06]  /*b7c0*/  HMMA.16816.F32.BF16 R56, R84.reuse, R80, R56 ;  /* 0x000000505438723c */ /* 0x040fec0000041838 */
[----:B------:R5:W-:Y:S01]  /*b7d0*/  MUFU.EX2 R128, R74 ;  /* 0x0000004a00807308 */ /* 0x000be20000000800 */
[----:B---3--:R-:W-:Y:S01]  /*b7e0*/  F2FP.BF16.PACK_AB R80, R174, R129 ;  /* 0x00000081ae50723e */ /* 0x008fe200000010ff */
[-C--:B------:R-:W-:Y:S01]  /*b7f0*/  HMMA.16816.F32.BF16 R60, R84, R82.reuse, R60 ;  /* 0x00000052543c723c */ /* 0x080fe2000004183c */
[----:B------:R-:W3:Y:S07]  /*b800*/  LDSM.16.MT88.4 R84, [R186+0x1000] ;  /* 0x00100000ba54783b */ /* 0x000eee0000004200 */
[----:B------:R-:W-:Y:S01]  /*b810*/  HMMA.16816.F32.BF16 R64, R76, R82, R64 ;  /* 0x000000524c40723c */ /* 0x000fe20000041840 */
[----:B------:R-:W4:Y:S06]  /*b820*/  MUFU.EX2 R138, R156 ;  /* 0x0000009c008a7308 */ /* 0x000f2c0000000800 */
[----:B------:R-:W-:Y:S02]  /*b830*/  F2FP.BF16.PACK_AB R76, R247, R248 ;  /* 0x000000f8f74c723e */ /* 0x000fe400000010ff */
[----:B------:R-:W-:Y:S02]  /*b840*/  F2FP.BF16.PACK_AB R77, R244, R131 ;  /* 0x00000083f44d723e */ /* 0x000fe400000010ff */
[----:B------:R-:W-:Y:S01]  /*b850*/  MUFU.EX2 R137, R155 ;  /* 0x0000009b00897308 */ /* 0x000fe20000000800 */
[----:B------:R-:W-:Y:S02]  /*b860*/  F2FP.BF16.PACK_AB R78, R246, R183 ;  /* 0x000000b7f64e723e */ /* 0x000fe400000010ff */
[----:B------:R-:W-:Y:S01]  /*b870*/  F2FP.BF16.PACK_AB R79, R245, R182 ;  /* 0x000000b6f54f723e */ /* 0x000fe200000010ff */
[----:B-----5:R-:W-:Y:S01]  /*b880*/  FADD.FTZ R74, R108, R2 ;  /* 0x000000026c4a7221 */ /* 0x020fe20000010000 */
[----:B-1----:R-:W-:Y:S01]  /*b890*/  F2FP.BF16.PACK_AB R82, R139, R169 ;  /* 0x000000a98b52723e */ /* 0x002fe200000010ff */
[----:B------:R-:W-:Y:S02]  /*b8a0*/  FADD.FTZ R2, R114, R69 ;  /* 0x0000004572027221 */ /* 0x000fe40000010000 */
[----:B------:R-:W-:Y:S02]  /*b8b0*/  FADD.FTZ R0, R130, R74 ;  /* 0x0000004a82007221 */ /* 0x000fe40000010000 */
[-C--:B--2---:R-:W-:Y:S01]  /*b8c0*/  HMMA.16816.F32.BF16 R4, R76, R88.reuse, R4 ;  /* 0x000000584c04723c */ /* 0x084fe20000041804 */
[----:B------:R-:W1:Y:S02]  /*b8d0*/  MUFU.EX2 R136, R154 ;  /* 0x0000009a00887308 */ /* 0x000e640000000800 */
[----:B------:R-:W-:Y:S01]  /*b8e0*/  FADD.FTZ R2, R131, R2 ;  /* 0x0000000283027221 */ /* 0x000fe20000010000 */
[----:B----4-:R-:W-:Y:S01]  /*b8f0*/  F2FP.BF16.PACK_AB R81, R138, R128 ;  /* 0x000000808a51723e */ /* 0x010fe200000010ff */
[----:B------:R-:W-:Y:S02]  /*b900*/  FADD.FTZ R69, R113, R3 ;  /* 0x0000000371457221 */ /* 0x000fe40000010000 */
[----:B------:R-:W-:Y:S02]  /*b910*/  FADD.FTZ R2, R244, R2 ;  /* 0x00000002f4027221 */ /* 0x000fe40000010000 */
[----:B------:R-:W-:Y:S02]  /*b920*/  FADD.FTZ R3, R248, R73 ;  /* 0x00000049f8037221 */ /* 0x000fe40000010000 */
[----:B------:R-:W-:Y:S02]  /*b930*/  MUFU.EX2 R142, R160 ;  /* 0x000000a0008e7308 */ /* 0x000fe40000000800 */
[----:B------:R-:W-:Y:S08]  /*b940*/  FADD.FTZ R3, R247, R3 ;  /* 0x00000003f7037221 */ /* 0x000ff00000010000 */
[----:B------:R-:W-:Y:S01]  /*b950*/  MUFU.EX2 R168, R159 ;  /* 0x0000009f00a87308 */ /* 0x000fe20000000800 */
[----:B-1----:R-:W-:Y:S09]  /*b960*/  F2FP.BF16.PACK_AB R83, R136, R137 ;  /* 0x000000898853723e */ /* 0x002ff200000010ff */
[----:B------:R-:W1:Y:S01]  /*b970*/  MUFU.EX2 R159, R216 ;  /* 0x000000d8009f7308 */ /* 0x000e620000000800 */
[C---:B------:R-:W-:Y:S08]  /*b980*/  HMMA.16816.F32.BF16 R8, R80.reuse, R88, R8 ;  /* 0x000000585008723c */ /* 0x040ff00000041808 */
[-C--:B------:R-:W-:Y:S01]  /*b990*/  HMMA.16816.F32.BF16 R12, R80, R90.reuse, R12 ;  /* 0x0000005a500c723c */ /* 0x080fe2000004180c */
[----:B------:R-:W-:Y:S07]  /*b9a0*/  MUFU.EX2 R141, R164 ;  /* 0x000000a4008d7308 */ /* 0x000fee0000000800 */
[C---:B------:R-:W-:Y:S01]  /*b9b0*/  HMMA.16816.F32.BF16 R16, R76.reuse, R90, R16 ;  /* 0x0000005a4c10723c */ /* 0x040fe20000041810 */
[----:B------:R-:W2:Y:S02]  /*b9c0*/  LDSM.16.MT88.4 R88, [R185+0x1800] ;  /* 0x00180000b958783b */ /* 0x000ea40000004200 */
[----:B------:R-:W-:Y:S01]  /*b9d0*/  MUFU.EX2 R140, R163 ;  /* 0x000000a3008c7308 */ /* 0x000fe20000000800 */
[----:B-1----:R-:W-:Y:S04]  /*b9e0*/  F2FP.BF16.PACK_AB R151, R158, R159 ;  /* 0x0000009f9e97723e */ /* 0x002fe800000010ff */
[-C--:B------:R-:W-:Y:S05]  /*b9f0*/  HMMA.16816.F32.BF16 R20, R76, R92.reuse, R20 ;  /* 0x0000005c4c14723c */ /* 0x080fea0000041814 */
[----:B------:R-:W-:Y:S03]  /*ba00*/  MUFU.EX2 R156, R153 ;  /* 0x00000099009c7308 */ /* 0x000fe60000000800 */
[C---:B------:R-:W-:Y:S07]  /*ba10*/  HMMA.16816.F32.BF16 R24, R80.reuse, R92, R24 ;  /* 0x0000005c5018723c */ /* 0x040fee0000041818 */
[----:B------:R-:W1:Y:S01]  /*ba20*/  MUFU.EX2 R153, R224 ;  /* 0x000000e000997308 */ /* 0x000e620000000800 */
[-C--:B------:R-:W-:Y:S08]  /*ba30*/  HMMA.16816.F32.BF16 R28, R80, R94.reuse, R28 ;  /* 0x0000005e501c723c */ /* 0x080ff0000004181c */
[C---:B------:R-:W-:Y:S01]  /*ba40*/  HMMA.16816.F32.BF16 R32, R76.reuse, R94, R32 ;  /* 0x0000005e4c20723c */ /* 0x040fe20000041820 */
[----:B------:R-:W-:Y:S01]  /*ba50*/  LDSM.16.MT88.4 R92, [R186+0x1800] ;  /* 0x00180000ba5c783b */ /* 0x000fe20000004200 */
[----:B------:R-:W-:Y:S06]  /*ba60*/  MUFU.EX2 R165, R215 ;  /* 0x000000d700a57308 */ /* 0x000fec0000000800 */
[-C--:B---3--:R-:W-:Y:S04]  /*ba70*/  HMMA.16816.F32.BF16 R36, R76, R84.reuse, R36 ;  /* 0x000000544c24723c */ /* 0x088fe80000041824 */
[----:B------:R-:W-:Y:S01]  /*ba80*/  MUFU.EX2 R154, R223 ;  /* 0x000000df009a7308 */ /* 0x000fe20000000800 */
[----:B-1----:R-:W-:Y:S03]  /*ba90*/  F2FP.BF16.PACK_AB R146, R152, R153 ;  /* 0x000000999892723e */ /* 0x002fe600000010ff */
[C---:B------:R-:W-:Y:S06]  /*baa0*/  HMMA.16816.F32.BF16 R40, R80.reuse, R84, R40 ;  /* 0x000000545028723c */ /* 0x040fec0000041828 */
[----:B------:R-:W1:Y:S02]  /*bab0*/  MUFU.EX2 R166, R214 ;  /* 0x000000d600a67308 */ /* 0x000e640000000800 */
[-C--:B------:R-:W-:Y:S08]  /*bac0*/  HMMA.16816.F32.BF16 R44, R80, R86.reuse, R44 ;  /* 0x00000056502c723c */ /* 0x080ff0000004182c */
[C---:B------:R-:W-:Y:S01]  /*bad0*/  HMMA.16816.F32.BF16 R48, R76.reuse, R86, R48 ;  /* 0x000000564c30723c */ /* 0x040fe20000041830 */
[----:B------:R-:W3:Y:S01]  /*bae0*/  LDSM.16.MT88.4 R84, [R189+0x1800] ;  /* 0x00180000bd54783b */ /* 0x000ee20000004200 */
[----:B------:R-:W4:Y:S06]  /*baf0*/  MUFU.EX2 R155, R220 ;  /* 0x000000dc009b7308 */ /* 0x000f2c0000000800 */
[-C--:B------:R-:W-:Y:S04]  /*bb00*/  HMMA.16816.F32.BF16 R52, R76, R96.reuse, R52 ;  /* 0x000000604c34723c */ /* 0x080fe80000041834 */
[----:B------:R-:W-:Y:S01]  /*bb10*/  MUFU.EX2 R161, R218 ;  /* 0x000000da00a17308 */ /* 0x000fe20000000800 */
[----:B-1----:R-:W-:Y:S03]  /*bb20*/  F2FP.BF16.PACK_AB R149, R165, R166 ;  /* 0x000000a6a595723e */ /* 0x002fe600000010ff */
[C---:B------:R-:W-:Y:S06]  /*bb30*/  HMMA.16816.F32.BF16 R56, R80.reuse, R96, R56 ;  /* 0x000000605038723c */ /* 0x040fec0000041838 */
[----:B------:R-:W1:Y:S02]  /*bb40*/  MUFU.EX2 R160, R219 ;  /* 0x000000db00a07308 */ /* 0x000e640000000800 */
[-C--:B------:R-:W-:Y:S04]  /*bb50*/  HMMA.16816.F32.BF16 R60, R80, R98.reuse, R60 ;  /* 0x00000062503c723c */ /* 0x080fe8000004183c */
[----:B----4-:R-:W-:Y:S03]  /*bb60*/  F2FP.BF16.PACK_AB R144, R154, R155 ;  /* 0x0000009b9a90723e */ /* 0x010fe600000010ff */
[----:B------:R-:W-:Y:S01]  /*bb70*/  F2FP.BF16.PACK_AB R80, R168, R142 ;  /* 0x0000008ea850723e */ /* 0x000fe200000010ff */
[----:B------:R-:W-:Y:S01]  /*bb80*/  HMMA.16816.F32.BF16 R64, R76, R98, R64 ;  /* 0x000000624c40723c */ /* 0x000fe20000041840 */
[----:B------:R-:W4:Y:S03]  /*bb90*/  LDSM.16.MT88.4 R96, [R188+0x1800] ;  /* 0x00180000bc60783b */ /* 0x000f260000004200 */
[----:B------:R-:W-:Y:S02]  /*bba0*/  F2FP.BF16.PACK_AB R82, R176, R172 ;  /* 0x000000acb052723e */ /* 0x000fe400000010ff */
[----:B------:R-:W-:Y:S02]  /*bbb0*/  F2FP.BF16.PACK_AB R81, R140, R141 ;  /* 0x0000008d8c51723e */ /* 0x000fe400000010ff */
[----:B------:R-:W-:Y:S04]  /*bbc0*/  F2FP.BF16.PACK_AB R76, R171, R167 ;  /* 0x000000a7ab4c723e */ /* 0x000fe800000010ff */
[----:B------:R-:W-:Y:S02]  /*bbd0*/  F2FP.BF16.PACK_AB R77, R170, R143 ;  /* 0x0000008faa4d723e */ /* 0x000fe400000010ff */
[----:B------:R-:W-:Y:S02]  /*bbe0*/  F2FP.BF16.PACK_AB R78, R179, R173 ;  /* 0x000000adb34e723e */ /* 0x000fe400000010ff */
[----:B------:R-:W-:Y:S02]  /*bbf0*/  F2FP.BF16.PACK_AB R79, R178, R177 ;  /* 0x000000b1b24f723e */ /* 0x000fe400000010ff */
[----:B------:R-:W-:Y:S02]  /*bc00*/  F2FP.BF16.PACK_AB R83, R156, R157 ;  /* 0x0000009d9c53723e */ /* 0x000fe400000010ff */
[----:B-1----:R-:W-:Y:S03]  /*bc10*/  F2FP.BF16.PACK_AB R150, R160, R161 ;  /* 0x000000a1a096723e */ /* 0x002fe600000010ff */
[-C--:B--2---:R-:W-:Y:S08]  /*bc20*/  HMMA.16816.F32.BF16 R4, R76, R88.reuse, R4 ;  /* 0x000000584c04723c */ /* 0x084ff00000041804 */
[C---:B------:R-:W-:Y:S08]  /*bc30*/  HMMA.16816.F32.BF16 R8, R80.reuse, R88, R8 ;  /* 0x000000585008723c */ /* 0x040ff00000041808 */
[-C--:B------:R-:W-:Y:S08]  /*bc40*/  HMMA.16816.F32.BF16 R12, R80, R90.reuse, R12 ;  /* 0x0000005a500c723c */ /* 0x080ff0000004180c */
[C---:B------:R-:W-:Y:S08]  /*bc50*/  HMMA.16816.F32.BF16 R16, R76.reuse, R90, R16 ;  /* 0x0000005a4c10723c */ /* 0x040ff00000041810 */
[-C--:B---3--:R-:W-:Y:S08]  /*bc60*/  HMMA.16816.F32.BF16 R20, R76, R84.reuse, R20 ;  /* 0x000000544c14723c */ /* 0x088ff00000041814 */
[C---:B------:R-:W-:Y:S01]  /*bc70*/  HMMA.16816.F32.BF16 R24, R80.reuse, R84, R24 ;  /* 0x000000545018723c */ /* 0x040fe20000041818 */
[----:B------:R-:W1:Y:S07]  /*bc80*/  MUFU.EX2 R84, R228 ;  /* 0x000000e400547308 */ /* 0x000e6e0000000800 */
[-C--:B------:R-:W-:Y:S03]  /*bc90*/  HMMA.16816.F32.BF16 R28, R80, R86.reuse, R28 ;  /* 0x00000056501c723c */ /* 0x080fe6000004181c */
[----:B------:R-:W-:Y:S05]  /*bca0*/  MUFU.EX2 R85, R225 ;  /* 0x000000e100557308 */ /* 0x000fea0000000800 */
[C---:B------:R-:W-:Y:S05]  /*bcb0*/  HMMA.16816.F32.BF16 R32, R76.reuse, R86, R32 ;  /* 0x000000564c20723c */ /* 0x040fea0000041820 */
[----:B------:R-:W2:Y:S02]  /*bcc0*/  MUFU.EX2 R86, R227 ;  /* 0x000000e300567308 */ /* 0x000ea40000000800 */
[----:B------:R-:W-:Y:S01]  /*bcd0*/  MOV R87, R68 ;  /* 0x0000004400577202 */ /* 0x000fe20000000f00 */
[-C--:B------:R-:W-:Y:S04]  /*bce0*/  HMMA.16816.F32.BF16 R36, R76, R92.reuse, R36 ;  /* 0x0000005c4c24723c */ /* 0x080fe80000041824 */
[----:B-1----:R-:W-:Y:S04]  /*bcf0*/  F2FP.BF16.PACK_AB R147, R75, R84 ;  /* 0x000000544b93723e */ /* 0x002fe800000010ff */
[C---:B------:R-:W-:Y:S08]  /*bd00*/  HMMA.16816.F32.BF16 R40, R80.reuse, R92, R40 ;  /* 0x0000005c5028723c */ /* 0x040ff00000041828 */
[-C--:B------:R-:W-:Y:S04]  /*bd10*/  HMMA.16816.F32.BF16 R44, R80, R94.reuse, R44 ;  /* 0x0000005e502c723c */ /* 0x080fe8000004182c */
[----:B--2---:R-:W-:Y:S04]  /*bd20*/  F2FP.BF16.PACK_AB R145, R86, R85 ;  /* 0x000000555691723e */ /* 0x004fe800000010ff */
[C---:B------:R-:W-:Y:S08]  /*bd30*/  HMMA.16816.F32.BF16 R48, R76.reuse, R94, R48 ;  /* 0x0000005e4c30723c */ /* 0x040ff00000041830 */
[-C--:B----4-:R-:W-:Y:S08]  /*bd40*/  HMMA.16816.F32.BF16 R52, R76, R96.reuse, R52 ;  /* 0x000000604c34723c */ /* 0x090ff00000041834 */
[C---:B------:R-:W-:Y:S08]  /*bd50*/  HMMA.16816.F32.BF16 R56, R80.reuse, R96, R56 ;  /* 0x000000605038723c */ /* 0x040ff00000041838 */
[-C--:B------:R-:W-:Y:S08]  /*bd60*/  HMMA.16816.F32.BF16 R60, R80, R98.reuse, R60 ;  /* 0x00000062503c723c */ /* 0x080ff0000004183c */
[----:B------:R-:W-:Y:S01]  /*bd70*/  HMMA.16816.F32.BF16 R64, R76, R98, R64 ;  /* 0x000000624c40723c */ /* 0x000fe20000041840 */
[----:B------:R-:W1:Y:S07]  /*bd80*/  LDSM.16.MT88.4 R76, [R188+0x2000] ;  /* 0x00200000bc4c783b */ /* 0x000e6e0000004200 */
        /* <DEDUP_REMOVED lines=48> */
[----:B------:R-:W-:Y:S01]  /*c090*/  FADD.FTZ R5, R85, R5 ;  /* 0x0000000555057221 */ /* 0x000fe20000010000 */
[----:B------:R-:W-:Y:S01]  /*c0a0*/  MOV R85, R71 ;  /* 0x0000004700557202 */ /* 0x000fe20000000f00 */
        /* <DEDUP_REMOVED lines=8> */
[----:B------:R-:W-:Y:S01]  /*c130*/  FADD.FTZ R0, R84, R0 ;  /* 0x0000000054007221 */ /* 0x000fe20000010000 */
[----:B------:R1:W-:Y:S01]  /*c140*/  STL [R1], R3 ;  /* 0x0000000301007387 */ /* 0x0003e20000100800 */
[----:B------:R-:W-:Y:S01]  /*c150*/  FADD.FTZ R4, R161, R4 ;  /* 0x00000004a1047221 */ /* 0x000fe20000010000 */
[----:B------:R-:W-:Y:S01]  /*c160*/  MOV R84, R72 ;  /* 0x0000004800547202 */ /* 0x000fe20000000f00 */
[----:B------:R-:W-:Y:S01]  /*c170*/  FADD.FTZ R0, R75, R0 ;  /* 0x000000004b007221 */ /* 0x000fe20000010000 */
[----:B------:R1:W-:Y:S01]  /*c180*/  STL [R1+0x8], R2 ;  /* 0x0000080201007387 */ /* 0x0003e20000100800 */
[----:B------:R-:W-:Y:S03]  /*c190*/  FADD.FTZ R246, R160, R4 ;  /* 0x00000004a0f67221 */ /* 0x000fe60000010000 */
[----:B------:R1:W-:Y:S02]  /*c1a0*/  STL [R1+0x4], R0 ;  /* 0x0000040001007387 */ /* 0x0003e40000100800 */
[----:B-1----:R-:W-:-:S05]  /*c1b0*/  @P0 BRA `(.L_x_1471) ;  /* 0xffffb6e000000947 */ /* 0x002fca000383ffff */
.L_x_1460:
[----:B-1----:R-:W2:Y:S02]  /*c1c0*/  LDL R0, [R1+0x10] ;  /* 0x0000100001007983 */ /* 0x002ea40000100800 */
[----:B--2---:R-:W-:-:S13]  /*c1d0*/  ISETP.GE.AND P0, PT, R211, R0, PT ;  /* 0x00000000d300720c */ /* 0x004fda0003f06270 */
[----:B------:R-:W-:Y:S05]  /*c1e0*/  @!P0 BRA `(.L_x_1472) ;  /* 0x00003d2000008947 */ /* 0x000fea0003800000 */
[----:B------:R-:W-:Y:S01]  /*c1f0*/  IMAD.MOV.U32 R85, RZ, RZ, R71 ;  /* 0x000000ffff557224 */ /* 0x000fe200078e0047 */
[----:B------:R-:W-:Y:S01]  /*c200*/  MOV R87, R68 ;  /* 0x0000004400577202 */ /* 0x000fe20000000f00 */
[----:B------:R-:W-:Y:S01]  /*c210*/  IMAD.MOV.U32 R84, RZ, RZ, R72 ;  /* 0x000000ffff547224 */ /* 0x000fe200078e0048 */
[----:B------:R-:W-:Y:S02]  /*c220*/  MOV R86, R70 ;  /* 0x0000004600567202 */ /* 0x000fe40000000f00 */
.L_x_1479:
        /* <DEDUP_REMOVED lines=14> */
[C---:B------:R-:W-:Y:S04]  /*c310*/  IMAD.WIDE.U32 R2, R203.reuse, c[0x0][0x218], R2 ;  /* 0x00008600cb027a25 */ /* 0x040fe800078e0002 */
        /* <DEDUP_REMOVED lines=22> */
.L_x_1576:
        /* <DEDUP_REMOVED lines=21> */
[----:B------:R-:W-:Y:S01]  /*c5d0*/  LOP3.LUT R0, R0, 0xf, RZ, 0xc0, !PT ;  /* 0x0000000f00007812 */ /* 0x000fe200078ec0ff */
[----:B------:R-:W5:Y:S06]  /*c5e0*/  LDL R236, [R1+0x10] ;  /* 0x0000100001ec7983 */ /* 0x000f6c0000100800 */
[C---:B------:R-:W-:Y:S08]  /*c5f0*/  HMMA.16816.F32.BF16 R40, R76.reuse, R48, RZ ;  /* 0x000000304c28723c */ /* 0x040ff000000418ff */
[-C--:B------:R-:W-:Y:S08]  /*c600*/  HMMA.16816.F32.BF16 R44, R76, R50.reuse, RZ ;  /* 0x000000324c2c723c */ /* 0x080ff000000418ff */
[C---:B------:R-:W-:Y:S04]  /*c610*/  HMMA.16816.F32.BF16 R48, R80.reuse, R50, RZ ;  /* 0x000000325030723c */ /* 0x040fe800000418ff */
[-C--:B---3--:R-:W-:Y:S02]  /*c620*/  IADD3 R2, P2, R2, R58.reuse, RZ ;  /* 0x0000003a02027210 */ /* 0x088fe40007f5e0ff */
[----:B----4-:R-:W-:Y:S02]  /*c630*/  IADD3 R62, P1, R3, R58, RZ ;  /* 0x0000003a033e7210 */ /* 0x010fe40007f3e0ff */
[-C--:B--2---:R-:W-:Y:S04]  /*c640*/  IADD3.X R3, R57, R68.reuse, RZ, P2, !PT ;  /* 0x0000004439037210 */ /* 0x084fe800017fe4ff */
[----:B-1----:R-:W-:Y:S01]  /*c650*/  IADD3.X R63, R55, R68, RZ, P1, !PT ;  /* 0x00000044373f7210 */ /* 0x002fe20000ffe4ff */
        /* <DEDUP_REMOVED lines=12> */
[C---:B---3--:R-:W-:Y:S02]  /*c720*/  HMMA.16816.F32.BF16 R56, R76.reuse, R64, RZ ;  /* 0x000000404c38723c */ /* 0x048fe400000418ff */
[----:B----4-:R-:W-:Y:S05]  /*c730*/  IADD3.X R73, RZ, R0, R68, P2, P1 ;  /* 0x00000000ff497210 */ /* 0x010fea00017e2444 */
[----:B------:R3:W-:Y:S01]  /*c740*/  LDGSTS.E.BYPASS.LTC128B.128.ZFILL [R202+0x2100], [R72.64], P5 ;  /* 0x0210000048ca7fae */ /* 0x0007e2000a941d46 */
[-C--:B--2---:R-:W-:Y:S07]  /*c750*/  HMMA.16816.F32.BF16 R60, R76, R66.reuse, RZ ;  /* 0x000000424c3c723c */ /* 0x084fee00000418ff */
[----:B------:R-:W0:Y:S01]  /*c760*/  LDGDEPBAR ;  /* 0x00000000000079af */ /* 0x000e220000000000 */
[C---:B------:R-:W-:Y:S08]  /*c770*/  HMMA.16816.F32.BF16 R64, R80.reuse, R66, RZ ;  /* 0x000000425040723c */ /* 0x040ff000000418ff */
[-C--:B-1----:R-:W-:Y:S08]  /*c780*/  HMMA.16816.F32.BF16 R68, R80, R152.reuse, RZ ;  /* 0x000000985044723c */ /* 0x082ff000000418ff */
        /* <DEDUP_REMOVED lines=27> */
[----:B------:R-:W4:Y:S07]  /*c940*/  LDSM.16.M88.4 R164, [R190+0x1000] ;  /* 0x00100000bea4783b */ /* 0x000f2e0000000200 */
[----:B------:R-:W-:Y:S01]  /*c950*/  HMMA.16816.F32.BF16 R80, R156, R182, R80 ;  /* 0x000000b69c50723c */ /* 0x000fe20000041850 */
[----:B------:R-:W4:Y:S07]  /*c960*/  LDSM.16.M88.4 R156, [R190+0x1800] ;  /* 0x00180000be9c783b */ /* 0x000f2e0000000200 */
[-C--:B-1----:R-:W-:Y:S05]  /*c970*/  HMMA.16816.F32.BF16 R4, R152, R160.reuse, R4 ;  /* 0x000000a09804723c */ /* 0x082fea0000041804 */
[----:B-----5:R-:W-:Y:S03]  /*c980*/  ISETP.GT.AND P0, PT, R211, R236, PT ;  /* 0x000000ecd300720c */ /* 0x020fe60003f04270 */
        /* <DEDUP_REMOVED lines=8> */
[----:B------:R-:W2:Y:S07]  /*ca10*/  LDSM.16.M88.4 R172, [R193] ;  /* 0x00000000c1ac783b */ /* 0x000eae0000000200 */
[-C--:B----4-:R-:W-:Y:S08]  /*ca20*/  HMMA.16816.F32.BF16 R36, R152, R164.reuse, R36 ;  /* 0x000000a49824723c */ /* 0x090ff00000041824 */
        /* <DEDUP_REMOVED lines=236> */
.L_x_1577:
        /* <DEDUP_REMOVED lines=25> */
.L_x_1578:
        /* <DEDUP_REMOVED lines=9> */
.L_x_1475:
[----:B--234-:R-:W-:Y:S05]  /*db10*/  BSYNC B0 ;  /* 0x0000000000007941 */ /* 0x01cfea0003800000 */
.L_x_1474:
        /* <DEDUP_REMOVED lines=97> */
.L_x_1579:
[----:B------:R-:W-:Y:S01]  /*e130*/  FADD.FTZ R2, -R72, R84 ;  /* 0x0000005448027221 */ /* 0x000fe20000010100 */
[----:B----4-:R-:W-:Y:S01]  /*e140*/  FMNMX.FTZ R69, R0, R4, !PT ;  /* 0x0000000400457209 */ /* 0x010fe20007810000 */
[----:B------:R-:W-:Y:S01]  /*e150*/  FMUL.FTZ R6, R72, c[0x0][0x2d0] ;  /* 0x0000b40048067a20 */ /* 0x000fe20000410000 */
[----:B------:R-:W-:Y:S01]  /*e160*/  WARPSYNC 0xffffffff ;  /* 0xffffffff00007948 */ /* 0x000fe20003800000 */
[----:B------:R-:W-:Y:S01]  /*e170*/  FMUL.FTZ R2, R2, c[0x0][0x2d0] ;  /* 0x0000b40002027a20 */ /* 0x000fe20000410000 */
[----:B------:R-:W-:Y:S01]  /*e180*/  LDSM.16.MT88.4 R52, [R186] ;  /* 0x00000000ba34783b */ /* 0x000fe20000004200 */
[--C-:B------:R-:W-:Y:S02]  /*e190*/  FFMA.FTZ R172, R23, c[0x0][0x2d0], -R6.reuse ;  /* 0x0000b40017ac7a23 */ /* 0x100fe40000010806 */
[----:B------:R1:W2:Y:S01]  /*e1a0*/  MUFU.EX2 R68, R2 ;  /* 0x0000000200447308 */ /* 0x0002a20000000800 */
[----:B------:R-:W-:Y:S02]  /*e1b0*/  FMUL.FTZ R5, R71, c[0x0][0x2d0] ;  /* 0x0000b40047057a20 */ /* 0x000fe40000410000 */
[--C-:B------:R-:W-:Y:S02]  /*e1c0*/  FFMA.FTZ R10, R169, c[0x0][0x2d0], -R6.reuse ;  /* 0x0000b400a90a7a23 */ /* 0x100fe40000010806 */
[--C-:B------:R-:W-:Y:S01]  /*e1d0*/  FFMA.FTZ R7, R204, c[0x0][0x2d0], -R5.reuse ;  /* 0x0000b400cc077a23 */ /* 0x100fe20000010805 */
[----:B------:R-:W-:Y:S01]  /*e1e0*/  LDSM.16.MT88.4 R80, [R188] ;  /* 0x00000000bc50783b */ /* 0x000fe20000004200 */
[--C-:B------:R-:W-:Y:S02]  /*e1f0*/  FFMA.FTZ R8, R176, c[0x0][0x2d0], -R5.reuse ;  /* 0x0000b400b0087a23 */ /* 0x100fe40000010805 */
[--C-:B------:R-:W-:Y:S01]  /*e200*/  FFMA.FTZ R169, R22, c[0x0][0x2d0], -R6.reuse ;  /* 0x0000b40016a97a23 */ /* 0x100fe20000010806 */
[----:B------:R-:W-:Y:S01]  /*e210*/  MUFU.EX2 R237, R7 ;  /* 0x0000000700ed7308 */ /* 0x000fe20000000800 */
[--C-:B------:R-:W-:Y:S02]  /*e220*/  FFMA.FTZ R43, R168, c[0x0][0x2d0], -R6.reuse ;  /* 0x0000b400a82b7a23 */ /* 0x100fe40000010806 */
[--C-:B------:R-:W-:Y:S02]  /*e230*/  FFMA.FTZ R168, R21, c[0x0][0x2d0], -R6.reuse ;  /* 0x0000b40015a87a23 */ /* 0x100fe40000010806 */
[----:B------:R-:W4:Y:S01]  /*e240*/  LDSM.16.MT88.4 R20, [R185] ;  /* 0x00000000b914783b */ /* 0x000f220000004200 */
[--C-:B------:R-:W-:Y:S02]  /*e250*/  FFMA.FTZ R9, R161, c[0x0][0x2d0], -R6.reuse ;  /* 0x0000b400a1097a23 */ /* 0x100fe40000010806 */
[--C-:B------:R-:W-:Y:S02]  /*e260*/  FFMA.FTZ R62, R37, c[0x0][0x2d0], -R6.reuse ;  /* 0x0000b400253e7a23 */ /* 0x100fe40000010806 */
[----:B------:R-:W-:Y:S01]  /*e270*/  MUFU.EX2 R200, R8 ;  /* 0x0000000800c87308 */ /* 0x000fe20000000800 */
[--C-:B------:R-:W-:Y:S02]  /*e280*/  FFMA.FTZ R57, R38, c[0x0][0x2d0], -R5.reuse ;  /* 0x0000b40026397a23 */ /* 0x100fe40000010805 */
[----:B------:R-:W-:Y:S02]  /*e290*/  FFMA.FTZ R59, R36, c[0x0][0x2d0], -R5 ;  /* 0x0000b400243b7a23 */ /* 0x000fe40000010805 */
[----:B-1----:R-:W-:Y:S01]  /*e2a0*/  FADD.FTZ R2, -R71, R85 ;  /* 0x0000005547027221 */ /* 0x002fe20000010100 */
[----:B------:R-:W1:Y:S01]  /*e2b0*/  LDSM.16.MT88.4 R36, [R189] ;  /* 0x00000000bd24783b */ /* 0x000e620000004200 */
[--C-:B------:R-:W-:Y:S02]  /*e2c0*/  FFMA.FTZ R42, R163, c[0x0][0x2d0], -R6.reuse ;  /* 0x0000b400a32a7a23 */ /* 0x100fe40000010806 */
[----:B------:R-:W-:Y:S01]  /*e2d0*/  FMUL.FTZ R2, R2, c[0x0][0x2d0] ;  /* 0x0000b40002027a20 */ /* 0x000fe20000410000 */
[----:B------:R-:W-:Y:S01]  /*e2e0*/  MUFU.EX2 R238, R10 ;  /* 0x0000000a00ee7308 */ /* 0x000fe20000000800 */
        /* <DEDUP_REMOVED lines=20> */
[--C-:B----4-:R-:W-:Y:S02]  /*e430*/  FFMA.FTZ R2, R177, c[0x0][0x2d0], -R6.reuse ;  /* 0x0000b400b1027a23 */ /* 0x110fe40000010806 */
        /* <DEDUP_REMOVED lines=8> */
[----:B------:R-:W-:Y:S10]  /*e4c0*/  MUFU.EX2 R242, R40 ;  /* 0x0000002800f27308 */ /* 0x000ff40000000800 */
[----:B------:R-:W-:Y:S01]  /*e4d0*/  MUFU.EX2 R241, R44 ;  /* 0x0000002c00f17308 */ /* 0x000fe20000000800 */
[----:B----4-:R-:W-:Y:S09]  /*e4e0*/  FFMA.FTZ R2, R205, c[0x0][0x2d0], -R6 ;  /* 0x0000b400cd027a23 */ /* 0x010ff20000010806 */
[----:B------:R4:W5:Y:S10]  /*e4f0*/  MUFU.EX2 R239, R2 ;  /* 0x0000000200ef7308 */ /* 0x0009740000000800 */
[----:B------:R-:W-:Y:S10]  /*e500*/  MUFU.EX2 R251, R56 ;  /* 0x0000003800fb7308 */ /* 0x000ff40000000800 */
[----:B------:R-:W-:Y:S01]  /*e510*/  MUFU.EX2 R245, R57 ;  /* 0x0000003900f57308 */ /* 0x000fe20000000800 */
[----:B----4-:R-:W-:Y:S02]  /*e520*/  FFMA.FTZ R2, R153, c[0x0][0x2d0], -R5 ;  /* 0x0000b40099027a23 */ /* 0x010fe40000010805 */
[----:B------:R-:W-:Y:S07]  /*e530*/  FMUL.FTZ R153, R70, c[0x0][0x2d0] ;  /* 0x0000b40046997a20 */ /* 0x000fee0000410000 */
[----:B------:R4:W-:Y:S01]  /*e540*/  MUFU.EX2 R205, R2 ;  /* 0x0000000200cd7308 */ /* 0x0009e20000000800 */
[--C-:B------:R-:W-:Y:S02]  /*e550*/  FFMA.FTZ R7, R182, c[0x0][0x2d0], -R153.reuse ;  /* 0x0000b400b6077a23 */ /* 0x100fe40000010899 */
[--C-:B------:R-:W-:Y:S02]  /*e560*/  FFMA.FTZ R0, R179, c[0x0][0x2d0], -R153.reuse ;  /* 0x0000b400b3007a23 */ /* 0x100fe40000010899 */
[--C-:B------:R-:W-:Y:S02]  /*e570*/  FFMA.FTZ R75, R221, c[0x0][0x2d0], -R153.reuse ;  /* 0x0000b400dd4b7a23 */ /* 0x100fe40000010899 */
[----:B------:R-:W-:Y:S03]  /*e580*/  FFMA.FTZ R74, R222, c[0x0][0x2d0], -R153 ;  /* 0x0000b400de4a7a23 */ /* 0x000fe60000010899 */
[----:B------:R1:W-:Y:S10]  /*e590*/  MUFU.EX2 R177, R7 ;  /* 0x0000000700b17308 */ /* 0x0003f40000000800 */
[----:B------:R2:W-:Y:S01]  /*e5a0*/  MUFU.EX2 R244, R0 ;  /* 0x0000000000f47308 */ /* 0x0005e20000000800 */
[----:B----4-:R-:W-:Y:S02]  /*e5b0*/  FFMA.FTZ R2, R152, c[0x0][0x2d0], -R5 ;  /* 0x0000b40098027a23 */ /* 0x010fe40000010805 */
[----:B------:R-:W-:Y:S07]  /*e5c0*/  FMUL.FTZ R152, R69, c[0x0][0x2d0] ;  /* 0x0000b40045987a20 */ /* 0x000fee0000410000 */
[----:B------:R4:W4:Y:S01]  /*e5d0*/  MUFU.EX2 R248, R2 ;  /* 0x0000000200f87308 */ /* 0x0009220000000800 */
[----:B------:R-:W-:Y:S02]  /*e5e0*/  FFMA.FTZ R4, R183, c[0x0][0x2d0], -R152 ;  /* 0x0000b400b7047a23 */ /* 0x000fe40000010898 */
[----:B------:R-:W3:Y:S01]  /*e5f0*/  LDL.LU R183, [R1+0x4] ;  /* 0x0000040001b77983 */ /* 0x000ee20000300800 */
[----:B-1----:R-:W-:Y:S06]  /*e600*/  FFMA.FTZ R7, R206, c[0x0][0x2d0], -R153 ;  /* 0x0000b400ce077a23 */ /* 0x002fec0000010899 */
[----:B------:R1:W-:Y:S01]  /*e610*/  MUFU.EX2 R176, R4 ;  /* 0x0000000400b07308 */ /* 0x0003e20000000800 */
[----:B--2---:R-:W-:Y:S04]  /*e620*/  FADD.FTZ R0, -R69, R87 ;  /* 0x0000005745007221 */ /* 0x004fe80000010100 */
[----:B------:R-:W-:Y:S05]  /*e630*/  FMUL.FTZ R0, R0, c[0x0][0x2d0] ;  /* 0x0000b40000007a20 */ /* 0x000fea0000410000 */
[----:B------:R2:W-:Y:S01]  /*e640*/  MUFU.EX2 R204, R7 ;  /* 0x0000000700cc7308 */ /* 0x0005e20000000800 */
[----:B----4-:R-:W-:Y:S02]  /*e650*/  FADD.FTZ R2, -R70, R86 ;  /* 0x0000005646027221 */ /* 0x010fe40000010100 */
[----:B------:R-:W4:Y:S02]  /*e660*/  LDSM.16.MT88.4 R84, [R185+0x800] ;  /* 0x00080000b954783b */ /* 0x000f240000004200 */
[----:B------:R-:W-:Y:S05]  /*e670*/  FMUL.FTZ R2, R2, c[0x0][0x2d0] ;  /* 0x0000b40002027a20 */ /* 0x000fea0000410000 */
[----:B------:R-:W-:Y:S01]  /*e680*/  MUFU.EX2 R0, R0 ;  /* 0x0000000000007308 */ /* 0x000fe20000000800 */
[--C-:B-1----:R-:W-:Y:S02]  /*e690*/  FFMA.FTZ R4, R208, c[0x0][0x2d0], -R152.reuse ;  /* 0x0000b400d0047a23 */ /* 0x102fe40000010898 */
[----:B------:R-:W3:Y:S07]  /*e6a0*/  LDL.LU R208, [R1+0x8] ;  /* 0x0000080001d07983 */ /* 0x000eee0000300800 */
[----:B------:R1:W-:Y:S01]  /*e6b0*/  MUFU.EX2 R179, R4 ;  /* 0x0000000400b37308 */ /* 0x0003e20000000800 */
[--C-:B--2---:R-:W-:Y:S09]  /*e6c0*/  FFMA.FTZ R7, R180, c[0x0][0x2d0], -R153.reuse ;  /* 0x0000b400b4077a23 */ /* 0x104ff20000010899 */
[----:B------:R-:W-:Y:S10]  /*e6d0*/  MUFU.EX2 R206, R7 ;  /* 0x0000000700ce7308 */ /* 0x000ff40000000800 */
[----:B------:R-:W2:Y:S01]  /*e6e0*/  MUFU.EX2 R2, R2 ;  /* 0x0000000200027308 */ /* 0x000ea20000000800 */
[--C-:B-1----:R-:W-:Y:S02]  /*e6f0*/  FFMA.FTZ R4, R207, c[0x0][0x2d0], -R152.reuse ;  /* 0x0000b400cf047a23 */ /* 0x102fe40000010898 */
[----:B------:R-:W3:Y:S07]  /*e700*/  LDL.LU R207, [R1] ;  /* 0x0000000001cf7983 */ /* 0x000eee0000300800 */
[----:B------:R1:W-:Y:S10]  /*e710*/  MUFU.EX2 R182, R4 ;  /* 0x0000000400b67308 */ /* 0x0003f40000000800 */
[----:B------:R-:W-:Y:S10]  /*e720*/  MUFU.EX2 R180, R41 ;  /* 0x0000002900b47308 */ /* 0x000ff40000000800 */
[----:B------:R-:W-:Y:S01]  /*e730*/  MUFU.EX2 R249, R62 ;  /* 0x0000003e00f97308 */ /* 0x000fe20000000800 */
[--C-:B-1----:R-:W-:Y:S09]  /*e740*/  FFMA.FTZ R4, R209, c[0x0][0x2d0], -R152.reuse ;  /* 0x0000b400d1047a23 */ /* 0x102ff20000010898 */
[----:B------:R1:W1:Y:S10]  /*e750*/  MUFU.EX2 R240, R4 ;  /* 0x0000000400f07308 */ /* 0x0002740000000800 */
[----:B------:R-:W-:Y:S10]  /*e760*/  MUFU.EX2 R250, R61 ;  /* 0x0000003d00fa7308 */ /* 0x000ff40000000800 */
[----:B------:R-:W-:Y:S10]  /*e770*/  MUFU.EX2 R252, R60 ;  /* 0x0000003c00fc7308 */ /* 0x000ff40000000800 */
[----:B------:R-:W-:Y:S10]  /*e780*/  MUFU.EX2 R172, R172 ;  /* 0x000000ac00ac7308 */ /* 0x000ff40000000800 */
[----:B------:R-:W-:Y:S10]  /*e790*/  MUFU.EX2 R209, R163 ;  /* 0x000000a300d17308 */ /* 0x000ff40000000800 */
[----:B------:R-:W-:Y:S10]  /*e7a0*/  MUFU.EX2 R173, R173 ;  /* 0x000000ad00ad7308 */ /* 0x000ff40000000800 */
[----:B------:R-:W-:Y:S01]  /*e7b0*/  MUFU.EX2 R163, R170 ;  /* 0x000000aa00a37308 */ /* 0x000fe20000000800 */
[C---:B-1----:R-:W-:Y:S01]  /*e7c0*/  FMUL.FTZ R4, R68.reuse, R88 ;  /* 0x0000005844047220 */ /* 0x042fe20000410000 */
[----:B-----5:R-:W-:Y:S01]  /*e7d0*/  F2FP.BF16.PACK_AB R76, R239, R236 ;  /* 0x000000ecef4c723e */ /* 0x020fe200000010ff */
[----:B------:R-:W-:Y:S01]  /*e7e0*/  FMUL.FTZ R5, R68, R89 ;  /* 0x0000005944057220 */ /* 0x000fe20000410000 */
[----:B------:R-:W-:Y:S01]  /*e7f0*/  F2FP.BF16.PACK_AB R77, R237, R200 ;  /* 0x000000c8ed4d723e */ /* 0x000fe200000010ff */
[----:B------:R-:W-:Y:S01]  /*e800*/  FMUL.FTZ R6, R3, R90 ;  /* 0x0000005a03067220 */ /* 0x000fe20000410000 */
[----:B------:R-:W-:Y:S01]  /*e810*/  F2FP.BF16.PACK_AB R78, R247, R238 ;  /* 0x000000eef74e723e */ /* 0x000fe200000010ff */
[----:B------:R-:W-:Y:S01]  /*e820*/  FMUL.FTZ R7, R3, R91 ;  /* 0x0000005b03077220 */ /* 0x000fe20000410000 */
[----:B------:R-:W-:Y:S01]  /*e830*/  F2FP.BF16.PACK_AB R79, R248, R205 ;  /* 0x000000cdf84f723e */ /* 0x000fe200000010ff */
[----:B------:R-:W1:Y:S01]  /*e840*/  LDSM.16.MT88.4 R88, [R189+0x800] ;  /* 0x00080000bd58783b */ /* 0x000e620000004200 */
[----:B--2---:R-:W-:Y:S01]  /*e850*/  FMUL.FTZ R8, R2, R92 ;  /* 0x0000005c02087220 */ /* 0x004fe20000410000 */
[----:B------:R-:W-:Y:S01]  /*e860*/  F2FP.BF16.PACK_AB R64, R204, R177 ;  /* 0x000000b1cc40723e */ /* 0x000fe200000010ff */
[----:B------:R-:W-:Y:S01]  /*e870*/  FMUL.FTZ R9, R2, R93 ;  /* 0x0000005d02097220 */ /* 0x000fe20000410000 */
[----:B------:R-:W-:Y:S01]  /*e880*/  F2FP.BF16.PACK_AB R66, R244, R206 ;  /* 0x000000cef442723e */ /* 0x000fe200000010ff */
[C---:B------:R-:W-:Y:S01]  /*e890*/  FMUL.FTZ R10, R0.reuse, R94 ;  /* 0x0000005e000a7220 */ /* 0x040fe20000410000 */
[-C--:B------:R-:W-:Y:S05]  /*e8a0*/  HMMA.16816.F32.BF16 R4, R76, R20.reuse, R4 ;  /* 0x000000144c04723c */ /* 0x080fea0000041804 */
[----:B------:R-:W-:Y:S01]  /*e8b0*/  FMUL.FTZ R11, R0, R95 ;  /* 0x0000005f000b7220 */ /* 0x000fe20000410000 */
[----:B------:R-:W-:Y:S01]  /*e8c0*/  F2FP.BF16.PACK_AB R65, R179, R176 ;  /* 0x000000b0b341723e */ /* 0x000fe200000010ff */
[----:B------:R-:W-:Y:S01]  /*e8d0*/  FMUL.FTZ R12, R2, R96 ;  /* 0x00000060020c7220 */ /* 0x000fe20000410000 */
[----:B------:R-:W-:Y:S01]  /*e8e0*/  F2FP.BF16.PACK_AB R67, R240, R182 ;  /* 0x000000b6f043723e */ /* 0x000fe200000010ff */
[----:B------:R-:W2:Y:S03]  /*e8f0*/  LDSM.16.MT88.4 R92, [R186+0x800] ;  /* 0x00080000ba5c783b */ /* 0x000ea60000004200 */
[----:B------:R-:W-:Y:S02]  /*e900*/  FMUL.FTZ R49, R68, R133 ;  /* 0x0000008544317220 */ /* 0x000fe40000410000 */
[C---:B------:R-:W-:Y:S01]  /*e910*/  FMUL.FTZ R50, R3.reuse, R134 ;  /* 0x0000008603327220 */ /* 0x040fe20000410000 */
[C---:B------:R-:W-:Y:S04]  /*e920*/  HMMA.16816.F32.BF16 R8, R64.reuse, R20, R8 ;  /* 0x000000144008723c */ /* 0x040fe80000041808 */
[----:B------:R-:W-:Y:S02]  /*e930*/  FMUL.FTZ R13, R2, R97 ;  /* 0x00000061020d7220 */ /* 0x000fe40000410000 */
[C---:B------:R-:W-:Y:S02]  /*e940*/  FMUL.FTZ R14, R0.reuse, R98 ;  /* 0x00000062000e7220 */ /* 0x040fe40000410000 */
[----:B------:R-:W-:Y:S04]  /*e950*/  FMUL.FTZ R15, R0, R99 ;  /* 0x00000063000f7220 */ /* 0x000fe80000410000 */
[C---:B------:R-:W-:Y:S02]  /*e960*/  FMUL.FTZ R51, R3.reuse, R135 ;  /* 0x0000008703337220 */ /* 0x040fe40000410000 */
[--C-:B------:R-:W-:Y:S01]  /*e970*/  FFMA.FTZ R96, R220, c[0x0][0x2d0], -R153.reuse ;  /* 0x0000b400dc607a23 */ /* 0x100fe20000010899 */
[-C--:B------:R-:W-:Y:S03]  /*e980*/  HMMA.16816.F32.BF16 R12, R64, R22.reuse, R12 ;  /* 0x00000016400c723c */ /* 0x080fe6000004180c */
        /* <DEDUP_REMOVED lines=11> */
[--C-:B------:R-:W-:Y:S02]  /*ea40*/  FFMA.FTZ R103, R224, c[0x0][0x2d0], -R152.reuse ;  /* 0x0000b400e0677a23 */ /* 0x100fe40000010898 */
[--C-:B------:R-:W-:Y:S02]  /*ea50*/  FFMA.FTZ R99, R213, c[0x0][0x2d0], -R153.reuse ;  /* 0x0000b400d5637a23 */ /* 0x100fe40000010899 */
[--C-:B------:R-:W-:Y:S01]  /*ea60*/  FFMA.FTZ R98, R212, c[0x0][0x2d0], -R153.reuse ;  /* 0x0000b400d4627a23 */ /* 0x100fe20000010899 */
[-C--:B------:R-:W-:Y:S01]  /*ea70*/  HMMA.16816.F32.BF16 R20, R76, R36.reuse, R20 ;  /* 0x000000244c14723c */ /* 0x080fe20000041814 */
[----:B------:R-:W5:Y:S02]  /*ea80*/  LDL R212, [R1+0x10] ;  /* 0x0000100001d47983 */ /* 0x000f640000100800 */
[C---:B------:R-:W-:Y:S02]  /*ea90*/  FMUL.FTZ R24, R2.reuse, R108 ;  /* 0x0000006c02187220 */ /* 0x040fe40000410000 */
[----:B------:R-:W-:Y:S02]  /*eaa0*/  FMUL.FTZ R25, R2, R109 ;  /* 0x0000006d02197220 */ /* 0x000fe40000410000 */
[C---:B------:R-:W-:Y:S02]  /*eab0*/  FMUL.FTZ R26, R0.reuse, R110 ;  /* 0x0000006e001a7220 */ /* 0x040fe40000410000 */
[----:B------:R-:W-:Y:S03]  /*eac0*/  FMUL.FTZ R27, R0, R111 ;  /* 0x0000006f001b7220 */ /* 0x000fe60000410000 */
[--C-:B------:R-:W-:Y:S02]  /*ead0*/  FFMA.FTZ R97, R210, c[0x0][0x2d0], -R153.reuse ;  /* 0x0000b400d2617a23 */ /* 0x100fe40000010899 */
[--C-:B------:R-:W-:Y:S01]  /*eae0*/  FFMA.FTZ R100, R216, c[0x0][0x2d0], -R153.reuse ;  /* 0x0000b400d8647a23 */ /* 0x100fe20000010899 */
[----:B------:R-:W-:Y:S01]  /*eaf0*/  MUFU.EX2 R210, R161 ;  /* 0x000000a100d27308 */ /* 0x000fe20000000800 */
[C---:B------:R-:W-:Y:S04]  /*eb00*/  HMMA.16816.F32.BF16 R24, R64.reuse, R36, R24 ;  /* 0x000000244018723c */ /* 0x040fe80000041818 */
[C---:B------:R-:W-:Y:S02]  /*eb10*/  FMUL.FTZ R28, R2.reuse, R112 ;  /* 0x00000070021c7220 */ /* 0x040fe40000410000 */
[----:B------:R-:W-:Y:S02]  /*eb20*/  FMUL.FTZ R29, R2, R113 ;  /* 0x00000071021d7220 */ /* 0x000fe40000410000 */
[C---:B------:R-:W-:Y:S04]  /*eb30*/  FMUL.FTZ R30, R0.reuse, R114 ;  /* 0x00000072001e7220 */ /* 0x040fe80000410000 */
[----:B------:R-:W-:Y:S02]  /*eb40*/  FMUL.FTZ R31, R0, R115 ;  /* 0x00000073001f7220 */ /* 0x000fe40000410000 */
[C---:B------:R-:W-:Y:S02]  /*eb50*/  FMUL.FTZ R35, R3.reuse, R119 ;  /* 0x0000007703237220 */ /* 0x040fe40000410000 */
[----:B------:R1:W-:Y:S01]  /*eb60*/  MUFU.EX2 R119, R43 ;  /* 0x0000002b00777308 */ /* 0x0003e20000000800 */
[C---:B------:R-:W-:Y:S02]  /*eb70*/  FMUL.FTZ R32, R68.reuse, R116 ;  /* 0x0000007444207220 */ /* 0x040fe40000410000 */
[-C--:B------:R-:W-:Y:S03]  /*eb80*/  HMMA.16816.F32.BF16 R28, R64, R38.reuse, R28 ;  /* 0x00000026401c723c */ /* 0x080fe6000004181c */
[----:B------:R-:W-:Y:S02]  /*eb90*/  FMUL.FTZ R33, R68, R117 ;  /* 0x0000007544217220 */ /* 0x000fe40000410000 */
[C---:B------:R-:W-:Y:S02]  /*eba0*/  FMUL.FTZ R34, R3.reuse, R118 ;  /* 0x0000007603227220 */ /* 0x040fe40000410000 */
[--C-:B------:R-:W-:Y:S02]  /*ebb0*/  FFMA.FTZ R116, R162, c[0x0][0x2d0], -R152.reuse ;  /* 0x0000b400a2747a23 */ /* 0x100fe40000010898 */
[----:B------:R-:W-:Y:S01]  /*ebc0*/  FMUL.FTZ R44, R2, R128 ;  /* 0x00000080022c7220 */ /* 0x000fe20000410000 */
[----:B------:R-:W-:Y:S02]  /*ebd0*/  MUFU.EX2 R162, R171 ;  /* 0x000000ab00a27308 */ /* 0x000fe40000000800 */
        /* <DEDUP_REMOVED lines=8> */
[----:B------:R-:W-:Y:S01]  /*ec60*/  FMUL.FTZ R41, R2, R125 ;  /* 0x0000007d02297220 */ /* 0x000fe20000410000 */
[-C--:B------:R-:W-:Y:S01]  /*ec70*/  HMMA.16816.F32.BF16 R36, R76, R52.reuse, R36 ;  /* 0x000000344c24723c */ /* 0x080fe20000041824 */
[----:B------:R2:W-:Y:S02]  /*ec80*/  MUFU.EX2 R125, R45 ;  /* 0x0000002d007d7308 */ /* 0x0005e40000000800 */
[C---:B------:R-:W-:Y:S02]  /*ec90*/  FMUL.FTZ R42, R0.reuse, R126 ;  /* 0x0000007e002a7220 */ /* 0x040fe40000410000 */
[C---:B-1----:R-:W-:Y:S02]  /*eca0*/  FMUL.FTZ R43, R0.reuse, R127 ;  /* 0x0000007f002b7220 */ /* 0x042fe40000410000 */
[C---:B------:R-:W-:Y:S02]  /*ecb0*/  FMUL.FTZ R47, R0.reuse, R131 ;  /* 0x00000083002f7220 */ /* 0x040fe40000410000 */
[----:B------:R-:W-:Y:S02]  /*ecc0*/  FMUL.FTZ R46, R0, R130 ;  /* 0x00000082002e7220 */ /* 0x000fe40000410000 */
[----:B------:R-:W-:Y:S01]  /*ecd0*/  MUFU.EX2 R178, R98 ;  /* 0x0000006200b27308 */ /* 0x000fe20000000800 */
[C---:B------:R-:W-:Y:S04]  /*ece0*/  HMMA.16816.F32.BF16 R40, R64.reuse, R52, R40 ;  /* 0x000000344028723c */ /* 0x040fe80000041828 */
[C---:B------:R-:W-:Y:S02]  /*ecf0*/  FMUL.FTZ R56, R2.reuse, R140 ;  /* 0x0000008c02387220 */ /* 0x040fe40000410000 */
[----:B------:R-:W-:Y:S02]  /*ed00*/  FMUL.FTZ R57, R2, R141 ;  /* 0x0000008d02397220 */ /* 0x000fe40000410000 */
[--C-:B------:R-:W-:Y:S01]  /*ed10*/  FFMA.FTZ R52, R231, c[0x0][0x2d0], -R153.reuse ;  /* 0x0000b400e7347a23 */ /* 0x100fe20000010899 */
[----:B------:R1:W-:Y:S03]  /*ed20*/  MUFU.EX2 R124, R48 ;  /* 0x00000030007c7308 */ /* 0x0003e60000000800 */
[----:B------:R-:W-:Y:S02]  /*ed30*/  FMUL.FTZ R53, R68, R137 ;  /* 0x0000008944357220 */ /* 0x000fe40000410000 */
[C---:B--2---:R-:W-:Y:S02]  /*ed40*/  FMUL.FTZ R45, R2.reuse, R129 ;  /* 0x00000081022d7220 */ /* 0x044fe40000410000 */
[C---:B------:R-:W-:Y:S02]  /*ed50*/  FMUL.FTZ R60, R2.reuse, R144 ;  /* 0x00000090023c7220 */ /* 0x040fe40000410000 */
[----:B------:R-:W-:Y:S01]  /*ed60*/  FMUL.FTZ R61, R2, R145 ;  /* 0x00000091023d7220 */ /* 0x000fe20000410000 */
[----:B------:R2:W-:Y:S01]  /*ed70*/  MUFU.EX2 R118, R52 ;  /* 0x0000003400767308 */ /* 0x0005e20000000800 */
[----:B------:R-:W-:Y:S01]  /*ed80*/  FMUL.FTZ R62, R0, R146 ;  /* 0x00000092003e7220 */ /* 0x000fe20000410000 */
[-C--:B------:R-:W-:Y:S03]  /*ed90*/  HMMA.16816.F32.BF16 R44, R64, R54.reuse, R44 ;  /* 0x00000036402c723c */ /* 0x080fe6000004182c */
[----:B------:R-:W-:Y:S02]  /*eda0*/  FFMA.FTZ R114, R181, c[0x0][0x2d0], -R152 ;  /* 0x0000b400b5727a23 */ /* 0x000fe40000010898 */
[----:B------:R-:W-:Y:S02]  /*edb0*/  FFMA.FTZ R106, R68, R246, R236 ;  /* 0x000000f6446a7223 */ /* 0x000fe400000100ec */
[--C-:B------:R-:W-:Y:S01]  /*edc0*/  FFMA.FTZ R111, R166, c[0x0][0x2d0], -R153.reuse ;  /* 0x0000b400a66f7a23 */ /* 0x100fe20000010899 */
[----:B------:R3:W-:Y:S01]  /*edd0*/  MUFU.EX2 R231, R59 ;  /* 0x0000003b00e77308 */ /* 0x0007e20000000800 */
[--C-:B------:R-:W-:Y:S03]  /*ede0*/  FFMA.FTZ R112, R167, c[0x0][0x2d0], -R153.reuse ;  /* 0x0000b400a7707a23 */ /* 0x100fe60000010899 */
[----:B-1----:R-:W-:Y:S02]  /*edf0*/  FMUL.FTZ R48, R68, R132 ;  /* 0x0000008444307220 */ /* 0x002fe40000410000 */
[----:B------:R-:W-:Y:S01]  /*ee00*/  LDSM.16.MT88.4 R132, [R186+0x2000] ;  /* 0x00200000ba84783b */ /* 0x000fe20000004200 */
[--C-:B------:R-:W-:Y:S02]  /*ee10*/  FFMA.FTZ R113, R165, c[0x0][0x2d0], -R153.reuse ;  /* 0x0000b400a5717a23 */ /* 0x100fe40000010899 */
[--C-:B------:R-:W-:Y:S01]  /*ee20*/  FFMA.FTZ R104, R223, c[0x0][0x2d0], -R152.reuse ;  /* 0x0000b400df687a23 */ /* 0x100fe20000010898 */
[----:B------:R-:W-:Y:S01]  /*ee30*/  MUFU.EX2 R137, R103 ;  /* 0x0000006700897308 */ /* 0x000fe20000000800 */
[C---:B------:R-:W-:Y:S04]  /*ee40*/  HMMA.16816.F32.BF16 R48, R76.reuse, R54, R48 ;  /* 0x000000364c30723c */ /* 0x040fe80000041830 */
[--C-:B--2---:R-:W-:Y:S02]  /*ee50*/  FFMA.FTZ R52, R230, c[0x0][0x2d0], -R153.reuse ;  /* 0x0000b400e6347a23 */ /* 0x104fe40000010899 */
[----:B------:R-:W-:Y:S02]  /*ee60*/  FFMA.FTZ R107, R219, c[0x0][0x2d0], -R152 ;  /* 0x0000b400db6b7a23 */ /* 0x000fe40000010898 */
[C---:B------:R-:W-:Y:S01]  /*ee70*/  FMUL.FTZ R54, R3.reuse, R138 ;  /* 0x0000008a03367220 */ /* 0x040fe20000410000 */
[----:B------:R1:W2:Y:S03]  /*ee80*/  MUFU.EX2 R122, R52 ;  /* 0x00000034007a7308 */ /* 0x0002a60000000800 */
[C---:B------:R-:W-:Y:S02]  /*ee90*/  FMUL.FTZ R55, R3.reuse, R139 ;  /* 0x0000008b03377220 */ /* 0x040fe40000410000 */
[----:B---3--:R-:W-:Y:S02]  /*eea0*/  FMUL.FTZ R59, R0, R143 ;  /* 0x0000008f003b7220 */ /* 0x008fe40000410000 */
[----:B------:R-:W-:Y:S02]  /*eeb0*/  FFMA.FTZ R105, R3, R207, R200 ;  /* 0x000000cf03697223 */ /* 0x000fe400000100c8 */
[--C-:B------:R-:W-:Y:S01]  /*eec0*/  FFMA.FTZ R108, R218, c[0x0][0x2d0], -R152.reuse ;  /* 0x0000b400da6c7a23 */ /* 0x100fe20000010898 */
[----:B------:R3:W-:Y:S01]  /*eed0*/  MUFU.EX2 R230, R63 ;  /* 0x0000003f00e67308 */ /* 0x0007e20000000800 */
[--C-:B------:R-:W-:Y:S02]  /*eee0*/  FFMA.FTZ R109, R215, c[0x0][0x2d0], -R152.reuse ;  /* 0x0000b400d76d7a23 */ /* 0x100fe40000010898 */
[--C-:B------:R-:W-:Y:S07]  /*eef0*/  FFMA.FTZ R110, R214, c[0x0][0x2d0], -R152.reuse ;  /* 0x0000b400d66e7a23 */ /* 0x100fee0000010898 */
[----:B------:R-:W-:Y:S01]  /*ef00*/  MUFU.EX2 R139, R96 ;  /* 0x00000060008b7308 */ /* 0x000fe20000000800 */
[--C-:B-1----:R-:W-:Y:S09]  /*ef10*/  FFMA.FTZ R52, R227, c[0x0][0x2d0], -R153.reuse ;  /* 0x0000b400e3347a23 */ /* 0x102ff20000010899 */
[----:B------:R1:W-:Y:S01]  /*ef20*/  MUFU.EX2 R123, R52 ;  /* 0x00000034007b7308 */ /* 0x0003e20000000800 */
[----:B---3--:R-:W-:Y:S09]  /*ef30*/  FMUL.FTZ R63, R0, R147 ;  /* 0x00000093003f7220 */ /* 0x008ff20000410000 */
[----:B------:R3:W-:Y:S10]  /*ef40*/  MUFU.EX2 R227, R58 ;  /* 0x0000003a00e37308 */ /* 0x0007f40000000800 */
[----:B------:R-:W-:Y:S01]  /*ef50*/  MUFU.EX2 R138, R102 ;  /* 0x00000066008a7308 */ /* 0x000fe20000000800 */
[--C-:B-1----:R-:W-:Y:S09]  /*ef60*/  FFMA.FTZ R52, R226, c[0x0][0x2d0], -R153.reuse ;  /* 0x0000b400e2347a23 */ /* 0x102ff20000010899 */
[----:B------:R1:W-:Y:S01]  /*ef70*/  MUFU.EX2 R131, R52 ;  /* 0x0000003400837308 */ /* 0x0003e20000000800 */
[----:B---3--:R-:W-:Y:S09]  /*ef80*/  FMUL.FTZ R58, R0, R142 ;  /* 0x0000008e003a7220 */ /* 0x008ff20000410000 */
[----:B------:R3:W-:Y:S10]  /*ef90*/  MUFU.EX2 R226, R73 ;  /* 0x0000004900e27308 */ /* 0x0007f40000000800 */
[----:B------:R-:W-:Y:S01]  /*efa0*/  MUFU.EX2 R200, R97 ;  /* 0x0000006100c87308 */ /* 0x000fe20000000800 */
[----:B-1----:R-:W-:Y:S09]  /*efb0*/  FMUL.FTZ R52, R68, R136 ;  /* 0x0000008844347220 */ /* 0x002ff20000410000 */
[----:B------:R1:W-:Y:S01]  /*efc0*/  MUFU.EX2 R142, R100 ;  /* 0x00000064008e7308 */ /* 0x0003e20000000800 */
[-C--:B------:R-:W-:Y:S03]  /*efd0*/  HMMA.16816.F32.BF16 R52, R76, R80.reuse, R52 ;  /* 0x000000504c34723c */ /* 0x080fe60000041834 */
[--C-:B---3--:R-:W-:Y:S05]  /*efe0*/  FFMA.FTZ R73, R232, c[0x0][0x2d0], -R152.reuse ;  /* 0x0000b400e8497a23 */ /* 0x108fea0000010898 */
[C---:B------:R-:W-:Y:S01]  /*eff0*/  HMMA.16816.F32.BF16 R56, R64.reuse, R80, R56 ;  /* 0x000000504038723c */ /* 0x040fe20000041838 */
[----:B------:R3:W-:Y:S06]  /*f000*/  MUFU.EX2 R117, R73 ;  /* 0x0000004900757308 */ /* 0x0007ec0000000800 */
[----:B--2---:R-:W-:Y:S01]  /*f010*/  F2FP.BF16.PACK_AB R80, R122, R118 ;  /* 0x000000767a50723e */ /* 0x004fe200000010ff */
[-C--:B------:R-:W-:Y:S03]  /*f020*/  HMMA.16816.F32.BF16 R60, R64, R82.reuse, R60 ;  /* 0x00000052403c723c */ /* 0x080fe6000004183c */
[----:B------:R-:W-:Y:S04]  /*f030*/  MUFU.EX2 R181, R168 ;  /* 0x000000a800b57308 */ /* 0x000fe80000000800 */
[--C-:B------:R-:W-:Y:S01]  /*f040*/  FFMA.FTZ R64, R234, c[0x0][0x2d0], -R152.reuse ;  /* 0x0000b400ea407a23 */ /* 0x100fe20000010898 */
[----:B-1----:R-:W-:Y:S01]  /*f050*/  LDSM.16.MT88.4 R100, [R185+0x2000] ;  /* 0x00200000b964783b */ /* 0x002fe20000004200 */
[----:B------:R-:W-:Y:S03]  /*f060*/  FFMA.FTZ R65, R233, c[0x0][0x2d0], -R152 ;  /* 0x0000b400e9417a23 */ /* 0x000fe60000010898 */
[C---:B------:R-:W-:Y:S01]  /*f070*/  FMUL.FTZ R66, R3.reuse, R150 ;  /* 0x0000009603427220 */ /* 0x040fe20000410000 */
[----:B------:R1:W2:Y:S01]  /*f080*/  MUFU.EX2 R120, R64 ;  /* 0x0000004000787308 */ /* 0x0002a20000000800 */
[----:B------:R-:W-:Y:S01]  /*f090*/  FMUL.FTZ R67, R3, R151 ;  /* 0x0000009703437220 */ /* 0x000fe20000410000 */
[----:B------:R-:W-:Y:S01]  /*f0a0*/  F2FP.BF16.PACK_AB R151, R162, R163 ;  /* 0x000000a3a297723e */ /* 0x000fe200000010ff */
[----:B------:R-:W-:Y:S02]  /*f0b0*/  FFMA.FTZ R3, R0, R183, R176 ;  /* 0x000000b700037223 */ /* 0x000fe400000100b0 */
[--C-:B---3--:R-:W-:Y:S02]  /*f0c0*/  FFMA.FTZ R73, R225, c[0x0][0x2d0], -R153.reuse ;  /* 0x0000b400e1497a23 */ /* 0x108fe40000010899 */
[----:B------:R-:W-:Y:S02]  /*f0d0*/  FFMA.FTZ R153, R160, c[0x0][0x2d0], -R153 ;  /* 0x0000b400a0997a23 */ /* 0x000fe40000010899 */
[----:B------:R-:W-:Y:S01]  /*f0e0*/  FADD.FTZ R3, R179, R3 ;  /* 0x00000003b3037221 */ /* 0x000fe20000010000 */
[----:B------:R3:W-:Y:S01]  /*f0f0*/  MUFU.EX2 R121, R65 ;  /* 0x0000004100797308 */ /* 0x0007e20000000800 */
[----:B------:R-:W-:Y:S02]  /*f100*/  FADD.FTZ R0, R237, R105 ;  /* 0x00000069ed007221 */ /* 0x000fe40000010000 */
[----:B------:R-:W-:Y:S02]  /*f110*/  FADD.FTZ R3, R182, R3 ;  /* 0x00000003b6037221 */ /* 0x000fe40000010000 */
[----:B------:R-:W-:Y:S02]  /*f120*/  FADD.FTZ R0, R205, R0 ;  /* 0x00000000cd007221 */ /* 0x000fe40000010000 */
[----:B------:R-:W-:Y:S02]  /*f130*/  FADD.FTZ R3, R240, R3 ;  /* 0x00000003f0037221 */ /* 0x000fe40000010000 */
[----:B------:R-:W-:Y:S01]  /*f140*/  FADD.FTZ R0, R248, R0 ;  /* 0x00000000f8007221 */ /* 0x000fe20000010000 */
[----:B------:R4:W-:Y:S01]  /*f150*/  MUFU.EX2 R168, R99 ;  /* 0x0000006300a87308 */ /* 0x0009e20000000800 */
[--C-:B-1----:R-:W-:Y:S01]  /*f160*/  FFMA.FTZ R64, R235, c[0x0][0x2d0], -R152.reuse ;  /* 0x0000b400eb407a23 */ /* 0x102fe20000010898 */
[----:B--2---:R-:W-:Y:S01]  /*f170*/  F2FP.BF16.PACK_AB R81, R120, R117 ;  /* 0x000000757851723e */ /* 0x004fe200000010ff */
[----:B------:R-:W-:Y:S07]  /*f180*/  FFMA.FTZ R152, R164, c[0x0][0x2d0], -R152 ;  /* 0x0000b400a4987a23 */ /* 0x000fee0000010898 */
[----:B------:R1:W2:Y:S01]  /*f190*/  MUFU.EX2 R130, R64 ;  /* 0x0000004000827308 */ /* 0x0002a20000000800 */
[C---:B---3--:R-:W-:Y:S09]  /*f1a0*/  FMUL.FTZ R65, R68.reuse, R149 ;  /* 0x0000009544417220 */ /* 0x048ff20000410000 */
[----:B------:R-:W-:Y:S01]  /*f1b0*/  MUFU.EX2 R129, R73 ;  /* 0x0000004900817308 */ /* 0x000fe20000000800 */
[----:B----4-:R-:W-:Y:S09]  /*f1c0*/  LDSM.16.MT88.4 R96, [R186+0x1000] ;  /* 0x00100000ba60783b */ /* 0x010ff20000004200 */
[----:B------:R3:W-:Y:S01]  /*f1d0*/  MUFU.EX2 R176, R75 ;  /* 0x0000004b00b07308 */ /* 0x0007e20000000800 */
[----:B-1----:R-:W-:Y:S01]  /*f1e0*/  FMUL.FTZ R64, R68, R148 ;  /* 0x0000009444407220 */ /* 0x002fe20000410000 */
[----:B------:R-:W-:Y:S01]  /*f1f0*/  F2FP.BF16.PACK_AB R148, R173, R210 ;  /* 0x000000d2ad94723e */ /* 0x000fe200000010ff */
[----:B------:R-:W-:Y:S01]  /*f200*/  FFMA.FTZ R68, R2, R208, R177 ;  /* 0x000000d002447223 */ /* 0x000fe200000100b1 */
[----:B-----5:R-:W-:Y:S01]  /*f210*/  ISETP.GT.AND P0, PT, R211, R212, PT ;  /* 0x000000d4d300720c */ /* 0x020fe20003f04270 */
[----:B------:R-:W-:Y:S05]  /*f220*/  FADD.FTZ R2, R239, R106 ;  /* 0x0000006aef027221 */ /* 0x000fea0000010000 */
[----:B------:R1:W-:Y:S01]  /*f230*/  MUFU.EX2 R183, R74 ;  /* 0x0000004a00b77308 */ /* 0x0003e20000000800 */
[----:B------:R-:W-:Y:S04]  /*f240*/  HMMA.16816.F32.BF16 R64, R76, R82, R64 ;  /* 0x000000524c40723c */ /* 0x000fe80000041840 */
[----:B------:R-:W-:Y:S02]  /*f250*/  FADD.FTZ R2, R238, R2 ;  /* 0x00000002ee027221 */ /* 0x000fe40000010000 */
[----:B------:R-:W-:Y:S01]  /*f260*/  FADD.FTZ R68, R204, R68 ;  /* 0x00000044cc447221 */ /* 0x000fe20000010000 */
[----:B------:R-:W-:Y:S01]  /*f270*/  F2FP.BF16.PACK_AB R76, R243, R119 ;  /* 0x00000077f34c723e */ /* 0x000fe200000010ff */
[----:B------:R-:W-:Y:S01]  /*f280*/  FADD.FTZ R2, R247, R2 ;  /* 0x00000002f7027221 */ /* 0x000fe20000010000 */
[----:B------:R-:W-:Y:S01]  /*f290*/  F2FP.BF16.PACK_AB R77, R242, R180 ;  /* 0x000000b4f24d723e */ /* 0x000fe200000010ff */
[----:B------:R-:W-:Y:S02]  /*f2a0*/  MUFU.EX2 R136, R104 ;  /* 0x0000006800887308 */ /* 0x000fe40000000800 */
[----:B------:R-:W-:Y:S01]  /*f2b0*/  F2FP.BF16.PACK_AB R78, R125, R241 ;  /* 0x000000f17d4e723e */ /* 0x000fe200000010ff */
[----:B---3--:R-:W-:Y:S01]  /*f2c0*/  FADD.FTZ R75, R119, R2 ;  /* 0x00000002774b7221 */ /* 0x008fe20000010000 */
[----:B------:R-:W-:Y:S01]  /*f2d0*/  F2FP.BF16.PACK_AB R79, R251, R124 ;  /* 0x0000007cfb4f723e */ /* 0x000fe200000010ff */
[----:B------:R-:W-:Y:S01]  /*f2e0*/  FADD.FTZ R2, R117, R3 ;  /* 0x0000000375027221 */ /* 0x000fe20000010000 */
[----:B------:R-:W-:Y:S01]  /*f2f0*/  F2FP.BF16.PACK_AB R82, R131, R123 ;  /* 0x0000007b8352723e */ /* 0x000fe200000010ff */
[----:B------:R-:W-:Y:S01]  /*f300*/  FADD.FTZ R68, R206, R68 ;  /* 0x00000044ce447221 */ /* 0x000fe20000010000 */
[----:B--2---:R-:W-:Y:S01]  /*f310*/  F2FP.BF16.PACK_AB R83, R130, R121 ;  /* 0x000000798253723e */ /* 0x004fe200000010ff */
[----:B------:R-:W-:Y:S01]  /*f320*/  FADD.FTZ R2, R120, R2 ;  /* 0x0000000278027221 */ /* 0x000fe20000010000 */
[----:B------:R-:W-:Y:S01]  /*f330*/  MUFU.EX2 R177, R169 ;  /* 0x000000a900b17308 */ /* 0x000fe20000000800 */
[-C--:B------:R-:W-:Y:S03]  /*f340*/  HMMA.16816.F32.BF16 R4, R76, R84.reuse, R4 ;  /* 0x000000544c04723c */ /* 0x080fe60000041804 */
[----:B------:R-:W-:Y:S02]  /*f350*/  FADD.FTZ R68, R244, R68 ;  /* 0x00000044f4447221 */ /* 0x000fe40000010000 */
[----:B-1----:R-:W-:Y:S02]  /*f360*/  FADD.FTZ R74, R180, R0 ;  /* 0x00000000b44a7221 */ /* 0x002fe40000010000 */
[----:B------:R-:W-:Y:S01]  /*f370*/  FADD.FTZ R73, R118, R68 ;  /* 0x0000004476497221 */ /* 0x000fe20000010000 */
[C---:B------:R-:W-:Y:S01]  /*f380*/  HMMA.16816.F32.BF16 R8, R80.reuse, R84, R8 ;  /* 0x000000545008723c */ /* 0x040fe20000041808 */
[----:B------:R-:W-:Y:S03]  /*f390*/  MUFU.EX2 R143, R157 ;  /* 0x0000009d008f7308 */ /* 0x000fe60000000800 */
[----:B------:R-:W-:Y:S02]  /*f3a0*/  FADD.FTZ R3, R122, R73 ;  /* 0x000000497a037221 */ /* 0x000fe40000010000 */
[----:B------:R-:W-:Y:S02]  /*f3b0*/  FADD.FTZ R0, R243, R75 ;  /* 0x0000004bf3007221 */ /* 0x000fe40000010000 */
[-C--:B------:R-:W-:Y:S03]  /*f3c0*/  HMMA.16816.F32.BF16 R12, R80, R86.reuse, R12 ;  /* 0x00000056500c723c */ /* 0x080fe6000004180c */
[----:B------:R-:W-:Y:S01]  /*f3d0*/  MUFU.EX2 R169, R156 ;  /* 0x0000009c00a97308 */ /* 0x000fe20000000800 */
[----:B------:R-:W-:Y:S02]  /*f3e0*/  FADD.FTZ R68, R242, R74 ;  /* 0x0000004af2447221 */ /* 0x000fe40000010000 */
[----:B------:R-:W-:Y:S02]  /*f3f0*/  FADD.FTZ R74, R241, R0 ;  /* 0x00000000f14a7221 */ /* 0x000fe40000010000 */
[C---:B------:R-:W-:Y:S01]  /*f400*/  HMMA.16816.F32.BF16 R16, R76.reuse, R86, R16 ;  /* 0x000000564c10723c */ /* 0x040fe20000041810 */
[----:B------:R-:W1:Y:S03]  /*f410*/  LDSM.16.MT88.4 R84, [R188+0x800] ;  /* 0x00080000bc54783b */ /* 0x000e660000004200 */
[----:B------:R-:W-:Y:S01]  /*f420*/  FADD.FTZ R73, R124, R68 ;  /* 0x000000447c497221 */ /* 0x000fe20000010000 */
[----:B------:R-:W-:Y:S01]  /*f430*/  MUFU.EX2 R156, R153 ;  /* 0x00000099009c7308 */ /* 0x000fe20000000800 */
[----:B------:R-:W-:Y:S02]  /*f440*/  FADD.FTZ R68, R123, R3 ;  /* 0x000000037b447221 */ /* 0x000fe40000010000 */
[-C--:B------:R-:W-:Y:S04]  /*f450*/  HMMA.16816.F32.BF16 R20, R76, R88.reuse, R20 ;  /* 0x000000584c14723c */ /* 0x080fe80000041814 */
[----:B------:R-:W-:Y:S02]  /*f460*/  FADD.FTZ R0, R121, R2 ;  /* 0x0000000279007221 */ /* 0x000fe40000010000 */
[----:B------:R-:W-:Y:S01]  /*f470*/  FADD.FTZ R2, R131, R68 ;  /* 0x0000004483027221 */ /* 0x000fe20000010000 */
[----:B------:R2:W-:Y:S01]  /*f480*/  MUFU.EX2 R153, R116 ;  /* 0x0000007400997308 */ /* 0x0005e20000000800 */
[C---:B------:R-:W-:Y:S04]  /*f490*/  HMMA.16816.F32.BF16 R24, R80.reuse, R88, R24 ;  /* 0x000000585018723c */ /* 0x040fe80000041818 */
[----:B------:R-:W-:Y:S01]  /*f4a0*/  FADD.FTZ R0, R130, R0 ;  /* 0x0000000082007221 */ /* 0x000fe20000010000 */
[----:B------:R-:W-:Y:S01]  /*f4b0*/  MOV R68, R69 ;  /* 0x0000004500447202 */ /* 0x000fe20000000f00 */
[----:B------:R-:W-:Y:S02]  /*f4c0*/  FADD.FTZ R3, R251, R73 ;  /* 0x00000049fb037221 */ /* 0x000fe40000010000 */
[-C--:B------:R-:W-:Y:S01]  /*f4d0*/  HMMA.16816.F32.BF16 R28, R80, R90.reuse, R28 ;  /* 0x0000005a501c723c */ /* 0x080fe2000004181c */
[----:B------:R-:W-:Y:S07]  /*f4e0*/  MUFU.EX2 R207, R155 ;  /* 0x0000009b00cf7308 */ /* 0x000fee0000000800 */
[C---:B------:R-:W-:Y:S01]  /*f4f0*/  HMMA.16816.F32.BF16 R32, R76.reuse, R90, R32 ;  /* 0x0000005a4c20723c */ /* 0x040fe20000041820 */
[----:B------:R-:W3:Y:S02]  /*f500*/  LDSM.16.MT88.4 R88, [R185+0x1000] ;  /* 0x00100000b958783b */ /* 0x000ee40000004200 */
[----:B------:R-:W-:Y:S05]  /*f510*/  MUFU.EX2 R208, R154 ;  /* 0x0000009a00d07308 */ /* 0x000fea0000000800 */
[-C--:B------:R-:W-:Y:S01]  /*f520*/  HMMA.16816.F32.BF16 R36, R76, R92.reuse, R36 ;  /* 0x0000005c4c24723c */ /* 0x080fe20000041824 */
[----:B--2---:R-:W-:Y:S04]  /*f530*/  LDSM.16.MT88.4 R116, [R189+0x2000] ;  /* 0x00200000bd74783b */ /* 0x004fe80000004200 */
[----:B------:R-:W-:Y:S03]  /*f540*/  MUFU.EX2 R167, R158 ;  /* 0x0000009e00a77308 */ /* 0x000fe60000000800 */
[C---:B------:R-:W-:Y:S07]  /*f550*/  HMMA.16816.F32.BF16 R40, R80.reuse, R92, R40 ;  /* 0x0000005c5028723c */ /* 0x040fee0000041828 */
[----:B------:R-:W2:Y:S01]  /*f560*/  MUFU.EX2 R166, R159 ;  /* 0x0000009f00a67308 */ /* 0x000ea20000000800 */
[-C--:B------:R-:W-:Y:S08]  /*f570*/  HMMA.16816.F32.BF16 R44, R80, R94.reuse, R44 ;  /* 0x0000005e502c723c */ /* 0x080ff0000004182c */
[C---:B------:R-:W-:Y:S01]  /*f580*/  HMMA.16816.F32.BF16 R48, R76.reuse, R94, R48 ;  /* 0x0000005e4c30723c */ /* 0x040fe20000041830 */
[----:B------:R-:W4:Y:S01]  /*f590*/  LDSM.16.MT88.4 R92, [R189+0x1000] ;  /* 0x00100000bd5c783b */ /* 0x000f220000004200 */
[----:B------:R-:W-:Y:S06]  /*f5a0*/  MUFU.EX2 R165, R174 ;  /* 0x000000ae00a57308 */ /* 0x000fec0000000800 */
[-C--:B-1----:R-:W-:Y:S04]  /*f5b0*/  HMMA.16816.F32.BF16 R52, R76, R84.reuse, R52 ;  /* 0x000000544c34723c */ /* 0x082fe80000041834 */
[----:B------:R-:W1:Y:S01]  /*f5c0*/  MUFU.EX2 R164, R175 ;  /* 0x000000af00a47308 */ /* 0x000e620000000800 */
[----:B--2---:R-:W-:Y:S03]  /*f5d0*/  F2FP.BF16.PACK_AB R149, R166, R167 ;  /* 0x000000a7a695723e */ /* 0x004fe600000010ff */
[C---:B------:R-:W-:Y:S06]  /*f5e0*/  HMMA.16816.F32.BF16 R56, R80.reuse, R84, R56 ;  /* 0x000000545038723c */ /* 0x040fec0000041838 */
[----:B------:R-:W2:Y:S02]  /*f5f0*/  MUFU.EX2 R157, R113 ;  /* 0x00000071009d7308 */ /* 0x000ea40000000800 */
[-C--:B------:R-:W-:Y:S07]  /*f600*/  HMMA.16816.F32.BF16 R60, R80, R86.reuse, R60 ;  /* 0x00000056503c723c */ /* 0x080fee000004183c */
[----:B------:R-:W-:Y:S01]  /*f610*/  F2FP.BF16.PACK_AB R80, R183, R129 ;  /* 0x00000081b750723e */ /* 0x000fe200000010ff */
[----:B------:R-:W-:Y:S01]  /*f620*/  HMMA.16816.F32.BF16 R64, R76, R86, R64 ;  /* 0x000000564c40723c */ /* 0x000fe20000041840 */
[----:B------:R-:W5:Y:S01]  /*f630*/  LDSM.16.MT88.4 R84, [R188+0x1000] ;  /* 0x00100000bc54783b */ /* 0x000f620000004200 */
        /* <DEDUP_REMOVED lines=8> */
[----:B------:R-:W-:Y:S02]  /*f6c0*/  F2FP.BF16.PACK_AB R83, R136, R137 ;  /* 0x000000898853723e */ /* 0x000fe400000010ff */
[----:B-1----:R-:W-:Y:S02]  /*f6d0*/  F2FP.BF16.PACK_AB R150, R164, R165 ;  /* 0x000000a5a496723e */ /* 0x002fe400000010ff */
[----:B--2---:R-:W-:Y:S01]  /*f6e0*/  F2FP.BF16.PACK_AB R146, R156, R157 ;  /* 0x0000009d9c92723e */ /* 0x004fe200000010ff */
[-C--:B---3--:R-:W-:Y:S01]  /*f6f0*/  HMMA.16816.F32.BF16 R4, R76, R88.reuse, R4 ;  /* 0x000000584c04723c */ /* 0x088fe20000041804 */
[----:B------:R-:W-:Y:S07]  /*f700*/  MUFU.EX2 R161, R109 ;  /* 0x0000006d00a17308 */ /* 0x000fee0000000800 */
[C---:B------:R-:W-:Y:S03]  /*f710*/  HMMA.16816.F32.BF16 R8, R80.reuse, R88, R8 ;  /* 0x000000585008723c */ /* 0x040fe60000041808 */
[----:B------:R-:W-:Y:S05]  /*f720*/  MUFU.EX2 R160, R110 ;  /* 0x0000006e00a07308 */ /* 0x000fea0000000800 */
[-C--:B------:R-:W-:Y:S05]  /*f730*/  HMMA.16816.F32.BF16 R12, R80, R90.reuse, R12 ;  /* 0x0000005a500c723c */ /* 0x080fea000004180c */
[----:B------:R-:W-:Y:S03]  /*f740*/  MUFU.EX2 R158, R112 ;  /* 0x00000070009e7308 */ /* 0x000fe60000000800 */
[C---:B------:R-:W-:Y:S01]  /*f750*/  HMMA.16816.F32.BF16 R16, R76.reuse, R90, R16 ;  /* 0x0000005a4c10723c */ /* 0x040fe20000041810 */
[----:B------:R-:W1:Y:S06]  /*f760*/  LDSM.16.MT88.4 R88, [R185+0x1800] ;  /* 0x00180000b958783b */ /* 0x000e6c0000004200 */
[----:B------:R-:W-:Y:S01]  /*f770*/  MUFU.EX2 R155, R114 ;  /* 0x00000072009b7308 */ /* 0x000fe20000000800 */
[-C--:B----4-:R-:W-:Y:S08]  /*f780*/  HMMA.16816.F32.BF16 R20, R76, R92.reuse, R20 ;  /* 0x0000005c4c14723c */ /* 0x090ff00000041814 */
[C---:B------:R-:W-:Y:S01]  /*f790*/  HMMA.16816.F32.BF16 R24, R80.reuse, R92, R24 ;  /* 0x0000005c5018723c */ /* 0x040fe20000041818 */
[----:B------:R-:W2:Y:S07]  /*f7a0*/  MUFU.EX2 R154, R115 ;  /* 0x00000073009a7308 */ /* 0x000eae0000000800 */
[-C--:B------:R-:W-:Y:S03]  /*f7b0*/  HMMA.16816.F32.BF16 R28, R80, R94.reuse, R28 ;  /* 0x0000005e501c723c */ /* 0x080fe6000004181c */
[----:B------:R-:W3:Y:S05]  /*f7c0*/  MUFU.EX2 R159, R111 ;  /* 0x0000006f009f7308 */ /* 0x000eea0000000800 */
[C---:B------:R-:W-:Y:S01]  /*f7d0*/  HMMA.16816.F32.BF16 R32, R76.reuse, R94, R32 ;  /* 0x0000005e4c20723c */ /* 0x040fe20000041820 */
[----:B------:R-:W4:Y:S07]  /*f7e0*/  LDSM.16.MT88.4 R92, [R189+0x1800] ;  /* 0x00180000bd5c783b */ /* 0x000f2e0000004200 */
[-C--:B------:R-:W-:Y:S04]  /*f7f0*/  HMMA.16816.F32.BF16 R36, R76, R96.reuse, R36 ;  /* 0x000000604c24723c */ /* 0x080fe80000041824 */
[----:B--2---:R-:W-:Y:S04]  /*f800*/  F2FP.BF16.PACK_AB R145, R154, R155 ;  /* 0x0000009b9a91723e */ /* 0x004fe800000010ff */
[C---:B------:R-:W-:Y:S04]  /*f810*/  HMMA.16816.F32.BF16 R40, R80.reuse, R96, R40 ;  /* 0x000000605028723c */ /* 0x040fe80000041828 */
[----:B---3--:R-:W-:Y:S04]  /*f820*/  F2FP.BF16.PACK_AB R144, R158, R159 ;  /* 0x0000009f9e90723e */ /* 0x008fe800000010ff */
[-C--:B------:R-:W-:Y:S08]  /*f830*/  HMMA.16816.F32.BF16 R44, R80, R98.reuse, R44 ;  /* 0x00000062502c723c */ /* 0x080ff0000004182c */
[C---:B------:R-:W-:Y:S01]  /*f840*/  HMMA.16816.F32.BF16 R48, R76.reuse, R98, R48 ;  /* 0x000000624c30723c */ /* 0x040fe20000041830 */
[----:B------:R-:W2:Y:S07]  /*f850*/  LDSM.16.MT88.4 R96, [R186+0x1800] ;  /* 0x00180000ba60783b */ /* 0x000eae0000004200 */
[-C--:B-----5:R-:W-:Y:S08]  /*f860*/  HMMA.16816.F32.BF16 R52, R76, R84.reuse, R52 ;  /* 0x000000544c34723c */ /* 0x0a0ff00000041834 */
        /* <DEDUP_REMOVED lines=13> */
[C---:B------:R-:W-:Y:S08]  /*f940*/  HMMA.16816.F32.BF16 R8, R80.reuse, R88, R8 ;  /* 0x000000585008723c */ /* 0x040ff00000041808 */
[-C--:B------:R-:W-:Y:S08]  /*f950*/  HMMA.16816.F32.BF16 R12, R80, R90.reuse, R12 ;  /* 0x0000005a500c723c */ /* 0x080ff0000004180c */
[C---:B------:R-:W-:Y:S08]  /*f960*/  HMMA.16816.F32.BF16 R16, R76.reuse, R90, R16 ;  /* 0x0000005a4c10723c */ /* 0x040ff00000041810 */
[-C--:B----4-:R-:W-:Y:S08]  /*f970*/  HMMA.16816.F32.BF16 R20, R76, R92.reuse, R20 ;  /* 0x0000005c4c14723c */ /* 0x090ff00000041814 */
[C---:B------:R-:W-:Y:S08]  /*f980*/  HMMA.16816.F32.BF16 R24, R80.reuse, R92, R24 ;  /* 0x0000005c5018723c */ /* 0x040ff00000041818 */
[-C--:B------:R-:W-:Y:S08]  /*f990*/  HMMA.16816.F32.BF16 R28, R80, R94.reuse, R28 ;  /* 0x0000005e501c723c */ /* 0x080ff0000004181c */
[C---:B------:R-:W-:Y:S08]  /*f9a0*/  HMMA.16816.F32.BF16 R32, R76.reuse, R94, R32 ;  /* 0x0000005e4c20723c */ /* 0x040ff00000041820 */
[-C--:B--2---:R-:W-:Y:S08]  /*f9b0*/  HMMA.16816.F32.BF16 R36, R76, R96.reuse, R36 ;  /* 0x000000604c24723c */ /* 0x084ff00000041824 */
[C---:B------:R-:W-:Y:S08]  /*f9c0*/  HMMA.16816.F32.BF16 R40, R80.reuse, R96, R40 ;  /* 0x000000605028723c */ /* 0x040ff00000041828 */
[-C--:B------:R-:W-:Y:S08]  /*f9d0*/  HMMA.16816.F32.BF16 R44, R80, R98.reuse, R44 ;  /* 0x00000062502c723c */ /* 0x080ff0000004182c */
[C---:B------:R-:W-:Y:S08]  /*f9e0*/  HMMA.16816.F32.BF16 R48, R76.reuse, R98, R48 ;  /* 0x000000624c30723c */ /* 0x040ff00000041830 */
[-C--:B---3--:R-:W-:Y:S08]  /*f9f0*/  HMMA.16816.F32.BF16 R52, R76, R84.reuse, R52 ;  /* 0x000000544c34723c */ /* 0x088ff00000041834 */
        /* <DEDUP_REMOVED lines=71> */
[----:B------:R1:W-:Y:S01]  /*fe70*/  STL [R1], R5 ;  /* 0x0000000501007387 */ /* 0x0003e20000100800 */
[----:B------:R-:W-:Y:S01]  /*fe80*/  FADD.FTZ R246, R164, R3 ;  /* 0x00000003a4f67221 */ /* 0x000fe20000010000 */
[----:B------:R-:W-:Y:S01]  /*fe90*/  IADD3 R0, R211, -0x1, RZ ;  /* 0xffffffffd3007810 */ /* 0x000fe20007ffe0ff */
[----:B------:R-:W-:Y:S02]  /*fea0*/  FADD.FTZ R3, R156, R4 ;  /* 0x000000049c037221 */ /* 0x000fe40000010000 */
[----:B------:R-:W-:Y:S01]  /*feb0*/  FADD.FTZ R2, R84, R2 ;  /* 0x0000000254027221 */ /* 0x000fe20000010000 */
[----:B------:R-:W-:Y:S02]  /*fec0*/  MOV R211, R0 ;  /* 0x0000000000d37202 */ /* 0x000fe40000000f00 */
[----:B------:R1:W-:Y:S01]  /*fed0*/  STL [R1+0x8], R3 ;  /* 0x0000080301007387 */ /* 0x0003e20000100800 */
[----:B------:R-:W-:Y:S03]  /*fee0*/  MOV R84, R72 ;  /* 0x0000004800547202 */ /* 0x000fe60000000f00 */
[----:B------:R1:W-:Y:S02]  /*fef0*/  STL [R1+0x4], R2 ;  /* 0x0000040201007387 */ /* 0x0003e40000100800 */
[----:B-1----:R-:W-:-:S05]  /*ff00*/  @P0 BRA `(.L_x_1479) ;  /* 0xffffc32000000947 */ /* 0x002fca000383ffff */
.L_x_1472:
[----:B------:R-:W-:Y:S05]  /*ff10*/  BRA.DIV ~URZ, `(.L_x_1480) ;  /* 0x00008ed27f007947 */ /* 0x000fea000b800000 */
[----:B------:R1:W2:Y:S02]  /*ff20*/  SHFL.BFLY PT, R0, R246, 0x2, 0x1f ;  /* 0x0c401f00f6007f89 */ /* 0x0002a400000e0000 */
.L_x_1580:
[----:B--2---:R-:W-:Y:S01]  /*ff30*/  FADD.FTZ R5, R0, R246 ;  /* 0x000000f600057221 */ /* 0x004fe20000010000 */
[----:B------:R-:W-:Y:S05]  /*ff40*/  BRA.DIV ~URZ, `(.L_x_1481) ;  /* 0x00008ef27f007947 */ /* 0x000fea000b800000 */
[----:B------:R-:W2:Y:S04]  /*ff50*/  LDL.LU R10, [R1] ;  /* 0x00000000010a7983 */ /* 0x000ea80000300800 */
[----:B------:R-:W3:Y:S04]  /*ff60*/  LDL.LU R3, [R1+0x8] ;  /* 0x0000080001037983 */ /* 0x000ee80000300800 */
[----:B------:R-:W4:Y:S04]  /*ff70*/  LDL.LU R9, [R1+0x4] ;  /* 0x0000040001097983 */ /* 0x000f280000300800 */
[----:B--2---:R-:W2:Y:S04]  /*ff80*/  SHFL.BFLY PT, R0, R10, 0x2, 0x1f ;  /* 0x0c401f000a007f89 */ /* 0x004ea800000e0000 */
[----:B---3--:R-:W3:Y:S04]  /*ff90*/  SHFL.BFLY PT, R2, R3, 0x2, 0x1f ;  /* 0x0c401f0003027f89 */ /* 0x008ee800000e0000 */
[----:B----4-:R-:W4:Y:S01]  /*ffa0*/  SHFL.BFLY PT, R4, R9, 0x2, 0x1f ;  /* 0x0c401f0009047f89 */ /* 0x010f2200000e0000 */
[----:B--2---:R-:W-:-:S02]  /*ffb0*/  FADD.FTZ R0, R0, R10 ;  /* 0x0000000a00007221 */ /* 0x004fc40000010000 */
[----:B---3--:R-:W-:-:S03]  /*ffc0*/  FADD.FTZ R2, R2, R3 ;  /* 0x0000000302027221 */ /* 0x008fc60000010000 */
[----:B------:R-:W2:Y:S01]  /*ffd0*/  SHFL.BFLY PT, R6, R0, 0x1, 0x1f ;  /* 0x0c201f0000067f89 */ /* 0x000ea200000e0000 */
[----:B----4-:R-:W-:-:S03]  /*ffe0*/  FADD.FTZ R4, R4, R9 ;  /* 0x0000000904047221 */ /* 0x010fc60000010000 */
[----:B------:R-:W3:Y:S04]  /*fff0*/  SHFL.BFLY PT, R3, R5, 0x1, 0x1f ;  /* 0x0c201f0005037f89 */ /* 0x000ee800000e0000 */
[----:B------:R-:W4:Y:S04]  /*10000*/  SHFL.BFLY PT, R7, R2, 0x1, 0x1f ;  /* 0x0c201f0002077f89 */ /* 0x000f2800000e0000 */
[----:B------:R1:W1:Y:S01]  /*10010*/  SHFL.BFLY PT, R8, R4, 0x1, 0x1f ;  /* 0x0c201f0004087f89 */ /* 0x00026200000e0000 */
[----:B--2---:R-:W-:Y:S02]  /*10020*/  FADD.FTZ R6, R0, R6 ;  /* 0x0000000600067221 */ /* 0x004fe40000010000 */
[----:B---3--:R-:W-:-:S02]  /*10030*/  FADD.FTZ R5, R5, R3 ;  /* 0x0000000305057221 */ /* 0x008fc40000010000 */
[----:B----4-:R-:W-:-:S03]  /*10040*/  FADD.FTZ R7, R2, R7 ;  /* 0x0000000702077221 */ /* 0x010fc60000010000 */
.L_x_1581:
[----:B------:R-:W-:Y:S01]  /*10050*/  FSETP.NE.FTZ.AND P3, PT, R5, RZ, PT ;  /* 0x000000ff0500720b */ /* 0x000fe20003f75000 */
[----:B------:R-:W-:Y:S01]  /*10060*/  CS2R R2, SRZ ;  /* 0x0000000000027805 */ /* 0x000fe2000001ff00 */
[----:B------:R-:W-:Y:S01]  /*10070*/  MOV R0, RZ ;  /* 0x000000ff00007202 */ /* 0x000fe20000000f00 */
[----:B-1----:R-:W-:Y:S01]  /*10080*/  FADD.FTZ R4, R8, R4 ;  /* 0x0000000408047221 */ /* 0x002fe20000010000 */
        /* <DEDUP_REMOVED lines=98> */
.L_x_1427:
[----:B--2---:R2:W5:Y:S04]  /*106b0*/  LDL R6, [R1+0x50] ;  /* 0x0000500001067983 */ /* 0x0045680000100800 */
[----:B------:R-:W3:Y:S01]  /*106c0*/  S2R R2, SR_TID.X ;  /* 0x0000000000027919 */ /* 0x000ee20000002100 */
[----:B------:R-:W-:Y:S01]  /*106d0*/  BSSY B0, `(.L_x_1482) ;  /* 0x0000011000007945 */ /* 0x000fe20003800000 */
[----:B---3--:R-:W-:-:S13]  /*106e0*/  LOP3.LUT P0, RZ, R2, 0x7f, RZ, 0xc0, !PT ;  /* 0x0000007f02ff7812 */ /* 0x008fda000780c0ff */
[----:B------:R-:W-:Y:S05]  /*106f0*/  @P0 BRA `(.L_x_1483) ;  /* 0x000000e000000947 */ /* 0x000fea0003800000 */
[----:B--2---:R-:W2:Y:S01]  /*10700*/  S2R R4, SR_LANEID ;  /* 0x0000000000047919 */ /* 0x004ea20000000000 */
[----:B------:R-:W-:Y:S01]  /*10710*/  VOTEU.ANY UR4, UPT, PT ;  /* 0x0000000000047886 */ /* 0x000fe200038e0100 */
[----:B-1----:R-:W-:Y:S01]  /*10720*/  IMAD.MOV.U32 R5, RZ, RZ, c[0x0][0x564] ;  /* 0x00015900ff057624 */ /* 0x002fe200078e00ff */
[----:B------:R-:W2:Y:S08]  /*10730*/  FLO.U32 R3, UR4 ;  /* 0x0000000400037d00 */ /* 0x000eb000080e0000 */
[----:B------:R-:W1:Y:S01]  /*10740*/  POPC R2, UR4 ;  /* 0x0000000400027d09 */ /* 0x000e620008000000 */
[----:B--2---:R-:W-:Y:S01]  /*10750*/  ISETP.EQ.U32.AND P0, PT, R3, R4, PT ;  /* 0x000000040300720c */ /* 0x004fe20003f02070 */
[----:B------:R-:W-:-:S12]  /*10760*/  IMAD.MOV.U32 R4, RZ, RZ, c[0x0][0x560] ;  /* 0x00015800ff047624 */ /* 0x000fd800078e00ff */
[----:B-1----:R1:W2:Y:S04]  /*10770*/  @P0 ATOMG.E.ADD.STRONG.GPU PT, R2, [R4.64], R2 ;  /* 0x00000002040209a8 */ /* 0x0022a800081ee1c6 */
[----:B-1----:R-:W1:Y:S04]  /*10780*/  S2R R4, SR_LTMASK ;  /* 0x0000000000047919 */ /* 0x002e680000003900 */
[----:B--2---:R1:W2:Y:S02]  /*10790*/  SHFL.IDX PT, R3, R2, R3, 0x1f ;  /* 0x00001f0302037589 */ /* 0x0042a400000e0000 */
[----:B-1----:R-:W-:-:S06]  /*107a0*/  LOP3.LUT R2, R4, UR4, RZ, 0xc0, !PT ;  /* 0x0000000404027c12 */ /* 0x002fcc000f8ec0ff */
[----:B------:R-:W2:Y:S02]  /*107b0*/  POPC R2, R2 ;  /* 0x0000000200027309 */ /* 0x000ea40000000000 */
[----:B--2--5:R-:W-:-:S05]  /*107c0*/  IADD3 R6, R3, c[0x0][0xc], R2 ;  /* 0x0000030003067a10 */ /* 0x024fca0007ffe002 */
[----:B------:R1:W-:Y:S02]  /*107d0*/  STL [R1+0x50], R6 ;  /* 0x0000500601007387 */ /* 0x0003e40000100800 */
.L_x_1483:
[----:B--2---:R-:W-:Y:S05]  /*107e0*/  BSYNC B0 ;  /* 0x0000000000007941 */ /* 0x004fea0003800000 */
.L_x_1482:
[----:B------:R-:W-:Y:S01]  /*107f0*/  PRMT R0, R0, 0x9910, RZ ;  /* 0x0000991000007816 */ /* 0x000fe200000000ff */
[----:B------:R-:W-:Y:S01]  /*10800*/  BSSY B1, `(.L_x_1484) ;  /* 0x00002f9000017945 */ /* 0x000fe20003800000 */
[----:B-----5:R-:W-:Y:S02]  /*10810*/  IMAD.MOV.U32 R57, RZ, RZ, R6 ;  /* 0x000000ffff397224 */ /* 0x020fe400078e0006 */
[----:B------:R-:W-:-:S13]  /*10820*/  ISETP.NE.AND P0, PT, R0, RZ, PT ;  /* 0x000000ff0000720c */ /* 0x000fda0003f05270 */
[----:B------:R-:W-:Y:S05]  /*10830*/  @!P0 BRA `(.L_x_1485) ;  /* 0x000022d000008947 */ /* 0x000fea0003800000 */
[----:B-1----:R-:W2:Y:S04]  /*10840*/  LDL R6, [R1+0x88] ;  /* 0x0000880001067983 */ /* 0x002ea80000100800 */
        /* <DEDUP_REMOVED lines=97> */
.L_x_1486:
[----:B------:R-:W2:Y:S04]  /*10e60*/  LDL.LU R2, [R1+0x48] ;  /* 0x0000480001027983 */ /* 0x000ea80000300800 */
[----:B-1----:R-:W3:Y:S04]  /*10e70*/  LDL R5, [R1+0x44] ;  /* 0x0000440001057983 */ /* 0x002ee80000100800 */
[----:B------:R-:W4:Y:S04]  /*10e80*/  LDL.LU R6, [R1+0x84] ;  /* 0x0000840001067983 */ /* 0x000f280000300800 */
[----:B------:R-:W3:Y:S04]  /*10e90*/  LDL.LU R4, [R1+0x58] ;  /* 0x0000580001047983 */ /* 0x000ee80000300800 */
[----:B------:R-:W3:Y:S04]  /*10ea0*/  LDL R62, [R1+0x3c] ;  /* 0x00003c00013e7983 */ /* 0x000ee80000100800 */
[----:B------:R-:W3:Y:S04]  /*10eb0*/  LDL R16, [R1+0x80] ;  /* 0x0000800001107983 */ /* 0x000ee80000100800 */
[----:B------:R-:W3:Y:S01]  /*10ec0*/  LDL R56, [R1+0xd0] ;  /* 0x0000d00001387983 */ /* 0x000ee20000100800 */
[----:B------:R-:W-:Y:S01]  /*10ed0*/  ISETP.GT.AND P3, PT, R0, 0x1, PT ;  /* 0x000000010000780c */ /* 0x000fe20003f64270 */
[----:B------:R-:W-:-:S05]  /*10ee0*/  IMAD.MOV.U32 R0, RZ, RZ, 0x368 ;  /* 0x00000368ff007424 */ /* 0x000fca00078e00ff */
[----:B------:R-:W-:-:S04]  /*10ef0*/  SEL R0, R0, 0x328, P3 ;  /* 0x0000032800007807 */ /* 0x000fc80001800000 */
[----:B------:R1:W2:Y:S08]  /*10f00*/  LDC.64 R8, c[0x0][R0+0x170] ;  /* 0x00005c0000087b82 */ /* 0x0002b00000000a00 */
[----:B------:R1:W2:Y:S08]  /*10f10*/  LDC.64 R14, c[0x0][R0+0x168] ;  /* 0x00005a00000e7b82 */ /* 0x0002b00000000a00 */
[----:B------:R1:W2:Y:S08]  /*10f20*/  LDC.64 R18, c[0x0][R0+0x178] ;  /* 0x00005e0000127b82 */ /* 0x0002b00000000a00 */
[----:B------:R1:W2:Y:S01]  /*10f30*/  LDC.64 R20, c[0x0][R0+0x160] ;  /* 0x0000580000147b82 */ /* 0x0002a20000000a00 */
[----:B------:R-:W-:-:S04]  /*10f40*/  ISETP.NE.U32.AND P0, PT, RZ, c[0x0][0x500], PT ;  /* 0x00014000ff007a0c */ /* 0x000fc80003f05070 */
[----:B------:R-:W-:Y:S01]  /*10f50*/  ISETP.NE.AND.EX P0, PT, RZ, c[0x0][0x504], PT, P0 ;  /* 0x00014100ff007a0c */ /* 0x000fe20003f05300 */
[----:B-1----:R-:W-:-:S05]  /*10f60*/  IMAD.MOV.U32 R0, RZ, RZ, c[0x0][0x4e8] ;  /* 0x00013a00ff007624 */ /* 0x002fca00078e00ff */
[----:B------:R-:W-:Y:S01]  /*10f70*/  ISETP.NE.AND P2, PT, R0, 0x1, PT ;  /* 0x000000010000780c */ /* 0x000fe20003f45270 */
[----:B------:R-:W1:Y:S01]  /*10f80*/  S2R R63, SR_TID.X ;  /* 0x00000000003f7919 */ /* 0x000e620000002100 */
[----:B-----5:R-:W-:Y:S02]  /*10f90*/  SHF.R.S32.HI R17, RZ, 0x1f, R3 ;  /* 0x0000001fff117819 */ /* 0x020fe40000011403 */
[----:B--2---:R-:W-:-:S05]  /*10fa0*/  SEL R2, R2, RZ, !P0 ;  /* 0x000000ff02027207 */ /* 0x004fca0004000000 */
[----:B------:R-:W-:Y:S01]  /*10fb0*/  IMAD R0, R9, R2, RZ ;  /* 0x0000000209007224 */ /* 0x000fe200078e02ff */
[----:B----4-:R-:W-:Y:S02]  /*10fc0*/  SEL R6, R6, RZ, !P0 ;  /* 0x000000ff06067207 */ /* 0x010fe40004000000 */
[----:B---3--:R-:W-:Y:S01]  /*10fd0*/  LOP3.LUT R4, R4, 0xffff, RZ, 0xc0, !PT ;  /* 0x0000ffff04047812 */ /* 0x008fe200078ec0ff */
[----:B------:R-:W-:Y:S02]  /*10fe0*/  IMAD.IADD R5, R5, 0x1, R62 ;  /* 0x0000000105057824 */ /* 0x000fe400078e023e */
        /* <DEDUP_REMOVED lines=9> */
[----:B------:R-:W-:Y:S01]  /*11080*/  IADD3 R14, P1, P0, R6, R8, R3 ;  /* 0x00000008060e7210 */ /* 0x000fe2000783e003 */
[----:B------:R-:W-:Y:S02]  /*11090*/  IMAD.IADD R6, R9, 0x1, R12 ;  /* 0x0000000109067824 */ /* 0x000fe400078e020c */
        /* <DEDUP_REMOVED lines=16> */
[----:B-1----:R-:W-:Y:S01]  /*111a0*/  SHF.R.S32.HI R16, RZ, 0x1f, R63 ;  /* 0x0000001fff107819 */ /* 0x002fe2000001143f */
[----:B------:R-:W-:Y:S01]  /*111b0*/  IMAD.IADD R0, R7, 0x1, R0 ;  /* 0x0000000107007824 */ /* 0x000fe200078e0200 */
[----:B------:R-:W-:Y:S02]  /*111c0*/  LEA R7, P0, R6, R8, 0x2 ;  /* 0x0000000806077211 */ /* 0x000fe400078010ff */
[----:B------:R-:W-:Y:S02]  /*111d0*/  SEL R9, R9, c[0x0][0x454], P3 ;  /* 0x0001150009097a07 */ /* 0x000fe40001800000 */
[----:B------:R-:W-:Y:S02]  /*111e0*/  LEA.HI R16, R16, R63, RZ, 0x5 ;  /* 0x0000003f10107211 */ /* 0x000fe400078f28ff */
[----:B------:R-:W-:Y:S02]  /*111f0*/  LEA.HI.X R6, R6, R9, R0, 0x2, P0 ;  /* 0x0000000906067211 */ /* 0x000fe400000f1400 */
[----:B------:R-:W-:Y:S01]  /*11200*/  LOP3.LUT R16, R16, 0xffffffe0, RZ, 0xc0, !PT ;  /* 0xffffffe010107812 */ /* 0x000fe200078ec0ff */
[----:B------:R-:W-:Y:S01]  /*11210*/  SHFL.IDX PT, R14, R7, RZ, 0x1c1f ;  /* 0x001c1fff070e7589 */ /* 0x000fe200000e0000 */
[----:B------:R-:W-:-:S03]  /*11220*/  IMAD R0, R11, c[0x0][0x4e8], RZ ;  /* 0x00013a000b007a24 */ /* 0x000fc600078e02ff */
[----:B------:R-:W1:Y:S01]  /*11230*/  SHFL.IDX PT, R15, R6, RZ, 0x1c1f ;  /* 0x001c1fff060f7589 */ /* 0x000e6200000e0000 */
[----:B------:R-:W-:-:S03]  /*11240*/  IMAD.IADD R16, R63, 0x1, -R16 ;  /* 0x000000013f107824 */ /* 0x000fc600078e0a10 */
[----:B------:R-:W-:Y:S04]  /*11250*/  SHFL.IDX PT, R12, R7, 0x1, 0x1c1f ;  /* 0x003c1f00070c7f89 */ /* 0x000fe800000e0000 */
[----:B------:R-:W2:Y:S04]  /*11260*/  SHFL.IDX PT, R13, R6, 0x1, 0x1c1f ;  /* 0x003c1f00060d7f89 */ /* 0x000ea800000e0000 */
[----:B------:R-:W-:Y:S04]  /*11270*/  SHFL.IDX PT, R10, R7, 0x2, 0x1c1f ;  /* 0x005c1f00070a7f89 */ /* 0x000fe800000e0000 */
[----:B------:R-:W3:Y:S04]  /*11280*/  SHFL.IDX PT, R11, R6, 0x2, 0x1c1f ;  /* 0x005c1f00060b7f89 */ /* 0x000ee800000e0000 */
[----:B------:R4:W-:Y:S04]  /*11290*/  SHFL.IDX PT, R9, R6, 0x3, 0x1c1f ;  /* 0x007c1f0006097f89 */ /* 0x0009e800000e0000 */
[----:B------:R1:W1:Y:S01]  /*112a0*/  SHFL.IDX PT, R8, R7, 0x3, 0x1c1f ;  /* 0x007c1f0007087f89 */ /* 0x00026200000e0000 */
[----:B------:R-:W-:Y:S01]  /*112b0*/  LOP3.LUT P0, RZ, R16, 0x3, RZ, 0xc0, !PT ;  /* 0x0000000310ff7812 */ /* 0x000fe2000780c0ff */
[----:B----4-:R-:W-:-:S05]  /*112c0*/  IMAD.IADD R6, R56, 0x1, R62 ;  /* 0x0000000138067824 */ /* 0x010fca00078e023e */
[C---:B------:R-:W-:Y:S02]  /*112d0*/  IADD3 R18, R6.reuse, 0x8, RZ ;  /* 0x0000000806127810 */ /* 0x040fe40007ffe0ff */
[C---:B------:R-:W-:Y:S02]  /*112e0*/  IADD3 R16, R6.reuse, 0x40, RZ ;  /* 0x0000004006107810 */ /* 0x040fe40007ffe0ff */
[C---:B-1----:R-:W-:Y:S02]  /*112f0*/  IADD3 R7, R6.reuse, 0x48, RZ ;  /* 0x0000004806077810 */ /* 0x042fe40007ffe0ff */
[-C--:B------:R-:W-:Y:S02]  /*11300*/  ISETP.GE.OR P5, PT, R6, R0.reuse, P0 ;  /* 0x000000000600720c */ /* 0x080fe400007a6670 */
[-C--:B------:R-:W-:Y:S02]  /*11310*/  ISETP.GE.OR P4, PT, R18, R0.reuse, P0 ;  /* 0x000000001200720c */ /* 0x080fe40000786670 */
[----:B------:R-:W-:-:S02]  /*11320*/  ISETP.GE.OR P1, PT, R16, R0, P0 ;  /* 0x000000001000720c */ /* 0x000fc40000726670 */
[----:B------:R-:W-:-:S07]  /*11330*/  ISETP.GE.OR P0, PT, R7, R0, P0 ;  /* 0x000000000700720c */ /* 0x000fce0000706670 */
[----:B------:R1:W-:Y:S01]  /*11340*/  @!P5 ST.E [R14.64], R23 ;  /* 0x000000170e00d985 */ /* 0x0003e2000c101906 */
        /* <DEDUP_REMOVED lines=8> */
[----:B------:R-:W2:Y:S01]  /*113d0*/  LDL R56, [R1+0xc] ;  /* 0x00000c0001387983 */ /* 0x000ea20000100800 */
[----:B------:R-:W-:Y:S01]  /*113e0*/  IMAD R17, R17, c[0x0][0x3a0], RZ ;  /* 0x0000e80011117a24 */ /* 0x000fe200078e02ff */
[----:B-1----:R-:W-:Y:S01]  /*113f0*/  SHF.R.S32.HI R9, RZ, 0x1f, R2 ;  /* 0x0000001fff097819 */ /* 0x002fe20000011402 */
[C---:B------:R-:W-:Y:S01]  /*11400*/  IMAD.WIDE.U32 R6, R3.reuse, c[0x0][0x3a0], RZ ;  /* 0x0000e80003067a25 */ /* 0x040fe200078e00ff */
[----:B------:R1:W3:Y:S03]  /*11410*/  LDS.128 R12, [R202+0x80] ;  /* 0x00008000ca0c7984 */ /* 0x0002e60000000c00 */
        /* <DEDUP_REMOVED lines=37> */
.L_x_1582:
[----:B------:R-:W-:Y:S05]  /*11670*/  BRA.DIV ~URZ, `(.L_x_1489) ;  /* 0x00007a927f007947 */ /* 0x000fea000b800000 */
[----:B------:R3:W4:Y:S02]  /*11680*/  SHFL.IDX PT, R2, R6, RZ, 0x181f ;  /* 0x00181fff06027589 */ /* 0x00072400000e0000 */
.L_x_1583:
        /* <DEDUP_REMOVED lines=14> */
.L_x_1584:
        /* <DEDUP_REMOVED lines=8> */
.L_x_1585:
[----:B------:R-:W-:Y:S05]  /*117f0*/  BRA.DIV ~URZ, `(.L_x_1492) ;  /* 0x00007ac27f007947 */ /* 0x000fea000b800000 */
[----:B-1----:R1:W2:Y:S02]  /*11800*/  SHFL.IDX PT, R2, R6, 0x2, 0x181f ;  /* 0x00581f0006027f89 */ /* 0x0022a400000e0000 */
.L_x_1586:
        /* <DEDUP_REMOVED lines=9> */
.L_x_1587:
        /* <DEDUP_REMOVED lines=8> */
.L_x_1588:
[----:B------:R-:W-:Y:S05]  /*11920*/  BRA.DIV ~URZ, `(.L_x_1495) ;  /* 0x00007b427f007947 */ /* 0x000fea000b800000 */
[----:B--2---:R2:W1:Y:S02]  /*11930*/  SHFL.IDX PT, R2, R6, 0x4, 0x181f ;  /* 0x00981f0006027f89 */ /* 0x00446400000e0000 */
.L_x_1589:
        /* <DEDUP_REMOVED lines=9> */
.L_x_1590:
        /* <DEDUP_REMOVED lines=8> */
.L_x_1591:
[----:B------:R-:W-:Y:S05]  /*11a50*/  BRA.DIV ~URZ, `(.L_x_1498) ;  /* 0x00007bc27f007947 */ /* 0x000fea000b800000 */
[----:B--2---:R2:W3:Y:S02]  /*11a60*/  SHFL.IDX PT, R2, R6, 0x6, 0x181f ;  /* 0x00d81f0006027f89 */ /* 0x0044e400000e0000 */
.L_x_1592:
        /* <DEDUP_REMOVED lines=9> */
.L_x_1593:
        /* <DEDUP_REMOVED lines=8> */
.L_x_1487:
        /* <DEDUP_REMOVED lines=33> */
.L_x_1594:
[----:B------:R-:W-:Y:S05]  /*11d90*/  BRA.DIV ~URZ, `(.L_x_1502) ;  /* 0x00007a327f007947 */ /* 0x000fea000b800000 */
[----:B------:R3:W4:Y:S02]  /*11da0*/  SHFL.IDX PT, R0, R12, RZ, 0x1c1f ;  /* 0x001c1fff0c007589 */ /* 0x00072400000e0000 */
.L_x_1595:
[----:B------:R-:W-:Y:S01]  /*11db0*/  BSSY B0, `(.L_x_1503) ;  /* 0x0000032000007945 */ /* 0x000fe20003800000 */
[----:B------:R-:W-:Y:S05]  /*11dc0*/  @P1 BRA `(.L_x_1504) ;  /* 0x0000030000001947 */ /* 0x000fea0003800000 */
[----:B------:R-:W5:Y:S04]  /*11dd0*/  LDL R6, [R1+0x40] ;  /* 0x0000400001067983 */ /* 0x000f680000100800 */
        /* <DEDUP_REMOVED lines=36> */
[----:B------:R-:W-:-:S03]  /*12020*/  ISETP.GE.AND P2, PT, R10, c[0x0][0x3c8], PT ;  /* 0x0000f2000a007a0c */ /* 0x000fc60003f46270 */
[----:B------:R2:W-:Y:S01]  /*12030*/  @!P1 ST.E.64 [R2.64], R66 ;  /* 0x0000004202009985 */ /* 0x0005e2000c101b06 */
[----:B------:R-:W-:-:S04]  /*12040*/  @!P6 LEA R8, P1, R15, R0, 0x2 ;  /* 0x000000000f08e211 */ /* 0x000fc800078210ff */
[----:B------:R-:W-:Y:S02]  /*12050*/  @!P6 LEA.HI.X R9, R15, R4, R16, 0x2, P1 ;  /* 0x000000040f09e211 */ /* 0x000fe400008f1410 */
[----:B---3--:R-:W-:-:S04]  /*12060*/  @!P3 LEA R6, P1, R13, R0, 0x2 ;  /* 0x000000000d06b211 */ /* 0x008fc800078210ff */
[----:B------:R-:W-:Y:S01]  /*12070*/  @!P3 LEA.HI.X R7, R13, R4, R14, 0x2, P1 ;  /* 0x000000040d07b211 */ /* 0x000fe200008f140e */
[----:B------:R3:W-:Y:S04]  /*12080*/  @!P6 ST.E.64 [R8.64], R104 ;  /* 0x000000680800e985 */ /* 0x0007e8000c101b06 */
[----:B------:R3:W-:Y:S01]  /*12090*/  @!P3 ST.E.64 [R6.64], R82 ;  /* 0x000000520600b985 */ /* 0x0007e2000c101b06 */
[----:B--2---:R-:W-:-:S04]  /*120a0*/  @!P2 LEA R2, P1, R10, R0, 0x2 ;  /* 0x000000000a02a211 */ /* 0x004fc800078210ff */
[----:B------:R-:W-:-:S05]  /*120b0*/  @!P2 LEA.HI.X R3, R10, R4, R11, 0x2, P1 ;  /* 0x000000040a03a211 */ /* 0x000fca00008f140b */
[----:B------:R3:W-:Y:S04]  /*120c0*/  @!P2 ST.E.64 [R2.64], R60 ;  /* 0x0000003c0200a985 */ /* 0x0007e8000c101b06 */
.L_x_1504:
[----:B------:R-:W-:Y:S05]  /*120d0*/  BSYNC B0 ;  /* 0x0000000000007941 */ /* 0x000fea0003800000 */
.L_x_1503:
[----:B------:R-:W-:Y:S05]  /*120e0*/  BRA.DIV ~URZ, `(.L_x_1505) ;  /* 0x000077527f007947 */ /* 0x000fea000b800000 */
[----:B--2---:R2:W1:Y:S04]  /*120f0*/  SHFL.IDX PT, R4, R5, 0x1, 0x1c1f ;  /* 0x003c1f0005047f89 */ /* 0x00446800000e0000 */
[----:B----4-:R2:W4:Y:S02]  /*12100*/  SHFL.IDX PT, R0, R12, 0x1, 0x1c1f ;  /* 0x003c1f000c007f89 */ /* 0x01052400000e0000 */
.L_x_1596:
[----:B------:R-:W-:Y:S01]  /*12110*/  BSSY B0, `(.L_x_1506) ;  /* 0x0000032000007945 */ /* 0x000fe20003800000 */
        /* <DEDUP_REMOVED lines=37> */
[----:B------:R-:W-:Y:S02]  /*12370*/  ISETP.GE.AND P0, PT, R13, c[0x0][0x3c8], PT ;  /* 0x0000f2000d007a0c */ /* 0x000fe40003f06270 */
[----:B------:R-:W-:Y:S02]  /*12380*/  @!P3 LEA.HI.X R11, R19, R4, R20, 0x2, P6 ;  /* 0x00000004130bb211 */ /* 0x000fe400030f1414 */
[----:B--2---:R-:W-:-:S04]  /*12390*/  @!P2 LEA R8, P6, R17, R0, 0x2 ;  /* 0x000000001108a211 */ /* 0x004fc800078c10ff */
[----:B------:R-:W-:Y:S02]  /*123a0*/  @!P2 LEA.HI.X R9, R17, R4, R18, 0x2, P6 ;  /* 0x000000041109a211 */ /* 0x000fe400030f1412 */
[----:B---3--:R-:W-:-:S04]  /*123b0*/  @!P1 LEA R6, P6, R15, R0, 0x2 ;  /* 0x000000000f069211 */ /* 0x008fc800078c10ff */
[----:B------:R-:W-:Y:S01]  /*123c0*/  @!P1 LEA.HI.X R7, R15, R4, R16, 0x2, P6 ;  /* 0x000000040f079211 */ /* 0x000fe200030f1410 */
[----:B------:R2:W-:Y:S04]  /*123d0*/  @!P3 ST.E.64 [R10.64], R106 ;  /* 0x0000006a0a00b985 */ /* 0x0005e8000c101b06 */
[----:B------:R2:W-:Y:S01]  /*123e0*/  @!P2 ST.E.64 [R8.64], R102 ;  /* 0x000000660800a985 */ /* 0x0005e2000c101b06 */
[----:B-1----:R-:W-:-:S04]  /*123f0*/  @!P0 LEA R2, P6, R13, R0, 0x2 ;  /* 0x000000000d028211 */ /* 0x002fc800078c10ff */
[----:B------:R-:W-:Y:S01]  /*12400*/  @!P0 LEA.HI.X R3, R13, R4, R14, 0x2, P6 ;  /* 0x000000040d038211 */ /* 0x000fe200030f140e */
[----:B------:R2:W-:Y:S04]  /*12410*/  @!P1 ST.E.64 [R6.64], R84 ;  /* 0x0000005406009985 */ /* 0x0005e8000c101b06 */
[----:B------:R2:W-:Y:S04]  /*12420*/  @!P0 ST.E.64 [R2.64], R64 ;  /* 0x0000004002008985 */ /* 0x0005e8000c101b06 */
.L_x_1507:
[----:B------:R-:W-:Y:S05]  /*12430*/  BSYNC B0 ;  /* 0x0000000000007941 */ /* 0x000fea0003800000 */
.L_x_1506:
[----:B------:R-:W-:Y:S05]  /*12440*/  BRA.DIV ~URZ, `(.L_x_1508) ;  /* 0x000074c27f007947 */ /* 0x000fea000b800000 */
[----:B-1----:R1:W2:Y:S02]  /*12450*/  SHFL.IDX PT, R4, R5, 0x2, 0x1c1f ;  /* 0x005c1f0005047f89 */ /* 0x0022a400000e0000 */
.L_x_1597:
[----:B------:R-:W-:Y:S05]  /*12460*/  BRA.DIV ~URZ, `(.L_x_1509) ;  /* 0x000075127f007947 */ /* 0x000fea000b800000 */
[----:B----4-:R4:W1:Y:S02]  /*12470*/  SHFL.IDX PT, R0, R12, 0x2, 0x1c1f ;  /* 0x005c1f000c007f89 */ /* 0x01086400000e0000 */
.L_x_1598:
[----:B------:R-:W-:Y:S01]  /*12480*/  BSSY B0, `(.L_x_1510) ;  /* 0x0000032000007945 */ /* 0x000fe20003800000 */
[----:B------:R-:W-:Y:S05]  /*12490*/  @P4 BRA `(.L_x_1511) ;  /* 0x0000030000004947 */ /* 0x000fea0003800000 */
[----:B--23--:R-:W2:Y:S04]  /*124a0*/  LDL R8, [R1+0x40] ;  /* 0x0000400001087983 */ /* 0x00cea80000100800 */
        /* <DEDUP_REMOVED lines=17> */
[----:B-----5:R-:W-:Y:S02]  /*125c0*/  ISETP.GE.AND P0, PT, R21, c[0x0][0x3c8], PT ;  /* 0x0000f20015007a0c */ /* 0x020fe40003f06270 */
[----:B----4-:R-:W-:-:S07]  /*125d0*/  ISETP.GE.AND P4, PT, R10, c[0x0][0x3c8], PT ;  /* 0x0000f2000a007a0c */ /* 0x010fce0003f86270 */
[CC--:B-1----:R-:W-:Y:S02]  /*125e0*/  @!P3 LEA R6, P2, R8.reuse, R0.reuse, 0x2 ;  /* 0x000000000806b211 */ /* 0x0c2fe400078410ff */
[----:B------:R-:W-:Y:S02]  /*125f0*/  @!P1 LEA R2, P6, R23, R0, 0x2 ;  /* 0x0000000017029211 */ /* 0x000fe400078c10ff */
[----:B------:R-:W-:Y:S02]  /*12600*/  @!P3 LEA.HI.X R7, R8, R4, R9, 0x2, P2 ;  /* 0x000000040807b211 */ /* 0x000fe400010f1409 */
[----:B------:R-:W-:Y:S02]  /*12610*/  @!P0 LEA R8, P2, R21, R0, 0x2 ;  /* 0x0000000015088211 */ /* 0x000fe400078410ff */
[-C--:B------:R-:W-:Y:S01]  /*12620*/  @!P1 LEA.HI.X R3, R23, R4.reuse, R24, 0x2, P6 ;  /* 0x0000000417039211 */ /* 0x080fe200030f1418 */
[----:B------:R-:W-:Y:S01]  /*12630*/  @!P3 ST.E.64 [R6.64], R48 ;  /* 0x000000300600b985 */ /* 0x000fe2000c101b06 */
[----:B------:R-:W-:-:S02]  /*12640*/  @!P0 LEA.HI.X R9, R21, R4, R22, 0x2, P2 ;  /* 0x0000000415098211 */ /* 0x000fc400010f1416 */
[----:B------:R-:W-:Y:S01]  /*12650*/  ISETP.GE.AND P3, PT, R19, c[0x0][0x3c8], PT ;  /* 0x0000f20013007a0c */ /* 0x000fe20003f66270 */
[----:B------:R1:W-:Y:S01]  /*12660*/  @!P1 ST.E.64 [R2.64], R34 ;  /* 0x0000002202009985 */ /* 0x0003e2000c101b06 */
[----:B------:R-:W-:-:S03]  /*12670*/  ISETP.GE.AND P2, PT, R17, c[0x0][0x3c8], PT ;  /* 0x0000f20011007a0c */ /* 0x000fc60003f46270 */
[----:B------:R2:W-:Y:S01]  /*12680*/  @!P0 ST.E.64 [R8.64], R38 ;  /* 0x0000002608008985 */ /* 0x0005e2000c101b06 */
[----:B------:R-:W-:Y:S02]  /*12690*/  ISETP.GE.AND P1, PT, R15, c[0x0][0x3c8], PT ;  /* 0x0000f2000f007a0c */ /* 0x000fe40003f26270 */
[----:B------:R-:W-:Y:S02]  /*126a0*/  ISETP.GE.AND P0, PT, R13, c[0x0][0x3c8], PT ;  /* 0x0000f2000d007a0c */ /* 0x000fe40003f06270 */
[----:B-1----:R-:W-:-:S04]  /*126b0*/  @!P4 LEA R2, P6, R10, R0, 0x2 ;  /* 0x000000000a02c211 */ /* 0x002fc800078c10ff */
[----:B------:R-:W-:Y:S02]  /*126c0*/  @!P4 LEA.HI.X R3, R10, R4, R11, 0x2, P6 ;  /* 0x000000040a03c211 */ /* 0x000fe400030f140b */
[----:B------:R-:W-:-:S03]  /*126d0*/  @!P3 LEA R10, P6, R19, R0, 0x2 ;  /* 0x00000000130ab211 */ /* 0x000fc600078c10ff */
[----:B------:R1:W-:Y:S01]  /*126e0*/  @!P4 ST.E.64 [R2.64], R42 ;  /* 0x0000002a0200c985 */ /* 0x0003e2000c101b06 */
[----:B--2---:R-:W-:Y:S02]  /*126f0*/  @!P2 LEA R8, P4, R17, R0, 0x2 ;  /* 0x000000001108a211 */ /* 0x004fe400078810ff */
[----:B------:R-:W-:Y:S02]  /*12700*/  @!P3 LEA.HI.X R11, R19, R4, R20, 0x2, P6 ;  /* 0x00000004130bb211 */ /* 0x000fe400030f1414 */
[----:B------:R-:W-:Y:S02]  /*12710*/  @!P1 LEA R6, P6, R15, R0, 0x2 ;  /* 0x000000000f069211 */ /* 0x000fe400078c10ff */
        /* <DEDUP_REMOVED lines=8> */
.L_x_1511:
[----:B------:R-:W-:Y:S05]  /*127a0*/  BSYNC B0 ;  /* 0x0000000000007941 */ /* 0x000fea0003800000 */
.L_x_1510:
[----:B------:R-:W-:Y:S05]  /*127b0*/  BRA.DIV ~URZ, `(.L_x_1512) ;  /* 0x000072327f007947 */ /* 0x000fea000b800000 */
[----:B--2---:R2:W3:Y:S04]  /*127c0*/  SHFL.IDX PT, R4, R5, 0x3, 0x1c1f ;  /* 0x007c1f0005047f89 */ /* 0x0044e800000e0000 */
[----:B-1----:R2:W1:Y:S02]  /*127d0*/  SHFL.IDX PT, R0, R12, 0x3, 0x1c1f ;  /* 0x007c1f000c007f89 */ /* 0x00246400000e0000 */
.L_x_1599:
[----:B------:R-:W-:Y:S05]  /*127e0*/  @P5 BRA `(.L_x_1500) ;  /* 0x00000fa000005947 */ /* 0x000fea0003800000 */
[----:B---3--:R-:W3:Y:S04]  /*127f0*/  LDL R6, [R1+0x40] ;  /* 0x0000400001067983 */ /* 0x008ee80000100800 */
[----:B------:R-:W5:Y:S04]  /*12800*/  LDL R10, [R1+0x74] ;  /* 0x00007400010a7983 */ /* 0x000f680000100800 */
[----:B--2---:R-:W2:Y:S04]  /*12810*/  LDL R7, [R1+0xc0] ;  /* 0x0000c00001077983 */ /* 0x004ea80000100800 */
[----:B----4-:R-:W4:Y:S04]  /*12820*/  LDL R8, [R1+0x70] ;  /* 0x0000700001087983 */ /* 0x010f280000100800 */
        /* <DEDUP_REMOVED lines=12> */
[----:B-----5:R-:W-:-:S11]  /*128f0*/  ISETP.GE.AND P4, PT, R10, c[0x0][0x3c8], PT ;  /* 0x0000f2000a007a0c */ /* 0x020fd60003f86270 */
[----:B-1----:R-:W-:Y:S02]  /*12900*/  @!P0 LEA R2, P1, R6, R0, 0x2 ;  /* 0x0000000006028211 */ /* 0x002fe400078210ff */
[----:B----4-:R-:W-:Y:S02]  /*12910*/  ISETP.GE.AND P5, PT, R8, c[0x0][0x3c8], PT ;  /* 0x0000f20008007a0c */ /* 0x010fe40003fa6270 */
[----:B--2---:R-:W-:Y:S02]  /*12920*/  @!P0 LEA.HI.X R3, R6, R4, R7, 0x2, P1 ;  /* 0x0000000406038211 */ /* 0x004fe400008f1407 */
[----:B------:R-:W-:-:S03]  /*12930*/  ISETP.GE.AND P3, PT, R18, c[0x0][0x3c8], PT ;  /* 0x0000f20012007a0c */ /* 0x000fc60003f66270 */
[----:B------:R1:W-:Y:S01]  /*12940*/  @!P0 ST.E.64 [R2.64], R30 ;  /* 0x0000001e02008985 */ /* 0x0003e2000c101b06 */
[----:B------:R-:W-:Y:S02]  /*12950*/  @!P4 LEA R6, P0, R10, R0, 0x2 ;  /* 0x000000000a06c211 */ /* 0x000fe400078010ff */
[----:B------:R-:W-:Y:S02]  /*12960*/  ISETP.GE.AND P2, PT, R16, c[0x0][0x3c8], PT ;  /* 0x0000f20010007a0c */ /* 0x000fe40003f46270 */
[----:B------:R-:W-:Y:S02]  /*12970*/  @!P4 LEA.HI.X R7, R10, R4, R11, 0x2, P0 ;  /* 0x000000040a07c211 */ /* 0x000fe400000f140b */
[----:B------:R-:W-:Y:S02]  /*12980*/  ISETP.GE.AND P1, PT, R14, c[0x0][0x3c8], PT ;  /* 0x0000f2000e007a0c */ /* 0x000fe40003f26270 */
[----:B------:R-:W-:Y:S01]  /*12990*/  ISETP.GE.AND P0, PT, R12, c[0x0][0x3c8], PT ;  /* 0x0000f2000c007a0c */ /* 0x000fe20003f06270 */
        /* <DEDUP_REMOVED lines=23> */
.L_x_1485:
[----:B------:R-:W2:Y:S04]  /*12b10*/  LDL.LU R0, [R1+0x78] ;  /* 0x0000780001007983 */ /* 0x000ea80000300800 */
[----:B------:R-:W3:Y:S01]  /*12b20*/  LDL.LU R7, [R1+0x7c] ;  /* 0x00007c0001077983 */ /* 0x000ee20000300800 */
[----:B------:R-:W-:Y:S02]  /*12b30*/  ISETP.NE.U32.AND P1, PT, RZ, c[0x0][0x508], PT ;  /* 0x00014200ff007a0c */ /* 0x000fe40003f25070 */
[----:B------:R-:W-:Y:S01]  /*12b40*/  ISETP.NE.U32.AND P3, PT, RZ, c[0x0][0x500], PT ;  /* 0x00014000ff007a0c */ /* 0x000fe20003f65070 */
[----:B-1----:R-:W4:Y:S01]  /*12b50*/  LDL.LU R6, [R1+0x54] ;  /* 0x0000540001067983 */ /* 0x002f220000300800 */
        /* <DEDUP_REMOVED lines=17> */
.L_x_1513:
        /* <DEDUP_REMOVED lines=60> */
.L_x_1515:
[----:B------:R-:W-:Y:S05]  /*13030*/  BSYNC B0 ;  /* 0x0000000000007941 */ /* 0x000fea0003800000 */
.L_x_1514:
[----:B------:R-:W-:-:S13]  /*13040*/  ISETP.GT.AND P0, PT, R20, 0x1, PT ;  /* 0x000000011400780c */ /* 0x000fda0003f04270 */
[----:B------:R-:W-:Y:S05]  /*13050*/  @P0 BRA `(.L_x_1500) ;  /* 0x0000073000000947 */ /* 0x000fea0003800000 */
[----:B------:R-:W2:Y:S04]  /*13060*/  LDL R6, [R1+0x3c] ;  /* 0x00003c0001067983 */ /* 0x000ea80000100800 */
[----:B-1----:R-:W2:Y:S01]  /*13070*/  LDL R5, [R1+0xc] ;  /* 0x00000c0001057983 */ /* 0x002ea20000100800 */
[----:B------:R-:W-:Y:S01]  /*13080*/  MOV R2, c[0x0][0x4e8] ;  /* 0x00013a0000027a02 */ /* 0x000fe20000000f00 */
[----:B------:R-:W-:-:S03]  /*13090*/  IMAD R4, R18, c[0x0][0x3a0], RZ ;  /* 0x0000e80012047a24 */ /* 0x000fc600078e02ff */
        /* <DEDUP_REMOVED lines=12> */
[----:B------:R-:W-:Y:S02]  /*13160*/  @P0 SHF.R.U32.HI R0, RZ, c[0x0][0x4f0], R6 ;  /* 0x00013c00ff000a19 */ /* 0x000fe40000011606 */
[----:B------:R-:W-:Y:S02]  /*13170*/  ISETP.GE.AND P0, PT, R201, c[0x0][0x3c8], PT ;  /* 0x0000f200c9007a0c */ /* 0x000fe40003f06270 */
[----:B------:R-:W-:Y:S02]  /*13180*/  SHF.R.S32.HI R6, RZ, 0x1f, R0 ;  /* 0x0000001fff067819 */ /* 0x000fe40000011400 */
[----:B------:R-:W-:Y:S02]  /*13190*/  IADD3 R5, -R0, RZ, RZ ;  /* 0x000000ff00057210 */ /* 0x000fe40007ffe1ff */
[----:B------:R-:W-:Y:S01]  /*131a0*/  IADD3 R3, R3, R7, RZ ;  /* 0x0000000703037210 */ /* 0x000fe20007ffe0ff */
[----:B------:R-:W-:-:S02]  /*131b0*/  IMAD R6, R6, c[0x0][0x3e0], RZ ;  /* 0x0000f80006067a24 */ /* 0x000fc400078e02ff */
        /* <DEDUP_REMOVED lines=13> */
.L_x_1600:
[----:B------:R-:W-:Y:S05]  /*13290*/  BRA.DIV ~URZ, `(.L_x_1517) ;  /* 0x000068927f007947 */ /* 0x000fea000b800000 */
[----:B------:R3:W4:Y:S02]  /*132a0*/  SHFL.IDX PT, R2, R6, RZ, 0x181f ;  /* 0x00181fff06027589 */ /* 0x00072400000e0000 */
.L_x_1601:
        /* <DEDUP_REMOVED lines=15> */
.L_x_1602:
        /* <DEDUP_REMOVED lines=8> */
.L_x_1603:
[----:B------:R-:W-:Y:S05]  /*13420*/  BRA.DIV ~URZ, `(.L_x_1520) ;  /* 0x000068b27f007947 */ /* 0x000fea000b800000 */
[----:B-1----:R1:W2:Y:S02]  /*13430*/  SHFL.IDX PT, R2, R6, 0x2, 0x181f ;  /* 0x00581f0006027f89 */ /* 0x0022a400000e0000 */
.L_x_1604:
        /* <DEDUP_REMOVED lines=9> */
.L_x_1605:
        /* <DEDUP_REMOVED lines=8> */
.L_x_1606:
[----:B------:R-:W-:Y:S05]  /*13550*/  BRA.DIV ~URZ, `(.L_x_1523) ;  /* 0x000069327f007947 */ /* 0x000fea000b800000 */
[----:B--2---:R2:W1:Y:S02]  /*13560*/  SHFL.IDX PT, R2, R6, 0x4, 0x181f ;  /* 0x00981f0006027f89 */ /* 0x00446400000e0000 */
.L_x_1607:
        /* <DEDUP_REMOVED lines=9> */
.L_x_1608:
        /* <DEDUP_REMOVED lines=8> */
.L_x_1609:
[----:B------:R-:W-:Y:S05]  /*13680*/  BRA.DIV ~URZ, `(.L_x_1526) ;  /* 0x000069b27f007947 */ /* 0x000fea000b800000 */
[----:B--2---:R2:W3:Y:S02]  /*13690*/  SHFL.IDX PT, R2, R6, 0x6, 0x181f ;  /* 0x00d81f0006027f89 */ /* 0x0044e400000e0000 */
.L_x_1610:
        /* <DEDUP_REMOVED lines=9> */
.L_x_1611:
[----:B------:R-:W-:Y:S02]  /*13730*/  IADD3 R0, R0, 0x70, RZ ;  /* 0x0000007000007810 */ /* 0x000fe40007ffe0ff */
[----:B-12---:R-:W-:Y:S02]  /*13740*/  SHF.R.S32.HI R6, RZ, 0x1f, R201 ;  /* 0x0000001fff067819 */ /* 0x006fe400000114c9 */
[----:B------:R-:W-:-:S13]  /*13750*/  ISETP.GE.OR P1, PT, R0, R4, P0 ;  /* 0x000000040000720c */ /* 0x000fda0000726670 */
[----:B----4-:R-:W-:-:S04]  /*13760*/  @!P1 LEA R2, P0, R201, R2, 0x1 ;  /* 0x00000002c9029211 */ /* 0x010fc800078008ff */
[----:B---3--:R-:W-:-:S05]  /*13770*/  @!P1 LEA.HI.X R3, R201, R5, R6, 0x1, P0 ;  /* 0x00000005c9039211 */ /* 0x008fca00000f0c06 */
[----:B------:R1:W-:Y:S04]  /*13780*/  @!P1 ST.E.128 [R2.64], RZ ;  /* 0x000000ff02009985 */ /* 0x0003e8000c101d06 */
.L_x_1500:
[----:B------:R-:W-:Y:S05]  /*13790*/  BSYNC B1 ;  /* 0x0000000000017941 */ /* 0x000fea0003800000 */
.L_x_1484:
        /* <DEDUP_REMOVED lines=15> */
.L_x_1612:
[----:B------:R-:W-:Y:S05]  /*13890*/  BRA.DIV ~URZ, `(.L_x_1530) ;  /* 0x000069527f007947 */ /* 0x000fea000b800000 */
[----:B------:R3:W4:Y:S02]  /*138a0*/  SHFL.IDX PT, R8, R57, 0x1, 0x1f ;  /* 0x00201f0039087f89 */ /* 0x00072400000e0000 */
.L_x_1613:
        /* <DEDUP_REMOVED lines=19> */
.L_x_1614:
        /* <DEDUP_REMOVED lines=16> */
.L_x_1615:
[----:B---3--:R-:W-:Y:S01]  /*13ae0*/  IMAD R0, R0, c[0x0][0x538], RZ ;  /* 0x00014e0000007a24 */ /* 0x008fe200078e02ff */
[----:B------:R-:W-:Y:S04]  /*13af0*/  BSSY B1, `(.L_x_1533) ;  /* 0x00000ce000017945 */ /* 0x000fe80003800000 */
[----:B----4-:R-:W-:-:S04]  /*13b00*/  IADD3 R8, R0, R8, RZ ;  /* 0x0000000800087210 */ /* 0x010fc80007ffe0ff */
[----:B--2---:R-:W-:-:S13]  /*13b10*/  ISETP.GT.AND P6, PT, R8, R9, PT ;  /* 0x000000090800720c */ /* 0x004fda0003fc4270 */
[----:B------:R-:W-:Y:S05]  /*13b20*/  @P6 BRA `(.L_x_1534) ;  /* 0x0000025000006947 */ /* 0x000fea0003800000 */
.L_x_1538:
        /* <DEDUP_REMOVED lines=17> */
.L_x_1616:
        /* <DEDUP_REMOVED lines=16> */
.L_x_1617:
[----:B--2---:R-:W-:-:S05]  /*13d40*/  IMAD R0, R0, c[0x0][0x538], RZ ;  /* 0x00014e0000007a24 */ /* 0x004fca00078e02ff */
[----:B------:R-:W-:-:S04]  /*13d50*/  IADD3 R8, R0, R8, RZ ;  /* 0x0000000800087210 */ /* 0x000fc80007ffe0ff */
[----:B------:R-:W-:-:S13]  /*13d60*/  ISETP.GT.AND P6, PT, R8, R9, PT ;  /* 0x000000090800720c */ /* 0x000fda0003fc4270 */
[----:B-1----:R-:W-:Y:S05]  /*13d70*/  @!P6 BRA `(.L_x_1538) ;  /* 0xfffffdb00000e947 */ /* 0x002fea000383ffff */
.L_x_1534:
[----:B------:R-:W-:-:S05]  /*13d80*/  IADD3 R5, -R0, R8, RZ ;  /* 0x0000000800057210 */ /* 0x000fca0007ffe1ff */
[----:B------:R-:W-:-:S05]  /*13d90*/  IMAD R0, R4, c[0x0][0x538], R5 ;  /* 0x00014e0004007a24 */ /* 0x000fca00078e0205 */
[----:B------:R-:W-:Y:S01]  /*13da0*/  ISETP.GT.AND P0, PT, R0, R9, PT ;  /* 0x000000090000720c */ /* 0x000fe20003f04270 */
[----:B------:R-:W-:-:S12]  /*13db0*/  BRA.DIV ~URZ, `(.L_x_1539) ;  /* 0x000068927f007947 */ /* 0x000fd8000b800000 */
[----:B------:R-:W-:-:S03]  /*13dc0*/  VOTE.ANY R10, PT, !P0 ;  /* 0x00000000000a7806 */ /* 0x000fc600040e0100 */
.L_x_1618:
[----:B------:R-:W2:Y:S01]  /*13dd0*/  LDL.LU R2, [R1+0x5c] ;  /* 0x00005c0001027983 */ /* 0x000ea20000300800 */
[----:B------:R-:W2:Y:S02]  /*13de0*/  POPC R0, R10 ;  /* 0x0000000a00007309 */ /* 0x000ea40000000000 */
[----:B--2---:R-:W-:-:S05]  /*13df0*/  IADD3 R2, R0, R2, RZ ;  /* 0x0000000200027210 */ /* 0x004fca0007ffe0ff */
[----:B------:R2:W-:Y:S01]  /*13e00*/  STL [R1+0x5c], R2 ;  /* 0x00005c0201007387 */ /* 0x0005e20000100800 */
[----:B------:R-:W-:Y:S05]  /*13e10*/  BRA.DIV ~URZ, `(.L_x_1540) ;  /* 0x000068827f007947 */ /* 0x000fea000b800000 */
[----:B------:R3:W4:Y:S04]  /*13e20*/  SHFL.IDX PT, R8, R6, R0, 0x1f ;  /* 0x00001f0006087589 */ /* 0x00072800000e0000 */
[----:B------:R3:W1:Y:S02]  /*13e30*/  SHFL.IDX PT, R7, R7, R0, 0x1f ;  /* 0x00001f0007077589 */ /* 0x00066400000e0000 */
.L_x_1619:
[----:B------:R-:W-:Y:S01]  /*13e40*/  ISETP.NE.AND P0, PT, R10, RZ, PT ;  /* 0x000000ff0a00720c */ /* 0x000fe20003f05270 */
[----:B------:R-:W-:-:S12]  /*13e50*/  BSSY B0, `(.L_x_1541) ;  /* 0x0000005000007945 */ /* 0x000fd80003800000 */
[----:B------:R-:W-:Y:S05]  /*13e60*/  @!P0 BRA `(.L_x_1542) ;  /* 0x0000003000008947 */ /* 0x000fea0003800000 */
[----:B---3--:R-:W-:Y:S01]  /*13e70*/  IADD3 R0, R0, -0x1, RZ ;  /* 0xffffffff00007810 */ /* 0x008fe20007ffe0ff */
[----:B------:R-:W-:Y:S05]  /*13e80*/  BRA.DIV ~URZ, `(.L_x_1543) ;  /* 0x000068e27f007947 */ /* 0x000fea000b800000 */
[----:B------:R3:W2:Y:S02]  /*13e90*/  SHFL.IDX PT, R11, R4, R0, 0x1f ;  /* 0x00001f00040b7589 */ /* 0x0006a400000e0000 */
.L_x_1542:
[----:B------:R-:W-:Y:S05]  /*13ea0*/  BSYNC B0 ;  /* 0x0000000000007941 */ /* 0x000fea0003800000 */
.L_x_1541:
        /* <DEDUP_REMOVED lines=68> */
.L_x_1545:
        /* <DEDUP_REMOVED lines=68> */
.L_x_1546:
[----:B------:R-:W-:Y:S05]  /*14730*/  BSYNC B0 ;  /* 0x0000000000007941 */ /* 0x000fea0003800000 */
.L_x_1544:
[----:B------:R-:W-:-:S04]  /*14740*/  LOP3.LUT R2, RZ, R2, RZ, 0x33, !PT ;  /* 0x00000002ff027212 */ /* 0x000fc800078e33ff */
[----:B-1----:R-:W-:-:S05]  /*14750*/  IADD3 R0, R2, R8, RZ ;  /* 0x0000000802007210 */ /* 0x002fca0007ffe0ff */
[----:B------:R1:W-:Y:S01]  /*14760*/  STL [R1+0x54], R0 ;  /* 0x0000540001007387 */ /* 0x0003e20000100800 */
[----:B------:R-:W-:Y:S05]  /*14770*/  BRA `(.L_x_1547) ;  /* 0x0000005000007947 */ /* 0x000fea0003800000 */
.L_x_1535:
[----:B------:R-:W-:Y:S01]  /*14780*/  MOV R0, c[0x0][0x53c] ;  /* 0x00014f0000007a02 */ /* 0x000fe20000000f00 */
[----:B------:R2:W-:Y:S04]  /*14790*/  STL [R1+0x50], R9 ;  /* 0x0000500901007387 */ /* 0x0005e80000100800 */
[----:B------:R2:W-:Y:S04]  /*147a0*/  STL [R1+0x54], RZ ;  /* 0x000054ff01007387 */ /* 0x0005e80000100800 */
[----:B------:R2:W-:Y:S04]  /*147b0*/  STL [R1+0x58], RZ ;  /* 0x000058ff01007387 */ /* 0x0005e80000100800 */
[----:B------:R2:W-:Y:S02]  /*147c0*/  STL [R1+0x5c], R0 ;  /* 0x00005c0001007387 */ /* 0x0005e40000100800 */
.L_x_1547:
[----:B------:R-:W-:Y:S05]  /*147d0*/  BSYNC B1 ;  /* 0x0000000000017941 */ /* 0x000fea0003800000 */
.L_x_1533:
        /* <DEDUP_REMOVED lines=9> */
.L_x_1528:
[----:B--2---:R-:W2:Y:S02]  /*14870*/  LDL R0, [R1+0x5c] ;  /* 0x00005c0001007983 */ /* 0x004ea40000100800 */
[----:B--2---:R-:W-:-:S13]  /*14880*/  ISETP.GE.AND P0, PT, R0, c[0x0][0x53c], PT ;  /* 0x00014f0000007a0c */ /* 0x004fda0003f06270 */
[----:B-1--4-:R-:W-:Y:S01]  /*14890*/  @P0 CALL.REL.NOINC `(.L_x_1548) ;  /* 0x0000001000000944 */ /* 0x012fe20003c00000 */
[----:B------:R-:W-:Y:S05]  /*148a0*/  BRA `(.L_x_1549) ;  /* 0xfffed2c000007947 */ /* 0x000fea000383ffff */
.L_x_1548:
[----:B------:R-:W-:Y:S05]  /*148b0*/  EXIT ;  /* 0x000000000000794d */ /* 0x000fea0003800000 */
.L_x_1410:
[----:B------:R-:W-:Y:S01]  /*148c0*/  IMAD.MOV.U32 R0, RZ, RZ, R5 ;  /* 0x000000ffff007224 */ /* 0x000fe200078e0005 */
[----:B------:R-:W-:Y:S02]  /*148d0*/  MOV R2, 0x1 ;  /* 0x0000000100027802 */ /* 0x000fe40000000f00 */
[----:B------:R-:W-:Y:S02]  /*148e0*/  MOV R3, 0x14900 ;  /* 0x0001490000037802 */ /* 0x000fe40000000f00 */
[----:B------:R-:W-:Y:S05]  /*148f0*/  CALL.REL.NOINC `($__internal_20_$__cuda_sm70_shflsync_up_p) ;  /* 0x00005fa000007944 */ /* 0x000fea0003c00000 */
[----:B------:R-:W-:Y:S01]  /*14900*/  MOV R0, R4 ;  /* 0x0000000400007202 */ /* 0x000fe20000000f00 */
[----:B------:R-:W-:Y:S05]  /*14910*/  BRA `(.L_x_1550) ;  /* 0xfffebb4000007947 */ /* 0x000fea000383ffff */
.L_x_1411:
[----:B------:R-:W-:Y:S01]  /*14920*/  IMAD.MOV.U32 R0, RZ, RZ, R5 ;  /* 0x000000ffff007224 */ /* 0x000fe200078e0005 */
[----:B------:R-:W-:Y:S02]  /*14930*/  MOV R2, 0x2 ;  /* 0x0000000200027802 */ /* 0x000fe40000000f00 */
[----:B------:R-:W-:Y:S02]  /*14940*/  MOV R3, 0x14960 ;  /* 0x0001496000037802 */ /* 0x000fe40000000f00 */
[----:B------:R-:W-:Y:S05]  /*14950*/  CALL.REL.NOINC `($__internal_20_$__cuda_sm70_shflsync_up_p) ;  /* 0x00005f4000007944 */ /* 0x000fea0003c00000 */
[----:B------:R-:W-:Y:S01]  /*14960*/  SEL R0, R4, RZ, P4 ;  /* 0x000000ff04007207 */ /* 0x000fe20002000000 */
[----:B------:R-:W-:Y:S01]  /*14970*/  IMAD.MOV.U32 R2, RZ, RZ, 0x4 ;  /* 0x00000004ff027424 */ /* 0x000fe200078e00ff */
[----:B------:R-:W-:-:S03]  /*14980*/  MOV R3, 0x149b0 ;  /* 0x000149b000037802 */ /* 0x000fc60000000f00 */
[----:B------:R-:W-:Y:S02]  /*14990*/  IMAD.IADD R0, R5, 0x1, R0 ;  /* 0x0000000105007824 */ /* 0x000fe400078e0200 */
        /* <DEDUP_REMOVED lines=13> */
[----:B------:R-:W-:Y:S02]  /*14a70*/  MOV R62, 0x1f ;  /* 0x0000001f003e7802 */ /* 0x000fe40000000f00 */
[----:B------:R-:W-:Y:S01]  /*14a80*/  MOV R3, 0x14ac0 ;  /* 0x00014ac000037802 */ /* 0x000fe20000000f00 */
[----:B------:R-:W-:-:S04]  /*14a90*/  IMAD.IADD R4, R0, 0x1, R4 ;  /* 0x0000000100047824 */ /* 0x000fc800078e0204 */
[----:B------:R-:W-:Y:S02]  /*14aa0*/  IMAD.MOV.U32 R56, RZ, RZ, R4 ;  /* 0x000000ffff387224 */ /* 0x000fe400078e0004 */
[----:B------:R-:W-:Y:S05]  /*14ab0*/  CALL.REL.NOINC `($__internal_19_$__cuda_sm70_shflsync_idx_p) ;  /* 0x00005d8000007944 */ /* 0x000fea0003c00000 */
[----:B------:R-:W-:Y:S01]  /*14ac0*/  MOV R0, R62 ;  /* 0x0000003e00007202 */ /* 0x000fe20000000f00 */
[----:B------:R-:W-:Y:S05]  /*14ad0*/  BRA `(.L_x_1551) ;  /* 0xfffeba8000007947 */ /* 0x000fea000383ffff */
.L_x_1413:
[----:B------:R-:W-:Y:S02]  /*14ae0*/  SEL R0, RZ, 0x1, P0 ;  /* 0x00000001ff007807 */ /* 0x000fe40000000000 */
[----:B------:R-:W-:Y:S02]  /*14af0*/  MOV R2, 0x14b10 ;  /* 0x00014b1000027802 */ /* 0x000fe40000000f00 */
[----:B------:R-:W-:Y:S05]  /*14b00*/  CALL.REL.NOINC `($__internal_21_$__cuda_sm70_votesync_ballot) ;  /* 0x00005e0000007944 */ /* 0x000fea0003c00000 */
[----:B------:R-:W-:Y:S01]  /*14b10*/  MOV R7, R0 ;  /* 0x0000000000077202 */ /* 0x000fe20000000f00 */
[----:B------:R-:W-:Y:S05]  /*14b20*/  BRA `(.L_x_1552) ;  /* 0xfffebac000007947 */ /* 0x000fea000383ffff */
.L_x_1414:
[----:B------:R-:W-:Y:S01]  /*14b30*/  IMAD.MOV.U32 R56, RZ, RZ, R9 ;  /* 0x000000ffff387224 */ /* 0x000fe200078e0009 */
[----:B-1----:R-:W-:Y:S01]  /*14b40*/  MOV R2, R0 ;  /* 0x0000000000027202 */ /* 0x002fe20000000f00 */
[----:B------:R-:W-:Y:S01]  /*14b50*/  IMAD.MOV.U32 R62, RZ, RZ, 0x1f ;  /* 0x0000001fff3e7424 */ /* 0x000fe200078e00ff */
[----:B------:R-:W-:Y:S02]  /*14b60*/  MOV R3, 0x14b80 ;  /* 0x00014b8000037802 */ /* 0x000fe40000000f00 */
[----:B------:R-:W-:Y:S05]  /*14b70*/  CALL.REL.NOINC `($__internal_19_$__cuda_sm70_shflsync_idx_p) ;  /* 0x00005cc000007944 */ /* 0x000fea0003c00000 */
[----:B------:R-:W-:Y:S01]  /*14b80*/  IMAD.MOV.U32 R12, RZ, RZ, R62 ;  /* 0x000000ffff0c7224 */ /* 0x000fe200078e003e */
[----:B------:R-:W-:Y:S01]  /*14b90*/  MOV R56, R8 ;  /* 0x0000000800387202 */ /* 0x000fe20000000f00 */
[----:B------:R-:W-:Y:S01]  /*14ba0*/  IMAD.MOV.U32 R5, RZ, RZ, RZ ;  /* 0x000000ffff057224 */ /* 0x000fe200078e00ff */
[----:B------:R-:W-:Y:S01]  /*14bb0*/  MOV R2, R0 ;  /* 0x0000000000027202 */ /* 0x000fe20000000f00 */
[----:B------:R-:W-:Y:S01]  /*14bc0*/  IMAD.MOV.U32 R62, RZ, RZ, 0x1f ;  /* 0x0000001fff3e7424 */ /* 0x000fe200078e00ff */
[----:B------:R-:W-:-:S02]  /*14bd0*/  MOV R3, 0x14bf0 ;  /* 0x00014bf000037802 */ /* 0x000fc40000000f00 */
[----:B------:R-:W-:Y:S05]  /*14be0*/  CALL.REL.NOINC `($__internal_19_$__cuda_sm70_shflsync_idx_p) ;  /* 0x00005c5000007944 */ /* 0x000fea0003c00000 */
[----:B------:R-:W-:Y:S01]  /*14bf0*/  MOV R9, R62 ;  /* 0x0000003e00097202 */ /* 0x000fe20000000f00 */
[----:B------:R-:W-:Y:S05]  /*14c00*/  BRA `(.L_x_1553) ;  /* 0xfffeba5000007947 */ /* 0x000fea000383ffff */
.L_x_1417:
[----:B------:R-:W-:Y:S01]  /*14c10*/  IMAD.MOV.U32 R56, RZ, RZ, R4 ;  /* 0x000000ffff387224 */ /* 0x000fe200078e0004 */
[----:B-1----:R-:W-:Y:S01]  /*14c20*/  MOV R2, R0 ;  /* 0x0000000000027202 */ /* 0x002fe20000000f00 */
[----:B------:R-:W-:Y:S01]  /*14c30*/  IMAD.MOV.U32 R62, RZ, RZ, 0x1f ;  /* 0x0000001fff3e7424 */ /* 0x000fe200078e00ff */
[----:B------:R-:W-:-:S02]  /*14c40*/  MOV R3, 0x14c60 ;  /* 0x00014c6000037802 */ /* 0x000fc40000000f00 */
[----:B---34-:R-:W-:Y:S05]  /*14c50*/  CALL.REL.NOINC `($__internal_19_$__cuda_sm70_shflsync_idx_p) ;  /* 0x00005be000007944 */ /* 0x018fea0003c00000 */
[----:B------:R-:W-:Y:S01]  /*14c60*/  MOV R5, R62 ;  /* 0x0000003e00057202 */ /* 0x000fe20000000f00 */
[----:B------:R-:W-:Y:S05]  /*14c70*/  BRA `(.L_x_1416) ;  /* 0xfffeba4000007947 */ /* 0x000fea000383ffff */
.L_x_1428:
[----:B------:R-:W-:Y:S01]  /*14c80*/  IMAD.MOV.U32 R56, RZ, RZ, R5 ;  /* 0x000000ffff387224 */ /* 0x000fe200078e0005 */
[----:B------:R-:W-:Y:S01]  /*14c90*/  MOV R2, RZ ;  /* 0x000000ff00027202 */ /* 0x000fe20000000f00 */
[----:B------:R-:W-:Y:S01]  /*14ca0*/  IMAD.MOV.U32 R62, RZ, RZ, 0x181f ;  /* 0x0000181fff3e7424 */ /* 0x000fe200078e00ff */
[----:B------:R-:W-:-:S02]  /*14cb0*/  MOV R3, 0x14cd0 ;  /* 0x00014cd000037802 */ /* 0x000fc40000000f00 */
[----:B-----5:R-:W-:Y:S05]  /*14cc0*/  CALL.REL.NOINC `($__internal_19_$__cuda_sm70_shflsync_idx_p) ;  /* 0x00005b7000007944 */ /* 0x020fea0003c00000 */
[----:B------:R-:W-:Y:S01]  /*14cd0*/  MOV R7, R62 ;  /* 0x0000003e00077202 */ /* 0x000fe20000000f00 */
[----:B------:R-:W-:Y:S05]  /*14ce0*/  BRA `(.L_x_1554) ;  /* 0xfffedaf000007947 */ /* 0x000fea000383ffff */
.L_x_1429:
[----:B------:R-:W-:Y:S01]  /*14cf0*/  IMAD.MOV.U32 R56, RZ, RZ, R6 ;  /* 0x000000ffff387224 */ /* 0x000fe200078e0006 */
[----:B------:R-:W-:Y:S01]  /*14d00*/  MOV R2, RZ ;  /* 0x000000ff00027202 */ /* 0x000fe20000000f00 */
[----:B------:R-:W-:Y:S01]  /*14d10*/  IMAD.MOV.U32 R62, RZ, RZ, 0x181f ;  /* 0x0000181fff3e7424 */ /* 0x000fe200078e00ff */
[----:B------:R-:W-:-:S02]  /*14d20*/  MOV R3, 0x14d40 ;  /* 0x00014d4000037802 */ /* 0x000fc40000000f00 */
[----:B-12--5:R-:W-:Y:S05]  /*14d30*/  CALL.REL.NOINC `($__internal_19_$__cuda_sm70_shflsync_idx_p) ;  /* 0x00005b0000007944 */ /* 0x026fea0003c00000 */
[----:B------:R-:W-:Y:S01]  /*14d40*/  MOV R2, R62 ;  /* 0x0000003e00027202 */ /* 0x000fe20000000f00 */
[----:B------:R-:W-:Y:S05]  /*14d50*/  BRA `(.L_x_1555) ;  /* 0xfffedaa000007947 */ /* 0x000fea000383ffff */
.L_x_1432:
[----:B------:R-:W-:Y:S01]  /*14d60*/  IMAD.MOV.U32 R56, RZ, RZ, R5 ;  /* 0x000000ffff387224 */ /* 0x000fe200078e0005 */
[----:B-1--4-:R-:W-:Y:S01]  /*14d70*/  MOV R2, 0x1 ;  /* 0x0000000100027802 */ /* 0x012fe20000000f00 */
[----:B------:R-:W-:Y:S01]  /*14d80*/  IMAD.MOV.U32 R62, RZ, RZ, 0x181f ;  /* 0x0000181fff3e7424 */ /* 0x000fe200078e00ff */
[----:B------:R-:W-:-:S02]  /*14d90*/  MOV R3, 0x14db0 ;  /* 0x00014db000037802 */ /* 0x000fc40000000f00 */
[----:B--2--5:R-:W-:Y:S05]  /*14da0*/  CALL.REL.NOINC `($__internal_19_$__cuda_sm70_shflsync_idx_p) ;  /* 0x00005a9000007944 */ /* 0x024fea0003c00000 */
[----:B------:R-:W-:Y:S01]  /*14db0*/  IMAD.MOV.U32 R7, RZ, RZ, R62 ;  /* 0x000000ffff077224 */ /* 0x000fe200078e003e */
[----:B------:R-:W-:Y:S01]  /*14dc0*/  MOV R2, 0x1 ;  /* 0x0000000100027802 */ /* 0x000fe20000000f00 */
[----:B------:R-:W-:Y:S01]  /*14dd0*/  IMAD.MOV.U32 R56, RZ, RZ, R6 ;  /* 0x000000ffff387224 */ /* 0x000fe200078e0006 */
[----:B------:R-:W-:-:S02]  /*14de0*/  MOV R62, 0x181f ;  /* 0x0000181f003e7802 */ /* 0x000fc40000000f00 */
[----:B------:R-:W-:Y:S02]  /*14df0*/  MOV R3, 0x14e10 ;  /* 0x00014e1000037802 */ /* 0x000fe40000000f00 */
[----:B------:R-:W-:Y:S05]  /*14e00*/  CALL.REL.NOINC `($__internal_19_$__cuda_sm70_shflsync_idx_p) ;  /* 0x00005a3000007944 */ /* 0x000fea0003c00000 */
[----:B------:R-:W-:Y:S01]  /*14e10*/  MOV R2, R62 ;  /* 0x0000003e00027202 */ /* 0x000fe20000000f00 */
[----:B------:R-:W-:Y:S05]  /*14e20*/  BRA `(.L_x_1556) ;  /* 0xfffedb2000007947 */ /* 0x000fea000383ffff */
.L_x_1435:
[----:B------:R-:W-:Y:S01]  /*14e30*/  IMAD.MOV.U32 R56, RZ, RZ, R5 ;  /* 0x000000ffff387224 */ /* 0x000fe200078e0005 */
[----:B-1----:R-:W-:Y:S01]  /*14e40*/  MOV R2, 0x2 ;  /* 0x0000000200027802 */ /* 0x002fe20000000f00 */
[----:B------:R-:W-:Y:S01]  /*14e50*/  IMAD.MOV.U32 R62, RZ, RZ, 0x181f ;  /* 0x0000181fff3e7424 */ /* 0x000fe200078e00ff */
[----:B------:R-:W-:Y:S02]  /*14e60*/  MOV R3, 0x14e80 ;  /* 0x00014e8000037802 */ /* 0x000fe40000000f00 */
[----:B--23-5:R-:W-:Y:S05]  /*14e70*/  CALL.REL.NOINC `($__internal_19_$__cuda_sm70_shflsync_idx_p) ;  /* 0x000059c000007944 */ /* 0x02cfea0003c00000 */
[----:B------:R-:W-:Y:S01]  /*14e80*/  MOV R7, R62 ;  /* 0x0000003e00077202 */ /* 0x000fe20000000f00 */
[----:B------:R-:W-:Y:S05]  /*14e90*/  BRA `(.L_x_1557) ;  /* 0xfffedb9000007947 */ /* 0x000fea000383ffff */
.L_x_1436:
[----:B------:R-:W-:Y:S01]  /*14ea0*/  IMAD.MOV.U32 R56, RZ, RZ, R6 ;  /* 0x000000ffff387224 */ /* 0x000fe200078e0006 */
[----:B-1----:R-:W-:Y:S01]  /*14eb0*/  MOV R2, 0x2 ;  /* 0x0000000200027802 */ /* 0x002fe20000000f00 */
[----:B------:R-:W-:Y:S01]  /*14ec0*/  IMAD.MOV.U32 R62, RZ, RZ, 0x181f ;  /* 0x0000181fff3e7424 */ /* 0x000fe200078e00ff */
[----:B------:R-:W-:Y:S02]  /*14ed0*/  MOV R3, 0x14ef0 ;  /* 0x00014ef000037802 */ /* 0x000fe40000000f00 */
[----:B--2345:R-:W-:Y:S05]  /*14ee0*/  CALL.REL.NOINC `($__internal_19_$__cuda_sm70_shflsync_idx_p) ;  /* 0x0000595000007944 */ /* 0x03cfea0003c00000 */
[----:B------:R-:W-:Y:S01]  /*14ef0*/  MOV R2, R62 ;  /* 0x0000003e00027202 */ /* 0x000fe20000000f00 */
[----:B------:R-:W-:Y:S05]  /*14f00*/  BRA `(.L_x_1558) ;  /* 0xfffedb4000007947 */ /* 0x000fea000383ffff */
.L_x_1439:
[----:B------:R-:W-:Y:S01]  /*14f10*/  IMAD.MOV.U32 R56, RZ, RZ, R5 ;  /* 0x000000ffff387224 */ /* 0x000fe200078e0005 */
[----:B--2---:R-:W-:Y:S01]  /*14f20*/  MOV R2, 0x3 ;  /* 0x0000000300027802 */ /* 0x004fe20000000f00 */
[----:B------:R-:W-:Y:S01]  /*14f30*/  IMAD.MOV.U32 R62, RZ, RZ, 0x181f ;  /* 0x0000181fff3e7424 */ /* 0x000fe200078e00ff */
[----:B------:R-:W-:-:S02]  /*14f40*/  MOV R3, 0x14f60 ;  /* 0x00014f6000037802 */ /* 0x000fc40000000f00 */
[----:B-1-345:R-:W-:Y:S05]  /*14f50*/  CALL.REL.NOINC `($__internal_19_$__cuda_sm70_shflsync_idx_p) ;  /* 0x000058e000007944 */ /* 0x03afea0003c00000 */
        /* <DEDUP_REMOVED lines=8> */
.L_x_1442:
[----:B------:R-:W-:Y:S01]  /*14fe0*/  IMAD.MOV.U32 R56, RZ, RZ, R5 ;  /* 0x000000ffff387224 */ /* 0x000fe200078e0005 */
[----:B-12---:R-:W-:Y:S01]  /*14ff0*/  MOV R2, 0x4 ;  /* 0x0000000400027802 */ /* 0x006fe20000000f00 */
[----:B------:R-:W-:Y:S01]  /*15000*/  IMAD.MOV.U32 R62, RZ, RZ, 0x181f ;  /* 0x0000181fff3e7424 */ /* 0x000fe200078e00ff */
[----:B------:R-:W-:Y:S02]  /*15010*/  MOV R3, 0x15030 ;  /* 0x0001503000037802 */ /* 0x000fe40000000f00 */
[----:B---345:R-:W-:Y:S05]  /*15020*/  CALL.REL.NOINC `($__internal_19_$__cuda_sm70_shflsync_idx_p) ;  /* 0x0000581000007944 */ /* 0x038fea0003c00000 */
[----:B------:R-:W-:Y:S01]  /*15030*/  MOV R7, R62 ;  /* 0x0000003e00077202 */ /* 0x000fe20000000f00 */
[----:B------:R-:W-:Y:S05]  /*15040*/  BRA `(.L_x_1560) ;  /* 0xfffedbd000007947 */ /* 0x000fea000383ffff */
.L_x_1443:
[----:B------:R-:W-:Y:S01]  /*15050*/  IMAD.MOV.U32 R56, RZ, RZ, R6 ;  /* 0x000000ffff387224 */ /* 0x000fe200078e0006 */
[----:B--2---:R-:W-:Y:S01]  /*15060*/  MOV R2, 0x4 ;  /* 0x0000000400027802 */ /* 0x004fe20000000f00 */
[----:B------:R-:W-:Y:S01]  /*15070*/  IMAD.MOV.U32 R62, RZ, RZ, 0x181f ;  /* 0x0000181fff3e7424 */ /* 0x000fe200078e00ff */
[----:B------:R-:W-:Y:S02]  /*15080*/  MOV R3, 0x150a0 ;  /* 0x000150a000037802 */ /* 0x000fe40000000f00 */
[----:B-1-345:R-:W-:Y:S05]  /*15090*/  CALL.REL.NOINC `($__internal_19_$__cuda_sm70_shflsync_idx_p) ;  /* 0x000057a000007944 */ /* 0x03afea0003c00000 */
[----:B------:R-:W-:Y:S01]  /*150a0*/  MOV R2, R62 ;  /* 0x0000003e00027202 */ /* 0x000fe20000000f00 */
[----:B------:R-:W-:Y:S05]  /*150b0*/  BRA `(.L_x_1561) ;  /* 0xfffedb8000007947 */ /* 0x000fea000383ffff */
.L_x_1446:
[----:B------:R-:W-:Y:S01]  /*150c0*/  IMAD.MOV.U32 R56, RZ, RZ, R5 ;  /* 0x000000ffff387224 */ /* 0x000fe200078e0005 */
[----:B-1----:R-:W-:Y:S01]  /*150d0*/  MOV R2, 0x5 ;  /* 0x0000000500027802 */ /* 0x002fe20000000f00 */
[----:B------:R-:W-:Y:S01]  /*150e0*/  IMAD.MOV.U32 R62, RZ, RZ, 0x181f ;  /* 0x0000181fff3e7424 */ /* 0x000fe200078e00ff */
[----:B------:R-:W-:-:S02]  /*150f0*/  MOV R3, 0x15110 ;  /* 0x0001511000037802 */ /* 0x000fc40000000f00 */
[----:B--2345:R-:W-:Y:S05]  /*15100*/  CALL.REL.NOINC `($__internal_19_$__cuda_sm70_shflsync_idx_p) ;  /* 0x0000573000007944 */ /* 0x03cfea0003c00000 */
        /* <DEDUP_REMOVED lines=8> */
.L_x_1449:
[----:B------:R-:W-:Y:S01]  /*15190*/  IMAD.MOV.U32 R56, RZ, RZ, R5 ;  /* 0x000000ffff387224 */ /* 0x000fe200078e0005 */
[----:B-1----:R-:W-:Y:S01]  /*151a0*/  MOV R2, 0x6 ;  /* 0x0000000600027802 */ /* 0x002fe20000000f00 */
[----:B------:R-:W-:Y:S01]  /*151b0*/  IMAD.MOV.U32 R62, RZ, RZ, 0x181f ;  /* 0x0000181fff3e7424 */ /* 0x000fe200078e00ff */
[----:B------:R-:W-:Y:S02]  /*151c0*/  MOV R3, 0x151e0 ;  /* 0x000151e000037802 */ /* 0x000fe40000000f00 */
[----:B--2345:R-:W-:Y:S05]  /*151d0*/  CALL.REL.NOINC `($__internal_19_$__cuda_sm70_shflsync_idx_p) ;  /* 0x0000566000007944 */ /* 0x03cfea0003c00000 */
[----:B------:R-:W-:Y:S01]  /*151e0*/  MOV R7, R62 ;  /* 0x0000003e00077202 */ /* 0x000fe20000000f00 */
[----:B------:R-:W-:Y:S05]  /*151f0*/  BRA `(.L_x_1563) ;  /* 0xfffedc1000007947 */ /* 0x000fea000383ffff */
.L_x_1450:
[----:B------:R-:W-:Y:S01]  /*15200*/  IMAD.MOV.U32 R56, RZ, RZ, R6 ;  /* 0x000000ffff387224 */ /* 0x000fe200078e0006 */
[----:B-1----:R-:W-:Y:S01]  /*15210*/  MOV R2, 0x6 ;  /* 0x0000000600027802 */ /* 0x002fe20000000f00 */
[----:B------:R-:W-:Y:S01]  /*15220*/  IMAD.MOV.U32 R62, RZ, RZ, 0x181f ;  /* 0x0000181fff3e7424 */ /* 0x000fe200078e00ff */
[----:B------:R-:W-:Y:S02]  /*15230*/  MOV R3, 0x15250 ;  /* 0x0001525000037802 */ /* 0x000fe40000000f00 */
[----:B--2345:R-:W-:Y:S05]  /*15240*/  CALL.REL.NOINC `($__internal_19_$__cuda_sm70_shflsync_idx_p) ;  /* 0x000055f000007944 */ /* 0x03cfea0003c00000 */
[----:B------:R-:W-:Y:S01]  /*15250*/  MOV R2, R62 ;  /* 0x0000003e00027202 */ /* 0x000fe20000000f00 */
[----:B------:R-:W-:Y:S05]  /*15260*/  BRA `(.L_x_1564) ;  /* 0xfffedbc000007947 */ /* 0x000fea000383ffff */
.L_x_1453:
        /* <DEDUP_REMOVED lines=13> */
.L_x_1456:
[----:B------:R-:W-:Y:S01]  /*15340*/  IMAD.MOV.U32 R56, RZ, RZ, R4 ;  /* 0x000000ffff387224 */ /* 0x000fe200078e0004 */
[----:B------:R-:W-:Y:S01]  /*15350*/  MOV R2, RZ ;  /* 0x000000ff00027202 */ /* 0x000fe20000000f00 */
[----:B------:R-:W-:Y:S01]  /*15360*/  IMAD.MOV.U32 R62, RZ, RZ, 0x181f ;  /* 0x0000181fff3e7424 */ /* 0x000fe200078e00ff */
[----:B------:R-:W-:Y:S02]  /*15370*/  MOV R3, 0x15390 ;  /* 0x0001539000037802 */ /* 0x000fe40000000f00 */
[----:B------:R-:W-:Y:S05]  /*15380*/  CALL.REL.NOINC `($__internal_19_$__cuda_sm70_shflsync_idx_p) ;  /* 0x000054b000007944 */ /* 0x000fea0003c00000 */
[----:B------:R-:W-:Y:S01]  /*15390*/  MOV R7, R62 ;  /* 0x0000003e00077202 */ /* 0x000fe20000000f00 */
[----:B------:R-:W-:Y:S05]  /*153a0*/  BRA `(.L_x_1566) ;  /* 0xfffef80000007947 */ /* 0x000fea000383ffff */
.L_x_1457:
[----:B------:R-:W-:Y:S01]  /*153b0*/  IMAD.MOV.U32 R56, RZ, RZ, R0 ;  /* 0x000000ffff387224 */ /* 0x000fe200078e0000 */
[----:B------:R-:W-:Y:S01]  /*153c0*/  MOV R2, RZ ;  /* 0x000000ff00027202 */ /* 0x000fe20000000f00 */
[----:B------:R-:W-:Y:S01]  /*153d0*/  IMAD.MOV.U32 R62, RZ, RZ, 0x181f ;  /* 0x0000181fff3e7424 */ /* 0x000fe200078e00ff */
[----:B------:R-:W-:Y:S02]  /*153e0*/  MOV R3, 0x15400 ;  /* 0x0001540000037802 */ /* 0x000fe40000000f00 */
[----:B-12---:R-:W-:Y:S05]  /*153f0*/  CALL.REL.NOINC `($__internal_19_$__cuda_sm70_shflsync_idx_p) ;  /* 0x0000544000007944 */ /* 0x006fea0003c00000 */
        /* <DEDUP_REMOVED lines=12> */
[----:B------:R-:W-:Y:S05]  /*154c0*/  CALL.REL.NOINC `($__internal_19_$__cuda_sm70_shflsync_idx_p) ;  /* 0x0000537000007944 */ /* 0x000fea0003c00000 */
[----:B------:R-:W-:Y:S01]  /*154d0*/  IMAD.MOV.U32 R6, RZ, RZ, R62 ;  /* 0x000000ffff067224 */ /* 0x000fe200078e003e */
[----:B------:R-:W-:Y:S01]  /*154e0*/  MOV R2, 0x1 ;  /* 0x0000000100027802 */ /* 0x000fe20000000f00 */
[----:B------:R-:W-:Y:S01]  /*154f0*/  IMAD.MOV.U32 R56, RZ, RZ, R0 ;  /* 0x000000ffff387224 */ /* 0x000fe200078e0000 */
[----:B------:R-:W-:Y:S02]  /*15500*/  MOV R62, 0x181f ;  /* 0x0000181f003e7802 */ /* 0x000fe40000000f00 */
[----:B------:R-:W-:Y:S02]  /*15510*/  MOV R3, 0x15530 ;  /* 0x0001553000037802 */ /* 0x000fe40000000f00 */
[----:B------:R-:W-:Y:S05]  /*15520*/  CALL.REL.NOINC `($__internal_19_$__cuda_sm70_shflsync_idx_p) ;  /* 0x0000531000007944 */ /* 0x000fea0003c00000 */
[C---:B------:R-:W-:Y:S01]  /*15530*/  IADD3 R2, -R5.reuse, 0x10, RZ ;  /* 0x0000001005027810 */ /* 0x040fe20007ffe1ff */
[----:B------:R-:W-:Y:S01]  /*15540*/  IMAD.MOV.U32 R56, RZ, RZ, R4 ;  /* 0x000000ffff387224 */ /* 0x000fe200078e0004 */
[----:B------:R-:W-:-:S02]  /*15550*/  ISETP.NE.U32.AND P2, PT, R5, RZ, PT ;  /* 0x000000ff0500720c */ /* 0x000fc40003f45070 */
[----:B------:R-:W-:-:S04]  /*15560*/  LOP3.LUT R2, R2, 0xf, RZ, 0xc0, !PT ;  /* 0x0000000f02027812 */ /* 0x000fc800078ec0ff */
[----:B------:R-:W-:Y:S01]  /*15570*/  IADD3 R2, P1, P0, R2, R62, R135 ;  /* 0x0000003e02027210 */ /* 0x000fe2000783e087 */
[----:B------:R-:W-:-:S03]  /*15580*/  IMAD.MOV.U32 R62, RZ, RZ, 0x181f ;  /* 0x0000181fff3e7424 */ /* 0x000fc600078e00ff */
[----:B------:R-:W-:-:S05]  /*15590*/  IADD3.X R3, RZ, R6, R36, P1, P0 ;  /* 0x00000006ff037210 */ /* 0x000fca0000fe0424 */
[----:B------:R-:W-:Y:S01]  /*155a0*/  @!PT LDS RZ, [RZ] ;  /* 0x00000000fffff984 */ /* 0x000fe20000000800 */
[----:B------:R-:W-:Y:S01]  /*155b0*/  @!PT LDS RZ, [RZ] ;  /* 0x00000000fffff984 */ /* 0x000fe20000000800 */
[----:B------:R-:W-:Y:S01]  /*155c0*/  @!PT LDS RZ, [RZ] ;  /* 0x00000000fffff984 */ /* 0x000fe20000000800 */
[----:B------:R1:W-:Y:S02]  /*155d0*/  LDGSTS.E.BYPASS.LTC128B.128.ZFILL [R202+0x3100], [R2.64], P2 ;  /* 0x0310000002ca7fae */ /* 0x0003e40009141d46 */
        /* <DEDUP_REMOVED lines=49> */
[----:B------:R-:W-:Y:S01]  /*158f0*/  MOV R0, R62 ;  /* 0x0000003e00007202 */ /* 0x000fe20000000f00 */
[----:B------:R-:W-:Y:S05]  /*15900*/  BRA `(.L_x_1567) ;  /* 0xfffef42000007947 */ /* 0x000fea000383ffff */
.L_x_1458:
[----:B------:R-:W-:Y:S01]  /*15910*/  IMAD.MOV.U32 R56, RZ, RZ, R0 ;  /* 0x000000ffff387224 */ /* 0x000fe200078e0000 */
[----:B------:R-:W-:Y:S01]  /*15920*/  MOV R2, RZ ;  /* 0x000000ff00027202 */ /* 0x000fe20000000f00 */
[----:B------:R-:W-:Y:S01]  /*15930*/  IMAD.MOV.U32 R62, RZ, RZ, 0x1c1f ;  /* 0x00001c1fff3e7424 */ /* 0x000fe200078e00ff */
[----:B------:R-:W-:-:S02]  /*15940*/  MOV R3, 0x15960 ;  /* 0x0001596000037802 */ /* 0x000fc40000000f00 */
[----:B------:R-:W-:Y:S05]  /*15950*/  CALL.REL.NOINC `($__internal_19_$__cuda_sm70_shflsync_idx_p) ;  /* 0x00004ee000007944 */ /* 0x000fea0003c00000 */
[----:B------:R-:W-:Y:S01]  /*15960*/  MOV R2, R62 ;  /* 0x0000003e00027202 */ /* 0x000fe20000000f00 */
[----:B------:R-:W-:Y:S05]  /*15970*/  BRA `(.L_x_1568) ;  /* 0xfffef51000007947 */ /* 0x000fea000383ffff */
.L_x_1459:
[----:B------:R-:W-:Y:S01]  /*15980*/  IMAD.MOV.U32 R56, RZ, RZ, R0 ;  /* 0x000000ffff387224 */ /* 0x000fe200078e0000 */
[----:B------:R-:W-:Y:S01]  /*15990*/  MOV R2, 0x1 ;  /* 0x0000000100027802 */ /* 0x000fe20000000f00 */
[----:B------:R-:W-:Y:S01]  /*159a0*/  IMAD.MOV.U32 R62, RZ, RZ, 0x1c1f ;  /* 0x00001c1fff3e7424 */ /* 0x000fe200078e00ff */
[----:B------:R-:W-:-:S02]  /*159b0*/  MOV R3, 0x159d0 ;  /* 0x000159d000037802 */ /* 0x000fc40000000f00 */
[----:B-1----:R-:W-:Y:S05]  /*159c0*/  CALL.REL.NOINC `($__internal_19_$__cuda_sm70_shflsync_idx_p) ;  /* 0x00004e7000007944 */ /* 0x002fea0003c00000 */
[----:B------:R-:W-:Y:S01]  /*159d0*/  IMAD.IADD R2, R4, 0x1, R62 ;  /* 0x0000000104027824 */ /* 0x000fe200078e023e */
[----:B------:R-:W-:Y:S01]  /*159e0*/  MOV R3, 0x15cc0 ;  /* 0x00015cc000037802 */ /* 0x000fe20000000f00 */
[----:B------:R-:W-:-:S02]  /*159f0*/  IMAD.MOV.U32 R56, RZ, RZ, R0 ;  /* 0x000000ffff387224 */ /* 0x000fc400078e0000 */
        /* <DEDUP_REMOVED lines=37> */
[----:B------:R-:W-:Y:S01]  /*15c50*/  ISETP.GT.AND P0, PT, R2, 0x49, PT ;  /* 0x000000490200780c */ /* 0x000fe20003f04270 */
[----:B------:R-:W-:Y:S01]  /*15c60*/  IMAD.MOV.U32 R2, RZ, RZ, 0x2 ;  /* 0x00000002ff027424 */ /* 0x000fe200078e00ff */
[----:B------:R-:W-:-:S02]  /*15c70*/  FSEL R140, R44, -INF , P6 ;  /* 0xff8000002c8c7808 */ /* 0x000fc40003000000 */
[----:B------:R-:W-:Y:S02]  /*15c80*/  FSEL R139, R42, -INF , P2 ;  /* 0xff8000002a8b7808 */ /* 0x000fe40001000000 */
[----:B------:R-:W-:Y:S02]  /*15c90*/  FSEL R138, R35, -INF , P1 ;  /* 0xff800000238a7808 */ /* 0x000fe40000800000 */
[----:B------:R-:W-:Y:S02]  /*15ca0*/  FSEL R137, R33, -INF , P0 ;  /* 0xff80000021897808 */ /* 0x000fe40000000000 */
[----:B------:R-:W-:Y:S05]  /*15cb0*/  CALL.REL.NOINC `($__internal_19_$__cuda_sm70_shflsync_idx_p) ;  /* 0x00004b8000007944 */ /* 0x000fea0003c00000 */
[----:B------:R-:W-:Y:S01]  /*15cc0*/  IMAD.IADD R2, R4, 0x1, R62 ;  /* 0x0000000104027824 */ /* 0x000fe200078e023e */
[----:B------:R-:W-:Y:S01]  /*15cd0*/  MOV R3, 0x15fb0 ;  /* 0x00015fb000037802 */ /* 0x000fe20000000f00 */
[----:B------:R-:W-:Y:S02]  /*15ce0*/  IMAD.MOV.U32 R56, RZ, RZ, R0 ;  /* 0x000000ffff387224 */ /* 0x000fe400078e0000 */
        /* <DEDUP_REMOVED lines=45> */
[----:B------:R-:W-:Y:S02]  /*15fc0*/  FMNMX.FTZ R0, R11, R13, !PT ;  /* 0x0000000d0b007209 */ /* 0x000fe40007810000 */
[----:B------:R-:W-:Y:S02]  /*15fd0*/  FMNMX.FTZ R2, R24, R26, !PT ;  /* 0x0000001a18027209 */ /* 0x000fe40007810000 */
[----:B------:R-:W-:Y:S02]  /*15fe0*/  IMNMX R5, R5, R4, PT ;  /* 0x0000000405057217 */ /* 0x000fe40003800200 */
[----:B------:R-:W-:Y:S01]  /*15ff0*/  FMNMX.FTZ R3, R15, R0, !PT ;  /* 0x000000000f037209 */ /* 0x000fe20007810000 */
[----:B------:R-:W-:Y:S01]  /*16000*/  IMAD.MOV.U32 R0, RZ, RZ, 0x2 ;  /* 0x00000002ff007424 */ /* 0x000fe200078e00ff */
[----:B------:R-:W-:-:S02]  /*16010*/  ISETP.GT.AND P6, PT, R5, RZ, PT ;  /* 0x000000ff0500720c */ /* 0x000fc40003fc4270 */
[C---:B------:R-:W-:Y:S02]  /*16020*/  ISETP.GT.AND P2, PT, R5.reuse, 0x1, PT ;  /* 0x000000010500780c */ /* 0x040fe40003f44270 */
[----:B------:R-:W-:Y:S02]  /*16030*/  FMNMX.FTZ R4, R10, R12, !PT ;  /* 0x0000000c0a047209 */ /* 0x000fe40007810000 */
[----:B------:R-:W-:Y:S02]  /*16040*/  ISETP.GT.AND P1, PT, R5, 0x8, PT ;  /* 0x000000080500780c */ /* 0x000fe40003f24270 */
[----:B------:R-:W-:Y:S02]  /*16050*/  FSEL R28, R161, -INF , P6 ;  /* 0xff800000a11c7808 */ /* 0x000fe40003000000 */
[----:B------:R-:W-:Y:S02]  /*16060*/  FSEL R30, R160, -INF , P2 ;  /* 0xff800000a01e7808 */ /* 0x000fe40001000000 */
[----:B------:R-:W-:-:S02]  /*16070*/  FMNMX.FTZ R2, R29, R2, !PT ;  /* 0x000000021d027209 */ /* 0x000fc40007810000 */
[----:B------:R-:W-:Y:S02]  /*16080*/  FMNMX.FTZ R71, R17, R3, !PT ;  /* 0x0000000311477209 */ /* 0x000fe40007810000 */
[----:B------:R-:W-:Y:S02]  /*16090*/  ISETP.GT.AND P0, PT, R5, 0x9, PT ;  /* 0x000000090500780c */ /* 0x000fe40003f04270 */
[----:B------:R-:W-:Y:S02]  /*160a0*/  FSEL R33, R151, -INF , P1 ;  /* 0xff80000097217808 */ /* 0x000fe40000800000 */
[----:B------:R-:W-:Y:S02]  /*160b0*/  FMNMX.FTZ R4, R14, R4, !PT ;  /* 0x000000040e047209 */ /* 0x000fe40007810000 */
[----:B------:R-:W-:Y:S02]  /*160c0*/  FMNMX.FTZ R3, R28, R30, !PT ;  /* 0x0000001e1c037209 */ /* 0x000fe40007810000 */
[----:B------:R-:W-:-:S02]  /*160d0*/  FMNMX.FTZ R70, R31, R2, !PT ;  /* 0x000000021f467209 */ /* 0x000fc40007810000 */
[----:B------:R-:W-:Y:S02]  /*160e0*/  ISETP.GT.AND P6, PT, R5, 0x10, PT ;  /* 0x000000100500780c */ /* 0x000fe40003fc4270 */
[----:B------:R-:W-:Y:S02]  /*160f0*/  FSEL R35, R150, -INF , P0 ;  /* 0xff80000096237808 */ /* 0x000fe40000000000 */
[----:B------:R-:W-:Y:S02]  /*16100*/  FMNMX.FTZ R4, R16, R4, !PT ;  /* 0x0000000410047209 */ /* 0x000fe40007810000 */
[----:B------:R-:W-:Y:S02]  /*16110*/  FMNMX.FTZ R2, R33, R3, !PT ;  /* 0x0000000321027209 */ /* 0x000fe40007810000 */
[----:B------:R-:W-:Y:S02]  /*16120*/  ISETP.GT.AND P2, PT, R5, 0x11, PT ;  /* 0x000000110500780c */ /* 0x000fe40003f44270 */
[----:B------:R-:W-:-:S02]  /*16130*/  FSEL R48, R147, -INF , P6 ;  /* 0xff80000093307808 */ /* 0x000fc40003000000 */
        /* <DEDUP_REMOVED lines=89> */
[----:B------:R-:W-:Y:S01]  /*166d0*/  FMNMX.FTZ R71, R138, R71, !PT ;  /* 0x000000478a477209 */ /* 0x000fe20007810000 */
[----:B------:R-:W-:Y:S01]  /*166e0*/  IMAD.MOV.U32 R4, RZ, RZ, R72 ;  /* 0x000000ffff047224 */ /* 0x000fe200078e0048 */
[----:B------:R-:W-:-:S02]  /*166f0*/  FMNMX.FTZ R70, R157, R70, !PT ;  /* 0x000000469d467209 */ /* 0x000fc40007810000 */
[----:B------:R-:W-:Y:S02]  /*16700*/  FMNMX.FTZ R8, R128, R2, !PT ;  /* 0x0000000280087209 */ /* 0x000fe40007810000 */
[----:B------:R-:W-:Y:S02]  /*16710*/  FMNMX.FTZ R71, R137, R71, !PT ;  /* 0x0000004789477209 */ /* 0x000fe40007810000 */
[----:B------:R-:W-:Y:S02]  /*16720*/  FMNMX.FTZ R70, R156, R70, !PT ;  /* 0x000000469c467209 */ /* 0x000fe40007810000 */
[----:B------:R-:W-:Y:S02]  /*16730*/  MOV R2, 0x16750 ;  /* 0x0001675000027802 */ /* 0x000fe40000000f00 */
[----:B------:R-:W-:Y:S05]  /*16740*/  CALL.REL.NOINC `($__internal_18_$__cuda_sm70_shflsync_bfly_p) ;  /* 0x0000409000007944 */ /* 0x000fea0003c00000 */
[----:B------:R-:W-:Y:S01]  /*16750*/  FMNMX.FTZ R72, R72, R0, !PT ;  /* 0x0000000048487209 */ /* 0x000fe20007810000 */
[----:B------:R-:W-:Y:S01]  /*16760*/  IMAD.MOV.U32 R0, RZ, RZ, 0x1 ;  /* 0x00000001ff007424 */ /* 0x000fe200078e00ff */
[----:B------:R-:W-:-:S03]  /*16770*/  MOV R2, 0x167a0 ;  /* 0x000167a000027802 */ /* 0x000fc60000000f00 */
[----:B------:R-:W-:Y:S02]  /*16780*/  IMAD.MOV.U32 R4, RZ, RZ, R72 ;  /* 0x000000ffff047224 */ /* 0x000fe400078e0048 */
[----:B------:R-:W-:Y:S05]  /*16790*/  CALL.REL.NOINC `($__internal_18_$__cuda_sm70_shflsync_bfly_p) ;  /* 0x0000404000007944 */ /* 0x000fea0003c00000 */
[----:B------:R-:W-:Y:S01]  /*167a0*/  FMNMX.FTZ R72, R72, R0, !PT ;  /* 0x0000000048487209 */ /* 0x000fe20007810000 */
[----:B------:R-:W-:Y:S01]  /*167b0*/  IMAD.MOV.U32 R4, RZ, RZ, R71 ;  /* 0x000000ffff047224 */ /* 0x000fe200078e0047 */
[----:B------:R-:W-:Y:S01]  /*167c0*/  MOV R2, 0x167f0 ;  /* 0x000167f000027802 */ /* 0x000fe20000000f00 */
[----:B------:R-:W-:Y:S02]  /*167d0*/  IMAD.MOV.U32 R0, RZ, RZ, 0x2 ;  /* 0x00000002ff007424 */ /* 0x000fe400078e00ff */
        /* <DEDUP_REMOVED lines=26> */
[----:B------:R-:W-:Y:S01]  /*16980*/  MOV R9, R0 ;  /* 0x0000000000097202 */ /* 0x000fe20000000f00 */
[----:B------:R-:W-:Y:S05]  /*16990*/  BRA `(.L_x_1569) ;  /* 0xfffef56000007947 */ /* 0x000fea000383ffff */
.L_x_1463:
[----:B------:R-:W-:Y:S01]  /*169a0*/  MOV R2, RZ ;  /* 0x000000ff00027202 */ /* 0x000fe20000000f00 */
[----:B------:R-:W-:Y:S01]  /*169b0*/  IMAD.MOV.U32 R56, RZ, RZ, R4 ;  /* 0x000000ffff387224 */ /* 0x000fe200078e0004 */
[----:B------:R-:W-:Y:S01]  /*169c0*/  MOV R3, 0x169f0 ;  /* 0x000169f000037802 */ /* 0x000fe20000000f00 */
[----:B------:R-:W-:Y:S02]  /*169d0*/  IMAD.MOV.U32 R62, RZ, RZ, 0x181f ;  /* 0x0000181fff3e7424 */ /* 0x000fe400078e00ff */
[----:B------:R-:W-:Y:S05]  /*169e0*/  CALL.REL.NOINC `($__internal_19_$__cuda_sm70_shflsync_idx_p) ;  /* 0x00003e5000007944 */ /* 0x000fea0003c00000 */
[----:B------:R-:W-:Y:S01]  /*169f0*/  MOV R7, R62 ;  /* 0x0000003e00077202 */ /* 0x000fe20000000f00 */
[----:B------:R-:W-:-:S05]  /*16a00*/  BRA `(.L_x_1570) ;  /* 0xffff112000007947 */ /* 0x000fca000383ffff */
.L_x_1464:
[----:B------:R-:W-:Y:S01]  /*16a10*/  MOV R2, RZ ;  /* 0x000000ff00027202 */ /* 0x000fe20000000f00 */
[----:B------:R-:W-:Y:S01]  /*16a20*/  IMAD.MOV.U32 R56, RZ, RZ, R0 ;  /* 0x000000ffff387224 */ /* 0x000fe200078e0000 */
[----:B------:R-:W-:Y:S01]  /*16a30*/  MOV R3, 0x16a60 ;  /* 0x00016a6000037802 */ /* 0x000fe20000000f00 */
[----:B------:R-:W-:Y:S02]  /*16a40*/  IMAD.MOV.U32 R62, RZ, RZ, 0x181f ;  /* 0x0000181fff3e7424 */ /* 0x000fe400078e00ff */
[----:B-12---:R-:W-:Y:S05]  /*16a50*/  CALL.REL.NOINC `($__internal_19_$__cuda_sm70_shflsync_idx_p) ;  /* 0x00003de000007944 */ /* 0x006fea0003c00000 */
[----:B------:R-:W-:Y:S01]  /*16a60*/  IMAD.MOV.U32 R56, RZ, RZ, R4 ;  /* 0x000000ffff387224 */ /* 0x000fe200078e0004 */
[----:B------:R-:W-:Y:S02]  /*16a70*/  ISETP.GE.AND P0, PT, R201, c[0x0][0x1d4], PT ;  /* 0x00007500c9007a0c */ /* 0x000fe40003f06270 */
[----:B------:R-:W-:Y:S01]  /*16a80*/  IADD3 R2, P1, R62, R15, RZ ;  /* 0x0000000f3e027210 */ /* 0x000fe20007f3e0ff */
[----:B------:R-:W-:Y:S01]  /*16a90*/  IMAD.MOV.U32 R62, RZ, RZ, 0x181f ;  /* 0x0000181fff3e7424 */ /* 0x000fe200078e00ff */
[----:B------:R-:W-:Y:S03]  /*16aa0*/  SEL R6, RZ, 0x10, P0 ;  /* 0x00000010ff067807 */ /* 0x000fe60000000000 */
[----:B------:R-:W-:Y:S06]  /*16ab0*/  IMAD.X R3, R7, 0x1, R5, P1 ;  /* 0x0000000107037824 */ /* 0x000fec00008e0605 */
[----:B------:R-:W-:Y:S01]  /*16ac0*/  @!PT LDS RZ, [RZ] ;  /* 0x00000000fffff984 */ /* 0x000fe20000000800 */
[----:B------:R-:W-:Y:S01]  /*16ad0*/  @!PT LDS RZ, [RZ] ;  /* 0x00000000fffff984 */ /* 0x000fe20000000800 */
[----:B------:R-:W-:Y:S01]  /*16ae0*/  @!PT LDS RZ, [RZ] ;  /* 0x00000000fffff984 */ /* 0x000fe20000000800 */
[----:B------:R1:W-:Y:S02]  /*16af0*/  LDGSTS.E.BYPASS.LTC128B.128 [R202+0x100], [R2.64], !P0 ;  /* 0x0010000002ca7fae */ /* 0x0003e4000c101d46 */
[----:B-1----:R-:W-:Y:S01]  /*16b00*/  MOV R3, 0x16b30 ;  /* 0x00016b3000037802 */ /* 0x002fe20000000f00 */
[----:B------:R-:W-:Y:S03]  /*16b10*/  IMAD.MOV.U32 R2, RZ, RZ, 0x1 ;  /* 0x00000001ff027424 */ /* 0x000fe600078e00ff */
[----:B------:R-:W-:Y:S05]  /*16b20*/  CALL.REL.NOINC `($__internal_19_$__cuda_sm70_shflsync_idx_p) ;  /* 0x00003d1000007944 */ /* 0x000fea0003c00000 */
[----:B------:R-:W-:Y:S01]  /*16b30*/  MOV R2, 0x1 ;  /* 0x0000000100027802 */ /* 0x000fe20000000f00 */
[----:B------:R-:W-:Y:S01]  /*16b40*/  IMAD.MOV.U32 R7, RZ, RZ, R62 ;  /* 0x000000ffff077224 */ /* 0x000fe200078e003e */
[----:B------:R-:W-:Y:S01]  /*16b50*/  MOV R62, 0x181f ;  /* 0x0000181f003e7802 */ /* 0x000fe20000000f00 */
[----:B------:R-:W-:Y:S01]  /*16b60*/  IMAD.MOV.U32 R56, RZ, RZ, R0 ;  /* 0x000000ffff387224 */ /* 0x000fe200078e0000 */
[----:B------:R-:W-:Y:S02]  /*16b70*/  MOV R3, 0x16b90 ;  /* 0x00016b9000037802 */ /* 0x000fe40000000f00 */
[----:B------:R-:W-:Y:S05]  /*16b80*/  CALL.REL.NOINC `($__internal_19_$__cuda_sm70_shflsync_idx_p) ;  /* 0x00003cb000007944 */ /* 0x000fea0003c00000 */
[C---:B------:R-:W-:Y:S01]  /*16b90*/  IADD3 R2, -R6.reuse, 0x10, RZ ;  /* 0x0000001006027810 */ /* 0x040fe20007ffe1ff */
[----:B------:R-:W-:Y:S01]  /*16ba0*/  IMAD.MOV.U32 R56, RZ, RZ, R4 ;  /* 0x000000ffff387224 */ /* 0x000fe200078e0004 */
[----:B------:R-:W-:Y:S02]  /*16bb0*/  ISETP.NE.U32.AND P2, PT, R6, RZ, PT ;  /* 0x000000ff0600720c */ /* 0x000fe40003f45070 */
[----:B------:R-:W-:Y:S04]  /*16bc0*/  LOP3.LUT R2, R2, 0xf, RZ, 0xc0, !PT ;  /* 0x0000000f02027812 */ /* 0x000fe800078ec0ff */
[----:B------:R-:W-:Y:S01]  /*16bd0*/  IADD3 R2, P1, P0, R2, R62, R15 ;  /* 0x0000003e02027210 */ /* 0x000fe2000783e00f */
[----:B------:R-:W-:Y:S03]  /*16be0*/  IMAD.MOV.U32 R62, RZ, RZ, 0x181f ;  /* 0x0000181fff3e7424 */ /* 0x000fe600078e00ff */
[----:B------:R-:W-:Y:S05]  /*16bf0*/  IADD3.X R3, RZ, R7, R5, P1, P0 ;  /* 0x00000007ff037210 */ /* 0x000fea0000fe0405 */
[----:B------:R-:W-:Y:S01]  /*16c00*/  @!PT LDS RZ, [RZ] ;  /* 0x00000000fffff984 */ /* 0x000fe20000000800 */
[----:B------:R-:W-:Y:S01]  /*16c10*/  @!PT LDS RZ, [RZ] ;  /* 0x00000000fffff984 */ /* 0x000fe20000000800 */
[----:B------:R-:W-:Y:S01]  /*16c20*/  @!PT LDS RZ, [RZ] ;  /* 0x00000000fffff984 */ /* 0x000fe20000000800 */
[----:B------:R1:W-:Y:S02]  /*16c30*/  LDGSTS.E.BYPASS.LTC128B.128.ZFILL [R202+0x900], [R2.64], P2 ;  /* 0x0090000002ca7fae */ /* 0x0003e40009141d46 */
[----:B-1----:R-:W-:Y:S01]  /*16c40*/  MOV R3, 0x16c70 ;  /* 0x00016c7000037802 */ /* 0x002fe20000000f00 */
[----:B------:R-:W-:Y:S04]  /*16c50*/  IMAD.MOV.U32 R2, RZ, RZ, 0x2 ;  /* 0x00000002ff027424 */ /* 0x000fe800078e00ff */
        /* <DEDUP_REMOVED lines=47> */
[----:B------:R-:W-:Y:S01]  /*16f50*/  MOV R0, R62 ;  /* 0x0000003e00007202 */ /* 0x000fe20000000f00 */
[----:B------:R-:W-:-:S05]  /*16f60*/  BRA `(.L_x_1571) ;  /* 0xffff0d4000007947 */ /* 0x000fca000383ffff */
.L_x_1467:
[----:B------:R-:W-:Y:S01]  /*16f70*/  MOV R2, RZ ;  /* 0x000000ff00027202 */ /* 0x000fe20000000f00 */
[----:B------:R-:W-:Y:S01]  /*16f80*/  IMAD.MOV.U32 R56, RZ, RZ, R4 ;  /* 0x000000ffff387224 */ /* 0x000fe200078e0004 */
[----:B------:R-:W-:Y:S01]  /*16f90*/  MOV R3, 0x16fc0 ;  /* 0x00016fc000037802 */ /* 0x000fe20000000f00 */
[----:B------:R-:W-:Y:S02]  /*16fa0*/  IMAD.MOV.U32 R62, RZ, RZ, 0x181f ;  /* 0x0000181fff3e7424 */ /* 0x000fe400078e00ff */
[----:B------:R-:W-:Y:S05]  /*16fb0*/  CALL.REL.NOINC `($__internal_19_$__cuda_sm70_shflsync_idx_p) ;  /* 0x0000388000007944 */ /* 0x000fea0003c00000 */
[----:B------:R-:W-:Y:S01]  /*16fc0*/  MOV R7, R62 ;  /* 0x0000003e00077202 */ /* 0x000fe20000000f00 */
[----:B------:R-:W-:-:S05]  /*16fd0*/  BRA `(.L_x_1572) ;  /* 0xffff202000007947 */ /* 0x000fca000383ffff */
.L_x_1468:
        /* <DEDUP_REMOVED lines=86> */
.L_x_1469:
[----:B------:R-:W-:Y:S01]  /*17540*/  MOV R2, RZ ;  /* 0x000000ff00027202 */ /* 0x000fe20000000f00 */
[----:B------:R-:W-:Y:S01]  /*17550*/  IMAD.MOV.U32 R56, RZ, RZ, R4 ;  /* 0x000000ffff387224 */ /* 0x000fe200078e0004 */
[----:B------:R-:W-:Y:S01]  /*17560*/  MOV R3, 0x17590 ;  /* 0x0001759000037802 */ /* 0x000fe20000000f00 */
[----:B------:R-:W-:Y:S02]  /*17570*/  IMAD.MOV.U32 R62, RZ, RZ, 0x1c1f ;  /* 0x00001c1fff3e7424 */ /* 0x000fe400078e00ff */
[----:B------:R-:W-:Y:S05]  /*17580*/  CALL.REL.NOINC `($__internal_19_$__cuda_sm70_shflsync_idx_p) ;  /* 0x000032b000007944 */ /* 0x000fea0003c00000 */
[----:B------:R-:W-:Y:S01]  /*17590*/  MOV R0, R62 ;  /* 0x0000003e00007202 */ /* 0x000fe20000000f00 */
[----:B------:R-:W-:-:S05]  /*175a0*/  BRA `(.L_x_1574) ;  /* 0xffff1d3000007947 */ /* 0x000fca000383ffff */
.L_x_1470:
[----:B------:R-:W-:Y:S01]  /*175b0*/  MOV R2, 0x1 ;  /* 0x0000000100027802 */ /* 0x000fe20000000f00 */
[----:B------:R-:W-:Y:S01]  /*175c0*/  IMAD.MOV.U32 R56, RZ, RZ, R4 ;  /* 0x000000ffff387224 */ /* 0x000fe200078e0004 */
[----:B------:R-:W-:Y:S01]  /*175d0*/  MOV R3, 0x17600 ;  /* 0x0001760000037802 */ /* 0x000fe20000000f00 */
[----:B------:R-:W-:Y:S02]  /*175e0*/  IMAD.MOV.U32 R62, RZ, RZ, 0x1c1f ;  /* 0x00001c1fff3e7424 */ /* 0x000fe400078e00ff */
[----:B-1----:R-:W-:Y:S05]  /*175f0*/  CALL.REL.NOINC `($__internal_19_$__cuda_sm70_shflsync_idx_p) ;  /* 0x0000324000007944 */ /* 0x002fea0003c00000 */
[----:B------:R-:W-:Y:S01]  /*17600*/  MOV R3, 0x178e0 ;  /* 0x000178e000037802 */ /* 0x000fe20000000f00 */
[----:B------:R-:W-:Y:S02]  /*17610*/  IMAD.IADD R62, R5, 0x1, R62 ;  /* 0x00000001053e7824 */ /* 0x000fe400078e023e */
[----:B------:R-:W-:Y:S02]  /*17620*/  IMAD.MOV.U32 R56, RZ, RZ, R4 ;  /* 0x000000ffff387224 */ /* 0x000fe400078e0004 */
[----:B------:R-:W-:Y:S01]  /*17630*/  IMAD.MOV.U32 R2, RZ, RZ, 0x2 ;  /* 0x00000002ff027424 */ /* 0x000fe200078e00ff */
        /* <DEDUP_REMOVED lines=41> */
[----:B------:R-:W-:Y:S05]  /*178d0*/  CALL.REL.NOINC `($__internal_19_$__cuda_sm70_shflsync_idx_p) ;  /* 0x00002f6000007944 */ /* 0x000fea0003c00000 */
        /* <DEDUP_REMOVED lines=46> */
[----:B------:R-:W-:Y:S01]  /*17bc0*/  FMNMX.FTZ R0, R12, R85, !PT ;  /* 0x000000550c007209 */ /* 0x000fe20007810000 */
[----:B------:R-:W-:Y:S01]  /*17bd0*/  IMAD.IADD R5, R5, 0x1, R62 ;  /* 0x0000000105057824 */ /* 0x000fe200078e023e */
[----:B------:R-:W-:Y:S02]  /*17be0*/  FMNMX.FTZ R2, R13, R84, !PT ;  /* 0x000000540d027209 */ /* 0x000fe40007810000 */
[----:B------:R-:W-:Y:S01]  /*17bf0*/  FMNMX.FTZ R3, R14, R0, !PT ;  /* 0x000000000e037209 */ /* 0x000fe20007810000 */
[----:B------:R-:W-:Y:S01]  /*17c00*/  IMAD.MOV.U32 R0, RZ, RZ, 0x2 ;  /* 0x00000002ff007424 */ /* 0x000fe200078e00ff */
[C---:B------:R-:W-:Y:S02]  /*17c10*/  ISETP.GT.AND P6, PT, R5.reuse, RZ, PT ;  /* 0x000000ff0500720c */ /* 0x040fe40003fc4270 */
[C---:B------:R-:W-:Y:S02]  /*17c20*/  ISETP.GT.AND P2, PT, R5.reuse, 0x1, PT ;  /* 0x000000010500780c */ /* 0x040fe40003f44270 */
[C---:B------:R-:W-:Y:S02]  /*17c30*/  ISETP.GT.AND P1, PT, R5.reuse, 0x8, PT ;  /* 0x000000080500780c */ /* 0x040fe40003f24270 */
        /* <DEDUP_REMOVED lines=115> */
[----:B------:R-:W-:Y:S05]  /*18370*/  CALL.REL.NOINC `($__internal_18_$__cuda_sm70_shflsync_bfly_p) ;  /* 0x0000246000007944 */ /* 0x000fea0003c00000 */
[----:B------:R-:W-:Y:S01]  /*18380*/  FMNMX.FTZ R4, R4, R0, !PT ;  /* 0x0000000004047209 */ /* 0x000fe20007810000 */
[----:B------:R-:W-:Y:S01]  /*18390*/  IMAD.MOV.U32 R0, RZ, RZ, 0x1 ;  /* 0x00000001ff007424 */ /* 0x000fe200078e00ff */
[----:B------:R-:W-:Y:S02]  /*183a0*/  MOV R2, 0x183c0 ;  /* 0x000183c000027802 */ /* 0x000fe40000000f00 */
        /* <DEDUP_REMOVED lines=28> */
[----:B------:R-:W-:-:S05]  /*18570*/  BRA `(.L_x_1575) ;  /* 0xffff1dd000007947 */ /* 0x000fca000383ffff */
.L_x_1473:
[----:B-1--4-:R-:W-:Y:S01]  /*18580*/  MOV R62, 0x181f ;  /* 0x0000181f003e7802 */ /* 0x012fe20000000f00 */
[----:B------:R-:W-:Y:S01]  /*18590*/  IMAD.MOV.U32 R2, RZ, RZ, RZ ;  /* 0x000000ffff027224 */ /* 0x000fe200078e00ff */
[----:B------:R-:W-:Y:S02]  /*185a0*/  MOV R3, 0x185c0 ;  /* 0x000185c000037802 */ /* 0x000fe40000000f00 */
[----:B------:R-:W-:Y:S05]  /*185b0*/  CALL.REL.NOINC `($__internal_19_$__cuda_sm70_shflsync_idx_p) ;  /* 0x0000228000007944 */ /* 0x000fea0003c00000 */
[----:B------:R-:W-:Y:S01]  /*185c0*/  MOV R57, R62 ;  /* 0x0000003e00397202 */ /* 0x000fe20000000f00 */
[----:B------:R-:W-:-:S05]  /*185d0*/  BRA `(.L_x_1576) ;  /* 0xffff3ea000007947 */ /* 0x000fca000383ffff */
.L_x_1476:
[----:B------:R-:W-:Y:S01]  /*185e0*/  MOV R2, RZ ;  /* 0x000000ff00027202 */ /* 0x000fe20000000f00 */
[----:B------:R-:W-:Y:S01]  /*185f0*/  IMAD.MOV.U32 R56, RZ, RZ, R4 ;  /* 0x000000ffff387224 */ /* 0x000fe200078e0004 */
[----:B------:R-:W-:Y:S01]  /*18600*/  MOV R3, 0x18630 ;  /* 0x0001863000037802 */ /* 0x000fe20000000f00 */
[----:B------:R-:W-:Y:S02]  /*18610*/  IMAD.MOV.U32 R62, RZ, RZ, 0x181f ;  /* 0x0000181fff3e7424 */ /* 0x000fe400078e00ff */
[----:B------:R-:W-:Y:S05]  /*18620*/  CALL.REL.NOINC `($__internal_19_$__cuda_sm70_shflsync_idx_p) ;  /* 0x0000221000007944 */ /* 0x000fea0003c00000 */
[----:B------:R-:W-:Y:S01]  /*18630*/  MOV R9, R62 ;  /* 0x0000003e00097202 */ /* 0x000fe20000000f00 */
[----:B------:R-:W-:-:S05]  /*18640*/  BRA `(.L_x_1577) ;  /* 0xffff52a000007947 */ /* 0x000fca000383ffff */
.L_x_1477:
[----:B------:R-:W-:Y:S01]  /*18650*/  MOV R2, RZ ;  /* 0x000000ff00027202 */ /* 0x000fe20000000f00 */
[----:B------:R-:W-:Y:S01]  /*18660*/  IMAD.MOV.U32 R56, RZ, RZ, R0 ;  /* 0x000000ffff387224 */ /* 0x000fe200078e0000 */
[----:B------:R-:W-:Y:S01]  /*18670*/  MOV R3, 0x186a0 ;  /* 0x000186a000037802 */ /* 0x000fe20000000f00 */
[----:B------:R-:W-:Y:S02]  /*18680*/  IMAD.MOV.U32 R62, RZ, RZ, 0x181f ;  /* 0x0000181fff3e7424 */ /* 0x000fe400078e00ff */
[----:B-12---:R-:W-:Y:S05]  /*18690*/  CALL.REL.NOINC `($__internal_19_$__cuda_sm70_shflsync_idx_p) ;  /* 0x000021a000007944 */ /* 0x006fea0003c00000 */
        /* <DEDUP_REMOVED lines=82> */
.L_x_1478:
[----:B------:R-:W-:Y:S02]  /*18bc0*/  MOV R0, 0x2 ;  /* 0x0000000200007802 */ /* 0x000fe40000000f00 */
        /* <DEDUP_REMOVED lines=34> */
.L_x_1480:
[----:B------:R-:W-:Y:S01]  /*18df0*/  IMAD.MOV.U32 R4, RZ, RZ, R246 ;  /* 0x000000ffff047224 */ /* 0x000fe200078e00f6 */
[----:B------:R-:W-:-:S02]  /*18e00*/  MOV R0, 0x2 ;  /* 0x0000000200007802 */ /* 0x000fc40000000f00 */
[----:B------:R-:W-:Y:S02]  /*18e10*/  MOV R2, 0x18e30 ;  /* 0x00018e3000027802 */ /* 0x000fe40000000f00 */
[----:B------:R-:W-:Y:S05]  /*18e20*/  CALL.REL.NOINC `($__internal_18_$__cuda_sm70_shflsync_bfly_p) ;  /* 0x000019b000007944 */ /* 0x000fea0003c00000 */
[----:B------:R-:W-:Y:S05]  /*18e30*/  BRA `(.L_x_1580) ;  /* 0xffff70f000007947 */ /* 0x000fea000383ffff */
.L_x_1481:
[----:B------:R-:W-:Y:S01]  /*18e40*/  IMAD.MOV.U32 R4, RZ, RZ, R5 ;  /* 0x000000ffff047224 */ /* 0x000fe200078e0005 */
[----:B------:R-:W-:Y:S02]  /*18e50*/  MOV R0, 0x1 ;  /* 0x0000000100007802 */ /* 0x000fe40000000f00 */
[----:B------:R-:W-:Y:S02]  /*18e60*/  MOV R2, 0x18e80 ;  /* 0x00018e8000027802 */ /* 0x000fe40000000f00 */
[----:B-1----:R-:W-:Y:S05]  /*18e70*/  CALL.REL.NOINC `($__internal_18_$__cuda_sm70_shflsync_bfly_p) ;  /* 0x0000196000007944 */ /* 0x002fea0003c00000 */
[----:B------:R1:W5:Y:S01]  /*18e80*/  LDL R4, [R1] ;  /* 0x0000000001047983 */ /* 0x0003620000100800 */
[----:B------:R-:W-:Y:S01]  /*18e90*/  FADD.FTZ R5, R5, R0 ;  /* 0x0000000005057221 */ /* 0x000fe20000010000 */
[----:B------:R-:W-:Y:S02]  /*18ea0*/  MOV R0, 0x2 ;  /* 0x0000000200007802 */ /* 0x000fe40000000f00 */
[----:B------:R-:W-:Y:S02]  /*18eb0*/  MOV R2, 0x18ed0 ;  /* 0x00018ed000027802 */ /* 0x000fe40000000f00 */
[----:B-1---5:R-:W-:Y:S05]  /*18ec0*/  CALL.REL.NOINC `($__internal_18_$__cuda_sm70_shflsync_bfly_p) ;  /* 0x0000191000007944 */ /* 0x022fea0003c00000 */
[----:B------:R-:W2:Y:S02]  /*18ed0*/  LDL.LU R2, [R1] ;  /* 0x0000000001027983 */ /* 0x000ea40000300800 */
[----:B--2---:R-:W-:Y:S01]  /*18ee0*/  FADD.FTZ R6, R2, R0 ;  /* 0x0000000002067221 */ /* 0x004fe20000010000 */
[----:B------:R-:W-:-:S02]  /*18ef0*/  MOV R0, 0x1 ;  /* 0x0000000100007802 */ /* 0x000fc40000000f00 */
[----:B------:R-:W-:Y:S02]  /*18f00*/  MOV R2, 0x18f30 ;  /* 0x00018f3000027802 */ /* 0x000fe40000000f00 */
[----:B------:R-:W-:Y:S02]  /*18f10*/  MOV R4, R6 ;  /* 0x0000000600047202 */ /* 0x000fe40000000f00 */
[----:B------:R-:W-:Y:S05]  /*18f20*/  CALL.REL.NOINC `($__internal_18_$__cuda_sm70_shflsync_bfly_p) ;  /* 0x000018b000007944 */ /* 0x000fea0003c00000 */
[----:B------:R1:W5:Y:S01]  /*18f30*/  LDL R4, [R1+0x8] ;  /* 0x0000080001047983 */ /* 0x0003620000100800 */
[----:B------:R-:W-:Y:S01]  /*18f40*/  FADD.FTZ R6, R6, R0 ;  /* 0x0000000006067221 */ /* 0x000fe20000010000 */
[----:B------:R-:W-:Y:S02]  /*18f50*/  MOV R0, 0x2 ;  /* 0x0000000200007802 */ /* 0x000fe40000000f00 */
[----:B------:R-:W-:Y:S02]  /*18f60*/  MOV R2, 0x18f80 ;  /* 0x00018f8000027802 */ /* 0x000fe40000000f00 */
[----:B-1---5:R-:W-:Y:S05]  /*18f70*/  CALL.REL.NOINC `($__internal_18_$__cuda_sm70_shflsync_bfly_p) ;  /* 0x0000186000007944 */ /* 0x022fea0003c00000 */
[----:B------:R-:W2:Y:S02]  /*18f80*/  LDL.LU R2, [R1+0x8] ;  /* 0x0000080001027983 */ /* 0x000ea40000300800 */
[----:B--2---:R-:W-:Y:S01]  /*18f90*/  FADD.FTZ R7, R2, R0 ;  /* 0x0000000002077221 */ /* 0x004fe20000010000 */
[----:B------:R-:W-:Y:S02]  /*18fa0*/  MOV R0, 0x1 ;  /* 0x0000000100007802 */ /* 0x000fe40000000f00 */
[----:B------:R-:W-:-:S02]  /*18fb0*/  MOV R2, 0x18fe0 ;  /* 0x00018fe000027802 */ /* 0x000fc40000000f00 */
        /* <DEDUP_REMOVED lines=10> */
[----:B------:R-:W-:Y:S02]  /*19060*/  MOV R2, 0x19080 ;  /* 0x0001908000027802 */ /* 0x000fe40000000f00 */
[----:B------:R-:W-:Y:S05]  /*19070*/  CALL.REL.NOINC `($__internal_18_$__cuda_sm70_shflsync_bfly_p) ;  /* 0x0000176000007944 */ /* 0x000fea0003c00000 */
[----:B------:R-:W-:Y:S01]  /*19080*/  MOV R8, R0 ;  /* 0x0000000000087202 */ /* 0x000fe20000000f00 */
[----:B------:R-:W-:Y:S05]  /*19090*/  BRA `(.L_x_1581) ;  /* 0xffff6fb000007947 */ /* 0x000fea000383ffff */
.L_x_1488:
[----:B-1-34-:R-:W-:Y:S01]  /*190a0*/  IMAD.MOV.U32 R56, RZ, RZ, R5 ;  /* 0x000000ffff387224 */ /* 0x01afe200078e0005 */
[----:B------:R-:W-:Y:S01]  /*190b0*/  MOV R2, RZ ;  /* 0x000000ff00027202 */ /* 0x000fe20000000f00 */
[----:B------:R-:W-:Y:S01]  /*190c0*/  IMAD.MOV.U32 R62, RZ, RZ, 0x181f ;  /* 0x0000181fff3e7424 */ /* 0x000fe200078e00ff */
[----:B------:R-:W-:-:S02]  /*190d0*/  MOV R3, 0x190f0 ;  /* 0x000190f000037802 */ /* 0x000fc40000000f00 */
[----:B------:R-:W-:Y:S05]  /*190e0*/  CALL.REL.NOINC `($__internal_19_$__cuda_sm70_shflsync_idx_p) ;  /* 0x0000175000007944 */ /* 0x000fea0003c00000 */
[----:B------:R-:W-:Y:S01]  /*190f0*/  MOV R7, R62 ;  /* 0x0000003e00077202 */ /* 0x000fe20000000f00 */
[----:B------:R-:W-:Y:S05]  /*19100*/  BRA `(.L_x_1582) ;  /* 0xffff856000007947 */ /* 0x000fea000383ffff */
.L_x_1489:
[----:B------:R-:W-:Y:S01]  /*19110*/  IMAD.MOV.U32 R56, RZ, RZ, R6 ;  /* 0x000000ffff387224 */ /* 0x000fe200078e0006 */
[----:B------:R-:W-:Y:S01]  /*19120*/  MOV R2, RZ ;  /* 0x000000ff00027202 */ /* 0x000fe20000000f00 */
[----:B------:R-:W-:Y:S01]  /*19130*/  IMAD.MOV.U32 R62, RZ, RZ, 0x181f ;  /* 0x0000181fff3e7424 */ /* 0x000fe200078e00ff */
[----:B------:R-:W-:-:S02]  /*19140*/  MOV R3, 0x19160 ;  /* 0x0001916000037802 */ /* 0x000fc40000000f00 */
[----:B-12---:R-:W-:Y:S05]  /*19150*/  CALL.REL.NOINC `($__internal_19_$__cuda_sm70_shflsync_idx_p) ;  /* 0x000016e000007944 */ /* 0x006fea0003c00000 */
[----:B------:R-:W-:Y:S01]  /*19160*/  MOV R2, R62 ;  /* 0x0000003e00027202 */ /* 0x000fe20000000f00 */
[----:B------:R-:W-:Y:S05]  /*19170*/  BRA `(.L_x_1583) ;  /* 0xffff851000007947 */ /* 0x000fea000383ffff */
.L_x_1490:
[----:B------:R-:W-:Y:S01]  /*19180*/  IMAD.MOV.U32 R56, RZ, RZ, R5 ;  /* 0x000000ffff387224 */ /* 0x000fe200078e0005 */
[----:B-1----:R-:W-:Y:S01]  /*19190*/  MOV R2, 0x1 ;  /* 0x0000000100027802 */ /* 0x002fe20000000f00 */
[----:B------:R-:W-:Y:S01]  /*191a0*/  IMAD.MOV.U32 R62, RZ, RZ, 0x181f ;  /* 0x0000181fff3e7424 */ /* 0x000fe200078e00ff */
[----:B------:R-:W-:-:S02]  /*191b0*/  MOV R3, 0x191d0 ;  /* 0x000191d000037802 */ /* 0x000fc40000000f00 */
[----:B---3--:R-:W-:Y:S05]  /*191c0*/  CALL.REL.NOINC `($__internal_19_$__cuda_sm70_shflsync_idx_p) ;  /* 0x0000167000007944 */ /* 0x008fea0003c00000 */
        /* <DEDUP_REMOVED lines=8> */
.L_x_1491:
[----:B------:R-:W-:Y:S01]  /*19250*/  IMAD.MOV.U32 R56, RZ, RZ, R5 ;  /* 0x000000ffff387224 */ /* 0x000fe200078e0005 */
[----:B-1----:R-:W-:Y:S01]  /*19260*/  MOV R2, 0x2 ;  /* 0x0000000200027802 */ /* 0x002fe20000000f00 */
[----:B------:R-:W-:Y:S01]  /*19270*/  IMAD.MOV.U32 R62, RZ, RZ, 0x181f ;  /* 0x0000181fff3e7424 */ /* 0x000fe200078e00ff */
[----:B------:R-:W-:Y:S02]  /*19280*/  MOV R3, 0x192a0 ;  /* 0x000192a000037802 */ /* 0x000fe40000000f00 */
[----:B--23--:R-:W-:Y:S05]  /*19290*/  CALL.REL.NOINC `($__internal_19_$__cuda_sm70_shflsync_idx_p) ;  /* 0x000015a000007944 */ /* 0x00cfea0003c00000 */
[----:B------:R-:W-:Y:S01]  /*192a0*/  MOV R7, R62 ;  /* 0x0000003e00077202 */ /* 0x000fe20000000f00 */
[----:B------:R-:W-:Y:S05]  /*192b0*/  BRA `(.L_x_1585) ;  /* 0xffff853000007947 */ /* 0x000fea000383ffff */
.L_x_1492:
[----:B------:R-:W-:Y:S01]  /*192c0*/  IMAD.MOV.U32 R56, RZ, RZ, R6 ;  /* 0x000000ffff387224 */ /* 0x000fe200078e0006 */
[----:B-1----:R-:W-:Y:S01]  /*192d0*/  MOV R2, 0x2 ;  /* 0x0000000200027802 */ /* 0x002fe20000000f00 */
[----:B------:R-:W-:Y:S01]  /*192e0*/  IMAD.MOV.U32 R62, RZ, RZ, 0x181f ;  /* 0x0000181fff3e7424 */ /* 0x000fe200078e00ff */
[----:B------:R-:W-:Y:S02]  /*192f0*/  MOV R3, 0x19310 ;  /* 0x0001931000037802 */ /* 0x000fe40000000f00 */
[----:B--234-:R-:W-:Y:S05]  /*19300*/  CALL.REL.NOINC `($__internal_19_$__cuda_sm70_shflsync_idx_p) ;  /* 0x0000153000007944 */ /* 0x01cfea0003c00000 */
[----:B------:R-:W-:Y:S01]  /*19310*/  MOV R2, R62 ;  /* 0x0000003e00027202 */ /* 0x000fe20000000f00 */
[----:B------:R-:W-:Y:S05]  /*19320*/  BRA `(.L_x_1586) ;  /* 0xffff84e000007947 */ /* 0x000fea000383ffff */
.L_x_1493:
[----:B------:R-:W-:Y:S01]  /*19330*/  IMAD.MOV.U32 R56, RZ, RZ, R5 ;  /* 0x000000ffff387224 */ /* 0x000fe200078e0005 */
[----:B--2---:R-:W-:Y:S01]  /*19340*/  MOV R2, 0x3 ;  /* 0x0000000300027802 */ /* 0x004fe20000000f00 */
[----:B------:R-:W-:Y:S01]  /*19350*/  IMAD.MOV.U32 R62, RZ, RZ, 0x181f ;  /* 0x0000181fff3e7424 */ /* 0x000fe200078e00ff */
[----:B------:R-:W-:-:S02]  /*19360*/  MOV R3, 0x19380 ;  /* 0x0001938000037802 */ /* 0x000fc40000000f00 */
[----:B-1-34-:R-:W-:Y:S05]  /*19370*/  CALL.REL.NOINC `($__internal_19_$__cuda_sm70_shflsync_idx_p) ;  /* 0x000014c000007944 */ /* 0x01afea0003c00000 */
        /* <DEDUP_REMOVED lines=8> */
.L_x_1494:
[----:B------:R-:W-:Y:S01]  /*19400*/  IMAD.MOV.U32 R56, RZ, RZ, R5 ;  /* 0x000000ffff387224 */ /* 0x000fe200078e0005 */
[----:B--2---:R-:W-:Y:S01]  /*19410*/  MOV R2, 0x4 ;  /* 0x0000000400027802 */ /* 0x004fe20000000f00 */
[----:B------:R-:W-:Y:S01]  /*19420*/  IMAD.MOV.U32 R62, RZ, RZ, 0x181f ;  /* 0x0000181fff3e7424 */ /* 0x000fe200078e00ff */
[----:B------:R-:W-:Y:S02]  /*19430*/  MOV R3, 0x19450 ;  /* 0x0001945000037802 */ /* 0x000fe40000000f00 */
[----:B-1-34-:R-:W-:Y:S05]  /*19440*/  CALL.REL.NOINC `($__internal_19_$__cuda_sm70_shflsync_idx_p) ;  /* 0x000013f000007944 */ /* 0x01afea0003c00000 */
[----:B------:R-:W-:Y:S01]  /*19450*/  MOV R7, R62 ;  /* 0x0000003e00077202 */ /* 0x000fe20000000f00 */
[----:B------:R-:W-:Y:S05]  /*19460*/  BRA `(.L_x_1588) ;  /* 0xffff84b000007947 */ /* 0x000fea000383ffff */
.L_x_1495:
[----:B------:R-:W-:Y:S01]  /*19470*/  IMAD.MOV.U32 R56, RZ, RZ, R6 ;  /* 0x000000ffff387224 */ /* 0x000fe200078e0006 */
[----:B--2---:R-:W-:Y:S01]  /*19480*/  MOV R2, 0x4 ;  /* 0x0000000400027802 */ /* 0x004fe20000000f00 */
[----:B------:R-:W-:Y:S01]  /*19490*/  IMAD.MOV.U32 R62, RZ, RZ, 0x181f ;  /* 0x0000181fff3e7424 */ /* 0x000fe200078e00ff */
[----:B------:R-:W-:Y:S02]  /*194a0*/  MOV R3, 0x194c0 ;  /* 0x000194c000037802 */ /* 0x000fe40000000f00 */
[----:B-1-34-:R-:W-:Y:S05]  /*194b0*/  CALL.REL.NOINC `($__internal_19_$__cuda_sm70_shflsync_idx_p) ;  /* 0x0000138000007944 */ /* 0x01afea0003c00000 */
[----:B------:R-:W-:Y:S01]  /*194c0*/  MOV R2, R62 ;  /* 0x0000003e00027202 */ /* 0x000fe20000000f00 */
[----:B------:R-:W-:Y:S05]  /*194d0*/  BRA `(.L_x_1589) ;  /* 0xffff846000007947 */ /* 0x000fea000383ffff */
.L_x_1496:
[----:B------:R-:W-:Y:S01]  /*194e0*/  IMAD.MOV.U32 R56, RZ, RZ, R5 ;  /* 0x000000ffff387224 */ /* 0x000fe200078e0005 */
[----:B-1----:R-:W-:Y:S01]  /*194f0*/  MOV R2, 0x5 ;  /* 0x0000000500027802 */ /* 0x002fe20000000f00 */
[----:B------:R-:W-:Y:S01]  /*19500*/  IMAD.MOV.U32 R62, RZ, RZ, 0x181f ;  /* 0x0000181fff3e7424 */ /* 0x000fe200078e00ff */
[----:B------:R-:W-:-:S02]  /*19510*/  MOV R3, 0x19530 ;  /* 0x0001953000037802 */ /* 0x000fc40000000f00 */
[----:B--234-:R-:W-:Y:S05]  /*19520*/  CALL.REL.NOINC `($__internal_19_$__cuda_sm70_shflsync_idx_p) ;  /* 0x0000131000007944 */ /* 0x01cfea0003c00000 */
        /* <DEDUP_REMOVED lines=8> */
.L_x_1497:
[----:B------:R-:W-:Y:S01]  /*195b0*/  IMAD.MOV.U32 R56, RZ, RZ, R5 ;  /* 0x000000ffff387224 */ /* 0x000fe200078e0005 */
[----:B--2---:R-:W-:Y:S01]  /*195c0*/  MOV R2, 0x6 ;  /* 0x0000000600027802 */ /* 0x004fe20000000f00 */
[----:B------:R-:W-:Y:S01]  /*195d0*/  IMAD.MOV.U32 R62, RZ, RZ, 0x181f ;  /* 0x0000181fff3e7424 */ /* 0x000fe200078e00ff */
[----:B------:R-:W-:Y:S02]  /*195e0*/  MOV R3, 0x19600 ;  /* 0x0001960000037802 */ /* 0x000fe40000000f00 */
[----:B-1--4-:R-:W-:Y:S05]  /*195f0*/  CALL.REL.NOINC `($__internal_19_$__cuda_sm70_shflsync_idx_p) ;  /* 0x0000124000007944 */ /* 0x012fea0003c00000 */
[----:B------:R-:W-:Y:S01]  /*19600*/  MOV R7, R62 ;  /* 0x0000003e00077202 */ /* 0x000fe20000000f00 */
[----:B------:R-:W-:Y:S05]  /*19610*/  BRA `(.L_x_1591) ;  /* 0xffff843000007947 */ /* 0x000fea000383ffff */
.L_x_1498:
[----:B------:R-:W-:Y:S01]  /*19620*/  IMAD.MOV.U32 R56, RZ, RZ, R6 ;  /* 0x000000ffff387224 */ /* 0x000fe200078e0006 */
[----:B--2---:R-:W-:Y:S01]  /*19630*/  MOV R2, 0x6 ;  /* 0x0000000600027802 */ /* 0x004fe20000000f00 */
[----:B------:R-:W-:Y:S01]  /*19640*/  IMAD.MOV.U32 R62, RZ, RZ, 0x181f ;  /* 0x0000181fff3e7424 */ /* 0x000fe200078e00ff */
[----:B------:R-:W-:Y:S02]  /*19650*/  MOV R3, 0x19670 ;  /* 0x0001967000037802 */ /* 0x000fe40000000f00 */
[----:B-1-34-:R-:W-:Y:S05]  /*19660*/  CALL.REL.NOINC `($__internal_19_$__cuda_sm70_shflsync_idx_p) ;  /* 0x000011d000007944 */ /* 0x01afea0003c00000 */
[----:B------:R-:W-:Y:S01]  /*19670*/  MOV R2, R62 ;  /* 0x0000003e00027202 */ /* 0x000fe20000000f00 */
[----:B------:R-:W-:Y:S05]  /*19680*/  BRA `(.L_x_1592) ;  /* 0xffff83e000007947 */ /* 0x000fea000383ffff */
.L_x_1499:
[----:B------:R-:W-:Y:S01]  /*19690*/  IMAD.MOV.U32 R56, RZ, RZ, R5 ;  /* 0x000000ffff387224 */ /* 0x000fe200078e0005 */
[----:B-1----:R-:W-:Y:S01]  /*196a0*/  MOV R2, 0x7 ;  /* 0x0000000700027802 */ /* 0x002fe20000000f00 */
[----:B------:R-:W-:Y:S01]  /*196b0*/  IMAD.MOV.U32 R62, RZ, RZ, 0x181f ;  /* 0x0000181fff3e7424 */ /* 0x000fe200078e00ff */
[----:B------:R-:W-:-:S02]  /*196c0*/  MOV R3, 0x196e0 ;  /* 0x000196e000037802 */ /* 0x000fc40000000f00 */
[----:B--2-4-:R-:W-:Y:S05]  /*196d0*/  CALL.REL.NOINC `($__internal_19_$__cuda_sm70_shflsync_idx_p) ;  /* 0x0000116000007944 */ /* 0x014fea0003c00000 */
        /* <DEDUP_REMOVED lines=8> */
.L_x_1501:
[----:B------:R-:W-:Y:S01]  /*19760*/  IMAD.MOV.U32 R56, RZ, RZ, R5 ;  /* 0x000000ffff387224 */ /* 0x000fe200078e0005 */
[----:B------:R-:W-:Y:S01]  /*19770*/  MOV R2, RZ ;  /* 0x000000ff00027202 */ /* 0x000fe20000000f00 */
[----:B------:R-:W-:Y:S01]  /*19780*/  IMAD.MOV.U32 R62, RZ, RZ, 0x1c1f ;  /* 0x00001c1fff3e7424 */ /* 0x000fe200078e00ff */
[----:B------:R-:W-:Y:S02]  /*19790*/  MOV R3, 0x197b0 ;  /* 0x000197b000037802 */ /* 0x000fe40000000f00 */
[----:B------:R-:W-:Y:S05]  /*197a0*/  CALL.REL.NOINC `($__internal_19_$__cuda_sm70_shflsync_idx_p) ;  /* 0x0000109000007944 */ /* 0x000fea0003c00000 */
[----:B------:R-:W-:Y:S01]  /*197b0*/  MOV R4, R62 ;  /* 0x0000003e00047202 */ /* 0x000fe20000000f00 */
[----:B------:R-:W-:Y:S05]  /*197c0*/  BRA `(.L_x_1594) ;  /* 0xffff85c000007947 */ /* 0x000fea000383ffff */
.L_x_1502:
[----:B------:R-:W-:Y:S01]  /*197d0*/  IMAD.MOV.U32 R56, RZ, RZ, R12 ;  /* 0x000000ffff387224 */ /* 0x000fe200078e000c */
[----:B------:R-:W-:Y:S01]  /*197e0*/  MOV R2, RZ ;  /* 0x000000ff00027202 */ /* 0x000fe20000000f00 */
[----:B------:R-:W-:Y:S01]  /*197f0*/  IMAD.MOV.U32 R62, RZ, RZ, 0x1c1f ;  /* 0x00001c1fff3e7424 */ /* 0x000fe200078e00ff */
[----:B------:R-:W-:Y:S02]  /*19800*/  MOV R3, 0x19820 ;  /* 0x0001982000037802 */ /* 0x000fe40000000f00 */
[----:B-12---:R-:W-:Y:S05]  /*19810*/  CALL.REL.NOINC `($__internal_19_$__cuda_sm70_shflsync_idx_p) ;  /* 0x0000102000007944 */ /* 0x006fea0003c00000 */
[----:B------:R-:W-:Y:S01]  /*19820*/  MOV R0, R62 ;  /* 0x0000003e00007202 */ /* 0x000fe20000000f00 */
[----:B------:R-:W-:Y:S05]  /*19830*/  BRA `(.L_x_1595) ;  /* 0xffff857000007947 */ /* 0x000fea000383ffff */
.L_x_1505:
[----:B------:R-:W-:Y:S01]  /*19840*/  IMAD.MOV.U32 R56, RZ, RZ, R5 ;  /* 0x000000ffff387224 */ /* 0x000fe200078e0005 */
[----:B---3--:R-:W-:Y:S01]  /*19850*/  MOV R2, 0x1 ;  /* 0x0000000100027802 */ /* 0x008fe20000000f00 */
        /* <DEDUP_REMOVED lines=11> */
.L_x_1508:
[----:B------:R-:W-:Y:S01]  /*19910*/  IMAD.MOV.U32 R56, RZ, RZ, R5 ;  /* 0x000000ffff387224 */ /* 0x000fe200078e0005 */
[----:B--23--:R-:W-:Y:S01]  /*19920*/  MOV R2, 0x2 ;  /* 0x0000000200027802 */ /* 0x00cfe20000000f00 */
[----:B------:R-:W-:Y:S01]  /*19930*/  IMAD.MOV.U32 R62, RZ, RZ, 0x1c1f ;  /* 0x00001c1fff3e7424 */ /* 0x000fe200078e00ff */
[----:B------:R-:W-:Y:S02]  /*19940*/  MOV R3, 0x19960 ;  /* 0x0001996000037802 */ /* 0x000fe40000000f00 */
[----:B-1--4-:R-:W-:Y:S05]  /*19950*/  CALL.REL.NOINC `($__internal_19_$__cuda_sm70_shflsync_idx_p) ;  /* 0x00000ee000007944 */ /* 0x012fea0003c00000 */
[----:B------:R-:W-:Y:S01]  /*19960*/  MOV R4, R62 ;  /* 0x0000003e00047202 */ /* 0x000fe20000000f00 */
[----:B------:R-:W-:Y:S05]  /*19970*/  BRA `(.L_x_1597) ;  /* 0xffff8ae000007947 */ /* 0x000fea000383ffff */
.L_x_1509:
[----:B------:R-:W-:Y:S01]  /*19980*/  IMAD.MOV.U32 R56, RZ, RZ, R12 ;  /* 0x000000ffff387224 */ /* 0x000fe200078e000c */
[----:B--23--:R-:W-:Y:S01]  /*19990*/  MOV R2, 0x2 ;  /* 0x0000000200027802 */ /* 0x00cfe20000000f00 */
[----:B------:R-:W-:Y:S01]  /*199a0*/  IMAD.MOV.U32 R62, RZ, RZ, 0x1c1f ;  /* 0x00001c1fff3e7424 */ /* 0x000fe200078e00ff */
[----:B------:R-:W-:Y:S02]  /*199b0*/  MOV R3, 0x199d0 ;  /* 0x000199d000037802 */ /* 0x000fe40000000f00 */
[----:B-1--4-:R-:W-:Y:S05]  /*199c0*/  CALL.REL.NOINC `($__internal_19_$__cuda_sm70_shflsync_idx_p) ;  /* 0x00000e7000007944 */ /* 0x012fea0003c00000 */
[----:B------:R-:W-:Y:S01]  /*199d0*/  MOV R0, R62 ;  /* 0x0000003e00007202 */ /* 0x000fe20000000f00 */
[----:B------:R-:W-:Y:S05]  /*199e0*/  BRA `(.L_x_1598) ;  /* 0xffff8a9000007947 */ /* 0x000fea000383ffff */
.L_x_1512:
[----:B------:R-:W-:Y:S01]  /*199f0*/  IMAD.MOV.U32 R56, RZ, RZ, R5 ;  /* 0x000000ffff387224 */ /* 0x000fe200078e0005 */
[----:B--23--:R-:W-:Y:S01]  /*19a00*/  MOV R2, 0x3 ;  /* 0x0000000300027802 */ /* 0x00cfe20000000f00 */
[----:B------:R-:W-:Y:S01]  /*19a10*/  IMAD.MOV.U32 R62, RZ, RZ, 0x1c1f ;  /* 0x00001c1fff3e7424 */ /* 0x000fe200078e00ff */
[----:B------:R-:W-:-:S02]  /*19a20*/  MOV R3, 0x19a40 ;  /* 0x00019a4000037802 */ /* 0x000fc40000000f00 */
[----:B-1--4-:R-:W-:Y:S05]  /*19a30*/  CALL.REL.NOINC `($__internal_19_$__cuda_sm70_shflsync_idx_p) ;  /* 0x00000e0000007944 */ /* 0x012fea0003c00000 */
        /* <DEDUP_REMOVED lines=8> */
.L_x_1516:
[----:B------:R-:W-:Y:S01]  /*19ac0*/  IMAD.MOV.U32 R56, RZ, RZ, R5 ;  /* 0x000000ffff387224 */ /* 0x000fe200078e0005 */
[----:B------:R-:W-:Y:S01]  /*19ad0*/  MOV R2, RZ ;  /* 0x000000ff00027202 */ /* 0x000fe20000000f00 */
[----:B------:R-:W-:Y:S01]  /*19ae0*/  IMAD.MOV.U32 R62, RZ, RZ, 0x181f ;  /* 0x0000181fff3e7424 */ /* 0x000fe200078e00ff */
[----:B------:R-:W-:Y:S02]  /*19af0*/  MOV R3, 0x19b10 ;  /* 0x00019b1000037802 */ /* 0x000fe40000000f00 */
[----:B------:R-:W-:Y:S05]  /*19b00*/  CALL.REL.NOINC `($__internal_19_$__cuda_sm70_shflsync_idx_p) ;  /* 0x00000d3000007944 */ /* 0x000fea0003c00000 */
[----:B------:R-:W-:Y:S01]  /*19b10*/  MOV R7, R62 ;  /* 0x0000003e00077202 */ /* 0x000fe20000000f00 */
[----:B------:R-:W-:Y:S05]  /*19b20*/  BRA `(.L_x_1600) ;  /* 0xffff976000007947 */ /* 0x000fea000383ffff */
.L_x_1517:
[----:B------:R-:W-:Y:S01]  /*19b30*/  IMAD.MOV.U32 R56, RZ, RZ, R6 ;  /* 0x000000ffff387224 */ /* 0x000fe200078e0006 */
[----:B------:R-:W-:Y:S01]  /*19b40*/  MOV R2, RZ ;  /* 0x000000ff00027202 */ /* 0x000fe20000000f00 */
[----:B------:R-:W-:Y:S01]  /*19b50*/  IMAD.MOV.U32 R62, RZ, RZ, 0x181f ;  /* 0x0000181fff3e7424 */ /* 0x000fe200078e00ff */
[----:B------:R-:W-:Y:S02]  /*19b60*/  MOV R3, 0x19b80 ;  /* 0x00019b8000037802 */ /* 0x000fe40000000f00 */
[----:B-12---:R-:W-:Y:S05]  /*19b70*/  CALL.REL.NOINC `($__internal_19_$__cuda_sm70_shflsync_idx_p) ;  /* 0x00000cc000007944 */ /* 0x006fea0003c00000 */
[----:B------:R-:W-:Y:S01]  /*19b80*/  MOV R2, R62 ;  /* 0x0000003e00027202 */ /* 0x000fe20000000f00 */
[----:B------:R-:W-:Y:S05]  /*19b90*/  BRA `(.L_x_1601) ;  /* 0xffff971000007947 */ /* 0x000fea000383ffff */
.L_x_1518:
        /* <DEDUP_REMOVED lines=13> */
.L_x_1519:
[----:B------:R-:W-:Y:S01]  /*19c70*/  IMAD.MOV.U32 R56, RZ, RZ, R5 ;  /* 0x000000ffff387224 */ /* 0x000fe200078e0005 */
[----:B-1----:R-:W-:Y:S01]  /*19c80*/  MOV R2, 0x2 ;  /* 0x0000000200027802 */ /* 0x002fe20000000f00 */
[----:B------:R-:W-:Y:S01]  /*19c90*/  IMAD.MOV.U32 R62, RZ, RZ, 0x181f ;  /* 0x0000181fff3e7424 */ /* 0x000fe200078e00ff */
[----:B------:R-:W-:Y:S02]  /*19ca0*/  MOV R3, 0x19cc0 ;  /* 0x00019cc000037802 */ /* 0x000fe40000000f00 */
[----:B--23--:R-:W-:Y:S05]  /*19cb0*/  CALL.REL.NOINC `($__internal_19_$__cuda_sm70_shflsync_idx_p) ;  /* 0x00000b8000007944 */ /* 0x00cfea0003c00000 */
[----:B------:R-:W-:Y:S01]  /*19cc0*/  MOV R7, R62 ;  /* 0x0000003e00077202 */ /* 0x000fe20000000f00 */
[----:B------:R-:W-:Y:S05]  /*19cd0*/  BRA `(.L_x_1603) ;  /* 0xffff974000007947 */ /* 0x000fea000383ffff */
.L_x_1520:
[----:B------:R-:W-:Y:S01]  /*19ce0*/  IMAD.MOV.U32 R56, RZ, RZ, R6 ;  /* 0x000000ffff387224 */ /* 0x000fe200078e0006 */
[----:B-1----:R-:W-:Y:S01]  /*19cf0*/  MOV R2, 0x2 ;  /* 0x0000000200027802 */ /* 0x002fe20000000f00 */
[----:B------:R-:W-:Y:S01]  /*19d00*/  IMAD.MOV.U32 R62, RZ, RZ, 0x181f ;  /* 0x0000181fff3e7424 */ /* 0x000fe200078e00ff */
[----:B------:R-:W-:Y:S02]  /*19d10*/  MOV R3, 0x19d30 ;  /* 0x00019d3000037802 */ /* 0x000fe40000000f00 */
[----:B--234-:R-:W-:Y:S05]  /*19d20*/  CALL.REL.NOINC `($__internal_19_$__cuda_sm70_shflsync_idx_p) ;  /* 0x00000b1000007944 */ /* 0x01cfea0003c00000 */
[----:B------:R-:W-:Y:S01]  /*19d30*/  MOV R2, R62 ;  /* 0x0000003e00027202 */ /* 0x000fe20000000f00 */
[----:B------:R-:W-:Y:S05]  /*19d40*/  BRA `(.L_x_1604) ;  /* 0xffff96f000007947 */ /* 0x000fea000383ffff */
.L_x_1521:
        /* <DEDUP_REMOVED lines=13> */
.L_x_1522:
[----:B------:R-:W-:Y:S01]  /*19e20*/  IMAD.MOV.U32 R56, RZ, RZ, R5 ;  /* 0x000000ffff387224 */ /* 0x000fe200078e0005 */
[----:B--2---:R-:W-:Y:S01]  /*19e30*/  MOV R2, 0x4 ;  /* 0x0000000400027802 */ /* 0x004fe20000000f00 */
[----:B------:R-:W-:Y:S01]  /*19e40*/  IMAD.MOV.U32 R62, RZ, RZ, 0x181f ;  /* 0x0000181fff3e7424 */ /* 0x000fe200078e00ff */
[----:B------:R-:W-:Y:S02]  /*19e50*/  MOV R3, 0x19e70 ;  /* 0x00019e7000037802 */ /* 0x000fe40000000f00 */
[----:B-1-34-:R-:W-:Y:S05]  /*19e60*/  CALL.REL.NOINC `($__internal_19_$__cuda_sm70_shflsync_idx_p) ;  /* 0x000009d000007944 */ /* 0x01afea0003c00000 */
[----:B------:R-:W-:Y:S01]  /*19e70*/  MOV R7, R62 ;  /* 0x0000003e00077202 */ /* 0x000fe20000000f00 */
[----:B------:R-:W-:Y:S05]  /*19e80*/  BRA `(.L_x_1606) ;  /* 0xffff96c000007947 */ /* 0x000fea000383ffff */
.L_x_1523:
[----:B------:R-:W-:Y:S01]  /*19e90*/  IMAD.MOV.U32 R56, RZ, RZ, R6 ;  /* 0x000000ffff387224 */ /* 0x000fe200078e0006 */
[----:B--2---:R-:W-:Y:S01]  /*19ea0*/  MOV R2, 0x4 ;  /* 0x0000000400027802 */ /* 0x004fe20000000f00 */
[----:B------:R-:W-:Y:S01]  /*19eb0*/  IMAD.MOV.U32 R62, RZ, RZ, 0x181f ;  /* 0x0000181fff3e7424 */ /* 0x000fe200078e00ff */
[----:B------:R-:W-:Y:S02]  /*19ec0*/  MOV R3, 0x19ee0 ;  /* 0x00019ee000037802 */ /* 0x000fe40000000f00 */
[----:B-1-34-:R-:W-:Y:S05]  /*19ed0*/  CALL.REL.NOINC `($__internal_19_$__cuda_sm70_shflsync_idx_p) ;  /* 0x0000096000007944 */ /* 0x01afea0003c00000 */
[----:B------:R-:W-:Y:S01]  /*19ee0*/  MOV R2, R62 ;  /* 0x0000003e00027202 */ /* 0x000fe20000000f00 */
[----:B------:R-:W-:Y:S05]  /*19ef0*/  BRA `(.L_x_1607) ;  /* 0xffff967000007947 */ /* 0x000fea000383ffff */
.L_x_1524:
        /* <DEDUP_REMOVED lines=13> */
.L_x_1525:
[----:B------:R-:W-:Y:S01]  /*19fd0*/  IMAD.MOV.U32 R56, RZ, RZ, R5 ;  /* 0x000000ffff387224 */ /* 0x000fe200078e0005 */
[----:B--2---:R-:W-:Y:S01]  /*19fe0*/  MOV R2, 0x6 ;  /* 0x0000000600027802 */ /* 0x004fe20000000f00 */
[----:B------:R-:W-:Y:S01]  /*19ff0*/  IMAD.MOV.U32 R62, RZ, RZ, 0x181f ;  /* 0x0000181fff3e7424 */ /* 0x000fe200078e00ff */
[----:B------:R-:W-:Y:S02]  /*1a000*/  MOV R3, 0x1a020 ;  /* 0x0001a02000037802 */ /* 0x000fe40000000f00 */
[----:B-1--4-:R-:W-:Y:S05]  /*1a010*/  CALL.REL.NOINC `($__internal_19_$__cuda_sm70_shflsync_idx_p) ;  /* 0x0000082000007944 */ /* 0x012fea0003c00000 */
[----:B------:R-:W-:Y:S01]  /*1a020*/  MOV R7, R62 ;  /* 0x0000003e00077202 */ /* 0x000fe20000000f00 */
[----:B------:R-:W-:Y:S05]  /*1a030*/  BRA `(.L_x_1609) ;  /* 0xffff964000007947 */ /* 0x000fea000383ffff */
.L_x_1526:
[----:B------:R-:W-:Y:S01]  /*1a040*/  IMAD.MOV.U32 R56, RZ, RZ, R6 ;  /* 0x000000ffff387224 */ /* 0x000fe200078e0006 */
[----:B--2---:R-:W-:Y:S01]  /*1a050*/  MOV R2, 0x6 ;  /* 0x0000000600027802 */ /* 0x004fe20000000f00 */
[----:B------:R-:W-:Y:S01]  /*1a060*/  IMAD.MOV.U32 R62, RZ, RZ, 0x181f ;  /* 0x0000181fff3e7424 */ /* 0x000fe200078e00ff */
[----:B------:R-:W-:Y:S02]  /*1a070*/  MOV R3, 0x1a090 ;  /* 0x0001a09000037802 */ /* 0x000fe40000000f00 */
[----:B-1-34-:R-:W-:Y:S05]  /*1a080*/  CALL.REL.NOINC `($__internal_19_$__cuda_sm70_shflsync_idx_p) ;  /* 0x000007b000007944 */ /* 0x01afea0003c00000 */
[----:B------:R-:W-:Y:S01]  /*1a090*/  MOV R2, R62 ;  /* 0x0000003e00027202 */ /* 0x000fe20000000f00 */
[----:B------:R-:W-:Y:S05]  /*1a0a0*/  BRA `(.L_x_1610) ;  /* 0xffff95f000007947 */ /* 0x000fea000383ffff */
.L_x_1527:
        /* <DEDUP_REMOVED lines=13> */
.L_x_1529:
[----:B------:R-:W-:Y:S01]  /*1a180*/  IMAD.MOV.U32 R56, RZ, RZ, R57 ;  /* 0x000000ffff387224 */ /* 0x000fe200078e0039 */
[----:B------:R-:W-:Y:S01]  /*1a190*/  MOV R2, RZ ;  /* 0x000000ff00027202 */ /* 0x000fe20000000f00 */
[----:B------:R-:W-:Y:S01]  /*1a1a0*/  IMAD.MOV.U32 R62, RZ, RZ, 0x1f ;  /* 0x0000001fff3e7424 */ /* 0x000fe200078e00ff */
[----:B------:R-:W-:Y:S02]  /*1a1b0*/  MOV R3, 0x1a1d0 ;  /* 0x0001a1d000037802 */ /* 0x000fe40000000f00 */
[----:B------:R-:W-:Y:S05]  /*1a1c0*/  CALL.REL.NOINC `($__internal_19_$__cuda_sm70_shflsync_idx_p) ;  /* 0x0000067000007944 */ /* 0x000fea0003c00000 */
[----:B------:R-:W-:Y:S01]  /*1a1d0*/  MOV R9, R62 ;  /* 0x0000003e00097202 */ /* 0x000fe20000000f00 */
[----:B------:R-:W-:Y:S05]  /*1a1e0*/  BRA `(.L_x_1612) ;  /* 0xffff96a000007947 */ /* 0x000fea000383ffff */
.L_x_1530:
[----:B------:R-:W-:Y:S01]  /*1a1f0*/  IMAD.MOV.U32 R56, RZ, RZ, R57 ;  /* 0x000000ffff387224 */ /* 0x000fe200078e0039 */
[----:B------:R-:W-:Y:S01]  /*1a200*/  MOV R2, 0x1 ;  /* 0x0000000100027802 */ /* 0x000fe20000000f00 */
[----:B------:R-:W-:Y:S01]  /*1a210*/  IMAD.MOV.U32 R62, RZ, RZ, 0x1f ;  /* 0x0000001fff3e7424 */ /* 0x000fe200078e00ff */
[----:B------:R-:W-:Y:S02]  /*1a220*/  MOV R3, 0x1a240 ;  /* 0x0001a24000037802 */ /* 0x000fe40000000f00 */
[----:B-12---:R-:W-:Y:S05]  /*1a230*/  CALL.REL.NOINC `($__internal_19_$__cuda_sm70_shflsync_idx_p) ;  /* 0x0000060000007944 */ /* 0x006fea0003c00000 */
[----:B------:R-:W-:Y:S01]  /*1a240*/  MOV R8, R62 ;  /* 0x0000003e00087202 */ /* 0x000fe20000000f00 */
[----:B------:R-:W-:Y:S05]  /*1a250*/  BRA `(.L_x_1613) ;  /* 0xffff965000007947 */ /* 0x000fea000383ffff */
.L_x_1531:
[----:B------:R-:W-:Y:S02]  /*1a260*/  MOV R2, 0x1 ;  /* 0x0000000100027802 */ /* 0x000fe40000000f00 */
[----:B------:R-:W-:-:S02]  /*1a270*/  MOV R3, 0x1a290 ;  /* 0x0001a29000037802 */ /* 0x000fc40000000f00 */
[----:B-1234-:R-:W-:Y:S05]  /*1a280*/  CALL.REL.NOINC `($__internal_20_$__cuda_sm70_shflsync_up_p) ;  /* 0x0000061000007944 */ /* 0x01efea0003c00000 */
[----:B------:R-:W-:Y:S05]  /*1a290*/  BRA `(.L_x_1614) ;  /* 0xffff974000007947 */ /* 0x000fea000383ffff */
.L_x_1532:
[----:B------:R-:W-:Y:S02]  /*1a2a0*/  MOV R2, 0x2 ;  /* 0x0000000200027802 */ /* 0x000fe40000000f00 */
[----:B------:R-:W-:-:S02]  /*1a2b0*/  MOV R3, 0x1a2d0 ;  /* 0x0001a2d000037802 */ /* 0x000fc40000000f00 */
[----:B--2-4-:R-:W-:Y:S05]  /*1a2c0*/  CALL.REL.NOINC `($__internal_20_$__cuda_sm70_shflsync_up_p) ;  /* 0x000005d000007944 */ /* 0x014fea0003c00000 */
        /* <DEDUP_REMOVED lines=24> */
.L_x_1536:
[----:B------:R-:W-:Y:S02]  /*1a450*/  MOV R2, 0x1 ;  /* 0x0000000100027802 */ /* 0x000fe40000000f00 */
[----:B------:R-:W-:Y:S02]  /*1a460*/  MOV R3, 0x1a480 ;  /* 0x0001a48000037802 */ /* 0x000fe40000000f00 */
[----:B------:R-:W-:Y:S05]  /*1a470*/  CALL.REL.NOINC `($__internal_20_$__cuda_sm70_shflsync_up_p) ;  /* 0x0000042000007944 */ /* 0x000fea0003c00000 */
[----:B------:R-:W-:Y:S01]  /*1a480*/  MOV R2, R4 ;  /* 0x0000000400027202 */ /* 0x000fe20000000f00 */
[----:B------:R-:W-:Y:S05]  /*1a490*/  BRA `(.L_x_1616) ;  /* 0xffff97a000007947 */ /* 0x000fea000383ffff */
.L_x_1537:
        /* <DEDUP_REMOVED lines=27> */
.L_x_1539:
[----:B------:R-:W-:Y:S02]  /*1a650*/  SEL R0, RZ, 0x1, P0 ;  /* 0x00000001ff007807 */ /* 0x000fe40000000000 */
[----:B------:R-:W-:Y:S02]  /*1a660*/  MOV R2, 0x1a680 ;  /* 0x0001a68000027802 */ /* 0x000fe40000000f00 */
[----:B-1----:R-:W-:Y:S05]  /*1a670*/  CALL.REL.NOINC `($__internal_21_$__cuda_sm70_votesync_ballot) ;  /* 0x0000029000007944 */ /* 0x002fea0003c00000 */
[----:B------:R-:W-:Y:S01]  /*1a680*/  MOV R10, R0 ;  /* 0x00000000000a7202 */ /* 0x000fe20000000f00 */
[----:B------:R-:W-:Y:S05]  /*1a690*/  BRA `(.L_x_1618) ;  /* 0xffff973000007947 */ /* 0x000fea000383ffff */
.L_x_1540:
[----:B------:R-:W-:Y:S01]  /*1a6a0*/  IMAD.MOV.U32 R56, RZ, RZ, R6 ;  /* 0x000000ffff387224 */ /* 0x000fe200078e0006 */
[----:B--2---:R-:W-:Y:S01]  /*1a6b0*/  MOV R2, R0 ;  /* 0x0000000000027202 */ /* 0x004fe20000000f00 */
[----:B------:R-:W-:Y:S01]  /*1a6c0*/  IMAD.MOV.U32 R62, RZ, RZ, 0x1f ;  /* 0x0000001fff3e7424 */ /* 0x000fe200078e00ff */
[----:B------:R-:W-:Y:S02]  /*1a6d0*/  MOV R3, 0x1a6f0 ;  /* 0x0001a6f000037802 */ /* 0x000fe40000000f00 */
[----:B-1----:R-:W-:Y:S05]  /*1a6e0*/  CALL.REL.NOINC `($__internal_19_$__cuda_sm70_shflsync_idx_p) ;  /* 0x0000015000007944 */ /* 0x002fea0003c00000 */
[----:B------:R-:W-:Y:S01]  /*1a6f0*/  IMAD.MOV.U32 R8, RZ, RZ, R62 ;  /* 0x000000ffff087224 */ /* 0x000fe200078e003e */
[----:B------:R-:W-:Y:S01]  /*1a700*/  MOV R2, R0 ;  /* 0x0000000000027202 */ /* 0x000fe20000000f00 */
[----:B------:R-:W-:Y:S01]  /*1a710*/  IMAD.MOV.U32 R56, RZ, RZ, R7 ;  /* 0x000000ffff387224 */ /* 0x000fe200078e0007 */
[----:B------:R-:W-:-:S02]  /*1a720*/  MOV R62, 0x1f ;  /* 0x0000001f003e7802 */ /* 0x000fc40000000f00 */
[----:B------:R-:W-:Y:S02]  /*1a730*/  MOV R3, 0x1a750 ;  /* 0x0001a75000037802 */ /* 0x000fe40000000f00 */
[----:B------:R-:W-:Y:S05]  /*1a740*/  CALL.REL.NOINC `($__internal_19_$__cuda_sm70_shflsync_idx_p) ;  /* 0x000000f000007944 */ /* 0x000fea0003c00000 */
[----:B------:R-:W-:Y:S01]  /*1a750*/  MOV R7, R62 ;  /* 0x0000003e00077202 */ /* 0x000fe20000000f00 */
[----:B------:R-:W-:Y:S05]  /*1a760*/  BRA `(.L_x_1619) ;  /* 0xffff96d000007947 */ /* 0x000fea000383ffff */
.L_x_1543:
[----:B------:R-:W-:Y:S01]  /*1a770*/  IMAD.MOV.U32 R56, RZ, RZ, R4 ;  /* 0x000000ffff387224 */ /* 0x000fe200078e0004 */
[----:B--2---:R-:W-:Y:S01]  /*1a780*/  MOV R2, R0 ;  /* 0x0000000000027202 */ /* 0x004fe20000000f00 */
[----:B------:R-:W-:Y:S01]  /*1a790*/  IMAD.MOV.U32 R62, RZ, RZ, 0x1f ;  /* 0x0000001fff3e7424 */ /* 0x000fe200078e00ff */
[----:B------:R-:W-:Y:S02]  /*1a7a0*/  MOV R3, 0x1a7c0 ;  /* 0x0001a7c000037802 */ /* 0x000fe40000000f00 */
[----:B-1--4-:R-:W-:Y:S05]  /*1a7b0*/  CALL.REL.NOINC `($__internal_19_$__cuda_sm70_shflsync_idx_p) ;  /* 0x0000008000007944 */ /* 0x012fea0003c00000 */
[----:B------:R-:W-:Y:S01]  /*1a7c0*/  MOV R11, R62 ;  /* 0x0000003e000b7202 */ /* 0x000fe20000000f00 */
[----:B------:R-:W-:Y:S05]  /*1a7d0*/  BRA `(.L_x_1542) ;  /* 0xffff96c000007947 */ /* 0x000fea000383ffff */
        .weak           $__internal_18_$__cuda_sm70_shflsync_bfly_p
        .type           $__internal_18_$__cuda_sm70_shflsync_bfly_p,@function
        .size           $__internal_18_$__cuda_sm70_shflsync_bfly_p,($__internal_19_$__cuda_sm70_shflsync_idx_p - $__internal_18_$__cuda_sm70_shflsync_bfly_p)
$__internal_18_$__cuda_sm70_shflsync_bfly_p:
[----:B------:R-:W-:Y:S02]  /*1a7e0*/  MOV R9, 0xffffffff ;  /* 0xffffffff00097802 */ /* 0x000fe40000000f00 */
[----:B------:R-:W-:Y:S02]  /*1a7f0*/  MOV R3, 0x1f ;  /* 0x0000001f00037802 */ /* 0x000fe40000000f00 */
[----:B------:R-:W-:Y:S04]  /*1a800*/  WARPSYNC R9 ;  /* 0x0000000900007348 */ /* 0x000fe80003800000 */
[----:B------:R1:W2:Y:S02]  /*1a810*/  SHFL.BFLY PT, R0, R4, R0, R3 ;  /* 0x0c00000004007389 */ /* 0x0002a400000e0003 */
[----:B-1----:R-:W-:-:S04]  /*1a820*/  MOV R3, 0x0 ;  /* 0x0000000000037802 */ /* 0x002fc80000000f00 */
[----:B--2---:R-:W-:Y:S05]  /*1a830*/  RET.REL.NODEC R2 `(_ZN7cutlass13device_kernelIN5flash19enable_sm80_to_sm89INS1_16FlashAttnFwdSm80INS1_25CollectiveMainloopFwdSm80ILi4ELi1ELb0EN4cute5tupleIJNS5_1CILi128EEENS7_ILi80EEENS7_ILi64EEEEEELi64ENS_10bfloat16_tEfNS_4arch4Sm80ELb1ELb0ELb1ELb1ELb1ELb0ELb1ELb1EEENS1_21CollectiveEpilogueFwdINS6_IJS8_SA_S9_EEENS6_IJNS7_ILi1EEESI_SI_EEESC_SE_Li128ELb1ELb1ELb1ELb0EEENS1_36VarlenDynamicPersistentTileSchedulerILi128ELi80ELi128ELi128ELb1ELb1ELb0ELb1ELb1ELb1EEEEEEEEEvNT_6ParamsE) ;  /* 0xfffe57c002007950 */ /* 0x004fea0003c3ffff */
        .weak           $__internal_19_$__cuda_sm70_shflsync_idx_p
        .type           $__internal_19_$__cuda_sm70_shflsync_idx_p,@function
        .size           $__internal_19_$__cuda_sm70_shflsync_idx_p,($__internal_20_$__cuda_sm70_shflsync_up_p - $__internal_19_$__cuda_sm70_shflsync_idx_p)
$__internal_19_$__cuda_sm70_shflsync_idx_p:
[----:B------:R-:W-:-:S04]  /*1a840*/  MOV R69, 0xffffffff ;  /* 0xffffffff00457802 */ /* 0x000fc80000000f00 */
[----:B------:R-:W-:Y:S04]  /*1a850*/  WARPSYNC R69 ;  /* 0x0000004500007348 */ /* 0x000fe80003800000 */
[----:B------:R1:W2:Y:S02]  /*1a860*/  SHFL.IDX PT, R62, R56, R2, R62 ;  /* 0x00000002383e7389 */ /* 0x0002a400000e003e */
[----:B-1----:R-:W-:Y:S02]  /*1a870*/  MOV R2, R3 ;  /* 0x0000000300027202 */ /* 0x002fe40000000f00 */
[----:B------:R-:W-:-:S04]  /*1a880*/  MOV R3, 0x0 ;  /* 0x0000000000037802 */ /* 0x000fc80000000f00 */
[----:B--2---:R-:W-:Y:S05]  /*1a890*/  RET.REL.NODEC R2 `(_ZN7cutlass13device_kernelIN5flash19enable_sm80_to_sm89INS1_16FlashAttnFwdSm80INS1_25CollectiveMainloopFwdSm80ILi4ELi1ELb0EN4cute5tupleIJNS5_1CILi128EEENS7_ILi80EEENS7_ILi64EEEEEELi64ENS_10bfloat16_tEfNS_4arch4Sm80ELb1ELb0ELb1ELb1ELb1ELb0ELb1ELb1EEENS1_21CollectiveEpilogueFwdINS6_IJS8_SA_S9_EEENS6_IJNS7_ILi1EEESI_SI_EEESC_SE_Li128ELb1ELb1ELb1ELb0EEENS1_36VarlenDynamicPersistentTileSchedulerILi128ELi80ELi128ELi128ELb1ELb1ELb0ELb1ELb1ELb1EEEEEEEEEvNT_6ParamsE) ;  /* 0xfffe576002007950 */ /* 0x004fea0003c3ffff */
        .weak           $__internal_20_$__cuda_sm70_shflsync_up_p
        .type           $__internal_20_$__cuda_sm70_shflsync_up_p,@function
        .size           $__internal_20_$__cuda_sm70_shflsync_up_p,($__internal_21_$__cuda_sm70_votesync_ballot - $__internal_20_$__cuda_sm70_shflsync_up_p)
$__internal_20_$__cuda_sm70_shflsync_up_p:
[----:B------:R-:W-:Y:S02]  /*1a8a0*/  IMAD.MOV.U32 R4, RZ, RZ, RZ ;  /* 0x000000ffff047224 */ /* 0x000fe400078e00ff */
[----:B------:R-:W-:-:S04]  /*1a8b0*/  IMAD.MOV.U32 R10, RZ, RZ, -0x1 ;  /* 0xffffffffff0a7424 */ /* 0x000fc800078e00ff */
[----:B------:R-:W-:Y:S04]  /*1a8c0*/  WARPSYNC R10 ;  /* 0x0000000a00007348 */ /* 0x000fe80003800000 */
[----:B------:R1:W2:Y:S02]  /*1a8d0*/  SHFL.UP PT, R4, R0, R2, R4 ;  /* 0x0400000200047389 */ /* 0x0002a400000e0004 */
[----:B-1----:R-:W-:Y:S02]  /*1a8e0*/  MOV R2, R3 ;  /* 0x0000000300027202 */ /* 0x002fe40000000f00 */
[----:B------:R-:W-:-:S04]  /*1a8f0*/  MOV R3, 0x0 ;  /* 0x0000000000037802 */ /* 0x000fc80000000f00 */
[----:B--2---:R-:W-:Y:S05]  /*1a900*/  RET.REL.NODEC R2 `(_ZN7cutlass13device_kernelIN5flash19enable_sm80_to_sm89INS1_16FlashAttnFwdSm80INS1_25CollectiveMainloopFwdSm80ILi4ELi1ELb0EN4cute5tupleIJNS5_1CILi128EEENS7_ILi80EEENS7_ILi64EEEEEELi64ENS_10bfloat16_tEfNS_4arch4Sm80ELb1ELb0ELb1ELb1ELb1ELb0ELb1ELb1EEENS1_21CollectiveEpilogueFwdINS6_IJS8_SA_S9_EEENS6_IJNS7_ILi1EEESI_SI_EEESC_SE_Li128ELb1ELb1ELb1ELb0EEENS1_36VarlenDynamicPersistentTileSchedulerILi128ELi80ELi128ELi128ELb1ELb1ELb0ELb1ELb1ELb1EEEEEEEEEvNT_6ParamsE) ;  /* 0xfffe56f002007950 */ /* 0x004fea0003c3ffff */
        .weak           $__internal_21_$__cuda_sm70_votesync_ballot
        .type           $__internal_21_$__cuda_sm70_votesync_ballot,@function
        .size           $__internal_21_$__cuda_sm70_votesync_ballot,(.L_x_1934 - $__internal_21_$__cuda_sm70_votesync_ballot)
$__internal_21_$__cuda_sm70_votesync_ballot:
[----:B------:R-:W-:Y:S01]  /*1a910*/  ISETP.NE.U32.AND P0, PT, R0, 0x1, PT ;  /* 0x000000010000780c */ /* 0x000fe20003f05070 */
[----:B------:R-:W-:-:S04]  /*1a920*/  IMAD.MOV.U32 R3, RZ, RZ, -0x1 ;  /* 0xffffffffff037424 */ /* 0x000fc800078e00ff */
[----:B------:R-:W-:Y:S08]  /*1a930*/  WARPSYNC R3 ;  /* 0x0000000300007348 */ /* 0x000ff00003800000 */
[----:B------:R-:W-:-:S04]  /*1a940*/  VOTE.ANY R0, PT, !P0 ;  /* 0x0000000000007806 */ /* 0x000fc800040e0100 */
[----:B------:R-:W-:Y:S01]  /*1a950*/  LOP3.LUT R0, R0, R3, RZ, 0xc0, !PT ;  /* 0x0000000300007212 */ /* 0x000fe200078ec0ff */
[----:B------:R-:W-:-:S04]  /*1a960*/  IMAD.MOV.U32 R3, RZ, RZ, 0x0 ;  /* 0x00000000ff037424 */ /* 0x000fc800078e00ff */
[----:B------:R-:W-:Y:S05]  /*1a970*/  RET.REL.NODEC R2 `(_ZN7cutlass13device_kernelIN5flash19enable_sm80_to_sm89INS1_16FlashAttnFwdSm80INS1_25CollectiveMainloopFwdSm80ILi4ELi1ELb0EN4cute5tupleIJNS5_1CILi128EEENS7_ILi80EEENS7_ILi64EEEEEELi64ENS_10bfloat16_tEfNS_4arch4Sm80ELb1ELb0ELb1ELb1ELb1ELb0ELb1ELb1EEENS1_21CollectiveEpilogueFwdINS6_IJS8_SA_S9_EEENS6_IJNS7_ILi1EEESI_SI_EEESC_SE_Li128ELb1ELb1ELb1ELb0EEENS1_36VarlenDynamicPersistentTileSchedulerILi128ELi80ELi128ELi128ELb1ELb1ELb0ELb1ELb1ELb1EEEEEEEEEvNT_6ParamsE) ;  /* 0xfffe568002007950 */ /* 0x000fea0003c3ffff */
.L_x_1620:
        /* <DEDUP_REMOVED lines=16> */
.L_x_1934:


//--------------------- .text._ZN7cutlass13device_kernelIN5flash19enable_sm80_to_sm89INS1_16FlashAttnFwdSm80INS1_25CollectiveMainloopFwdSm80ILi4ELi1ELb0EN4cute5tupleIJNS5_1CILi128EEENS7_ILi80EEENS7_ILi64EEEEEELi64ENS_10bfloat16_tEfNS_4arch4Sm80ELb1ELb0ELb1ELb1ELb1ELb1ELb1ELb1EEENS1_21CollectiveEpilogueFwdINS6_IJS8_SA_S9_EEENS6_IJNS7_ILi1EEESI_SI_EEESC_SE_Li128ELb1ELb1ELb1ELb0EEENS1_36VarlenDynamicPersistentTileSchedulerILi128ELi80ELi128ELi128ELb1ELb1ELb0ELb1ELb1ELb1EEEEEEEEEvNT_6ParamsE --------------------------
	.section	.text._ZN7cutlass13device_kernelIN5flash19enable_sm80_to_sm89INS1_16FlashAttnFwdSm80INS1_25CollectiveMainloopFwdSm80ILi4ELi1ELb0EN4cute5tupleIJNS5_1CILi128EEENS7_ILi80EEENS7_ILi64EEEEEELi64ENS_10bfloat16_tEfNS_4arch4Sm80ELb1ELb0ELb1ELb1ELb1ELb1ELb1ELb1EEENS1_21CollectiveEpilogueFwdINS6_IJS8_SA_S9_EEENS6_IJNS7_ILi1EEESI_SI_EEESC_SE_Li128ELb1ELb1ELb1ELb0EEENS1_36VarlenDynamicPersistentTileSchedulerILi128ELi80ELi128ELi128ELb1ELb1ELb0ELb1ELb1ELb1EEEEEEEEEvNT_6ParamsE,"ax",@progbits
	.sectioninfo	@"SHI_REGISTERS=255"
	.align	128
.text._ZN7cutlass13device_kernelIN5flash19enable_sm80_to_sm89INS1_16FlashAttnFwdSm80INS1_25CollectiveMainloopFwdSm80ILi4ELi1ELb0EN4cute5tupleIJNS5_1CILi128EEENS7_ILi80EEENS7_ILi64EEEEEELi64ENS_10bfloat16_tEfNS_4arch4Sm80ELb1ELb0ELb1ELb1ELb1ELb1ELb1ELb1EEENS1_21CollectiveEpilogueFwdINS6_IJS8_SA_S9_EEENS6_IJNS7_ILi1EEESI_SI_EEESC_SE_Li128ELb1ELb1ELb1ELb0EEENS1_36VarlenDynamicPersistentTileSchedulerILi128ELi80ELi128ELi128ELb1ELb1ELb0ELb1ELb1ELb1EEEEEEEEEvNT_6ParamsE:
        .type           _ZN7cutlass13device_kernelIN5flash19enable_sm80_to_sm89INS1_16FlashAttnFwdSm80INS1_25CollectiveMainloopFwdSm80ILi4ELi1ELb0EN4cute5tupleIJNS5_1CILi128EEENS7_ILi80EEENS7_ILi64EEEEEELi64ENS_10bfloat16_tEfNS_4arch4Sm80ELb1ELb0ELb1ELb1ELb1ELb1ELb1ELb1EEENS1_21CollectiveEpilogueFwdINS6_IJS8_SA_S9_EEENS6_IJNS7_ILi1EEESI_SI_EEESC_SE_Li128ELb1ELb1ELb1ELb0EEENS1_36VarlenDynamicPersistentTileSchedulerILi128ELi80ELi128ELi128ELb1ELb1ELb0ELb1ELb1ELb1EEEEEEEEEvNT_6ParamsE,@function
        .size           _ZN7cutlass13device_kernelIN5flash19enable_sm80_to_sm89INS1_16FlashAttnFwdSm80INS1_25CollectiveMainloopFwdSm80ILi4ELi1ELb0EN4cute5tupleIJNS5_1CILi128EEENS7_ILi80EEENS7_ILi64EEEEEELi64ENS_10bfloat16_tEfNS_4arch4Sm80ELb1ELb0ELb1ELb1ELb1ELb1ELb1ELb1EEENS1_21CollectiveEpilogueFwdINS6_IJS8_SA_S9_EEENS6_IJNS7_ILi1EEESI_SI_EEESC_SE_Li128ELb1ELb1ELb1ELb0EEENS1_36VarlenDynamicPersistentTileSchedulerILi128ELi80ELi128ELi128ELb1ELb1ELb0ELb1ELb1ELb1EEEEEEEEEvNT_6ParamsE,(.L_x_1939 - _ZN7cutlass13device_kernelIN5flash19enable_sm80_to_sm89INS1_16FlashAttnFwdSm80INS1_25CollectiveMainloopFwdSm80ILi4ELi1ELb0EN4cute5tupleIJNS5_1CILi128EEENS7_ILi80EEENS7_ILi64EEEEEELi64ENS_10bfloat16_tEfNS_4arch4Sm80ELb1ELb0ELb1ELb1ELb1ELb1ELb1ELb1EEENS1_21CollectiveEpilogueFwdINS6_IJS8_SA_S9_EEENS6_IJNS7_ILi1EEESI_SI_EEESC_SE_Li128ELb1ELb1ELb1ELb0EEENS1_36VarlenDynamicPersistentTileSchedulerILi128ELi80ELi128ELi128ELb1ELb1ELb0ELb1ELb1ELb1EEEEEEEEEvNT_6ParamsE)
        .other          _ZN7cutlass13device_kernelIN5flash19enable_sm80_to_sm89INS1_16FlashAttnFwdSm80INS1_25CollectiveMainloopFwdSm80ILi4ELi1ELb0EN4cute5tupleIJNS5_1CILi128EEENS7_ILi80EEENS7_ILi64EEEEEELi64ENS_10bfloat16_tEfNS_4arch4Sm80ELb1ELb0ELb1ELb1ELb1ELb1ELb1ELb1EEENS1_21CollectiveEpilogueFwdINS6_IJS8_SA_S9_EEENS6_IJNS7_ILi1EEESI_SI_EEESC_SE_Li128ELb1ELb1ELb1ELb0EEENS1_36VarlenDynamicPersistentTileSchedulerILi128ELi80ELi128ELi128ELb1ELb1ELb0ELb1ELb1ELb1EEEEEEEEEvNT_6ParamsE,@"STO_CUDA_ENTRY STV_DEFAULT"
_ZN7cutlass13device_kernelIN5flash19enable_sm80_to_sm89INS1_16FlashAttnFwdSm80INS1_25CollectiveMainloopFwdSm80ILi4ELi1ELb0EN4cute5tupleIJNS5_1CILi128EEENS7_ILi80EEENS7_ILi64EEEEEELi64ENS_10bfloat16_tEfNS_4arch4Sm80ELb1ELb0ELb1ELb1ELb1ELb1ELb1ELb1EEENS1_21CollectiveEpilogueFwdINS6_IJS8_SA_S9_EEENS6_IJNS7_ILi1EEESI_SI_EEESC_SE_Li128ELb1ELb1ELb1ELb0EEENS1_36VarlenDynamicPersistentTileSchedulerILi128ELi80ELi128ELi128ELb1ELb1ELb0ELb1ELb1ELb1EEEEEEEEEvNT_6ParamsE:
        /* <DEDUP_REMOVED lines=54> */
.L_x_1626:
        /* <DEDUP_REMOVED lines=16> */
.L_x_1838:
        /* <DEDUP_REMOVED lines=16> */
.L_x_1839:
[----:B--2---:R-:W-:-:S05]  /*0560*/  IMAD R0, R0, c[0x0][0x538], RZ ;  /* 0x00014e0000007a24 */ /* 0x004fca00078e02ff */
[----:B------:R-:W-:-:S04]  /*0570*/  IADD3 R7, R0, R7, RZ ;  /* 0x0000000700077210 */ /* 0x000fc80007ffe0ff */
[----:B------:R-:W-:-:S13]  /*0580*/  ISETP.GT.AND P0, PT, R7, UR4, PT ;  /* 0x0000000407007c0c */ /* 0x000fda000bf04270 */
[----:B-1----:R-:W-:Y:S05]  /*0590*/  @!P0 BRA `(.L_x_1626) ;  /* 0xfffffdc000008947 */ /* 0x002fea000383ffff */
.L_x_1622:
[----:B------:R-:W-:-:S05]  /*05a0*/  IADD3 R10, -R0, R7, RZ ;  /* 0x00000007000a7210 */ /* 0x000fca0007ffe1ff */
[----:B------:R-:W-:-:S05]  /*05b0*/  IMAD R0, R4, c[0x0][0x538], R10 ;  /* 0x00014e0004007a24 */ /* 0x000fca00078e020a */
[----:B------:R-:W-:Y:S01]  /*05c0*/  ISETP.GT.AND P0, PT, R0, UR4, PT ;  /* 0x0000000400007c0c */ /* 0x000fe2000bf04270 */
[----:B------:R-:W-:-:S12]  /*05d0*/  BRA.DIV ~URZ, `(.L_x_1627) ;  /* 0x0001f4a27f007947 */ /* 0x000fd8000b800000 */
[----:B------:R-:W-:-:S04]  /*05e0*/  VOTE.ANY R7, PT, !P0 ;  /* 0x0000000000077806 */ /* 0x000fc800040e0100 */
.L_x_1840:
[----:B------:R-:W1:Y:S02]  /*05f0*/  POPC R0, R7 ;  /* 0x0000000700007309 */ /* 0x000e640000000000 */
[----:B-1----:R-:W-:-:S05]  /*0600*/  IADD3 R2, R0, R6, RZ ;  /* 0x0000000600027210 */ /* 0x002fca0007ffe0ff */
[----:B------:R1:W-:Y:S01]  /*0610*/  STL [R1+0x4c], R2 ;  /* 0x00004c0201007387 */ /* 0x0003e20000100800 */
[----:B------:R-:W-:Y:S05]  /*0620*/  BRA.DIV ~URZ, `(.L_x_1628) ;  /* 0x0001f4a27f007947 */ /* 0x000fea000b800000 */
[----:B------:R2:W3:Y:S01]  /*0630*/  SHFL.IDX PT, R12, R9, R0, 0x1f ;  /* 0x00001f00090c7589 */ /* 0x0004e200000e0000 */
[----:B------:R-:W-:-:S03]  /*0640*/  MOV R5, RZ ;  /* 0x000000ff00057202 */ /* 0x000fc60000000f00 */
[----:B------:R2:W4:Y:S04]  /*0650*/  SHFL.IDX PT, R9, R8, R0, 0x1f ;  /* 0x00001f0008097589 */ /* 0x00052800000e0000 */
.L_x_1841:
[----:B------:R-:W-:Y:S01]  /*0660*/  ISETP.NE.AND P0, PT, R7, RZ, PT ;  /* 0x000000ff0700720c */ /* 0x000fe20003f05270 */
[----:B------:R-:W-:-:S12]  /*0670*/  BSSY B0, `(.L_x_1629) ;  /* 0x0000005000007945 */ /* 0x000fd80003800000 */
[----:B------:R-:W-:Y:S05]  /*0680*/  @!P0 BRA `(.L_x_1630) ;  /* 0x0000003000008947 */ /* 0x000fea0003800000 */
[----:B--2---:R-:W-:Y:S01]  /*0690*/  IADD3 R0, R0, -0x1, RZ ;  /* 0xffffffff00007810 */ /* 0x004fe20007ffe0ff */
[----:B------:R-:W-:Y:S05]  /*06a0*/  BRA.DIV ~URZ, `(.L_x_1631) ;  /* 0x0001f5027f007947 */ /* 0x000fea000b800000 */
[----:B------:R2:W1:Y:S02]  /*06b0*/  SHFL.IDX PT, R5, R4, R0, 0x1f ;  /* 0x00001f0004057589 */ /* 0x00046400000e0000 */
.L_x_1630:
[----:B------:R-:W-:Y:S05]  /*06c0*/  BSYNC B0 ;  /* 0x0000000000007941 */ /* 0x000fea0003800000 */
.L_x_1629:
        /* <DEDUP_REMOVED lines=69> */
.L_x_1633:
        /* <DEDUP_REMOVED lines=70> */
.L_x_1634:
[----:B------:R-:W-:Y:S05]  /*0f80*/  BSYNC B0 ;  /* 0x0000000000007941 */ /* 0x000fea0003800000 */
.L_x_1632:
[----:B------:R-:W-:-:S04]  /*0f90*/  LOP3.LUT R0, RZ, R0, RZ, 0x33, !PT ;  /* 0x00000000ff007212 */ /* 0x000fc800078e33ff */
[----:B------:R-:W-:-:S05]  /*0fa0*/  IADD3 R0, R0, R12, RZ ;  /* 0x0000000c00007210 */ /* 0x000fca0007ffe0ff */
[----:B------:R2:W-:Y:S01]  /*0fb0*/  STL [R1+0x44], R0 ;  /* 0x0000440001007387 */ /* 0x0005e20000100800 */
[----:B------:R-:W-:Y:S05]  /*0fc0*/  BRA `(.L_x_1635) ;  /* 0x0000006000007947 */ /* 0x000fea0003800000 */
.L_x_1623:
[----:B------:R-:W-:Y:S01]  /*0fd0*/  MOV R0, UR4 ;  /* 0x0000000400007c02 */ /* 0x000fe20008000f00 */
[----:B------:R-:W-:Y:S04]  /*0fe0*/  STL [R1+0x44], RZ ;  /* 0x000044ff01007387 */ /* 0x000fe80000100800 */
[----:B------:R-:W-:Y:S04]  /*0ff0*/  STL [R1+0x48], RZ ;  /* 0x000048ff01007387 */ /* 0x000fe80000100800 */
[----:B------:R1:W-:Y:S02]  /*1000*/  STL [R1+0x40], R0 ;  /* 0x0000400001007387 */ /* 0x0003e40000100800 */
[----:B-1----:R-:W-:-:S05]  /*1010*/  MOV R0, c[0x0][0x53c] ;  /* 0x00014f0000007a02 */ /* 0x002fca0000000f00 */
[----:B------:R1:W-:Y:S02]  /*1020*/  STL [R1+0x4c], R0 ;  /* 0x00004c0001007387 */ /* 0x0003e40000100800 */
.L_x_1635:
        /* <DEDUP_REMOVED lines=8> */
.L_x_1621:
[----:B-12---:R-:W2:Y:S02]  /*10b0*/  LDL R0, [R1+0x4c] ;  /* 0x00004c0001007983 */ /* 0x006ea40000100800 */
[----:B--2---:R-:W-:-:S13]  /*10c0*/  ISETP.GE.AND P0, PT, R0, c[0x0][0x53c], PT ;  /* 0x00014f0000007a0c */ /* 0x004fda0003f06270 */
[----:B------:R-:W-:Y:S05]  /*10d0*/  @P0 EXIT ;  /* 0x000000000000094d */ /* 0x000fea0003800000 */
[----:B------:R-:W1:Y:S01]  /*10e0*/  S2R R15, SR_TID.X ;  /* 0x00000000000f7919 */ /* 0x000e620000002100 */
[----:B------:R-:W-:Y:S01]  /*10f0*/  IMAD.MOV.U32 R18, RZ, RZ, -0x10 ;  /* 0xfffffff0ff127424 */ /* 0x000fe200078e00ff */
[----:B------:R-:W-:Y:S01]  /*1100*/  ULDC UR4, c[0x0][0x2ac] ;  /* 0x0000ab0000047ab9 */ /* 0x000fe20000000800 */
[----:B------:R-:W-:Y:S01]  /*1110*/  IMAD.MOV.U32 R17, RZ, RZ, 0x20 ;  /* 0x00000020ff117424 */ /* 0x000fe200078e00ff */
[----:B------:R-:W-:Y:S01]  /*1120*/  ULDC UR6, c[0x0][0x1d0] ;  /* 0x0000740000067ab9 */ /* 0x000fe20000000800 */
[----:B------:R-:W-:Y:S01]  /*1130*/  IMAD.MOV.U32 R16, RZ, RZ, 0x40 ;  /* 0x00000040ff107424 */ /* 0x000fe200078e00ff */
[----:B------:R-:W-:Y:S01]  /*1140*/  UIMAD UR6, UR4, UR6, URZ ;  /* 0x00000006040672a4 */ /* 0x000fe2000f8e023f */
[----:B-1----:R-:W-:-:S04]  /*1150*/  SHF.R.S32.HI R14, RZ, 0x1f, R15 ;  /* 0x0000001fff0e7819 */ /* 0x002fc8000001140f */
[CC--:B------:R-:W-:Y:S02]  /*1160*/  LEA.HI R10, R14.reuse, R15.reuse, RZ, 0x3 ;  /* 0x0000000f0e0a7211 */ /* 0x0c0fe400078f18ff */
[----:B------:R-:W-:Y:S02]  /*1170*/  LEA.HI R2, R14, R15, RZ, 0x4 ;  /* 0x0000000f0e027211 */ /* 0x000fe400078f20ff */
[----:B------:R-:W-:Y:S02]  /*1180*/  SHF.R.S32.HI R27, RZ, 0x3, R10 ;  /* 0x00000003ff1b7819 */ /* 0x000fe4000001140a */
[----:B---3--:R-:W-:Y:S02]  /*1190*/  LOP3.LUT R4, R10, 0xfffffff8, RZ, 0xc0, !PT ;  /* 0xfffffff80a047812 */ /* 0x008fe400078ec0ff */
        /* <DEDUP_REMOVED lines=73> */
[----:B------:R-:W-:Y:S01]  /*1630*/  IADD3 R25, R93, 0x20, RZ ;  /* 0x000000205d197810 */ /* 0x000fe20007ffe0ff */
[----:B------:R-:W-:Y:S01]  /*1640*/  STL [R1+0x50], R22 ;  /* 0x0000501601007387 */ /* 0x000fe20000100800 */
[----:B------:R-:W-:Y:S01]  /*1650*/  LOP3.LUT R0, R2, R0, RZ, 0x3c, !PT ;  /* 0x0000000002007212 */ /* 0x000fe200078e3cff */
[----:B------:R-:W-:Y:S01]  /*1660*/  IMAD.IADD R15, R6, 0x1, R4 ;  /* 0x00000001060f7824 */ /* 0x000fe200078e0204 */
[----:B------:R-:W-:Y:S01]  /*1670*/  LOP3.LUT R3, R3, 0xfffffe00, RZ, 0xc0, !PT ;  /* 0xfffffe0003037812 */ /* 0x000fe200078ec0ff */
[----:B------:R-:W-:Y:S01]  /*1680*/  IMAD.SHL.U32 R6, R25, 0x40, RZ ;  /* 0x0000004019067824 */ /* 0x000fe200078e00ff */
[C---:B------:R-:W-:Y:S01]  /*1690*/  IADD3 R23, R93.reuse, 0x40, RZ ;  /* 0x000000405d177810 */ /* 0x040fe20007ffe0ff */
[----:B------:R-:W-:Y:S01]  /*16a0*/  IMAD R2, R12, 0x200, R13 ;  /* 0x000002000c027824 */ /* 0x000fe200078e020d */
[----:B------:R-:W-:Y:S01]  /*16b0*/  IADD3 R4, R0, R3, R5 ;  /* 0x0000000300047210 */ /* 0x000fe20007ffe005 */
[----:B------:R-:W-:Y:S01]  /*16c0*/  STL [R1+0x54], R21 ;  /* 0x0000541501007387 */ /* 0x000fe20000100800 */
[----:B------:R-:W-:-:S02]  /*16d0*/  IADD3 R24, R93, 0x60, RZ ;  /* 0x000000605d187810 */ /* 0x000fc40007ffe0ff */
[C---:B------:R-:W-:Y:S02]  /*16e0*/  LOP3.LUT P6, RZ, R8.reuse, 0x2, RZ, 0xc0, !PT ;  /* 0x0000000208ff7812 */ /* 0x040fe400078cc0ff */
[----:B------:R-:W-:Y:S02]  /*16f0*/  LOP3.LUT P5, RZ, R8, 0x4, RZ, 0xc0, !PT ;  /* 0x0000000408ff7812 */ /* 0x000fe400078ac0ff */
[----:B------:R-:W-:Y:S01]  /*1700*/  LOP3.LUT R5, R0, R3, RZ, 0xfc, !PT ;  /* 0x0000000300057212 */ /* 0x000fe200078efcff */
[----:B------:R-:W-:Y:S01]  /*1710*/  IMAD.SHL.U32 R3, R23, 0x40, RZ ;  /* 0x0000004017037824 */ /* 0x000fe200078e00ff */
[----:B------:R-:W-:Y:S01]  /*1720*/  SHF.R.S32.HI R7, RZ, 0x1f, R25 ;  /* 0x0000001fff077819 */ /* 0x000fe20000011419 */
[----:B------:R-:W-:Y:S01]  /*1730*/  IMAD.SHL.U32 R0, R24, 0x40, RZ ;  /* 0x0000004018007824 */ /* 0x000fe200078e00ff */
[----:B------:R-:W-:Y:S02]  /*1740*/  SHF.R.S32.HI R8, RZ, 0x1f, R23 ;  /* 0x0000001fff087819 */ /* 0x000fe40000011417 */
[----:B------:R-:W-:-:S02]  /*1750*/  LOP3.LUT P4, RZ, R9, 0x2, RZ, 0xc0, !PT ;  /* 0x0000000209ff7812 */ /* 0x000fc4000788c0ff */
[----:B------:R-:W-:Y:S02]  /*1760*/  LOP3.LUT P3, RZ, R9, 0x4, RZ, 0xc0, !PT ;  /* 0x0000000409ff7812 */ /* 0x000fe4000786c0ff */
[----:B------:R-:W-:Y:S02]  /*1770*/  SHF.R.S32.HI R9, RZ, 0x1f, R24 ;  /* 0x0000001fff097819 */ /* 0x000fe40000011418 */
[----:B------:R-:W-:Y:S02]  /*1780*/  LOP3.LUT R11, R6, 0x1c0, RZ, 0xc0, !PT ;  /* 0x000001c0060b7812 */ /* 0x000fe400078ec0ff */
[----:B------:R-:W-:Y:S02]  /*1790*/  LEA.HI R7, R7, R25, RZ, 0x3 ;  /* 0x0000001907077211 */ /* 0x000fe400078f18ff */
[----:B------:R-:W-:Y:S02]  /*17a0*/  LEA.HI R6, R8, R23, RZ, 0x3 ;  /* 0x0000001708067211 */ /* 0x000fe400078f18ff */
[----:B------:R-:W-:Y:S01]  /*17b0*/  LOP3.LUT R23, R3, 0x1c0, RZ, 0xc0, !PT ;  /* 0x000001c003177812 */ /* 0x000fe200078ec0ff */
[----:B------:R-:W-:Y:S01]  /*17c0*/  IMAD.SHL.U32 R7, R7, 0x40, RZ ;  /* 0x0000004007077824 */ /* 0x000fe200078e00ff */
[----:B------:R-:W-:Y:S01]  /*17d0*/  LEA.HI R3, R9, R24, RZ, 0x3 ;  /* 0x0000001809037211 */ /* 0x000fe200078f18ff */
[----:B------:R-:W-:Y:S01]  /*17e0*/  IMAD.SHL.U32 R6, R6, 0x40, RZ ;  /* 0x0000004006067824 */ /* 0x000fe200078e00ff */
[----:B------:R-:W-:-:S02]  /*17f0*/  LOP3.LUT R8, R0, 0x1c0, RZ, 0xc0, !PT ;  /* 0x000001c000087812 */ /* 0x000fc400078ec0ff */
[----:B------:R-:W-:Y:S01]  /*1800*/  IADD3 R92, R90, 0x10, RZ ;  /* 0x000000105a5c7810 */ /* 0x000fe20007ffe0ff */
[----:B------:R-:W-:Y:S01]  /*1810*/  IMAD.SHL.U32 R3, R3, 0x40, RZ ;  /* 0x0000004003037824 */ /* 0x000fe200078e00ff */
[----:B------:R-:W-:Y:S02]  /*1820*/  LOP3.LUT R9, R10, 0x7ffffffc, RZ, 0xc0, !PT ;  /* 0x7ffffffc0a097812 */ /* 0x000fe400078ec0ff */
[--C-:B------:R-:W-:Y:S02]  /*1830*/  LOP3.LUT R12, R11, 0x38, R84.reuse, 0xf8, !PT ;  /* 0x000000380b0c7812 */ /* 0x100fe400078ef854 */
[----:B------:R-:W-:Y:S01]  /*1840*/  SHF.R.U32.HI R13, RZ, 0x3, R11 ;  /* 0x00000003ff0d7819 */ /* 0x000fe2000001160b */
[----:B------:R-:W-:Y:S01]  /*1850*/  IMAD.IADD R9, R19, 0x1, -R9 ;  /* 0x0000000113097824 */ /* 0x000fe200078e0a09 */
[--C-:B------:R-:W-:Y:S02]  /*1860*/  LOP3.LUT R11, R23, 0x38, R84.reuse, 0xf8, !PT ;  /* 0x00000038170b7812 */ /* 0x100fe400078ef854 */
[----:B------:R-:W-:Y:S01]  /*1870*/  SHF.R.U32.HI R25, RZ, 0x3, R23 ;  /* 0x00000003ff197819 */ /* 0x000fe20000011617 */
[----:B------:R-:W-:Y:S01]  /*1880*/  IMAD.SHL.U32 R19, R9, 0x2, RZ ;  /* 0x0000000209137824 */ /* 0x000fe200078e00ff */
[----:B------:R-:W-:Y:S01]  /*1890*/  LOP3.LUT R10, R8, 0x38, R84, 0xf8, !PT ;  /* 0x00000038080a7812 */ /* 0x000fe200078ef854 */
[----:B------:R-:W-:Y:S01]  /*18a0*/  IMAD.IADD R9, R26, 0x1, R14 ;  /* 0x000000011a097824 */ /* 0x000fe200078e020e */
[----:B------:R-:W-:-:S02]  /*18b0*/  SHF.R.U32.HI R23, RZ, 0x3, R8 ;  /* 0x00000003ff177819 */ /* 0x000fc40000011608 */
[----:B------:R-:W-:Y:S02]  /*18c0*/  SHF.R.S32.HI R8, RZ, 0x1f, R92 ;  /* 0x0000001fff087819 */ /* 0x000fe4000001145c */
[----:B------:R-:W-:Y:S02]  /*18d0*/  LOP3.LUT R7, R7, 0xfffffe00, RZ, 0xc0, !PT ;  /* 0xfffffe0007077812 */ /* 0x000fe400078ec0ff */
[----:B------:R-:W-:Y:S01]  /*18e0*/  LOP3.LUT R24, R6, 0xfffffe00, RZ, 0xc0, !PT ;  /* 0xfffffe0006187812 */ /* 0x000fe200078ec0ff */
[----:B------:R1:W-:Y:S01]  /*18f0*/  STL [R1+0x98], R8 ;  /* 0x0000980801007387 */ /* 0x0003e20000100800 */
[----:B------:R-:W-:Y:S02]  /*1900*/  LOP3.LUT R3, R3, 0xfffffe00, RZ, 0xc0, !PT ;  /* 0xfffffe0003037812 */ /* 0x000fe400078ec0ff */
[----:B------:R-:W-:Y:S01]  /*1910*/  LOP3.LUT R13, R7, R12, R13, 0xf6, !PT ;  /* 0x0000000c070d7212 */ /* 0x000fe200078ef60d */
[----:B------:R2:W-:Y:S01]  /*1920*/  STL [R1+0x5c], R7 ;  /* 0x00005c0701007387 */ /* 0x0005e20000100800 */
[----:B------:R-:W-:-:S02]  /*1930*/  LOP3.LUT R12, R24, R11, R25, 0xf6, !PT ;  /* 0x0000000b180c7212 */ /* 0x000fc400078ef619 */
[----:B------:R-:W-:Y:S01]  /*1940*/  LOP3.LUT R11, R3, R10, R23, 0xf6, !PT ;  /* 0x0000000a030b7212 */ /* 0x000fe200078ef617 */
[----:B------:R-:W-:Y:S01]  /*1950*/  STL [R1+0x58], R24 ;  /* 0x0000581801007387 */ /* 0x000fe20000100800 */
[----:B------:R-:W-:Y:S02]  /*1960*/  LEA R14, R13, 0x5100, 0x1 ;  /* 0x000051000d0e7811 */ /* 0x000fe400078e08ff */
[----:B------:R-:W-:Y:S01]  /*1970*/  LEA R13, R12, 0x5100, 0x1 ;  /* 0x000051000c0d7811 */ /* 0x000fe200078e08ff */
[----:B------:R3:W-:Y:S01]  /*1980*/  STL [R1+0xf4], R3 ;  /* 0x0000f40301007387 */ /* 0x0007e20000100800 */
[----:B------:R-:W-:Y:S02]  /*1990*/  LOP3.LUT R10, R22, 0x38, R84, 0xf8, !PT ;  /* 0x00000038160a7812 */ /* 0x000fe400078ef854 */
[----:B------:R-:W-:Y:S01]  /*19a0*/  LEA R12, R11, 0x5100, 0x1 ;  /* 0x000051000b0c7811 */ /* 0x000fe200078e08ff */
[----:B------:R4:W-:Y:S01]  /*19b0*/  STL [R1+0x60], R9 ;  /* 0x0000600901007387 */ /* 0x0009e20000100800 */
[----:B------:R-:W-:-:S02]  /*19c0*/  LEA R95, R2, 0x2900, 0x1 ;  /* 0x00002900025f7811 */ /* 0x000fc400078e08ff */
[----:B------:R-:W-:Y:S01]  /*19d0*/  SHF.R.S32.HI R11, RZ, 0x1f, R19 ;  /* 0x0000001fff0b7819 */ /* 0x000fe20000011413 */
[----:B------:R-:W-:Y:S01]  /*19e0*/  STL [R1+0x34], R19 ;  /* 0x0000341301007387 */ /* 0x000fe20000100800 */
[C---:B------:R-:W-:Y:S02]  /*19f0*/  SEL R6, R17.reuse, 0xffffffe0, !P0 ;  /* 0xffffffe011067807 */ /* 0x040fe40004000000 */
[----:B------:R-:W-:Y:S01]  /*1a00*/  SEL R2, R17, 0xffffffe0, !P6 ;  /* 0xffffffe011027807 */ /* 0x000fe20007000000 */
[----:B------:R5:W-:Y:S01]  /*1a10*/  STL [R1+0xec], R14 ;  /* 0x0000ec0e01007387 */ /* 0x000be20000100800 */
[C---:B------:R-:W-:Y:S02]  /*1a20*/  SEL R0, R16.reuse, 0xffffffc0, !P3 ;  /* 0xffffffc010007807 */ /* 0x040fe40005800000 */
[----:B-1----:R-:W-:Y:S01]  /*1a30*/  SEL R8, R16, 0xffffffc0, !P2 ;  /* 0xffffffc010087807 */ /* 0x002fe20005000000 */
[----:B------:R1:W-:Y:S01]  /*1a40*/  STL [R1+0xe8], R13 ;  /* 0x0000e80d01007387 */ /* 0x0003e20000100800 */
[----:B--2---:R-:W-:Y:S01]  /*1a50*/  SEL R7, R18, 0x10, !P1 ;  /* 0x0000001012077807 */ /* 0x004fe20004800000 */
[----:B------:R-:W-:Y:S01]  /*1a60*/  IMAD.IADD R197, R95, 0x1, R0 ;  /* 0x000000015fc57824 */ /* 0x000fe200078e0200 */
[C---:B------:R-:W-:Y:S01]  /*1a70*/  IADD3 R18, R19.reuse, 0x8, RZ ;  /* 0x0000000813127810 */ /* 0x040fe20007ffe0ff */
[----:B------:R2:W-:Y:S01]  /*1a80*/  STL [R1+0xe4], R12 ;  /* 0x0000e40c01007387 */ /* 0x0005e20000100800 */
[----:B------:R-:W-:-:S02]  /*1a90*/  IADD3 R17, R19, 0x10, RZ ;  /* 0x0000001013117810 */ /* 0x000fc40007ffe0ff */
[--C-:B------:R-:W-:Y:S01]  /*1aa0*/  LOP3.LUT R10, R20, R10, R21.reuse, 0xf6, !PT ;  /* 0x0000000a140a7212 */ /* 0x100fe200078ef615 */
[----:B------:R2:W-:Y:S01]  /*1ab0*/  STL [R1+0xd4], R11 ;  /* 0x0000d40b01007387 */ /* 0x0005e20000100800 */
[----:B---3--:R-:W-:Y:S02]  /*1ac0*/  LOP3.LUT R3, R22, 0x18, R84, 0xf8, !PT ;  /* 0x0000001816037812 */ /* 0x008fe400078ef854 */
[----:B------:R-:W-:Y:S01]  /*1ad0*/  IADD3 R202, R95, 0x20, RZ ;  /* 0x000000205fca7810 */ /* 0x000fe20007ffe0ff */
[----:B------:R3:W-:Y:S01]  /*1ae0*/  STL [R1+0x8c], R18 ;  /* 0x00008c1201007387 */ /* 0x0007e20000100800 */
[----:B----4-:R-:W-:Y:S02]  /*1af0*/  LOP3.LUT R9, R20, R3, R21, 0xf6, !PT ;  /* 0x0000000314097212 */ /* 0x010fe400078ef615 */
[----:B------:R-:W-:Y:S01]  /*1b00*/  SEL R3, R16, 0xffffffc0, !P5 ;  /* 0xffffffc010037807 */ /* 0x000fe20006800000 */
[----:B------:R-:W-:Y:S01]  /*1b10*/  STL [R1+0x88], R17 ;  /* 0x0000881101007387 */ /* 0x000fe20000100800 */
[----:B------:R-:W-:-:S02]  /*1b20*/  IADD3 R16, R19, 0x18, RZ ;  /* 0x0000001813107810 */ /* 0x000fc40007ffe0ff */
[----:B------:R-:W-:Y:S02]  /*1b30*/  LEA R248, R9, 0x100, 0x1 ;  /* 0x0000010009f87811 */ /* 0x000fe400078e08ff */
[C---:B-----5:R-:W-:Y:S01]  /*1b40*/  IADD3 R14, R19.reuse, 0x20, RZ ;  /* 0x00000020130e7810 */ /* 0x060fe20007ffe0ff */
[----:B------:R-:W-:Y:S01]  /*1b50*/  STL [R1+0x84], R16 ;  /* 0x0000841001007387 */ /* 0x000fe20000100800 */
[----:B------:R-:W-:Y:S01]  /*1b60*/  LEA R9, R10, 0x5100, 0x1 ;  /* 0x000051000a097811 */ /* 0x000fe200078e08ff */
[----:B------:R-:W-:Y:S01]  /*1b70*/  IMAD.IADD R249, R8, 0x1, R248 ;  /* 0x0000000108f97824 */ /* 0x000fe200078e02f8 */
[C---:B-1----:R-:W-:Y:S01]  /*1b80*/  IADD3 R13, R19.reuse, 0x28, RZ ;  /* 0x00000028130d7810 */ /* 0x042fe20007ffe0ff */
[----:B------:R1:W-:Y:S01]  /*1b90*/  STL [R1+0x80], R14 ;  /* 0x0000800e01007387 */ /* 0x0003e20000100800 */
[----:B------:R-:W-:Y:S02]  /*1ba0*/  SHF.R.S32.HI R10, RZ, 0x1f, R17 ;  /* 0x0000001fff0a7819 */ /* 0x000fe40000011411 */
[----:B--2---:R-:W-:Y:S01]  /*1bb0*/  IADD3 R12, R19, 0x38, RZ ;  /* 0x00000038130c7810 */ /* 0x004fe20007ffe0ff */
[----:B------:R-:W-:Y:S01]  /*1bc0*/  STL [R1+0x7c], R13 ;  /* 0x00007c0d01007387 */ /* 0x000fe20000100800 */
[----:B------:R-:W-:-:S02]  /*1bd0*/  @P4 IADD3 R202, R95, -0x20, RZ ;  /* 0xffffffe05fca4810 */ /* 0x000fc40007ffe0ff */
[----:B------:R-:W-:Y:S02]  /*1be0*/  IADD3 R11, R19, 0x30, RZ ;  /* 0x00000030130b7810 */ /* 0x000fe40007ffe0ff */
[----:B------:R-:W-:Y:S01]  /*1bf0*/  LEA R198, R4, 0x5100, 0x1 ;  /* 0x0000510004c67811 */ /* 0x000fe200078e08ff */
[----:B------:R-:W-:Y:S01]  /*1c00*/  IMAD.IADD R194, R0, 0x1, R202 ;  /* 0x0000000100c27824 */ /* 0x000fe200078e02ca */
[----:B---3--:R-:W-:Y:S01]  /*1c10*/  SHF.R.S32.HI R18, RZ, 0x1f, R18 ;  /* 0x0000001fff127819 */ /* 0x008fe20000011412 */
[----:B------:R-:W-:Y:S01]  /*1c20*/  STL [R1+0x78], R11 ;  /* 0x0000780b01007387 */ /* 0x000fe20000100800 */
[----:B------:R-:W-:Y:S01]  /*1c30*/  LEA R192, R5, 0x100, 0x1 ;  /* 0x0000010005c07811 */ /* 0x000fe200078e08ff */
[----:B------:R-:W-:Y:S01]  /*1c40*/  IMAD.IADD R199, R198, 0x1, R3 ;  /* 0x00000001c6c77824 */ /* 0x000fe200078e0203 */
[----:B------:R-:W-:Y:S01]  /*1c50*/  IADD3 R219, R84, 0x20, RZ ;  /* 0x0000002054db7810 */ /* 0x000fe20007ffe0ff */
[----:B------:R2:W-:Y:S01]  /*1c60*/  STL [R1+0xe0], R9 ;  /* 0x0000e00901007387 */ /* 0x0005e20000100800 */
[----:B------:R-:W-:Y:S01]  /*1c70*/  SHF.R.S32.HI R245, RZ, 0x1f, R244 ;  /* 0x0000001ffff57819 */ /* 0x000fe200000114f4 */
[----:B------:R-:W-:Y:S01]  /*1c80*/  IMAD.IADD R193, R3, 0x1, R192 ;  /* 0x0000000103c17824 */ /* 0x000fe200078e02c0 */
[----:B------:R-:W-:Y:S01]  /*1c90*/  SHF.R.S32.HI R85, RZ, 0x1f, R84 ;  /* 0x0000001fff557819 */ /* 0x000fe20000011454 */
[----:B------:R-:W-:Y:S01]  /*1ca0*/  STL [R1+0x74], R12 ;  /* 0x0000740c01007387 */ /* 0x000fe20000100800 */
[----:B------:R-:W-:Y:S01]  /*1cb0*/  SHF.R.S32.HI R91, RZ, 0x1f, R90 ;  /* 0x0000001fff5b7819 */ /* 0x000fe2000001145a */
[----:B------:R-:W-:Y:S01]  /*1cc0*/  IMAD.IADD R201, R198, 0x1, R2 ;  /* 0x00000001c6c97824 */ /* 0x000fe200078e0202 */
[----:B------:R-:W-:Y:S01]  /*1cd0*/  SHF.R.S32.HI R250, RZ, 0x1f, R219 ;  /* 0x0000001ffffa7819 */ /* 0x000fe200000114db */
[----:B------:R-:W-:Y:S01]  /*1ce0*/  STL [R1+0xd0], R18 ;  /* 0x0000d01201007387 */ /* 0x000fe20000100800 */
[----:B-1----:R-:W-:Y:S01]  /*1cf0*/  SHF.R.S32.HI R14, RZ, 0x1f, R14 ;  /* 0x0000001fff0e7819 */ /* 0x002fe2000001140e */
[----:B------:R-:W-:Y:S01]  /*1d00*/  IMAD.IADD R196, R2, 0x1, R192 ;  /* 0x0000000102c47824 */ /* 0x000fe200078e02c0 */
[C---:B------:R-:W-:Y:S01]  /*1d10*/  IADD3 R206, R202.reuse, 0x800, RZ ;  /* 0x00000800cace7810 */ /* 0x040fe20007ffe0ff */
[----:B------:R1:W-:Y:S01]  /*1d20*/  STL [R1+0xcc], R10 ;  /* 0x0000cc0a01007387 */ /* 0x0003e20000100800 */
[----:B------:R-:W-:Y:S01]  /*1d30*/  IADD3 R205, R202, 0x1000, RZ ;  /* 0x00001000cacd7810 */ /* 0x000fe20007ffe0ff */
[----:B------:R-:W-:Y:S01]  /*1d40*/  IMAD.IADD R200, R2, 0x1, R199 ;  /* 0x0000000102c87824 */ /* 0x000fe200078e02c7 */
[----:B------:R-:W-:Y:S01]  /*1d50*/  IADD3 R204, R202, 0x1800, RZ ;  /* 0x00001800cacc7810 */ /* 0x000fe20007ffe0ff */
[----:B------:R-:W-:Y:S01]  /*1d60*/  IMAD.IADD R195, R2, 0x1, R193 ;  /* 0x0000000102c37824 */ /* 0x000fe200078e02c1 */
[----:B------:R-:W-:-:S02]  /*1d70*/  IADD3 R203, R202, 0x2000, RZ ;  /* 0x00002000cacb7810 */ /* 0x000fc40007ffe0ff */
[----:B--2---:R-:W-:-:S05]  /*1d80*/  SHF.R.S32.HI R9, RZ, 0x1f, R16 ;  /* 0x0000001fff097819 */ /* 0x004fca0000011410 */
[----:B------:R2:W-:Y:S04]  /*1d90*/  STL [R1+0xc8], R9 ;  /* 0x0000c80901007387 */ /* 0x0005e80000100800 */
[----:B------:R-:W-:Y:S01]  /*1da0*/  STL [R1+0xc4], R14 ;  /* 0x0000c40e01007387 */ /* 0x000fe20000100800 */
[----:B-1----:R-:W-:-:S05]  /*1db0*/  SHF.R.S32.HI R10, RZ, 0x1f, R13 ;  /* 0x0000001fff0a7819 */ /* 0x002fca000001140d */
[----:B------:R1:W-:Y:S01]  /*1dc0*/  STL [R1+0xc0], R10 ;  /* 0x0000c00a01007387 */ /* 0x0003e20000100800 */
[----:B--2---:R-:W-:Y:S02]  /*1dd0*/  SHF.R.S32.HI R9, RZ, 0x1f, R11 ;  /* 0x0000001fff097819 */ /* 0x004fe4000001140b */
[----:B------:R-:W-:-:S03]  /*1de0*/  LEA R11, R15, 0x80, 0x1 ;  /* 0x000000800f0b7811 */ /* 0x000fc600078e08ff */
[----:B------:R2:W-:Y:S02]  /*1df0*/  STL [R1+0xbc], R9 ;  /* 0x0000bc0901007387 */ /* 0x0005e40000100800 */
[C---:B------:R-:W-:Y:S02]  /*1e00*/  IMAD.IADD R0, R11.reuse, 0x1, R6 ;  /* 0x000000010b007824 */ /* 0x040fe400078e0206 */
[----:B-1----:R-:W-:-:S04]  /*1e10*/  IMAD.IADD R10, R11, 0x1, R8 ;  /* 0x000000010b0a7824 */ /* 0x002fc800078e0208 */
[----:B------:R-:W-:-:S04]  /*1e20*/  IMAD.IADD R4, R6, 0x1, R10 ;  /* 0x0000000106047824 */ /* 0x000fc800078e020a */
[----:B------:R-:W-:Y:S01]  /*1e30*/  IMAD.IADD R3, R7, 0x1, R4 ;  /* 0x0000000107037824 */ /* 0x000fe200078e0204 */
[----:B--2---:R-:W-:-:S05]  /*1e40*/  SHF.R.S32.HI R9, RZ, 0x1f, R12 ;  /* 0x0000001fff097819 */ /* 0x004fca000001140c */
        /* <DEDUP_REMOVED lines=14> */
.L_x_1837:
[----:B--2---:R-:W2:Y:S01]  /*1f30*/  LDL R0, [R1+0x4c] ;  /* 0x00004c0001007983 */ /* 0x004ea20000100800 */
[----:B------:R-:W-:Y:S01]  /*1f40*/  IMAD.MOV.U32 R149, RZ, RZ, 0x4 ;  /* 0x00000004ff957424 */ /* 0x000fe200078e00ff */
[----:B------:R-:W-:Y:S02]  /*1f50*/  ISETP.NE.U32.AND P0, PT, RZ, c[0x0][0x370], PT ;  /* 0x0000dc00ff007a0c */ /* 0x000fe40003f05070 */
[----:B------:R-:W-:Y:S02]  /*1f60*/  ISETP.NE.U32.AND P4, PT, RZ, c[0x0][0x360], PT ;  /* 0x0000d800ff007a0c */ /* 0x000fe40003f85070 */
[----:B------:R-:W-:Y:S01]  /*1f70*/  ISETP.NE.AND.EX P1, PT, RZ, c[0x0][0x374], PT, P0 ;  /* 0x0000dd00ff007a0c */ /* 0x000fe20003f25300 */
[----:B--2---:R-:W-:-:S05]  /*1f80*/  IMAD.WIDE R2, R0, R149, c[0x0][0x588] ;  /* 0x0001620000027625 */ /* 0x004fca00078e0295 */
[----:B------:R-:W2:Y:S01]  /*1f90*/  LDG.E R25, [R2.64] ;  /* 0x0000000802197981 */ /* 0x000ea2000c1e1900 */
[----:B------:R-:W-:Y:S01]  /*1fa0*/  ISETP.NE.AND.EX P4, PT, RZ, c[0x0][0x364], PT, P4 ;  /* 0x0000d900ff007a0c */ /* 0x000fe20003f85340 */
[----:B------:R-:W-:Y:S01]  /*1fb0*/  IMAD.MOV.U32 R9, RZ, RZ, RZ ;  /* 0x000000ffff097224 */ /* 0x000fe200078e00ff */
[----:B------:R-:W-:Y:S02]  /*1fc0*/  ISETP.NE.U32.AND P3, PT, RZ, c[0x0][0x348], PT ;  /* 0x0000d200ff007a0c */ /* 0x000fe40003f65070 */
[----:B------:R-:W-:Y:S02]  /*1fd0*/  ISETP.NE.U32.AND P5, PT, RZ, c[0x0][0x350], PT ;  /* 0x0000d400ff007a0c */ /* 0x000fe40003fa5070 */
[----:B------:R-:W-:Y:S02]  /*1fe0*/  ISETP.NE.U32.AND P6, PT, RZ, c[0x0][0x358], PT ;  /* 0x0000d600ff007a0c */ /* 0x000fe40003fc5070 */
[----:B------:R-:W-:Y:S02]  /*1ff0*/  ISETP.NE.AND.EX P3, PT, RZ, c[0x0][0x34c], PT, P3 ;  /* 0x0000d300ff007a0c */ /* 0x000fe40003f65330 */
[----:B------:R-:W-:-:S02]  /*2000*/  ISETP.NE.AND.EX P5, PT, RZ, c[0x0][0x354], PT, P5 ;  /* 0x0000d500ff007a0c */ /* 0x000fc40003fa5350 */
[----:B------:R-:W-:Y:S01]  /*2010*/  ISETP.NE.AND.EX P6, PT, RZ, c[0x0][0x35c], PT, P6 ;  /* 0x0000d700ff007a0c */ /* 0x000fe20003fc5360 */
[----:B------:R-:W-:Y:S02]  /*2020*/  IMAD.MOV.U32 R141, RZ, RZ, RZ ;  /* 0x000000ffff8d7224 */ /* 0x000fe400078e00ff */
[----:B------:R-:W-:Y:S02]  /*2030*/  IMAD.MOV.U32 R15, RZ, RZ, RZ ;  /* 0x000000ffff0f7224 */ /* 0x000fe400078e00ff */
[----:B------:R-:W-:Y:S01]  /*2040*/  IMAD.MOV.U32 R13, RZ, RZ, RZ ;  /* 0x000000ffff0d7224 */ /* 0x000fe200078e00ff */
[----:B--2---:R-:W-:Y:S01]  /*2050*/  SHF.R.S32.HI R26, RZ, 0x1f, R25 ;  /* 0x0000001fff1a7819 */ /* 0x004fe20000011419 */
[C---:B------:R-:W-:Y:S01]  /*2060*/  IMAD.SHL.U32 R17, R25.reuse, 0x4, RZ ;  /* 0x0000000419117824 */ /* 0x040fe200078e00ff */
[C---:B------:R-:W-:Y:S01]  /*2070*/  @P1 LEA R4, P0, R25.reuse, c[0x0][0x370], 0x2 ;  /* 0x0000dc0019041a11 */ /* 0x040fe200078010ff */
[----:B------:R1:W-:Y:S01]  /*2080*/  STL [R1+0x70], R25 ;  /* 0x0000701901007387 */ /* 0x0003e20000100800 */
[----:B------:R-:W-:-:S02]  /*2090*/  SHF.L.U64.HI R16, R25, 0x2, R26 ;  /* 0x0000000219107819 */ /* 0x000fc4000001021a */
[----:B------:R-:W-:Y:S01]  /*20a0*/  @P1 LEA.HI.X R5, R25, c[0x0][0x374], R26, 0x2, P0 ;  /* 0x0000dd0019051a11 */ /* 0x000fe200000f141a */
[----:B------:R1:W-:Y:S01]  /*20b0*/  STL [R1+0x90], R26 ;  /* 0x0000901a01007387 */ /* 0x0003e20000100800 */
[----:B------:R-:W-:-:S03]  /*20c0*/  @P4 IADD3 R2, P0, R17, c[0x0][0x360], RZ ;  /* 0x0000d80011024a10 */ /* 0x000fc60007f1e0ff */
[----:B------:R2:W3:Y:S01]  /*20d0*/  @P1 LDG.E R9, [R4.64] ;  /* 0x0000000804091981 */ /* 0x0004e2000c1e1900 */
[C---:B------:R-:W-:Y:S02]  /*20e0*/  @P4 IADD3.X R3, R16.reuse, c[0x0][0x364], RZ, P0, !PT ;  /* 0x0000d90010034a10 */ /* 0x040fe400007fe4ff */
[----:B------:R-:W-:Y:S01]  /*20f0*/  IADD3 R6, P2, R17, c[0x0][0x348], RZ ;  /* 0x0000d20011067a10 */ /* 0x000fe20007f5e0ff */
[----:B------:R1:W-:Y:S04]  /*2100*/  STL [R1+0x64], R17 ;  /* 0x0000641101007387 */ /* 0x0003e80000100800 */
[----:B------:R4:W3:Y:S01]  /*2110*/  @P4 LDG.E R0, [R2.64] ;  /* 0x0000000802004981 */ /* 0x0008e2000c1e1900 */
        /* <DEDUP_REMOVED lines=10> */
[----:B---3--:R1:W-:Y:S04]  /*21c0*/  STL [R1+0x28], R9 ;  /* 0x0000280901007387 */ /* 0x0083e80000100800 */
[----:B------:R1:W-:Y:S01]  /*21d0*/  @P4 STL [R1+0x30], R0 ;  /* 0x0000300001004387 */ /* 0x0003e20000100800 */
[----:B------:R-:W-:Y:S05]  /*21e0*/  @P4 BRA `(.L_x_1636) ;  /* 0x0000007000004947 */ /* 0x000fea0003800000 */
[----:B-1----:R-:W-:-:S05]  /*21f0*/  MOV R0, c[0x0][0x168] ;  /* 0x00005a0000007a02 */ /* 0x002fca0000000f00 */
[----:B------:R1:W-:Y:S01]  /*2200*/  STL [R1+0x30], R0 ;  /* 0x0000300001007387 */ /* 0x0003e20000100800 */
[----:B------:R-:W-:Y:S05]  /*2210*/  @!P3 BRA `(.L_x_1636) ;  /* 0x000000400000b947 */ /* 0x000fea0003800000 */
[----:B------:R-:W2:Y:S04]  /*2220*/  LDG.E R8, [R6.64] ;  /* 0x0000000806087981 */ /* 0x000ea8000c1e1900 */
[----:B-1----:R-:W2:Y:S02]  /*2230*/  LDG.E R0, [R6.64+0x4] ;  /* 0x0000040806007981 */ /* 0x002ea4000c1e1900 */
[----:B--2---:R-:W-:-:S05]  /*2240*/  IADD3 R0, -R8, R0, RZ ;  /* 0x0000000008007210 */ /* 0x004fca0007ffe1ff */
[----:B------:R1:W-:Y:S02]  /*2250*/  STL [R1+0x30], R0 ;  /* 0x0000300001007387 */ /* 0x0003e40000100800 */
.L_x_1636:
[----:B------:R-:W-:-:S04]  /*2260*/  ISETP.NE.U32.AND P0, PT, RZ, c[0x0][0x368], PT ;  /* 0x0000da00ff007a0c */ /* 0x000fc80003f05070 */
[----:B------:R-:W-:-:S13]  /*2270*/  ISETP.NE.AND.EX P0, PT, RZ, c[0x0][0x36c], PT, P0 ;  /* 0x0000db00ff007a0c */ /* 0x000fda0003f05300 */
[----:B------:R-:W-:Y:S05]  /*2280*/  @!P0 BRA `(.L_x_1637) ;  /* 0x0000004000008947 */ /* 0x000fea0003800000 */
[----:B-1----:R-:W-:-:S04]  /*2290*/  IADD3 R4, P0, R17, c[0x0][0x368], RZ ;  /* 0x0000da0011047a10 */ /* 0x002fc80007f1e0ff */
[----:B------:R-:W-:-:S05]  /*22a0*/  IADD3.X R5, R16, c[0x0][0x36c], RZ, P0, !PT ;  /* 0x0000db0010057a10 */ /* 0x000fca00007fe4ff */
[----:B------:R1:W5:Y:S01]  /*22b0*/  LDG.E R12, [R4.64] ;  /* 0x00000008040c7981 */ /* 0x000362000c1e1900 */
[----:B------:R-:W-:Y:S05]  /*22c0*/  BRA `(.L_x_1638) ;  /* 0x0000005000007947 */ /* 0x000fea0003800000 */
.L_x_1637:
[----:B------:R-:W-:Y:S01]  /*22d0*/  MOV R12, UR6 ;  /* 0x00000006000c7c02 */ /* 0x000fe20008000f00 */
[----:B------:R-:W-:Y:S05]  /*22e0*/  @!P5 BRA `(.L_x_1638) ;  /* 0x000000300000d947 */ /* 0x000fea0003800000 */
[----:B-1----:R-:W2:Y:S04]  /*22f0*/  LDG.E R6, [R4.64] ;  /* 0x0000000804067981 */ /* 0x002ea8000c1e1900 */
[----:B------:R-:W2:Y:S02]  /*2300*/  LDG.E R0, [R4.64+0x4] ;  /* 0x0000040804007981 */ /* 0x000ea4000c1e1900 */
[----:B--2---:R-:W-:Y:S02]  /*2310*/  IADD3 R12, -R6, R0, RZ ;  /* 0x00000000060c7210 */ /* 0x004fe40007ffe1ff */
.L_x_1638:
[----:B-1----:R-:W2:Y:S04]  /*2320*/  LDL R4, [R1+0x30] ;  /* 0x0000300001047983 */ /* 0x002ea80000100800 */
[----:B------:R-:W3:Y:S04]  /*2330*/  LDL.LU R0, [R1+0x44] ;  /* 0x0000440001007983 */ /* 0x000ee80000300800 */
[----:B------:R-:W4:Y:S04]  /*2340*/  LDL.LU R7, [R1+0x6c] ;  /* 0x00006c0001077983 */ /* 0x000f280000300800 */
[----:B------:R1:W3:Y:S04]  /*2350*/  @P6 LDG.E R5, [R2.64] ;  /* 0x0000000802056981 */ /* 0x0002e8000c1e1900 */
[----:B------:R-:W3:Y:S01]  /*2360*/  LDL R14, [R1+0x48] ;  /* 0x00004800010e7983 */ /* 0x000ee20000100800 */
[----:B------:R-:W-:Y:S01]  /*2370*/  ISETP.NE.U32.AND P0, PT, RZ, c[0x0][0x378], PT ;  /* 0x0000de00ff007a0c */ /* 0x000fe20003f05070 */
[----:B------:R-:W-:-:S03]  /*2380*/  IMAD.MOV.U32 R8, RZ, RZ, c[0x0][0x2c4] ;  /* 0x0000b100ff087624 */ /* 0x000fc600078e00ff */
[----:B------:R-:W-:Y:S01]  /*2390*/  ISETP.NE.AND.EX P1, PT, RZ, c[0x0][0x37c], PT, P0 ;  /* 0x0000df00ff007a0c */ /* 0x000fe20003f25300 */
[----:B--2---:R-:W-:Y:S02]  /*23a0*/  IMAD.MOV.U32 R6, RZ, RZ, R4 ;  /* 0x000000ffff067224 */ /* 0x004fe400078e0004 */
[----:B------:R1:W2:Y:S01]  /*23b0*/  @P6 LDG.E R4, [R2.64+0x4] ;  /* 0x0000040802046981 */ /* 0x0002a2000c1e1900 */
[----:B------:R-:W-:Y:S01]  /*23c0*/  ISETP.NE.AND P2, PT, R8, 0x1, PT ;  /* 0x000000010800780c */ /* 0x000fe20003f45270 */
[----:B-----5:R-:W-:Y:S01]  /*23d0*/  IMAD.MOV.U32 R140, RZ, RZ, R12 ;  /* 0x000000ffff8c7224 */ /* 0x020fe200078e000c */
[----:B----4-:R-:W-:Y:S01]  /*23e0*/  LOP3.LUT R7, R7, 0xffffffdf, RZ, 0xc0, !PT ;  /* 0xffffffdf07077812 */ /* 0x010fe200078ec0ff */
[----:B---3--:R-:W-:-:S10]  /*23f0*/  IMAD.SHL.U32 R0, R0, 0x80, RZ ;  /* 0x0000008000007824 */ /* 0x008fd400078e00ff */
[----:B------:R-:W-:Y:S01]  /*2400*/  @P2 LOP3.LUT R7, R7, 0x20, RZ, 0xfc, !PT ;  /* 0x0000002007072812 */ /* 0x000fe200078efcff */
[----:B------:R3:W-:Y:S01]  /*2410*/  STL [R1+0x2c], R0 ;  /* 0x00002c0001007387 */ /* 0x0007e20000100800 */
[----:B-1----:R-:W-:-:S04]  /*2420*/  @P1 IADD3 R2, P0, R17, c[0x0][0x378], RZ ;  /* 0x0000de0011021a10 */ /* 0x002fc80007f1e0ff */
[----:B------:R-:W-:Y:S01]  /*2430*/  @P1 IADD3.X R3, R16, c[0x0][0x37c], RZ, P0, !PT ;  /* 0x0000df0010031a10 */ /* 0x000fe200007fe4ff */
[----:B------:R1:W-:Y:S04]  /*2440*/  STL [R1+0x6c], R7 ;  /* 0x00006c0701007387 */ /* 0x0003e80000100800 */
[----:B------:R4:W5:Y:S01]  /*2450*/  @P1 LDG.E R140, [R2.64] ;  /* 0x00000008028c1981 */ /* 0x000962000c1e1900 */
[----:B---3--:R-:W-:Y:S01]  /*2460*/  IADD3 R0, R0, 0x7f, RZ ;  /* 0x0000007f00007810 */ /* 0x008fe20007ffe0ff */
[----:B-1----:R-:W-:Y:S02]  /*2470*/  IMAD.IADD R7, R12, 0x1, -R9 ;  /* 0x000000010c077824 */ /* 0x002fe400078e0a09 */
[----:B----4-:R-:W-:Y:S02]  /*2480*/  IMAD.MOV.U32 R2, RZ, RZ, c[0x0][0x228] ;  /* 0x00008a00ff027624 */ /* 0x010fe400078e00ff */
[----:B------:R-:W-:-:S05]  /*2490*/  @P2 IMAD.HI.U32 R3, R0, c[0x0][0x2c8], RZ ;  /* 0x0000b20000032a27 */ /* 0x000fca00078e00ff */
[----:B------:R-:W-:Y:S01]  /*24a0*/  @P2 SHF.R.U32.HI R0, RZ, c[0x0][0x2cc], R3 ;  /* 0x0000b300ff002a19 */ /* 0x000fe20000011603 */
[----:B------:R-:W-:Y:S01]  /*24b0*/  BSSY B0, `(.L_x_1639) ;  /* 0x0000037000007945 */ /* 0x000fe20003800000 */
[----:B--2---:R-:W-:-:S04]  /*24c0*/  @P6 IMAD.IADD R2, R4, 0x1, -R5 ;  /* 0x0000000104026824 */ /* 0x004fc800078e0a05 */
[----:B------:R-:W-:-:S05]  /*24d0*/  IMAD.IADD R4, R7, 0x1, R2 ;  /* 0x0000000107047824 */ /* 0x000fca00078e0202 */
[----:B------:R-:W-:Y:S01]  /*24e0*/  IADD3 R145, R4, 0x50, -R6 ;  /* 0x0000005004917810 */ /* 0x000fe20007ffe806 */
[----:B------:R1:W-:Y:S01]  /*24f0*/  STL [R1+0x38], R4 ;  /* 0x0000380401007387 */ /* 0x0003e20000100800 */
[----:B------:R-:W-:-:S03]  /*2500*/  LOP3.LUT R5, R14, 0xff000000, RZ, 0xc0, !PT ;  /* 0xff0000000e057812 */ /* 0x000fc600078ec0ff */
[----:B------:R-:W-:-:S04]  /*2510*/  IMAD.IADD R3, R145, 0x1, R0 ;  /* 0x0000000191037824 */ /* 0x000fc800078e0200 */
[----:B------:R-:W-:Y:S01]  /*2520*/  IMAD.HI R6, R3, 0x66666667, RZ ;  /* 0x6666666703067827 */ /* 0x000fe200078e02ff */
[----:B------:R-:W-:Y:S02]  /*2530*/  LOP3.LUT R3, R14, 0xff0000, RZ, 0xc0, !PT ;  /* 0x00ff00000e037812 */ /* 0x000fe400078ec0ff */
[----:B-1----:R-:W-:-:S05]  /*2540*/  IADD3 R4, R4, 0x4f, RZ ;  /* 0x0000004f04047810 */ /* 0x002fca0007ffe0ff */
[----:B------:R-:W-:Y:S01]  /*2550*/  IMAD.HI R0, R4, 0x66666667, RZ ;  /* 0x6666666704007827 */ /* 0x000fe200078e02ff */
[----:B------:R-:W-:-:S04]  /*2560*/  SHF.R.U32.HI R4, RZ, 0x8, R5 ;  /* 0x00000008ff047819 */ /* 0x000fc80000011605 */
[----:B------:R-:W-:Y:S02]  /*2570*/  LEA.HI R3, R3, R4, RZ, 0x10 ;  /* 0x0000000403037211 */ /* 0x000fe400078f80ff */
[----:B------:R-:W-:Y:S02]  /*2580*/  SHF.R.U32.HI R5, RZ, 0x1f, R0 ;  /* 0x0000001fff057819 */ /* 0x000fe40000011600 */
[----:B------:R-:W-:Y:S02]  /*2590*/  SHF.R.U32.HI R8, RZ, 0x1f, R6 ;  /* 0x0000001fff087819 */ /* 0x000fe40000011606 */
[----:B------:R-:W-:Y:S02]  /*25a0*/  SHF.R.U32.HI R9, RZ, 0x10, R3 ;  /* 0x00000010ff097819 */ /* 0x000fe40000011603 */
[----:B------:R-:W-:Y:S02]  /*25b0*/  LOP3.LUT R18, R3, 0xff, RZ, 0xc0, !PT ;  /* 0x000000ff03127812 */ /* 0x000fe400078ec0ff */
[----:B------:R-:W-:-:S02]  /*25c0*/  LEA.HI.SX32 R144, R0, R5, 0x1b ;  /* 0x0000000500907211 */ /* 0x000fc400078fdaff */
[----:B------:R-:W-:Y:S01]  /*25d0*/  LEA.HI.SX32 R0, R6, R8, 0x1b ;  /* 0x0000000806007211 */ /* 0x000fe200078fdaff */
[----:B------:R1:W-:Y:S03]  /*25e0*/  STL [R1+0x44], R9 ;  /* 0x0000440901007387 */ /* 0x0003e60000100800 */
[----:B------:R-:W-:Y:S01]  /*25f0*/  IMNMX R6, R144, R0, PT ;  /* 0x0000000090067217 */ /* 0x000fe20003800200 */
[----:B------:R1:W-:Y:S03]  /*2600*/  STL [R1+0x94], R18 ;  /* 0x0000941201007387 */ /* 0x0003e60000100800 */
[----:B------:R-:W-:Y:S02]  /*2610*/  ISETP.GE.AND P0, PT, R6, 0x1, PT ;  /* 0x000000010600780c */ /* 0x000fe40003f06270 */
[----:B------:R-:W-:Y:S01]  /*2620*/  ISETP.NE.AND P1, PT, R9, RZ, PT ;  /* 0x000000ff0900720c */ /* 0x000fe20003f25270 */
[----:B------:R-:W-:-:S03]  /*2630*/  IMAD.MOV.U32 R0, RZ, RZ, RZ ;  /* 0x000000ffff007224 */ /* 0x000fc600078e00ff */
[----:B------:R-:W-:-:S07]  /*2640*/  SEL R130, R9, c[0x0][0x338], P1 ;  /* 0x0000ce0009827a07 */ /* 0x000fce0000800000 */
[----:B------:R-:W-:Y:S05]  /*2650*/  @!P0 BRA `(.L_x_1640) ;  /* 0x000001c000008947 */ /* 0x000fea0003800000 */
[----:B------:R-:W-:Y:S02]  /*2660*/  IABS R3, R130 ;  /* 0x0000008200037213 */ /* 0x000fe40000000000 */
[----:B------:R-:W-:Y:S02]  /*2670*/  IADD3 R8, R130, -0x1, R6 ;  /* 0xffffffff82087810 */ /* 0x000fe40007ffe006 */
[----:B------:R-:W2:Y:S02]  /*2680*/  I2F.RP R0, R3 ;  /* 0x0000000300007306 */ /* 0x000ea40000209400 */
[----:B------:R-:W-:-:S06]  /*2690*/  IABS R11, R8 ;  /* 0x00000008000b7213 */ /* 0x000fcc0000000000 */
[----:B--2---:R-:W2:Y:S02]  /*26a0*/  MUFU.RCP R0, R0 ;  /* 0x0000000000007308 */ /* 0x004ea40000001000 */
[----:B--2---:R-:W-:-:S06]  /*26b0*/  IADD3 R0, R0, 0xffffffe, RZ ;  /* 0x0ffffffe00007810 */ /* 0x004fcc0007ffe0ff */
[----:B------:R-:W2:Y:S02]  /*26c0*/  F2I.FTZ.U32.TRUNC.NTZ R5, R0 ;  /* 0x0000000000057305 */ /* 0x000ea4000021f000 */
[----:B--2---:R-:W-:-:S04]  /*26d0*/  IMAD.MOV R0, RZ, RZ, -R5 ;  /* 0x000000ffff007224 */ /* 0x004fc800078e0a05 */
[----:B------:R-:W-:Y:S01]  /*26e0*/  IMAD.MOV.U32 R4, RZ, RZ, R0 ;  /* 0x000000ffff047224 */ /* 0x000fe200078e0000 */
[----:B------:R-:W-:-:S03]  /*26f0*/  IABS R0, R130 ;  /* 0x0000008200007213 */ /* 0x000fc60000000000 */
[----:B-1----:R-:W-:Y:S02]  /*2700*/  IMAD R9, R4, R3, RZ ;  /* 0x0000000304097224 */ /* 0x002fe400078e02ff */
        /* <DEDUP_REMOVED lines=17> */
.L_x_1640:
[----:B------:R-:W-:Y:S05]  /*2820*/  BSYNC B0 ;  /* 0x0000000000007941 */ /* 0x000fea0003800000 */
.L_x_1639:
[----:B------:R-:W-:-:S04]  /*2830*/  IMAD R3, R18, R0, RZ ;  /* 0x0000000012037224 */ /* 0x000fc800078e02ff */
        /* <DEDUP_REMOVED lines=17> */
[----:B-1----:R-:W1:Y:S03]  /*2950*/  S2R R9, SR_TID.X ;  /* 0x0000000000097919 */ /* 0x002e660000002100 */
        /* <DEDUP_REMOVED lines=49> */
[----:B------:R-:W-:-:S02]  /*2c70*/  ISETP.GE.AND P0, PT, R3, 0x31, PT ;  /* 0x000000310300780c */ /* 0x000fc40003f06270 */
[----:B------:R-:W-:Y:S01]  /*2c80*/  SHF.R.S32.HI R17, RZ, 0x1f, R93 ;  /* 0x0000001fff117819 */ /* 0x000fe2000001145d */
[----:B-1----:R-:W-:Y:S01]  /*2c90*/  @P1 IMAD.X R7, R5, 0x1, R149, P2 ;  /* 0x0000000105071824 */ /* 0x002fe200010e0695 */
[----:B------:R-:W-:Y:S02]  /*2ca0*/  ISETP.GE.AND P2, PT, R3, 0x21, PT ;  /* 0x000000210300780c */ /* 0x000fe40003f46270 */
[----:B------:R-:W-:-:S04]  /*2cb0*/  @P1 LEA R6, P3, R0, c[0x0][0x220], 0x1 ;  /* 0x0000880000061a11 */ /* 0x000fc800078608ff */
[----:B------:R-:W-:-:S05]  /*2cc0*/  @P1 LEA.HI.X R7, R0, c[0x0][0x224], R7, 0x1, P3 ;  /* 0x0000890000071a11 */ /* 0x000fca00018f0c07 */
[----:B------:R1:W-:Y:S02]  /*2cd0*/  @P1 LDGSTS.E.BYPASS.LTC128B.128 [R208+0x3100], [R6.64], !P6 ;  /* 0x0310000006d01fae */ /* 0x0003e4000f101d48 */
[----:B------:R-:W-:-:S04]  /*2ce0*/  @P2 LEA R0, P1, R24, R4, 0x5 ;  /* 0x0000000418002211 */ /* 0x000fc800078228ff */
[----:B------:R-:W-:Y:S01]  /*2cf0*/  @P2 LEA R18, P3, R0, c[0x0][0x220], 0x1 ;  /* 0x0000880000122a11 */ /* 0x000fe200078608ff */
[----:B------:R-:W-:Y:S01]  /*2d00*/  IMAD R10, R17, c[0x0][0x280], RZ ;  /* 0x0000a000110a7a24 */ /* 0x000fe200078e02ff */
[----:B------:R-:W-:Y:S01]  /*2d10*/  IADD3 R128, R12, R15, RZ ;  /* 0x0000000f0c807210 */ /* 0x000fe20007ffe0ff */
[----:B-1----:R-:W-:Y:S01]  /*2d20*/  @P2 IMAD.MOV.U32 R7, RZ, RZ, c[0x0][0x23c] ;  /* 0x00008f00ff072624 */ /* 0x002fe200078e00ff */
[----:B------:R-:W-:-:S04]  /*2d30*/  @P0 MOV R6, c[0x0][0x23c] ;  /* 0x00008f0000060a02 */ /* 0x000fc80000000f00 */
[----:B------:R-:W-:Y:S01]  /*2d40*/  @P2 LEA.HI.X R14, R24, R5, R7, 0x5, P1 ;  /* 0x00000005180e2211 */ /* 0x000fe200008f2c07 */
[----:B------:R-:W-:Y:S01]  /*2d50*/  @P0 IMAD R11, R6, 0x30, RZ ;  /* 0x00000030060b0824 */ /* 0x000fe200078e02ff */
[----:B------:R-:W-:Y:S01]  /*2d60*/  ISETP.GE.AND P1, PT, R3, 0x41, PT ;  /* 0x000000410300780c */ /* 0x000fe20003f26270 */
[----:B------:R-:W-:Y:S01]  /*2d70*/  @P0 IMAD.WIDE.U32 R6, R24, 0x30, R4 ;  /* 0x0000003018060825 */ /* 0x000fe200078e0004 */
[----:B------:R-:W-:-:S03]  /*2d80*/  @P2 LEA.HI.X R19, R0, c[0x0][0x224], R14, 0x1, P3 ;  /* 0x0000890000132a11 */ /* 0x000fc600018f0c0e */
[----:B------:R-:W-:Y:S01]  /*2d90*/  @P0 IMAD.IADD R3, R7, 0x1, R11 ;  /* 0x0000000107030824 */ /* 0x000fe200078e020b */
[C---:B------:R-:W-:Y:S01]  /*2da0*/  @P0 LEA R16, P3, R6.reuse, c[0x0][0x220], 0x1 ;  /* 0x0000880006100a11 */ /* 0x040fe200078608ff */
[----:B------:R-:W-:Y:S01]  /*2db0*/  IMAD R0, R17, c[0x0][0x290], RZ ;  /* 0x0000a40011007a24 */ /* 0x000fe200078e02ff */
[----:B------:R1:W-:Y:S02]  /*2dc0*/  @P2 LDGSTS.E.BYPASS.LTC128B.128 [R208+0x3900], [R18.64], !P6 ;  /* 0x0390000012d02fae */ /* 0x0003e4000f101d48 */
[----:B------:R-:W-:Y:S01]  /*2dd0*/  @P0 LEA.HI.X R17, R6, c[0x0][0x224], R3, 0x1, P3 ;  /* 0x0000890006110a11 */ /* 0x000fe200018f0c03 */
[C---:B------:R-:W-:Y:S02]  /*2de0*/  IMAD.WIDE.U32 R6, R93.reuse, c[0x0][0x290], R90 ;  /* 0x0000a4005d067a25 */ /* 0x040fe400078e005a */
[----:B------:R-:W-:Y:S02]  /*2df0*/  @P1 LEA R3, P3, R24, R4, 0x6 ;  /* 0x0000000418031211 */ /* 0x000fe400078630ff */
[C---:B------:R-:W-:Y:S01]  /*2e00*/  IMAD R0, R93.reuse, c[0x0][0x294], R0 ;  /* 0x0000a5005d007a24 */ /* 0x040fe200078e0200 */
[----:B------:R-:W-:Y:S01]  /*2e10*/  @P1 MOV R4, c[0x0][0x23c] ;  /* 0x00008f0000041a02 */ /* 0x000fe20000000f00 */
[----:B------:R-:W-:Y:S01]  /*2e20*/  IMAD.WIDE.U32 R14, R93, c[0x0][0x290], R84 ;  /* 0x0000a4005d0e7a25 */ /* 0x000fe200078e0054 */
[----:B------:R1:W-:Y:S03]  /*2e30*/  @P0 LDGSTS.E.BYPASS.LTC128B.128 [R208+0x4100], [R16.64], !P6 ;  /* 0x0410000010d00fae */ /* 0x0003e6000f101d48 */
[----:B------:R-:W-:-:S02]  /*2e40*/  IMAD.IADD R11, R7, 0x1, R0 ;  /* 0x00000001070b7824 */ /* 0x000fc400078e0200 */
[----:B------:R-:W-:Y:S01]  /*2e50*/  IMAD.IADD R7, R0, 0x1, R15 ;  /* 0x0000000100077824 */ /* 0x000fe200078e020f */
[----:B------:R-:W-:Y:S01]  /*2e60*/  @P1 LEA.HI.X R0, R24, R5, R4, 0x6, P3 ;  /* 0x0000000518001211 */ /* 0x000fe200018f3404 */
[----:B------:R-:W-:Y:S01]  /*2e70*/  IMAD.WIDE.U32 R8, R93, c[0x0][0x280], R90 ;  /* 0x0000a0005d087a25 */ /* 0x000fe200078e005a */
[----:B------:R-:W-:-:S03]  /*2e80*/  @P1 LEA R4, P3, R3, c[0x0][0x220], 0x1 ;  /* 0x0000880003041a11 */ /* 0x000fc600078608ff */
[----:B------:R-:W-:Y:S01]  /*2e90*/  IMAD R10, R93, c[0x0][0x284], R10 ;  /* 0x0000a1005d0a7a24 */ /* 0x000fe200078e020a */
[----:B------:R-:W-:Y:S01]  /*2ea0*/  @P1 LEA.HI.X R5, R3, c[0x0][0x224], R0, 0x1, P3 ;  /* 0x0000890003051a11 */ /* 0x000fe200018f0c00 */
[----:B------:R-:W-:Y:S01]  /*2eb0*/  IMAD.MOV.U32 R12, RZ, RZ, R8 ;  /* 0x000000ffff0c7224 */ /* 0x000fe200078e0008 */
[----:B-----5:R-:W-:Y:S02]  /*2ec0*/  SHF.R.S32.HI R0, RZ, 0x1f, R140 ;  /* 0x0000001fff007819 */ /* 0x020fe4000001148c */
[----:B------:R-:W-:Y:S01]  /*2ed0*/  IADD3 R13, R9, R10, RZ ;  /* 0x0000000a090d7210 */ /* 0x000fe20007ffe0ff */
[----:B------:R-:W-:Y:S01]  /*2ee0*/  IMAD.WIDE.U32 R8, R93, c[0x0][0x280], R84 ;  /* 0x0000a0005d087a25 */ /* 0x000fe200078e0054 */
[----:B------:R2:W-:Y:S03]  /*2ef0*/  @P1 LDGSTS.E.BYPASS.LTC128B.128 [R208+0x4900], [R4.64], !P6 ;  /* 0x0490000004d01fae */ /* 0x0005e6000f101d48 */
[----:B------:R-:W-:Y:S01]  /*2f00*/  IMAD R3, R0, c[0x0][0x280], RZ ;  /* 0x0000a00000037a24 */ /* 0x000fe200078e02ff */
[----:B------:R-:W-:Y:S01]  /*2f10*/  IADD3 R9, R10, R9, RZ ;  /* 0x000000090a097210 */ /* 0x000fe20007ffe0ff */
[----:B------:R-:W-:Y:S01]  /*2f20*/  IMAD R0, R0, c[0x0][0x290], RZ ;  /* 0x0000a40000007a24 */ /* 0x000fe200078e02ff */
[----:B------:R-:W-:Y:S01]  /*2f30*/  MOV R10, R6 ;  /* 0x00000006000a7202 */ /* 0x000fe20000000f00 */
[----:B------:R-:W-:Y:S01]  /*2f40*/  IMAD.MOV.U32 R6, RZ, RZ, R14 ;  /* 0x000000ffff067224 */ /* 0x000fe200078e000e */
[----:B------:R-:W-:Y:S01]  /*2f50*/  MOV R143, 0x5 ;  /* 0x00000005008f7802 */ /* 0x000fe20000000f00 */
[----:B------:R-:W-:-:S02]  /*2f60*/  IMAD.MOV.U32 R131, RZ, RZ, c[0x0][0x280] ;  /* 0x0000a000ff837624 */ /* 0x000fc400078e00ff */
[C---:B------:R-:W-:Y:S02]  /*2f70*/  IMAD R146, R134.reuse, c[0x0][0x284], RZ ;  /* 0x0000a10086927a24 */ /* 0x040fe400078e02ff */
        /* <DEDUP_REMOVED lines=43> */
[C---:B------:R-:W-:Y:S01]  /*3230*/  ISETP.GE.AND P0, PT, R84.reuse, c[0x0][0x27c], PT ;  /* 0x00009f0054007a0c */ /* 0x040fe20003f06270 */
[----:B------:R-:W-:Y:S01]  /*3240*/  IMAD R0, R21, c[0x0][0x268], RZ ;  /* 0x00009a0015007a24 */ /* 0x000fe200078e02ff */
[----:B------:R-:W-:Y:S01]  /*3250*/  IADD3 R15, R93, 0x20, RZ ;  /* 0x000000205d0f7810 */ /* 0x000fe20007ffe0ff */
        /* <DEDUP_REMOVED lines=55> */
.L_x_1676:
[----:B------:R-:W-:Y:S01]  /*35d0*/  IMAD R3, R29, 0x50, R0 ;  /* 0x000000501d037824 */ /* 0x000fe200078e0200 */
[----:B------:R-:W-:Y:S01]  /*35e0*/  ISETP.NE.AND P1, PT, R156, 0x1, PT ;  /* 0x000000019c00780c */ /* 0x000fe20003f25270 */
[----:B------:R-:W-:Y:S01]  /*35f0*/  IMAD.MOV.U32 R75, RZ, RZ, RZ ;  /* 0x000000ffff4b7224 */ /* 0x000fe200078e00ff */
[----:B------:R-:W-:Y:S04]  /*3600*/  DEPBAR.LE SB0, 0x0 ;  /* 0x000080000000791a */ /* 0x000fe80000000000 */
[----:B---3--:R-:W-:Y:S01]  /*3610*/  IMAD.IADD R4, R128, 0x1, R3 ;  /* 0x0000000180047824 */ /* 0x008fe200078e0203 */
        /* <DEDUP_REMOVED lines=29> */
[----:B-1----:R-:W-:-:S05]  /*37f0*/  @!P2 BRA `(.L_x_1643) ;  /* 0x00003c400000a947 */ /* 0x002fca0003800000 */
[-C--:B------:R-:W-:Y:S01]  /*3800*/  IMAD R6, R146, R29.reuse, RZ ;  /* 0x0000001d92067224 */ /* 0x080fe200078e02ff */
        /* <DEDUP_REMOVED lines=40> */
.L_x_1646:
[----:B------:R-:W-:Y:S05]  /*3a90*/  BSYNC B0 ;  /* 0x0000000000007941 */ /* 0x000fea0003800000 */
.L_x_1645:
        /* <DEDUP_REMOVED lines=39> */
.L_x_1648:
[----:B------:R-:W-:Y:S05]  /*3d10*/  BSYNC B0 ;  /* 0x0000000000007941 */ /* 0x000fea0003800000 */
.L_x_1647:
        /* <DEDUP_REMOVED lines=38> */
.L_x_1650:
[----:B------:R-:W-:Y:S05]  /*3f80*/  BSYNC B0 ;  /* 0x0000000000007941 */ /* 0x000fea0003800000 */
.L_x_1649:
        /* <DEDUP_REMOVED lines=74> */
.L_x_1654:
[----:B------:R-:W-:Y:S05]  /*4430*/  BSYNC B0 ;  /* 0x0000000000007941 */ /* 0x000fea0003800000 */
.L_x_1653:
        /* <DEDUP_REMOVED lines=57> */
.L_x_1652:
[----:B------:R-:W-:Y:S05]  /*47d0*/  BSYNC B1 ;  /* 0x0000000000017941 */ /* 0x000fea0003800000 */
.L_x_1651:
        /* <DEDUP_REMOVED lines=62> */
.L_x_1658:
[----:B------:R-:W-:Y:S05]  /*4bc0*/  BSYNC B0 ;  /* 0x0000000000007941 */ /* 0x000fea0003800000 */
.L_x_1657:
        /* <DEDUP_REMOVED lines=57> */
.L_x_1656:
[----:B------:R-:W-:Y:S05]  /*4f60*/  BSYNC B1 ;  /* 0x0000000000017941 */ /* 0x000fea0003800000 */
.L_x_1655:
        /* <DEDUP_REMOVED lines=61> */
.L_x_1661:
[----:B------:R-:W-:Y:S05]  /*5340*/  BSYNC B0 ;  /* 0x0000000000007941 */ /* 0x000fea0003800000 */
.L_x_1660:
        /* <DEDUP_REMOVED lines=58> */
.L_x_1644:
        /* <DEDUP_REMOVED lines=19> */
[----:B------:R-:W-:Y:S02]  /*5820*/  @!P2 IADD3.X R4, R103, R34, R142, P1, P0 ;  /* 0x000000226704a210 */ /* 0x000fe40000fe048e */
        /* <DEDUP_REMOVED lines=193> */
.L_x_1663:
[----:B----4-:R-:W-:Y:S05]  /*6440*/  BSYNC B0 ;  /* 0x0000000000007941 */ /* 0x010fea0003800000 */
.L_x_1662:
        /* <DEDUP_REMOVED lines=126> */
.L_x_1665:
[----:B------:R-:W-:Y:S05]  /*6c30*/  BSYNC B0 ;  /* 0x0000000000007941 */ /* 0x000fea0003800000 */
.L_x_1664:
        /* <DEDUP_REMOVED lines=128> */
.L_x_1643:
        /* <DEDUP_REMOVED lines=21> */
.L_x_1667:
[----:B-12---:R-:W-:Y:S05]  /*7590*/  BSYNC B0 ;  /* 0x0000000000007941 */ /* 0x006fea0003800000 */
.L_x_1666:
        /* <DEDUP_REMOVED lines=17> */
.L_x_1669:
[----:B------:R-:W-:Y:S05]  /*76b0*/  BSYNC B0 ;  /* 0x0000000000007941 */ /* 0x000fea0003800000 */
.L_x_1668:
        /* <DEDUP_REMOVED lines=16> */
.L_x_1659:
[----:B------:R-:W-:Y:S05]  /*77c0*/  BSYNC B2 ;  /* 0x0000000000027941 */ /* 0x000fea0003800000 */
.L_x_1642:
[----:B------:R-:W-:Y:S01]  /*77d0*/  IMAD R20, R29, -0x50, RZ ;  /* 0xffffffb01d147824 */ /* 0x000fe200078e02ff */
[----:B------:R-:W-:Y:S01]  /*77e0*/  BSSY B0, `(.L_x_1670) ;  /* 0x0000063000007945 */ /* 0x000fe20003800000 */
[----:B--23--:R-:W-:Y:S02]  /*77f0*/  IMAD R4, R98, c[0x0][0x208], RZ ;  /* 0x0000820062047a24 */ /* 0x00cfe400078e02ff */
        /* <DEDUP_REMOVED lines=12> */
[----:B-1----:R-:W-:Y:S02]  /*78c0*/  @P3 IADD3.X R12, RZ, R7, RZ, P0, !PT ;  /* 0x00000007ff0c3210 */ /* 0x002fe400007fe4ff */
        /* <DEDUP_REMOVED lines=80> */
[----:B------:R-:W-:Y:S01]  /*7dd0*/  @!P0 LEA.HI.X R5, R219, R5, R250, 0x1, P2 ;  /* 0x00000005db058211 */ /* 0x000fe200010f0cfa */
[----:B-1----:R-:W-:Y:S04]  /*7de0*/  @!P1 ST.E.128 [R6.64], R8 ;  /* 0x0000000806009985 */ /* 0x002fe8000c101d08 */
[----:B------:R-:W1:Y:S04]  /*7df0*/  @!P0 LDS.128 R8, [R249] ;  /* 0x00000000f9088984 */ /* 0x000e680000000c00 */
[----:B-1----:R1:W-:Y:S02]  /*7e00*/  @!P0 ST.E.128 [R4.64], R8 ;  /* 0x0000000804008985 */ /* 0x0023e4000c101d08 */
.L_x_1671:
[----:B-123--:R-:W-:Y:S05]  /*7e10*/  BSYNC B0 ;  /* 0x0000000000007941 */ /* 0x00efea0003800000 */
.L_x_1670:
        /* <DEDUP_REMOVED lines=17> */
.L_x_1673:
[----:B------:R-:W-:Y:S05]  /*7f30*/  BSYNC B0 ;  /* 0x0000000000007941 */ /* 0x000fea0003800000 */
.L_x_1672:
[----:B--2---:R2:W4:Y:S01]  /*7f40*/  SHFL.IDX PT, R5, R17, 0x2, 0x1c1f ;  /* 0x005c1f0011057f89 */ /* 0x00452200000e0000 */
[----:B------:R-:W-:Y:S01]  /*7f50*/  ISETP.GE.AND P0, PT, R3, 0x41, PT ;  /* 0x000000410300780c */ /* 0x000fe20003f06270 */
[----:B------:R-:W-:Y:S02]  /*7f60*/  BSSY B0, `(.L_x_1674) ;  /* 0x000000f000007945 */ /* 0x000fe40003800000 */
        /* <DEDUP_REMOVED lines=14> */
.L_x_1675:
[----:B------:R-:W-:Y:S05]  /*8050*/  BSYNC B0 ;  /* 0x0000000000007941 */ /* 0x000fea0003800000 */
.L_x_1674:
[C---:B------:R-:W-:Y:S02]  /*8060*/  ISETP.GT.AND P0, PT, R29.reuse, R120, PT ;  /* 0x000000781d00720c */ /* 0x040fe40003f04270 */
[----:B------:R-:W-:Y:S11]  /*8070*/  IADD3 R29, R29, -0x1, RZ ;  /* 0xffffffff1d1d7810 */ /* 0x000ff60007ffe0ff */
[----:B------:R-:W-:Y:S01]  /*8080*/  @P0 SHF.R.S32.HI R6, RZ, 0x1f, R29 ;  /* 0x0000001fff060819 */ /* 0x000fe2000001141d */
[----:B------:R-:W-:Y:S02]  /*8090*/  @P0 IMAD R3, R148, R29, RZ ;  /* 0x0000001d94030224 */ /* 0x000fe400078e02ff */
[----:B---3--:R-:W-:Y:S02]  /*80a0*/  @P0 IMAD.MOV.U32 R4, RZ, RZ, R112 ;  /* 0x000000ffff040224 */ /* 0x008fe400078e0070 */
[----:B----4-:R-:W-:Y:S02]  /*80b0*/  @P0 IMAD.MOV.U32 R5, RZ, RZ, R111 ;  /* 0x000000ffff050224 */ /* 0x010fe400078e006f */
[-C--:B------:R-:W-:Y:S02]  /*80c0*/  @P0 IMAD R3, R6, R132.reuse, R3 ;  /* 0x0000008406030224 */ /* 0x080fe400078e0203 */
[----:B------:R-:W-:Y:S04]  /*80d0*/  @P0 IMAD.WIDE.U32 R4, R29, R132, R4 ;  /* 0x000000841d040225 */ /* 0x000fe800078e0004 */
[----:B------:R-:W-:Y:S01]  /*80e0*/  @P0 IMAD.IADD R3, R5, 0x1, R3 ;  /* 0x0000000105030824 */ /* 0x000fe200078e0203 */
[----:B------:R-:W-:Y:S01]  /*80f0*/  @P0 LEA R10, P1, R4, c[0x0][0x220], 0x1 ;  /* 0x00008800040a0a11 */ /* 0x000fe200078208ff */
[----:B------:R-:W-:Y:S03]  /*8100*/  @P0 IMAD.SHL.U32 R12, R154, 0x2, RZ ;  /* 0x000000029a0c0824 */ /* 0x000fe600078e00ff */
        /* <DEDUP_REMOVED lines=22> */
.L_x_1641:
[----:B---3--:R-:W3:Y:S01]  /*8270*/  LDL R11, [R1+0x2c] ;  /* 0x00002c00010b7983 */ /* 0x008ee20000100800 */
[----:B------:R-:W-:-:S05]  /*8280*/  IMAD.MOV.U32 R0, RZ, RZ, c[0x0][0x2c4] ;  /* 0x0000b100ff007624 */ /* 0x000fca00078e00ff */
[----:B------:R-:W-:Y:S01]  /*8290*/  ISETP.NE.AND P3, PT, R0, 0x1, PT ;  /* 0x000000010000780c */ /* 0x000fe20003f65270 */
[----:B------:R-:W-:Y:S01]  /*82a0*/  BSSY B0, `(.L_x_1677) ;  /* 0x0000028000007945 */ /* 0x000fe20003800000 */
[----:B---3--:R-:W-:-:S11]  /*82b0*/  IADD3 R0, R11, 0x7f, RZ ;  /* 0x0000007f0b007810 */ /* 0x008fd60007ffe0ff */
[----:B------:R-:W-:-:S05]  /*82c0*/  @P3 IMAD.HI.U32 R2, R0, c[0x0][0x2c8], RZ ;  /* 0x0000b20000023a27 */ /* 0x000fca00078e00ff */
[----:B------:R-:W-:-:S05]  /*82d0*/  @P3 SHF.R.U32.HI R0, RZ, c[0x0][0x2cc], R2 ;  /* 0x0000b300ff003a19 */ /* 0x000fca0000011602 */
[----:B------:R-:W-:-:S04]  /*82e0*/  IMAD.IADD R0, R145, 0x1, R0 ;  /* 0x0000000191007824 */ /* 0x000fc800078e0200 */
[----:B------:R-:W-:-:S05]  /*82f0*/  IMAD.HI R0, R0, 0x66666667, RZ ;  /* 0x6666666700007827 */ /* 0x000fca00078e02ff */
[----:B------:R-:W-:-:S04]  /*8300*/  SHF.R.U32.HI R2, RZ, 0x1f, R0 ;  /* 0x0000001fff027819 */ /* 0x000fc80000011600 */
[----:B------:R-:W-:-:S04]  /*8310*/  LEA.HI.SX32 R0, R0, R2, 0x1b ;  /* 0x0000000200007211 */ /* 0x000fc800078fdaff */
[----:B------:R-:W-:-:S04]  /*8320*/  IMNMX R6, R144, R0, PT ;  /* 0x0000000090067217 */ /* 0x000fc80003800200 */
[----:B------:R-:W-:Y:S01]  /*8330*/  ISETP.GE.AND P0, PT, R6, 0x1, PT ;  /* 0x000000010600780c */ /* 0x000fe20003f06270 */
[----:B------:R-:W-:-:S12]  /*8340*/  IMAD.MOV.U32 R0, RZ, RZ, RZ ;  /* 0x000000ffff007224 */ /* 0x000fd800078e00ff */
[----:B------:R-:W-:Y:S05]  /*8350*/  @!P0 BRA `(.L_x_1678) ;  /* 0x000001c000008947 */ /* 0x000fea0003800000 */
[----:B------:R-:W-:Y:S01]  /*8360*/  IABS R2, R130 ;  /* 0x0000008200027213 */ /* 0x000fe20000000000 */
[----:B------:R-:W-:Y:S01]  /*8370*/  IMAD.MOV.U32 R4, RZ, RZ, RZ ;  /* 0x000000ffff047224 */ /* 0x000fe200078e00ff */
[----:B------:R-:W-:Y:S02]  /*8380*/  IADD3 R7, R130, -0x1, R6 ;  /* 0xffffffff82077810 */ /* 0x000fe40007ffe006 */
[----:B------:R-:W3:Y:S02]  /*8390*/  I2F.RP R0, R2 ;  /* 0x0000000200007306 */ /* 0x000ee40000209400 */
[----:B-1----:R-:W-:-:S06]  /*83a0*/  IABS R9, R7 ;  /* 0x0000000700097213 */ /* 0x002fcc0000000000 */
[----:B---3--:R-:W1:Y:S02]  /*83b0*/  MUFU.RCP R0, R0 ;  /* 0x0000000000007308 */ /* 0x008e640000001000 */
        /* <DEDUP_REMOVED lines=22> */
.L_x_1678:
[----:B------:R-:W-:Y:S05]  /*8520*/  BSYNC B0 ;  /* 0x0000000000007941 */ /* 0x000fea0003800000 */
.L_x_1677:
        /* <DEDUP_REMOVED lines=35> */
[----:B---3--:R-:W-:-:S04]  /*8760*/  IMAD R252, R2, R0, RZ ;  /* 0x0000000002fc7224 */ /* 0x008fc800078e02ff */
[--C-:B------:R-:W-:Y:S01]  /*8770*/  IMAD.IADD R2, R252, 0x1, R0.reuse ;  /* 0x00000001fc027824 */ /* 0x100fe200078e0200 */
[----:B------:R-:W-:-:S04]  /*8780*/  PRMT R0, RZ, 0x7610, R0 ;  /* 0x00007610ff007816 */ /* 0x000fc80000000000 */
[----:B------:R-:W-:-:S04]  /*8790*/  IMNMX R223, R6, R2, PT ;  /* 0x0000000206df7217 */ /* 0x000fc80003800200 */
[----:B------:R-:W-:-:S13]  /*87a0*/  ISETP.GT.AND P0, PT, R223, R252, PT ;  /* 0x000000fcdf00720c */ /* 0x000fda0003f04270 */
[----:B------:R-:W-:Y:S05]  /*87b0*/  @!P0 BRA `(.L_x_1679) ;  /* 0x00012f1000008947 */ /* 0x000fea0003800000 */
[----:B------:R-:W3:Y:S04]  /*87c0*/  LDL R3, [R1+0x64] ;  /* 0x0000640001037983 */ /* 0x000ee80000100800 */
[----:B------:R-:W4:Y:S04]  /*87d0*/  LDL R7, [R1+0x68] ;  /* 0x0000680001077983 */ /* 0x000f280000100800 */
[----:B--2---:R-:W2:Y:S04]  /*87e0*/  LDL R4, [R1+0x48] ;  /* 0x0000480001047983 */ /* 0x004ea80000100800 */
[----:B------:R-:W2:Y:S04]  /*87f0*/  LDL R5, [R1+0x90] ;  /* 0x0000900001057983 */ /* 0x000ea80000100800 */
[----:B-1----:R-:W2:Y:S01]  /*8800*/  LDL R9, [R1+0x70] ;  /* 0x0000700001097983 */ /* 0x002ea20000100800 */
[----:B------:R-:W-:-:S04]  /*8810*/  ISETP.NE.U32.AND P0, PT, RZ, c[0x0][0x340], PT ;  /* 0x0000d000ff007a0c */ /* 0x000fc80003f05070 */
[----:B------:R-:W-:Y:S02]  /*8820*/  ISETP.NE.AND.EX P1, PT, RZ, c[0x0][0x344], PT, P0 ;  /* 0x0000d100ff007a0c */ /* 0x000fe40003f25300 */
[----:B------:R-:W-:-:S05]  /*8830*/  SHF.R.S32.HI R0, RZ, 0x1f, R141 ;  /* 0x0000001fff007819 */ /* 0x000fca000001148d */
[----:B------:R-:W-:-:S04]  /*8840*/  IMAD R0, R0, c[0x0][0x178], RZ ;  /* 0x00005e0000007a24 */ /* 0x000fc800078e02ff */
[----:B------:R-:W-:Y:S02]  /*8850*/  IMAD R0, R141, c[0x0][0x17c], R0 ;  /* 0x00005f008d007a24 */ /* 0x000fe400078e0200 */
[----:B---3--:R-:W-:-:S04]  /*8860*/  @P1 IADD3 R2, P0, R3, c[0x0][0x340], RZ ;  /* 0x0000d00003021a10 */ /* 0x008fc80007f1e0ff */
[----:B----4-:R-:W-:-:S05]  /*8870*/  @P1 IADD3.X R3, R7, c[0x0][0x344], RZ, P0, !PT ;  /* 0x0000d10007031a10 */ /* 0x010fca00007fe4ff */
[----:B------:R1:W5:Y:S01]  /*8880*/  @P1 LDG.E R8, [R2.64] ;  /* 0x0000000802081981 */ /* 0x000362000c1e1900 */
[----:B------:R-:W-:Y:S02]  /*8890*/  ISETP.NE.U32.AND P0, PT, RZ, c[0x0][0x348], PT ;  /* 0x0000d200ff007a0c */ /* 0x000fe40003f05070 */
[----:B--2---:R-:W-:Y:S01]  /*88a0*/  LOP3.LUT R68, R4, 0xffff, RZ, 0xc0, !PT ;  /* 0x0000ffff04447812 */ /* 0x004fe200078ec0ff */
[----:B------:R-:W-:Y:S01]  /*88b0*/  IMAD.IADD R4, R251, 0x1, R11 ;  /* 0x00000001fb047824 */ /* 0x000fe200078e020b */
[----:B------:R-:W-:Y:S01]  /*88c0*/  ISETP.NE.AND.EX P0, PT, RZ, c[0x0][0x34c], PT, P0 ;  /* 0x0000d300ff007a0c */ /* 0x000fe20003f05300 */
[----:B------:R-:W2:Y:S01]  /*88d0*/  S2R R12, SR_TID.X ;  /* 0x00000000000c7919 */ /* 0x000ea20000002100 */
[----:B------:R-:W-:Y:S01]  /*88e0*/  ISETP.GE.AND P2, PT, R244, c[0x0][0x198], PT ;  /* 0x00006600f4007a0c */ /* 0x000fe20003f46270 */
[----:B------:R-:W-:Y:S01]  /*88f0*/  @P3 IMAD.HI.U32 R7, R4, c[0x0][0x2c8], RZ ;  /* 0x0000b20004073a27 */ /* 0x000fe200078e00ff */
[----:B------:R-:W-:Y:S02]  /*8900*/  SEL R6, R5, RZ, !P0 ;  /* 0x000000ff05067207 */ /* 0x000fe40004000000 */
[----:B------:R-:W-:-:S02]  /*8910*/  SEL R5, R9, RZ, !P0 ;  /* 0x000000ff09057207 */ /* 0x000fc40004000000 */
[----:B------:R-:W-:Y:S01]  /*8920*/  IADD3 R161, R223, -0x1, RZ ;  /* 0xffffffffdfa17810 */ /* 0x000fe20007ffe0ff */
[----:B------:R-:W-:-:S04]  /*8930*/  IMAD R6, R6, c[0x0][0x1c0], RZ ;  /* 0x0000700006067a24 */ /* 0x000fc800078e02ff */
[----:B------:R-:W-:Y:S02]  /*8940*/  IMAD R6, R5, c[0x0][0x1c4], R6 ;  /* 0x0000710005067a24 */ /* 0x000fe400078e0206 */
[----:B-1----:R-:W-:-:S04]  /*8950*/  IMAD.WIDE.U32 R2, R141, c[0x0][0x178], RZ ;  /* 0x00005e008d027a25 */ /* 0x002fc800078e00ff */
[----:B------:R-:W-:Y:S01]  /*8960*/  IMAD.IADD R3, R3, 0x1, R0 ;  /* 0x0000000103037824 */ /* 0x000fe200078e0200 */
[----:B------:R-:W-:Y:S02]  /*8970*/  MOV R0, R4 ;  /* 0x0000000400007202 */ /* 0x000fe40000000f00 */
[----:B------:R-:W-:Y:S01]  /*8980*/  @P3 SHF.R.U32.HI R0, RZ, c[0x0][0x2cc], R7 ;  /* 0x0000b300ff003a19 */ /* 0x000fe20000011607 */
[C---:B------:R-:W-:Y:S01]  /*8990*/  IMAD.WIDE.U32 R2, R68.reuse, c[0x0][0x1b8], R2 ;  /* 0x00006e0044027a25 */ /* 0x040fe200078e0002 */
[----:B--2---:R-:W-:Y:S02]  /*89a0*/  SHF.R.S32.HI R10, RZ, 0x1f, R12 ;  /* 0x0000001fff0a7819 */ /* 0x004fe4000001140c */
[----:B------:R-:W-:Y:S01]  /*89b0*/  SHF.R.S32.HI R7, RZ, 0x1f, R0 ;  /* 0x0000001fff077819 */ /* 0x000fe20000011400 */
[----:B------:R-:W-:Y:S01]  /*89c0*/  IMAD R3, R68, c[0x0][0x1bc], R3 ;  /* 0x00006f0044037a24 */ /* 0x000fe200078e0203 */
[----:B------:R-:W-:-:S03]  /*89d0*/  LEA.HI R10, R10, R12, RZ, 0x3 ;  /* 0x0000000c0a0a7211 */ /* 0x000fc600078f18ff */
[----:B------:R-:W-:Y:S01]  /*89e0*/  IMAD.WIDE.U32 R2, R5, c[0x0][0x1c0], R2 ;  /* 0x0000700005027a25 */ /* 0x000fe200078e0002 */
[----:B------:R-:W-:-:S03]  /*89f0*/  SHF.R.S32.HI R10, RZ, 0x3, R10 ;  /* 0x00000003ff0a7819 */ /* 0x000fc6000001140a */
[----:B------:R-:W-:Y:S01]  /*8a00*/  IMAD.MOV R5, RZ, RZ, -R0 ;  /* 0x000000ffff057224 */ /* 0x000fe200078e0a00 */
[----:B------:R-:W-:-:S03]  /*8a10*/  IADD3 R3, R3, R6, RZ ;  /* 0x0000000603037210 */ /* 0x000fc60007ffe0ff */
[----:B------:R-:W-:Y:S02]  /*8a20*/  IMAD R4, R5, c[0x0][0x2c4], R4 ;  /* 0x0000b10005047a24 */ /* 0x000fe400078e0204 */
[----:B------:R-:W-:Y:S02]  /*8a30*/  IMAD R5, R7, c[0x0][0x1b0], RZ ;  /* 0x00006c0007057a24 */ /* 0x000fe400078e02ff */
[----:B------:R-:W-:-:S04]  /*8a40*/  IMAD.WIDE.U32 R2, R0, c[0x0][0x1b0], R2 ;  /* 0x00006c0000027a25 */ /* 0x000fc800078e0002 */
[----:B------:R-:W-:Y:S01]  /*8a50*/  IMAD R6, R0, c[0x0][0x1b4], R5 ;  /* 0x00006d0000067a24 */ /* 0x000fe200078e0205 */
[----:B------:R-:W-:-:S03]  /*8a60*/  SHF.R.S32.HI R5, RZ, 0x1f, R4 ;  /* 0x0000001fff057819 */ /* 0x000fc60000011404 */
[----:B------:R-:W-:Y:S02]  /*8a70*/  IMAD.IADD R3, R3, 0x1, R6 ;  /* 0x0000000103037824 */ /* 0x000fe400078e0206 */
[----:B------:R-:W-:Y:S02]  /*8a80*/  IMAD R0, R5, c[0x0][0x1a8], RZ ;  /* 0x00006a0005007a24 */ /* 0x000fe400078e02ff */
[----:B------:R-:W-:-:S04]  /*8a90*/  IMAD.WIDE.U32 R2, R4, c[0x0][0x1a8], R2 ;  /* 0x00006a0004027a25 */ /* 0x000fc800078e0002 */
[----:B------:R-:W-:Y:S01]  /*8aa0*/  IMAD R0, R4, c[0x0][0x1ac], R0 ;  /* 0x00006b0004007a24 */ /* 0x000fe200078e0200 */
[----:B------:R-:W-:Y:S01]  /*8ab0*/  LEA R6, P0, R2, c[0x0][0x160], 0x1 ;  /* 0x0000580002067a11 */ /* 0x000fe200078008ff */
[----:B------:R-:W-:-:S03]  /*8ac0*/  IMAD.IADD R4, R10, 0x1, R11 ;  /* 0x000000010a047824 */ /* 0x000fc600078e020b */
[----:B------:R-:W-:-:S04]  /*8ad0*/  IADD3 R0, R3, R0, RZ ;  /* 0x0000000003007210 */ /* 0x000fc80007ffe0ff */
[----:B------:R-:W-:Y:S02]  /*8ae0*/  LEA.HI.X R5, R2, c[0x0][0x164], R0, 0x1, P0 ;  /* 0x0000590002057a11 */ /* 0x000fe400000f0c00 */
[----:B------:R-:W-:Y:S01]  /*8af0*/  @!P1 MOV R8, R9 ;  /* 0x0000000900089202 */ /* 0x000fe20000000f00 */
[----:B------:R-:W-:Y:S05]  /*8b00*/  BRA.DIV ~URZ, `(.L_x_1680) ;  /* 0x000171127f007947 */ /* 0x000fea000b800000 */
[----:B------:R1:W2:Y:S02]  /*8b10*/  SHFL.IDX PT, R7, R5, RZ, 0x181f ;  /* 0x00181fff05077589 */ /* 0x0002a400000e0000 */
.L_x_1842:
[----:B------:R-:W-:Y:S05]  /*8b20*/  BRA.DIV ~URZ, `(.L_x_1681) ;  /* 0x000171627f007947 */ /* 0x000fea000b800000 */
[----:B------:R3:W4:Y:S02]  /*8b30*/  SHFL.IDX PT, R2, R6, RZ, 0x181f ;  /* 0x00181fff06027589 */ /* 0x00072400000e0000 */
.L_x_1843:
[----:B---3--:R-:W3:Y:S01]  /*8b40*/  LDL R0, [R1+0x30] ;  /* 0x0000300001007983 */ /* 0x008ee20000100800 */
[----:B------:R-:W-:Y:S01]  /*8b50*/  BSSY B0, `(.L_x_1682) ;  /* 0x000000a000007945 */ /* 0x000fe20003800000 */
[----:B---3--:R-:W-:-:S05]  /*8b60*/  IMAD R0, R0, c[0x0][0x2c4], RZ ;  /* 0x0000b10000007a24 */ /* 0x008fca00078e02ff */
        /* <DEDUP_REMOVED lines=8> */
.L_x_1683:
[----:B------:R-:W-:Y:S05]  /*8bf0*/  BSYNC B0 ;  /* 0x0000000000007941 */ /* 0x000fea0003800000 */
.L_x_1682:
[----:B------:R-:W-:Y:S05]  /*8c00*/  BRA.DIV ~URZ, `(.L_x_1684) ;  /* 0x000170f27f007947 */ /* 0x000fea000b800000 */
[----:B--2---:R2:W3:Y:S04]  /*8c10*/  SHFL.IDX PT, R7, R5, 0x1, 0x181f ;  /* 0x00381f0005077f89 */ /* 0x0044e800000e0000 */
[----:B----4-:R2:W4:Y:S02]  /*8c20*/  SHFL.IDX PT, R2, R6, 0x1, 0x181f ;  /* 0x00381f0006027f89 */ /* 0x01052400000e0000 */
.L_x_1844:
        /* <DEDUP_REMOVED lines=10> */
.L_x_1686:
[----:B------:R-:W-:Y:S05]  /*8cd0*/  BSYNC B0 ;  /* 0x0000000000007941 */ /* 0x000fea0003800000 */
.L_x_1685:
[----:B------:R-:W-:Y:S05]  /*8ce0*/  BRA.DIV ~URZ, `(.L_x_1687) ;  /* 0x000170e27f007947 */ /* 0x000fea000b800000 */
[----:B---3--:R3:W1:Y:S02]  /*8cf0*/  SHFL.IDX PT, R7, R5, 0x2, 0x181f ;  /* 0x00581f0005077f89 */ /* 0x00866400000e0000 */
.L_x_1845:
[----:B------:R-:W-:Y:S05]  /*8d00*/  BRA.DIV ~URZ, `(.L_x_1688) ;  /* 0x000171327f007947 */ /* 0x000fea000b800000 */
[----:B----4-:R4:W2:Y:S02]  /*8d10*/  SHFL.IDX PT, R2, R6, 0x2, 0x181f ;  /* 0x00581f0006027f89 */ /* 0x0108a400000e0000 */
.L_x_1846:
        /* <DEDUP_REMOVED lines=10> */
.L_x_1690:
[----:B------:R-:W-:Y:S05]  /*8dc0*/  BSYNC B0 ;  /* 0x0000000000007941 */ /* 0x000fea0003800000 */
.L_x_1689:
[----:B------:R-:W-:Y:S05]  /*8dd0*/  BRA.DIV ~URZ, `(.L_x_1691) ;  /* 0x000170d27f007947 */ /* 0x000fea000b800000 */
[----:B-1----:R1:W3:Y:S04]  /*8de0*/  SHFL.IDX PT, R7, R5, 0x3, 0x181f ;  /* 0x00781f0005077f89 */ /* 0x0022e800000e0000 */
[----:B--2---:R1:W2:Y:S02]  /*8df0*/  SHFL.IDX PT, R2, R6, 0x3, 0x181f ;  /* 0x00781f0006027f89 */ /* 0x0042a400000e0000 */
.L_x_1847:
        /* <DEDUP_REMOVED lines=10> */
.L_x_1693:
[----:B------:R-:W-:Y:S05]  /*8ea0*/  BSYNC B0 ;  /* 0x0000000000007941 */ /* 0x000fea0003800000 */
.L_x_1692:
[----:B------:R-:W-:Y:S05]  /*8eb0*/  BRA.DIV ~URZ, `(.L_x_1694) ;  /* 0x000170c27f007947 */ /* 0x000fea000b800000 */
[----:B---3--:R3:W1:Y:S02]  /*8ec0*/  SHFL.IDX PT, R7, R5, 0x4, 0x181f ;  /* 0x00981f0005077f89 */ /* 0x00866400000e0000 */
.L_x_1848:
[----:B------:R-:W-:Y:S05]  /*8ed0*/  BRA.DIV ~URZ, `(.L_x_1695) ;  /* 0x000171127f007947 */ /* 0x000fea000b800000 */
[----:B--2---:R2:W3:Y:S02]  /*8ee0*/  SHFL.IDX PT, R2, R6, 0x4, 0x181f ;  /* 0x00981f0006027f89 */ /* 0x0044e400000e0000 */
.L_x_1849:
        /* <DEDUP_REMOVED lines=10> */
.L_x_1697:
[----:B------:R-:W-:Y:S05]  /*8f90*/  BSYNC B0 ;  /* 0x0000000000007941 */ /* 0x000fea0003800000 */
.L_x_1696:
[----:B------:R-:W-:Y:S05]  /*8fa0*/  BRA.DIV ~URZ, `(.L_x_1698) ;  /* 0x000170b27f007947 */ /* 0x000fea000b800000 */
[----:B-1----:R1:W2:Y:S04]  /*8fb0*/  SHFL.IDX PT, R7, R5, 0x5, 0x181f ;  /* 0x00b81f0005077f89 */ /* 0x0022a800000e0000 */
[----:B---3--:R1:W3:Y:S02]  /*8fc0*/  SHFL.IDX PT, R2, R6, 0x5, 0x181f ;  /* 0x00b81f0006027f89 */ /* 0x0082e400000e0000 */
.L_x_1850:
        /* <DEDUP_REMOVED lines=10> */
.L_x_1700:
[----:B------:R-:W-:Y:S05]  /*9070*/  BSYNC B0 ;  /* 0x0000000000007941 */ /* 0x000fea0003800000 */
.L_x_1699:
[----:B------:R-:W-:Y:S05]  /*9080*/  BRA.DIV ~URZ, `(.L_x_1701) ;  /* 0x000170a27f007947 */ /* 0x000fea000b800000 */
[----:B--2---:R2:W1:Y:S02]  /*9090*/  SHFL.IDX PT, R7, R5, 0x6, 0x181f ;  /* 0x00d81f0005077f89 */ /* 0x00446400000e0000 */
.L_x_1851:
[----:B------:R-:W-:Y:S05]  /*90a0*/  BRA.DIV ~URZ, `(.L_x_1702) ;  /* 0x000170f27f007947 */ /* 0x000fea000b800000 */
[----:B---3--:R3:W2:Y:S02]  /*90b0*/  SHFL.IDX PT, R2, R6, 0x6, 0x181f ;  /* 0x00d81f0006027f89 */ /* 0x0086a400000e0000 */
.L_x_1852:
        /* <DEDUP_REMOVED lines=10> */
.L_x_1704:
[----:B------:R-:W-:Y:S05]  /*9160*/  BSYNC B0 ;  /* 0x0000000000007941 */ /* 0x000fea0003800000 */
.L_x_1703:
[----:B------:R-:W-:Y:S05]  /*9170*/  BRA.DIV ~URZ, `(.L_x_1705) ;  /* 0x000170927f007947 */ /* 0x000fea000b800000 */
[----:B-12---:R-:W1:Y:S04]  /*9180*/  SHFL.IDX PT, R5, R5, 0x7, 0x181f ;  /* 0x00f81f0005057f89 */ /* 0x006e6800000e0000 */
[----:B------:R2:W3:Y:S02]  /*9190*/  SHFL.IDX PT, R3, R6, 0x7, 0x181f ;  /* 0x00f81f0006037f89 */ /* 0x0004e400000e0000 */
.L_x_1853:
        /* <DEDUP_REMOVED lines=21> */
[----:B------:R-:W-:Y:S02]  /*92f0*/  IMAD R160, R223, R160, -0x50 ;  /* 0xffffffb0dfa07424 */ /* 0x000fe400078e02a0 */
[----:B------:R-:W-:Y:S01]  /*9300*/  IMAD.MOV.U32 R220, RZ, RZ, RZ ;  /* 0x000000ffffdc7224 */ /* 0x000fe200078e00ff */
[----:B------:R-:W-:Y:S01]  /*9310*/  BAR.SYNC.DEFER_BLOCKING 0x0 ;  /* 0x0000000000007b1d */ /* 0x000fe20000010000 */
[----:B------:R-:W-:Y:S01]  /*9320*/  ISETP.NE.AND P6, PT, R2, 0x1, PT ;  /* 0x000000010200780c */ /* 0x000fe20003fc5270 */
[----:B------:R-:W-:-:S05]  /*9330*/  IMAD.IADD R3, R251, 0x1, R160 ;  /* 0x00000001fb037824 */ /* 0x000fca00078e02a0 */
[C---:B---3--:R-:W-:Y:S01]  /*9340*/  ISETP.GE.AND P0, PT, R3.reuse, R7, PT ;  /* 0x000000070300720c */ /* 0x048fe20003f06270 */
[----:B-----5:R-:W-:-:S03]  /*9350*/  IMAD.IADD R3, R3, 0x1, R168 ;  /* 0x0000000103037824 */ /* 0x020fc600078e02a8 */
[----:B------:R-:W-:-:S03]  /*9360*/  ISETP.GT.OR P0, PT, R251, 0x4f, P0 ;  /* 0x0000004ffb00780c */ /* 0x000fc60000704670 */
[----:B------:R-:W-:-:S04]  /*9370*/  @P6 IMAD.HI.U32 R4, R3, c[0x0][0x2bc], RZ ;  /* 0x0000af0003046a27 */ /* 0x000fc800078e00ff */
[----:B------:R-:W-:Y:S01]  /*9380*/  IMAD.MOV.U32 R2, RZ, RZ, R3 ;  /* 0x000000ffff027224 */ /* 0x000fe200078e0003 */
[----:B------:R-:W-:-:S05]  /*9390*/  @P6 SHF.R.U32.HI R2, RZ, c[0x0][0x2c0], R4 ;  /* 0x0000b000ff026a19 */ /* 0x000fca0000011604 */
[----:B------:R-:W-:-:S04]  /*93a0*/  @!P0 IADD3 R5, P1, R2, R166, RZ ;  /* 0x000000a602058210 */ /* 0x000fc80007f3e0ff */
[----:B--2-4-:R-:W-:Y:S02]  /*93b0*/  @!P0 LEA.HI.X.SX32 R6, R2, R163, 0x1, P1 ;  /* 0x000000a302068211 */ /* 0x014fe400008f0eff */
[----:B------:R-:W-:-:S04]  /*93c0*/  @!P0 LEA R4, P1, R5, c[0x0][0x2a0], 0x2 ;  /* 0x0000a80005048a11 */ /* 0x000fc800078210ff */
[----:B------:R-:W-:-:S05]  /*93d0*/  @!P0 LEA.HI.X R5, R5, c[0x0][0x2a4], R6, 0x2, P1 ;  /* 0x0000a90005058a11 */ /* 0x000fca00008f1406 */
[----:B------:R1:W2:Y:S01]  /*93e0*/  @!P0 LDG.E R220, [R4.64] ;  /* 0x0000000804dc8981 */ /* 0x0002a2000c1e1900 */
[----:B------:R-:W-:Y:S02]  /*93f0*/  IMAD.MOV R2, RZ, RZ, -R2 ;  /* 0x000000ffff027224 */ /* 0x000fe400078e0a02 */
[----:B------:R-:W-:Y:S01]  /*9400*/  IMAD.WIDE.U32 R164, R68, c[0x0][0x1e8], RZ ;  /* 0x00007a0044a47a25 */ /* 0x000fe200078e00ff */
        /* <DEDUP_REMOVED lines=15> */
[----:B------:R-:W-:-:S13]  /*9500*/  ISETP.GE.AND P1, PT, R60, 0x1, PT ;  /* 0x000000013c00780c */ /* 0x000fda0003f26270 */
        /* <DEDUP_REMOVED lines=10> */
[----:B------:R-:W-:-:S03]  /*95b0*/  ISETP.GE.AND P0, PT, R60, 0x11, PT ;  /* 0x000000113c00780c */ /* 0x000fc60003f06270 */
[----:B------:R-:W2:Y:S04]  /*95c0*/  SHFL.IDX PT, R4, R2, 0x1, 0x181f ;  /* 0x00381f0002047f89 */ /* 0x000ea800000e0000 */
[----:B------:R-:W3:Y:S04]  /*95d0*/  SHFL.IDX PT, R7, R3, RZ, 0x181f ;  /* 0x00181fff03077589 */ /* 0x000ee800000e0000 */
[----:B------:R-:W4:Y:S04]  /*95e0*/  SHFL.IDX PT, R5, R3, 0x1, 0x181f ;  /* 0x00381f0003057f89 */ /* 0x000f2800000e0000 */
[----:B------:R-:W5:Y:S04]  /*95f0*/  SHFL.IDX PT, R11, R2, 0x2, 0x181f ;  /* 0x00581f00020b7f89 */ /* 0x000f6800000e0000 */
[----:B------:R-:W-:Y:S01]  /*9600*/  SHFL.IDX PT, R12, R3, 0x2, 0x181f ;  /* 0x00581f00030c7f89 */ /* 0x000fe200000e0000 */
[----:B-1----:R-:W-:-:S03]  /*9610*/  @P1 LEA R6, P2, R244, R6, 0x1 ;  /* 0x00000006f4061211 */ /* 0x002fc600078408ff */
[----:B------:R-:W1:Y:S01]  /*9620*/  SHFL.IDX PT, R9, R2, 0x3, 0x181f ;  /* 0x00781f0002097f89 */ /* 0x000e6200000e0000 */
[----:B--2---:R-:W-:-:S03]  /*9630*/  @P0 LEA R4, P3, R244, R4, 0x1 ;  /* 0x00000004f4040211 */ /* 0x004fc600078608ff */
[----:B------:R-:W2:Y:S01]  /*9640*/  SHFL.IDX PT, R10, R3, 0x3, 0x181f ;  /* 0x00781f00030a7f89 */ /* 0x000ea200000e0000 */
[----:B---3--:R-:W-:-:S03]  /*9650*/  @P1 LEA.HI.X R7, R244, R7, R245, 0x1, P2 ;  /* 0x00000007f4071211 */ /* 0x008fc600010f0cf5 */
[----:B------:R5:W3:Y:S01]  /*9660*/  SHFL.IDX PT, R8, R2, 0x4, 0x181f ;  /* 0x00981f0002087f89 */ /* 0x000ae200000e0000 */
[----:B------:R-:W-:Y:S02]  /*9670*/  ISETP.GE.AND P2, PT, R60, 0x21, PT ;  /* 0x000000213c00780c */ /* 0x000fe40003f46270 */
[C---:B----4-:R-:W-:Y:S01]  /*9680*/  @P0 LEA.HI.X R5, R244.reuse, R5, R245, 0x1, P3 ;  /* 0x00000005f4050211 */ /* 0x050fe200018f0cf5 */
[----:B------:R4:W-:Y:S01]  /*9690*/  @P1 LDGSTS.E.BYPASS.LTC128B.128 [R208+0x2900], [R6.64], !P4 ;  /* 0x0290000006d01fae */ /* 0x0009e2000e101d48 */
[----:B------:R-:W-:Y:S02]  /*96a0*/  @P0 ISETP.GE.AND P3, PT, R244, c[0x0][0x1d4], PT ;  /* 0x00007500f4000a0c */ /* 0x000fe40003f66270 */
[C---:B------:R-:W-:Y:S02]  /*96b0*/  ISETP.GE.AND P4, PT, R60.reuse, 0x31, PT ;  /* 0x000000313c00780c */ /* 0x040fe40003f86270 */
[----:B------:R-:W-:-:S05]  /*96c0*/  ISETP.GE.AND P1, PT, R60, 0x41, PT ;  /* 0x000000413c00780c */ /* 0x000fca0003f26270 */
[----:B------:R-:W-:-:S04]  /*96d0*/  @P2 ISETP.GE.AND P5, PT, R244, c[0x0][0x1d4], PT ;  /* 0x00007500f4002a0c */ /* 0x000fc80003fa6270 */
[----:B------:R1:W-:Y:S01]  /*96e0*/  @P0 LDGSTS.E.BYPASS.LTC128B.128 [R208+0x3100], [R4.64], !P3 ;  /* 0x0310000004d00fae */ /* 0x0003e2000d901d48 */
[----:B-----5:R-:W-:-:S03]  /*96f0*/  @P2 LEA R2, P0, R244, R11, 0x1 ;  /* 0x0000000bf4022211 */ /* 0x020fc600078008ff */
[----:B----4-:R4:W5:Y:S01]  /*9700*/  SHFL.IDX PT, R6, R3, 0x4, 0x181f ;  /* 0x00981f0003067f89 */ /* 0x01096200000e0000 */
[----:B-1----:R-:W-:-:S04]  /*9710*/  @P4 LEA R4, P3, R244, R9, 0x1 ;  /* 0x00000009f4044211 */ /* 0x002fc800078608ff */
[C-C-:B--2---:R-:W-:Y:S02]  /*9720*/  @P4 LEA.HI.X R5, R244.reuse, R10, R245.reuse, 0x1, P3 ;  /* 0x0000000af4054211 */ /* 0x144fe400018f0cf5 */
[C---:B----4-:R-:W-:Y:S02]  /*9730*/  @P2 LEA.HI.X R3, R244.reuse, R12, R245, 0x1, P0 ;  /* 0x0000000cf4032211 */ /* 0x050fe400000f0cf5 */
[----:B------:R-:W-:-:S03]  /*9740*/  @P1 ISETP.GE.AND P0, PT, R244, c[0x0][0x1d4], PT ;  /* 0x00007500f4001a0c */ /* 0x000fc60003f06270 */
[----:B------:R3:W-:Y:S01]  /*9750*/  @P2 LDGSTS.E.BYPASS.LTC128B.128 [R208+0x3900], [R2.64], !P5 ;  /* 0x0390000002d02fae */ /* 0x0007e2000e901d48 */
[----:B------:R-:W-:Y:S02]  /*9760*/  @P4 ISETP.GE.AND P2, PT, R244, c[0x0][0x1d4], PT ;  /* 0x00007500f4004a0c */ /* 0x000fe40003f46270 */
[----:B------:R-:W-:-:S11]  /*9770*/  ISETP.GT.AND P5, PT, R251, 0x4f, PT ;  /* 0x0000004ffb00780c */ /* 0x000fd60003fa4270 */
[----:B------:R1:W-:Y:S01]  /*9780*/  @P4 LDGSTS.E.BYPASS.LTC128B.128 [R208+0x4100], [R4.64], !P2 ;  /* 0x0410000004d04fae */ /* 0x0003e2000d101d48 */
[----:B---3--:R-:W-:-:S04]  /*9790*/  @P1 LEA R2, P3, R244, R8, 0x1 ;  /* 0x00000008f4021211 */ /* 0x008fc800078608ff */
[----:B-----5:R-:W-:-:S05]  /*97a0*/  @P1 LEA.HI.X R3, R244, R6, R245, 0x1, P3 ;  /* 0x00000006f4031211 */ /* 0x020fca00018f0cf5 */
[----:B------:R1:W-:Y:S01]  /*97b0*/  @P1 LDGSTS.E.BYPASS.LTC128B.128 [R208+0x4900], [R2.64], !P0 ;  /* 0x0490000002d01fae */ /* 0x0003e2000c101d48 */
[----:B------:R-:W-:-:S03]  /*97c0*/  ISETP.LT.AND P0, PT, RZ, c[0x0][0x27c], PT ;  /* 0x00009f00ff007a0c */ /* 0x000fc60003f01270 */
[----:B------:R-:W0:Y:S10]  /*97d0*/  LDGDEPBAR ;  /* 0x00000000000079af */ /* 0x000e340000000000 */
[----:B------:R-:W-:Y:S05]  /*97e0*/  @P0 BRA `(.L_x_1706) ;  /* 0x0000002000000947 */ /* 0x000fea0003800000 */
[----:B------:R-:W-:-:S04]  /*97f0*/  DEPBAR.LE SB0, 0x1 ;  /* 0x000080400000791a */ /* 0x000fc80000000000 */
[----:B------:R-:W-:Y:S05]  /*9800*/  BRA `(.L_x_1707) ;  /* 0x00004d9000007947 */ /* 0x000fea0003800000 */
.L_x_1706:
[----:B------:R-:W2:Y:S01]  /*9810*/  LDL R75, [R1+0x2c] ;  /* 0x00002c00014b7983 */ /* 0x000ea20000100800 */
[----:B------:R-:W-:Y:S01]  /*9820*/  ULDC.U8 UR4, c[0x0][0x298] ;  /* 0x0000a60000047ab9 */ /* 0x000fe20000000000 */
[----:B-1----:R-:W-:Y:S01]  /*9830*/  SHF.R.S32.HI R2, RZ, 0x1f, R140 ;  /* 0x0000001fff027819 */ /* 0x002fe2000001148c */
        /* <DEDUP_REMOVED lines=48> */
[----:B------:R-:W-:Y:S01]  /*9b40*/  ISETP.GE.AND P0, PT, R92, c[0x0][0x27c], PT ;  /* 0x00009f005c007a0c */ /* 0x000fe20003f06270 */
[----:B------:R-:W-:-:S10]  /*9b50*/  CS2R R10, SRZ ;  /* 0x00000000000a7805 */ /* 0x000fd4000001ff00 */
[C---:B------:R-:W-:Y:S01]  /*9b60*/  @!P1 IMAD.SHL.U32 R2, R90.reuse, 0x2, RZ ;  /* 0x000000025a029824 */ /* 0x040fe200078e00ff */
[----:B------:R-:W-:Y:S01]  /*9b70*/  @!P1 SHF.L.U64.HI R3, R90, 0x1, R91 ;  /* 0x000000015a039819 */ /* 0x000fe2000001025b */
[C---:B------:R-:W-:Y:S01]  /*9b80*/  @!P0 IMAD.SHL.U32 R4, R92.reuse, 0x2, RZ ;  /* 0x000000025c048824 */ /* 0x040fe200078e00ff */
[----:B-----5:R-:W-:Y:S02]  /*9b90*/  @!P0 SHF.L.U64.HI R5, R92, 0x1, R59 ;  /* 0x000000015c058819 */ /* 0x020fe4000001023b */
[CC--:B--2---:R-:W-:Y:S02]  /*9ba0*/  @!P1 IADD3 R16, P2, R15.reuse, R2.reuse, RZ ;  /* 0x000000020f109210 */ /* 0x0c4fe40007f5e0ff */
[----:B---3--:R-:W-:Y:S02]  /*9bb0*/  @!P1 IADD3 R14, P4, R18, R2, RZ ;  /* 0x00000002120e9210 */ /* 0x008fe40007f9e0ff */
[-C--:B------:R-:W-:Y:S01]  /*9bc0*/  @!P0 IADD3 R2, P3, R15, R4.reuse, RZ ;  /* 0x000000040f028210 */ /* 0x080fe20007f7e0ff */
[--C-:B----4-:R-:W-:Y:S01]  /*9bd0*/  @!P1 IMAD.X R17, R22, 0x1, R3.reuse, P2 ;  /* 0x0000000116119824 */ /* 0x110fe200010e0603 */
[----:B------:R-:W-:Y:S01]  /*9be0*/  @!P0 IADD3 R4, P2, R18, R4, RZ ;  /* 0x0000000412048210 */ /* 0x000fe20007f5e0ff */
[C---:B-1----:R-:W-:Y:S01]  /*9bf0*/  @!P1 IMAD.X R15, R19.reuse, 0x1, R3, P4 ;  /* 0x00000001130f9824 */ /* 0x042fe200020e0603 */
[----:B------:R-:W-:Y:S01]  /*9c00*/  CS2R R6, SRZ ;  /* 0x0000000000067805 */ /* 0x000fe2000001ff00 */
[--C-:B------:R-:W-:Y:S01]  /*9c10*/  @!P0 IMAD.X R3, R22, 0x1, R5.reuse, P3 ;  /* 0x0000000116038824 */ /* 0x100fe200018e0605 */
[----:B------:R-:W-:Y:S01]  /*9c20*/  CS2R R8, SRZ ;  /* 0x0000000000087805 */ /* 0x000fe2000001ff00 */
[----:B------:R-:W-:Y:S01]  /*9c30*/  @!P0 IMAD.X R5, R19, 0x1, R5, P2 ;  /* 0x0000000113058824 */ /* 0x000fe200010e0605 */
[----:B------:R1:W5:Y:S04]  /*9c40*/  @!P1 LD.E.64 R10, [R16.64] ;  /* 0x00000008100a9980 */ /* 0x000368000c101b00 */
[----:B------:R1:W5:Y:S04]  /*9c50*/  @!P0 LD.E.64 R12, [R2.64] ;  /* 0x00000008020c8980 */ /* 0x000368000c101b00 */
[----:B------:R1:W5:Y:S04]  /*9c60*/  @!P1 LD.E.64 R6, [R14.64] ;  /* 0x000000080e069980 */ /* 0x000368000c101b00 */
[----:B------:R1:W5:Y:S02]  /*9c70*/  @!P0 LD.E.64 R8, [R4.64] ;  /* 0x0000000804088980 */ /* 0x000364000c101b00 */
.L_x_1710:
[----:B------:R-:W-:Y:S05]  /*9c80*/  BSYNC B0 ;  /* 0x0000000000007941 */ /* 0x000fea0003800000 */
.L_x_1709:
[----:B-1----:R-:W-:Y:S01]  /*9c90*/  IADD3 R2, R20, 0x20, RZ ;  /* 0x0000002014027810 */ /* 0x002fe20007ffe0ff */
[----:B-----5:R-:W-:Y:S01]  /*9ca0*/  IMAD.MOV.U32 R5, RZ, RZ, R12 ;  /* 0x000000ffff057224 */ /* 0x020fe200078e000c */
[----:B------:R1:W4:Y:S01]  /*9cb0*/  SHFL.IDX PT, R23, R24, 0x1, 0x1c1f ;  /* 0x003c1f0018177f89 */ /* 0x00032200000e0000 */
        /* <DEDUP_REMOVED lines=8> */
[----:B----4-:R1:W4:Y:S01]  /*9d40*/  SHFL.IDX PT, R22, R21, 0x1, 0x1c1f ;  /* 0x003c1f0015167f89 */ /* 0x01032200000e0000 */
[----:B------:R-:W-:Y:S01]  /*9d50*/  PRMT R49, R2, 0x5410, R3 ;  /* 0x0000541002317816 */ /* 0x000fe20000000003 */
[----:B------:R-:W-:Y:S01]  /*9d60*/  IMAD.MOV.U32 R3, RZ, RZ, R6 ;  /* 0x000000ffff037224 */ /* 0x000fe200078e0006 */
[----:B------:R-:W-:Y:S01]  /*9d70*/  MOV R2, R7 ;  /* 0x0000000700027202 */ /* 0x000fe20000000f00 */
[----:B--2---:R1:W2:Y:S01]  /*9d80*/  SHFL.IDX PT, R15, R30, 0x1, 0x1c1f ;  /* 0x003c1f001e0f7f89 */ /* 0x0042a200000e0000 */
        /* <DEDUP_REMOVED lines=8> */
[----:B------:R-:W-:Y:S01]  /*9e10*/  CS2R R38, SRZ ;  /* 0x0000000000267805 */ /* 0x000fe2000001ff00 */
[----:B------:R-:W-:-:S11]  /*9e20*/  ISETP.GE.AND P0, PT, R92, c[0x0][0x27c], PT ;  /* 0x00009f005c007a0c */ /* 0x000fd60003f06270 */
[C---:B------:R-:W-:Y:S01]  /*9e30*/  @!P1 IMAD.SHL.U32 R2, R90.reuse, 0x2, RZ ;  /* 0x000000025a029824 */ /* 0x040fe200078e00ff */
[----:B------:R-:W-:Y:S01]  /*9e40*/  @!P1 SHF.L.U64.HI R4, R90, 0x1, R91 ;  /* 0x000000015a049819 */ /* 0x000fe2000001025b */
[C---:B------:R-:W-:Y:S01]  /*9e50*/  @!P0 IMAD.SHL.U32 R3, R92.reuse, 0x2, RZ ;  /* 0x000000025c038824 */ /* 0x040fe200078e00ff */
[----:B------:R-:W-:Y:S02]  /*9e60*/  @!P0 SHF.L.U64.HI R5, R92, 0x1, R59 ;  /* 0x000000015c058819 */ /* 0x000fe4000001023b */
[CC--:B---3--:R-:W-:Y:S02]  /*9e70*/  @!P1 IADD3 R18, P2, R14.reuse, R2.reuse, RZ ;  /* 0x000000020e129210 */ /* 0x0c8fe40007f5e0ff */
[----:B--2---:R-:W-:Y:S02]  /*9e80*/  @!P1 IADD3 R16, P4, R15, R2, RZ ;  /* 0x000000020f109210 */ /* 0x004fe40007f9e0ff */
[-C--:B------:R-:W-:Y:S01]  /*9e90*/  @!P0 IADD3 R2, P3, R14, R3.reuse, RZ ;  /* 0x000000030e028210 */ /* 0x080fe20007f7e0ff */
[--C-:B------:R-:W-:Y:S01]  /*9ea0*/  @!P1 IMAD.X R19, R23, 0x1, R4.reuse, P2 ;  /* 0x0000000117139824 */ /* 0x100fe200010e0604 */
[----:B------:R-:W-:Y:S01]  /*9eb0*/  @!P0 IADD3 R14, P2, R15, R3, RZ ;  /* 0x000000030f0e8210 */ /* 0x000fe20007f5e0ff */
[----:B----4-:R-:W-:-:S02]  /*9ec0*/  @!P1 IMAD.X R17, R22, 0x1, R4, P4 ;  /* 0x0000000116119824 */ /* 0x010fc400020e0604 */
[--C-:B------:R-:W-:Y:S01]  /*9ed0*/  @!P0 IMAD.X R3, R23, 0x1, R5.reuse, P3 ;  /* 0x0000000117038824 */ /* 0x100fe200018e0605 */
[----:B------:R-:W-:Y:S01]  /*9ee0*/  CS2R R32, SRZ ;  /* 0x0000000000207805 */ /* 0x000fe2000001ff00 */
[----:B------:R-:W-:Y:S02]  /*9ef0*/  @!P0 IMAD.X R15, R22, 0x1, R5, P2 ;  /* 0x00000001160f8824 */ /* 0x000fe400010e0605 */
[----:B------:R-:W-:Y:S01]  /*9f00*/  CS2R R4, SRZ ;  /* 0x0000000000047805 */ /* 0x000fe2000001ff00 */
[----:B------:R2:W5:Y:S04]  /*9f10*/  @!P0 LD.E.64 R38, [R2.64] ;  /* 0x0000000802268980 */ /* 0x000568000c101b00 */
[----:B------:R3:W5:Y:S04]  /*9f20*/  @!P0 LD.E.64 R32, [R14.64] ;  /* 0x000000080e208980 */ /* 0x000768000c101b00 */
[----:B------:R3:W5:Y:S01]  /*9f30*/  @!P1 LD.E.64 R4, [R18.64] ;  /* 0x0000000812049980 */ /* 0x000762000c101b00 */
[----:B--2---:R-:W-:-:S06]  /*9f40*/  CS2R R2, SRZ ;  /* 0x0000000000027805 */ /* 0x004fcc000001ff00 */
[----:B------:R3:W5:Y:S02]  /*9f50*/  @!P1 LD.E.64 R2, [R16.64] ;  /* 0x0000000810029980 */ /* 0x000764000c101b00 */
.L_x_1712:
[----:B------:R-:W-:Y:S05]  /*9f60*/  BSYNC B0 ;  /* 0x0000000000007941 */ /* 0x000fea0003800000 */
.L_x_1711:
[----:B---3--:R-:W-:Y:S01]  /*9f70*/  IADD3 R14, R20, 0x40, RZ ;  /* 0x00000040140e7810 */ /* 0x008fe20007ffe0ff */
[----:B-----5:R-:W-:Y:S01]  /*9f80*/  IMAD.MOV.U32 R18, RZ, RZ, R38 ;  /* 0x000000ffff127224 */ /* 0x020fe200078e0026 */
[----:B------:R3:W1:Y:S01]  /*9f90*/  SHFL.IDX PT, R29, R24, 0x2, 0x1c1f ;  /* 0x005c1f00181d7f89 */ /* 0x00066200000e0000 */
[----:B------:R-:W-:Y:S01]  /*9fa0*/  IMAD.MOV.U32 R17, RZ, RZ, R39 ;  /* 0x000000ffff117224 */ /* 0x000fe200078e0027 */
[----:B------:R-:W-:Y:S01]  /*9fb0*/  ISETP.GE.AND P0, PT, R14, R0, PT ;  /* 0x000000000e00720c */ /* 0x000fe20003f06270 */
[----:B------:R-:W-:Y:S01]  /*9fc0*/  IMAD.MOV.U32 R16, RZ, RZ, R4 ;  /* 0x000000ffff107224 */ /* 0x000fe200078e0004 */
[----:B--2---:R3:W2:Y:S01]  /*9fd0*/  SHFL.IDX PT, R15, R25, 0x2, 0x1c1f ;  /* 0x005c1f00190f7f89 */ /* 0x0046a200000e0000 */
        /* <DEDUP_REMOVED lines=25> */
[----:B------:R-:W-:Y:S02]  /*a170*/  @!P0 SHF.L.U64.HI R27, R92, 0x1, R59 ;  /* 0x000000015c1b8819 */ /* 0x000fe4000001023b */
[CC--:B--2-4-:R-:W-:Y:S02]  /*a180*/  @!P1 IADD3 R22, P2, R15.reuse, R14.reuse, RZ ;  /* 0x0000000e0f169210 */ /* 0x0d4fe40007f5e0ff */
[C---:B-1----:R-:W-:Y:S02]  /*a190*/  @!P1 IADD3 R18, P4, R26.reuse, R14, RZ ;  /* 0x0000000e1a129210 */ /* 0x042fe40007f9e0ff */
[-C--:B------:R-:W-:Y:S01]  /*a1a0*/  @!P0 IADD3 R16, P3, R15, R17.reuse, RZ ;  /* 0x000000110f108210 */ /* 0x080fe20007f7e0ff */
[C-C-:B------:R-:W-:Y:S01]  /*a1b0*/  @!P1 IMAD.X R23, R29.reuse, 0x1, R19.reuse, P2 ;  /* 0x000000011d179824 */ /* 0x140fe200010e0613 */
[----:B------:R-:W-:Y:S01]  /*a1c0*/  @!P0 IADD3 R14, P2, R26, R17, RZ ;  /* 0x000000111a0e8210 */ /* 0x000fe20007f5e0ff */
[----:B------:R-:W-:Y:S01]  /*a1d0*/  CS2R R36, SRZ ;  /* 0x0000000000247805 */ /* 0x000fe2000001ff00 */
[----:B------:R-:W-:Y:S01]  /*a1e0*/  CS2R R40, SRZ ;  /* 0x0000000000287805 */ /* 0x000fe2000001ff00 */
[----:B------:R-:W-:Y:S01]  /*a1f0*/  @!P1 IMAD.X R19, R28, 0x1, R19, P4 ;  /* 0x000000011c139824 */ /* 0x000fe200020e0613 */
[----:B------:R1:W5:Y:S01]  /*a200*/  @!P1 LD.E.64 R34, [R22.64] ;  /* 0x0000000816229980 */ /* 0x000362000c101b00 */
[----:B------:R-:W-:-:S02]  /*a210*/  @!P0 IMAD.X R17, R29, 0x1, R27, P3 ;  /* 0x000000011d118824 */ /* 0x000fc400018e061b */
[----:B------:R-:W-:Y:S01]  /*a220*/  @!P0 IMAD.X R15, R28, 0x1, R27, P2 ;  /* 0x000000011c0f8824 */ /* 0x000fe200010e061b */
[----:B------:R1:W5:Y:S04]  /*a230*/  @!P1 LD.E.64 R36, [R18.64] ;  /* 0x0000000812249980 */ /* 0x000368000c101b00 */
[----:B------:R1:W5:Y:S04]  /*a240*/  @!P0 LD.E.64 R42, [R16.64] ;  /* 0x00000008102a8980 */ /* 0x000368000c101b00 */
[----:B------:R1:W5:Y:S02]  /*a250*/  @!P0 LD.E.64 R40, [R14.64] ;  /* 0x000000080e288980 */ /* 0x000364000c101b00 */
.L_x_1714:
[----:B------:R-:W-:Y:S05]  /*a260*/  BSYNC B0 ;  /* 0x0000000000007941 */ /* 0x000fea0003800000 */
.L_x_1713:
[----:B-1----:R-:W-:Y:S01]  /*a270*/  IADD3 R14, R20, 0x60, RZ ;  /* 0x00000060140e7810 */ /* 0x002fe20007ffe0ff */
[----:B-----5:R-:W-:Y:S01]  /*a280*/  IMAD.MOV.U32 R18, RZ, RZ, R42 ;  /* 0x000000ffff127224 */ /* 0x020fe200078e002a */
[----:B------:R-:W1:Y:S01]  /*a290*/  SHFL.IDX PT, R26, R24, 0x3, 0x1c1f ;  /* 0x007c1f00181a7f89 */ /* 0x000e6200000e0000 */
[----:B------:R-:W-:Y:S01]  /*a2a0*/  IMAD.MOV.U32 R17, RZ, RZ, R43 ;  /* 0x000000ffff117224 */ /* 0x000fe200078e002b */
[----:B------:R-:W-:Y:S01]  /*a2b0*/  ISETP.GE.AND P0, PT, R14, R0, PT ;  /* 0x000000000e00720c */ /* 0x000fe20003f06270 */
[----:B------:R-:W-:Y:S01]  /*a2c0*/  IMAD.MOV.U32 R16, RZ, RZ, R34 ;  /* 0x000000ffff107224 */ /* 0x000fe200078e0022 */
[----:B--2---:R-:W2:Y:S01]  /*a2d0*/  SHFL.IDX PT, R15, R25, 0x3, 0x1c1f ;  /* 0x007c1f00190f7f89 */ /* 0x004ea200000e0000 */
[----:B------:R-:W-:Y:S01]  /*a2e0*/  IMAD.MOV.U32 R14, RZ, RZ, R35 ;  /* 0x000000ffff0e7224 */ /* 0x000fe200078e0023 */
[----:B------:R-:W-:Y:S01]  /*a2f0*/  PRMT R58, R17, 0x5410, R18 ;  /* 0x00005410113a7816 */ /* 0x000fe20000000012 */
[----:B------:R-:W-:Y:S01]  /*a300*/  IMAD.MOV.U32 R17, RZ, RZ, R41 ;  /* 0x000000ffff117224 */ /* 0x000fe200078e0029 */
[----:B------:R-:W-:Y:S01]  /*a310*/  MOV R18, R40 ;  /* 0x0000002800127202 */ /* 0x000fe20000000f00 */
[----:B---3--:R-:W3:Y:S01]  /*a320*/  SHFL.IDX PT, R24, R21, 0x3, 0x1c1f ;  /* 0x007c1f0015187f89 */ /* 0x008ee200000e0000 */
[----:B------:R-:W-:Y:S01]  /*a330*/  PRMT R56, R14, 0x5410, R16 ;  /* 0x000054100e387816 */ /* 0x000fe20000000010 */
[----:B------:R-:W-:Y:S01]  /*a340*/  IMAD.MOV.U32 R16, RZ, RZ, R36 ;  /* 0x000000ffff107224 */ /* 0x000fe200078e0024 */
[----:B------:R-:W-:Y:S01]  /*a350*/  MOV R14, R37 ;  /* 0x00000025000e7202 */ /* 0x000fe20000000f00 */
[----:B----4-:R4:W1:Y:S01]  /*a360*/  SHFL.IDX PT, R22, R30, 0x3, 0x1c1f ;  /* 0x007c1f001e167f89 */ /* 0x01086200000e0000 */
[----:B------:R-:W-:Y:S01]  /*a370*/  BSSY B0, `(.L_x_1715) ;  /* 0x000001d000007945 */ /* 0x000fe20003800000 */
[----:B------:R-:W-:Y:S01]  /*a380*/  PRMT R57, R17, 0x5410, R18 ;  /* 0x0000541011397816 */ /* 0x000fe20000000012 */
[----:B------:R-:W-:Y:S01]  /*a390*/  CS2R R28, SRZ ;  /* 0x00000000001c7805 */ /* 0x000fe2000001ff00 */
[----:B------:R-:W-:Y:S01]  /*a3a0*/  PRMT R27, R14, 0x5410, R16 ;  /* 0x000054100e1b7816 */ /* 0x000fe20000000010 */
[----:B------:R-:W-:Y:S01]  /*a3b0*/  CS2R R44, SRZ ;  /* 0x00000000002c7805 */ /* 0x000fe2000001ff00 */
[----:B----4-:R-:W-:Y:S01]  /*a3c0*/  CS2R R30, SRZ ;  /* 0x00000000001e7805 */ /* 0x010fe2000001ff00 */
[----:B------:R-:W-:Y:S05]  /*a3d0*/  @P0 BRA `(.L_x_1716) ;  /* 0x0000016000000947 */ /* 0x000fea0003800000 */
[----:B-123--:R-:W-:Y:S01]  /*a3e0*/  ISETP.GE.AND P1, PT, R90, c[0x0][0x27c], PT ;  /* 0x00009f005a007a0c */ /* 0x00efe20003f26270 */
[----:B------:R-:W-:Y:S01]  /*a3f0*/  CS2R R46, SRZ ;  /* 0x00000000002e7805 */ /* 0x000fe2000001ff00 */
[----:B------:R-:W-:Y:S01]  /*a400*/  ISETP.GE.AND P0, PT, R92, c[0x0][0x27c], PT ;  /* 0x00009f005c007a0c */ /* 0x000fe20003f06270 */
[----:B------:R-:W-:-:S10]  /*a410*/  CS2R R28, SRZ ;  /* 0x00000000001c7805 */ /* 0x000fd4000001ff00 */
[C---:B------:R-:W-:Y:S01]  /*a420*/  @!P1 IMAD.SHL.U32 R14, R90.reuse, 0x2, RZ ;  /* 0x000000025a0e9824 */ /* 0x040fe200078e00ff */
[----:B------:R-:W-:Y:S01]  /*a430*/  @!P1 SHF.L.U64.HI R19, R90, 0x1, R91 ;  /* 0x000000015a139819 */ /* 0x000fe2000001025b */
[C---:B------:R-:W-:Y:S01]  /*a440*/  @!P0 IMAD.SHL.U32 R17, R92.reuse, 0x2, RZ ;  /* 0x000000025c118824 */ /* 0x040fe200078e00ff */
[----:B------:R-:W-:Y:S02]  /*a450*/  @!P0 SHF.L.U64.HI R23, R92, 0x1, R59 ;  /* 0x000000015c178819 */ /* 0x000fe4000001023b */
[CC--:B------:R-:W-:Y:S02]  /*a460*/  @!P1 IADD3 R20, P2, R15.reuse, R14.reuse, RZ ;  /* 0x0000000e0f149210 */ /* 0x0c0fe40007f5e0ff */
[----:B------:R-:W-:Y:S02]  /*a470*/  @!P1 IADD3 R18, P4, R22, R14, RZ ;  /* 0x0000000e16129210 */ /* 0x000fe40007f9e0ff */
[-C--:B------:R-:W-:Y:S01]  /*a480*/  @!P0 IADD3 R16, P3, R15, R17.reuse, RZ ;  /* 0x000000110f108210 */ /* 0x080fe20007f7e0ff */
[--C-:B------:R-:W-:Y:S01]  /*a490*/  @!P1 IMAD.X R21, R26, 0x1, R19.reuse, P2 ;  /* 0x000000011a159824 */ /* 0x100fe200010e0613 */
        /* <DEDUP_REMOVED lines=10> */
.L_x_1716:
[----:B-123--:R-:W-:Y:S05]  /*a540*/  BSYNC B0 ;  /* 0x0000000000007941 */ /* 0x00efea0003800000 */
.L_x_1715:
[----:B-----5:R-:W-:Y:S01]  /*a550*/  IMAD.MOV.U32 R14, RZ, RZ, R46 ;  /* 0x000000ffff0e7224 */ /* 0x020fe200078e002e */
        /* <DEDUP_REMOVED lines=67> */
.L_x_1720:
[----:B------:R-:W-:Y:S05]  /*a990*/  BSYNC B0 ;  /* 0x0000000000007941 */ /* 0x000fea0003800000 */
.L_x_1719:
[----:B------:R-:W-:-:S13]  /*a9a0*/  ISETP.GE.AND P0, PT, R92, c[0x0][0x27c], PT ;  /* 0x00009f005c007a0c */ /* 0x000fda0003f06270 */
[----:B------:R-:W-:Y:S05]  /*a9b0*/  @P0 BRA `(.L_x_1718) ;  /* 0x000002e000000947 */ /* 0x000fea0003800000 */
[----:B-1----:R-:W1:Y:S01]  /*a9c0*/  LDS.128 R16, [R249+0x5000] ;  /* 0x00500000f9107984 */ /* 0x002e620000000c00 */
        /* <DEDUP_REMOVED lines=9> */
[----:B------:R-:W-:Y:S02]  /*aa60*/  PRMT R13, R51, 0x5432, R7 ;  /* 0x00005432330d7816 */ /* 0x000fe40000000007 */
        /* <DEDUP_REMOVED lines=35> */
.L_x_1718:
[----:B------:R-:W-:Y:S05]  /*aca0*/  BSYNC B1 ;  /* 0x0000000000017941 */ /* 0x000fea0003800000 */
.L_x_1717:
        /* <DEDUP_REMOVED lines=53> */
.L_x_1724:
[----:B------:R-:W-:Y:S05]  /*b000*/  BSYNC B0 ;  /* 0x0000000000007941 */ /* 0x000fea0003800000 */
.L_x_1723:
[----:B------:R-:W-:-:S13]  /*b010*/  ISETP.GE.AND P0, PT, R92, c[0x0][0x27c], PT ;  /* 0x00009f005c007a0c */ /* 0x000fda0003f06270 */
        /* <DEDUP_REMOVED lines=47> */
.L_x_1722:
[----:B------:R-:W-:Y:S05]  /*b310*/  BSYNC B1 ;  /* 0x0000000000017941 */ /* 0x000fea0003800000 */
.L_x_1721:
        /* <DEDUP_REMOVED lines=53> */
.L_x_1728:
[----:B------:R-:W-:Y:S05]  /*b670*/  BSYNC B0 ;  /* 0x0000000000007941 */ /* 0x000fea0003800000 */
.L_x_1727:
        /* <DEDUP_REMOVED lines=48> */
.L_x_1726:
[----:B------:R-:W-:Y:S05]  /*b980*/  BSYNC B1 ;  /* 0x0000000000017941 */ /* 0x000fea0003800000 */
.L_x_1725:
        /* <DEDUP_REMOVED lines=52> */
.L_x_1731:
[----:B------:R-:W-:Y:S05]  /*bcd0*/  BSYNC B0 ;  /* 0x0000000000007941 */ /* 0x000fea0003800000 */
.L_x_1730:
        /* <DEDUP_REMOVED lines=49> */
.L_x_1708:
        /* <DEDUP_REMOVED lines=20> */
[----:B------:R-:W-:Y:S01]  /*c130*/  LEA.HI.X R21, R6, c[0x0][0x274], R7, 0x1, P0 ;  /* 0x00009d0006157a11 */ /* 0x000fe200000f0c07 */
[----:B------:R-:W-:Y:S01]  /*c140*/  IMAD.IADD R2, R5, 0x1, R2 ;  /* 0x0000000105027824 */ /* 0x000fe200078e0202 */
[----:B------:R-:W-:-:S03]  /*c150*/  LEA R3, P0, R4, c[0x0][0x288], 0x1 ;  /* 0x0000a20004037a11 */ /* 0x000fc600078008ff */
[----:B------:R-:W2:Y:S01]  /*c160*/  SHFL.IDX PT, R5, R21, RZ, 0x1c1f ;  /* 0x001c1fff15057589 */ /* 0x000ea200000e0000 */
[----:B------:R-:W-:Y:S02]  /*c170*/  LEA.HI.X R2, R4, c[0x0][0x28c], R2, 0x1, P0 ;  /* 0x0000a30004027a11 */ /* 0x000fe400000f0c02 */
[----:B------:R-:W-:Y:S01]  /*c180*/  ISETP.GE.OR P0, PT, R20, R0, P2 ;  /* 0x000000001400720c */ /* 0x000fe20001706670 */
[----:B------:R-:W3:Y:S04]  /*c190*/  SHFL.IDX PT, R9, R3, RZ, 0x1c1f ;  /* 0x001c1fff03097589 */ /* 0x000ee800000e0000 */
[----:B------:R-:W4:Y:S08]  /*c1a0*/  SHFL.IDX PT, R10, R2, RZ, 0x1c1f ;  /* 0x001c1fff020a7589 */ /* 0x000f3000000e0000 */
[C---:B------:R-:W-:Y:S01]  /*c1b0*/  @!P0 IMAD.SHL.U32 R6, R84.reuse, 0x2, RZ ;  /* 0x0000000254068824 */ /* 0x040fe200078e00ff */
[----:B------:R-:W-:-:S04]  /*c1c0*/  @!P0 SHF.L.U64.HI R7, R84, 0x1, R85 ;  /* 0x0000000154078819 */ /* 0x000fc80000010255 */
[----:B-1----:R-:W-:-:S05]  /*c1d0*/  @!P0 IADD3 R4, P1, R8, R6, RZ ;  /* 0x0000000608048210 */ /* 0x002fca0007f3e0ff */
[----:B--2---:R-:W-:Y:S01]  /*c1e0*/  @!P0 IMAD.X R5, R5, 0x1, R7, P1 ;  /* 0x0000000105058824 */ /* 0x004fe200008e0607 */
[----:B---3--:R-:W-:Y:S01]  /*c1f0*/  @!P0 IADD3 R6, P1, R9, R6, RZ ;  /* 0x0000000609068210 */ /* 0x008fe20007f3e0ff */
[----:B------:R-:W-:Y:S01]  /*c200*/  CS2R R14, SRZ ;  /* 0x00000000000e7805 */ /* 0x000fe2000001ff00 */
[----:B------:R-:W-:Y:S02]  /*c210*/  CS2R R12, SRZ ;  /* 0x00000000000c7805 */ /* 0x000fe4000001ff00 */
[----:B------:R1:W2:Y:S01]  /*c220*/  @!P0 LD.E.128 R16, [R4.64] ;  /* 0x0000000804108980 */ /* 0x0002a2000c101d00 */
[----:B----4-:R-:W-:-:S05]  /*c230*/  @!P0 IADD3.X R7, R10, R7, RZ, P1, !PT ;  /* 0x000000070a078210 */ /* 0x010fca0000ffe4ff */
[----:B------:R2:W3:Y:S01]  /*c240*/  @!P0 LD.E.128 R12, [R6.64] ;  /* 0x00000008060c8980 */ /* 0x0004e2000c101d00 */
[----:B------:R-:W-:Y:S01]  /*c250*/  BSSY B0, `(.L_x_1732) ;  /* 0x0000028000007945 */ /* 0x000fe20003800000 */
[----:B------:R-:W-:Y:S01]  /*c260*/  CS2R R10, SRZ ;  /* 0x00000000000a7805 */ /* 0x000fe2000001ff00 */
[----:B------:R-:W-:Y:S01]  /*c270*/  CS2R R8, SRZ ;  /* 0x0000000000087805 */ /* 0x000fe2000001ff00 */
[----:B------:R4:W2:Y:S04]  /*c280*/  SHFL.IDX PT, R23, R22, 0x1, 0x1c1f ;  /* 0x003c1f0016177f89 */ /* 0x0008a800000e0000 */
[----:B------:R4:W2:Y:S04]  /*c290*/  SHFL.IDX PT, R24, R3, 0x1, 0x1c1f ;  /* 0x003c1f0003187f89 */ /* 0x0008a800000e0000 */
[----:B------:R4:W2:Y:S04]  /*c2a0*/  SHFL.IDX PT, R26, R21, 0x1, 0x1c1f ;  /* 0x003c1f00151a7f89 */ /* 0x0008a800000e0000 */
[----:B------:R4:W2:Y:S01]  /*c2b0*/  SHFL.IDX PT, R25, R2, 0x1, 0x1c1f ;  /* 0x003c1f0002197f89 */ /* 0x0008a200000e0000 */
[----:B-1----:R-:W-:-:S04]  /*c2c0*/  IADD3 R4, R20, 0x20, RZ ;  /* 0x0000002014047810 */ /* 0x002fc80007ffe0ff */
[----:B------:R-:W-:Y:S01]  /*c2d0*/  ISETP.GE.AND P0, PT, R4, R0, PT ;  /* 0x000000000400720c */ /* 0x000fe20003f06270 */
[----:B--2---:R-:W-:Y:S02]  /*c2e0*/  IMAD.MOV.U32 R6, RZ, RZ, R19 ;  /* 0x000000ffff067224 */ /* 0x004fe400078e0013 */
[----:B------:R-:W-:Y:S02]  /*c2f0*/  IMAD.MOV.U32 R5, RZ, RZ, R16 ;  /* 0x000000ffff057224 */ /* 0x000fe400078e0010 */
[----:B------:R-:W-:Y:S01]  /*c300*/  IMAD.MOV.U32 R4, RZ, RZ, R17 ;  /* 0x000000ffff047224 */ /* 0x000fe200078e0011 */
[----:B------:R-:W-:Y:S01]  /*c310*/  PRMT R29, R29, 0x5410, R6 ;  /* 0x000054101d1d7816 */ /* 0x000fe20000000006 */
[----:B------:R-:W-:Y:S01]  /*c320*/  IMAD.MOV.U32 R7, RZ, RZ, R18 ;  /* 0x000000ffff077224 */ /* 0x000fe200078e0012 */
[----:B------:R-:W-:Y:S01]  /*c330*/  PRMT R31, R5, 0x7610, R31 ;  /* 0x00007610051f7816 */ /* 0x000fe2000000001f */
[----:B---3--:R-:W-:Y:S01]  /*c340*/  IMAD.MOV.U32 R6, RZ, RZ, R15 ;  /* 0x000000ffff067224 */ /* 0x008fe200078e000f */
[----:B------:R-:W-:Y:S01]  /*c350*/  PRMT R30, R4, 0x7610, R30 ;  /* 0x00007610041e7816 */ /* 0x000fe2000000001e */
[----:B------:R-:W-:Y:S01]  /*c360*/  IMAD.MOV.U32 R5, RZ, RZ, R12 ;  /* 0x000000ffff057224 */ /* 0x000fe200078e000c */
[----:B------:R-:W-:Y:S01]  /*c370*/  PRMT R32, R32, 0x5410, R7 ;  /* 0x0000541020207816 */ /* 0x000fe20000000007 */
[----:B------:R-:W-:Y:S01]  /*c380*/  IMAD.MOV.U32 R4, RZ, RZ, R13 ;  /* 0x000000ffff047224 */ /* 0x000fe200078e000d */
[----:B------:R-:W-:-:S02]  /*c390*/  MOV R7, R14 ;  /* 0x0000000e00077202 */ /* 0x000fc40000000f00 */
[----:B------:R-:W-:Y:S02]  /*c3a0*/  PRMT R34, R6, 0x7610, R34 ;  /* 0x0000761006227816 */ /* 0x000fe40000000022 */
[----:B------:R-:W-:Y:S02]  /*c3b0*/  PRMT R35, R7, 0x7610, R35 ;  /* 0x0000761007237816 */ /* 0x000fe40000000023 */
[----:B------:R-:W-:Y:S01]  /*c3c0*/  PRMT R29, R5, 0x7610, R29 ;  /* 0x00007610051d7816 */ /* 0x000fe2000000001d */
[----:B------:R-:W-:Y:S01]  /*c3d0*/  CS2R R6, SRZ ;  /* 0x0000000000067805 */ /* 0x000fe2000001ff00 */
[----:B------:R-:W-:Y:S02]  /*c3e0*/  PRMT R32, R4, 0x7610, R32 ;  /* 0x0000761004207816 */ /* 0x000fe40000000020 */
[----:B------:R-:W-:Y:S01]  /*c3f0*/  CS2R R4, SRZ ;  /* 0x0000000000047805 */ /* 0x000fe2000001ff00 */
[----:B------:R-:W-:Y:S05]  /*c400*/  @P0 BRA `(.L_x_1733) ;  /* 0x000000c000000947 */ /* 0x000fea0003800000 */
[----:B----4-:R-:W-:Y:S01]  /*c410*/  CS2R R8, SRZ ;  /* 0x0000000000087805 */ /* 0x010fe2000001ff00 */
[----:B------:R-:W-:Y:S01]  /*c420*/  CS2R R6, SRZ ;  /* 0x0000000000067805 */ /* 0x000fe2000001ff00 */
[----:B------:R-:W-:Y:S01]  /*c430*/  CS2R R4, SRZ ;  /* 0x0000000000047805 */ /* 0x000fe2000001ff00 */
[----:B------:R-:W-:Y:S05]  /*c440*/  @P2 BRA `(.L_x_1733) ;  /* 0x0000008000002947 */ /* 0x000fea0003800000 */
[C---:B------:R-:W-:Y:S01]  /*c450*/  IMAD.SHL.U32 R6, R84.reuse, 0x2, RZ ;  /* 0x0000000254067824 */ /* 0x040fe200078e00ff */
[----:B------:R-:W-:-:S04]  /*c460*/  SHF.L.U64.HI R7, R84, 0x1, R85 ;  /* 0x0000000154077819 */ /* 0x000fc80000010255 */
[-C--:B------:R-:W-:Y:S02]  /*c470*/  IADD3 R4, P1, R23, R6.reuse, RZ ;  /* 0x0000000617047210 */ /* 0x080fe40007f3e0ff */
[----:B------:R-:W-:-:S03]  /*c480*/  IADD3 R6, P0, R24, R6, RZ ;  /* 0x0000000618067210 */ /* 0x000fc60007f1e0ff */
[--C-:B------:R-:W-:Y:S02]  /*c490*/  IMAD.X R5, R26, 0x1, R7.reuse, P1 ;  /* 0x000000011a057824 */ /* 0x100fe400008e0607 */
[----:B------:R-:W-:-:S03]  /*c4a0*/  IMAD.X R7, R25, 0x1, R7, P0 ;  /* 0x0000000119077824 */ /* 0x000fc600000e0607 */
[----:B------:R1:W5:Y:S04]  /*c4b0*/  LD.E.128 R8, [R4.64] ;  /* 0x0000000804087980 */ /* 0x000368000c101d00 */
[----:B-1----:R-:W5:Y:S02]  /*c4c0*/  LD.E.128 R4, [R6.64] ;  /* 0x0000000806047980 */ /* 0x002f64000c101d00 */
.L_x_1733:
[----:B----4-:R-:W-:Y:S05]  /*c4d0*/  BSYNC B0 ;  /* 0x0000000000007941 */ /* 0x010fea0003800000 */
.L_x_1732:
[----:B------:R-:W1:Y:S01]  /*c4e0*/  SHFL.IDX PT, R26, R22, 0x2, 0x1c1f ;  /* 0x005c1f00161a7f89 */ /* 0x000e6200000e0000 */
[----:B------:R-:W-:Y:S01]  /*c4f0*/  IADD3 R23, R20, 0x40, RZ ;  /* 0x0000004014177810 */ /* 0x000fe20007ffe0ff */
[----:B------:R-:W-:Y:S01]  /*c500*/  CS2R R46, SRZ ;  /* 0x00000000002e7805 */ /* 0x000fe2000001ff00 */
[----:B------:R-:W-:Y:S01]  /*c510*/  CS2R R44, SRZ ;  /* 0x00000000002c7805 */ /* 0x000fe2000001ff00 */
[----:B------:R-:W2:Y:S01]  /*c520*/  SHFL.IDX PT, R27, R21, 0x2, 0x1c1f ;  /* 0x005c1f00151b7f89 */ /* 0x000ea200000e0000 */
[----:B------:R-:W-:-:S03]  /*c530*/  ISETP.GE.OR P0, PT, R23, R0, P2 ;  /* 0x000000001700720c */ /* 0x000fc60001706670 */
[----:B------:R-:W3:Y:S04]  /*c540*/  SHFL.IDX PT, R24, R3, 0x2, 0x1c1f ;  /* 0x005c1f0003187f89 */ /* 0x000ee800000e0000 */
[----:B------:R-:W4:Y:S06]  /*c550*/  SHFL.IDX PT, R28, R2, 0x2, 0x1c1f ;  /* 0x005c1f00021c7f89 */ /* 0x000f2c00000e0000 */
[C---:B------:R-:W-:Y:S01]  /*c560*/  @!P0 IMAD.SHL.U32 R23, R84.reuse, 0x2, RZ ;  /* 0x0000000254178824 */ /* 0x040fe200078e00ff */
[----:B------:R-:W-:-:S04]  /*c570*/  @!P0 SHF.L.U64.HI R25, R84, 0x1, R85 ;  /* 0x0000000154198819 */ /* 0x000fc80000010255 */
[----:B-1----:R-:W-:-:S05]  /*c580*/  @!P0 IADD3 R26, P1, R26, R23, RZ ;  /* 0x000000171a1a8210 */ /* 0x002fca0007f3e0ff */
[----:B--2---:R-:W-:Y:S01]  /*c590*/  @!P0 IMAD.X R27, R27, 0x1, R25, P1 ;  /* 0x000000011b1b8824 */ /* 0x004fe200008e0619 */
[----:B---3--:R-:W-:Y:S01]  /*c5a0*/  @!P0 IADD3 R24, P1, R24, R23, RZ ;  /* 0x0000001718188210 */ /* 0x008fe20007f3e0ff */
[----:B------:R-:W-:-:S03]  /*c5b0*/  CS2R R42, SRZ ;  /* 0x00000000002a7805 */ /* 0x000fc6000001ff00 */
[----:B------:R-:W2:Y:S01]  /*c5c0*/  @!P0 LD.E.128 R44, [R26.64] ;  /* 0x000000081a2c8980 */ /* 0x000ea2000c101d00 */
[----:B------:R-:W-:Y:S01]  /*c5d0*/  CS2R R40, SRZ ;  /* 0x0000000000287805 */ /* 0x000fe2000001ff00 */
[----:B----4-:R-:W-:-:S05]  /*c5e0*/  @!P0 IMAD.X R25, R28, 0x1, R25, P1 ;  /* 0x000000011c198824 */ /* 0x010fca00008e0619 */
[----:B------:R1:W3:Y:S01]  /*c5f0*/  @!P0 LD.E.128 R40, [R24.64] ;  /* 0x0000000818288980 */ /* 0x0002e2000c101d00 */
[----:B------:R-:W-:Y:S01]  /*c600*/  IADD3 R20, R20, 0x60, RZ ;  /* 0x0000006014147810 */ /* 0x000fe20007ffe0ff */
[----:B-----5:R-:W-:Y:S01]  /*c610*/  IMAD.MOV.U32 R23, RZ, RZ, R8 ;  /* 0x000000ffff177224 */ /* 0x020fe200078e0008 */
[----:B------:R-:W-:Y:S01]  /*c620*/  BSSY B0, `(.L_x_1734) ;  /* 0x000002e000007945 */ /* 0x000fe20003800000 */
[----:B------:R-:W4:Y:S01]  /*c630*/  SHFL.IDX PT, R22, R22, 0x3, 0x1c1f ;  /* 0x007c1f0016167f89 */ /* 0x000f2200000e0000 */
[----:B------:R-:W-:Y:S01]  /*c640*/  ISETP.GE.AND P0, PT, R20, R0, PT ;  /* 0x000000001400720c */ /* 0x000fe20003f06270 */
[----:B------:R-:W-:Y:S01]  /*c650*/  CS2R R54, SRZ ;  /* 0x0000000000367805 */ /* 0x000fe2000001ff00 */
[----:B------:R-:W-:Y:S01]  /*c660*/  MOV R20, R9 ;  /* 0x0000000900147202 */ /* 0x000fe20000000f00 */
[----:B------:R-:W-:Y:S01]  /*c670*/  CS2R R52, SRZ ;  /* 0x0000000000347805 */ /* 0x000fe2000001ff00 */
[----:B------:R-:W-:Y:S01]  /*c680*/  CS2R R50, SRZ ;  /* 0x0000000000327805 */ /* 0x000fe2000001ff00 */
[----:B------:R-:W-:Y:S01]  /*c690*/  CS2R R48, SRZ ;  /* 0x0000000000307805 */ /* 0x000fe2000001ff00 */
[----:B------:R-:W-:Y:S01]  /*c6a0*/  PRMT R61, R20, 0x5410, R23 ;  /* 0x00005410143d7816 */ /* 0x000fe20000000017 */
[----:B------:R-:W-:-:S02]  /*c6b0*/  IMAD.MOV.U32 R23, RZ, RZ, R4 ;  /* 0x000000ffff177224 */ /* 0x000fc400078e0004 */
[----:B------:R-:W-:-:S05]  /*c6c0*/  IMAD.MOV.U32 R20, RZ, RZ, R5 ;  /* 0x000000ffff147224 */ /* 0x000fca00078e0005 */
[----:B------:R-:W-:Y:S02]  /*c6d0*/  PRMT R59, R20, 0x5410, R23 ;  /* 0x00005410143b7816 */ /* 0x000fe40000000017 */
[----:B------:R-:W2:Y:S01]  /*c6e0*/  SHFL.IDX PT, R23, R3, 0x3, 0x1c1f ;  /* 0x007c1f0003177f89 */ /* 0x000ea200000e0000 */
[----:B-1----:R-:W-:Y:S02]  /*c6f0*/  IMAD.MOV.U32 R25, RZ, RZ, R10 ;  /* 0x000000ffff197224 */ /* 0x002fe400078e000a */
[----:B------:R-:W-:-:S05]  /*c700*/  IMAD.MOV.U32 R24, RZ, RZ, R11 ;  /* 0x000000ffff187224 */ /* 0x000fca00078e000b */
[----:B------:R-:W-:Y:S01]  /*c710*/  PRMT R63, R24, 0x5410, R25 ;  /* 0x00005410183f7816 */ /* 0x000fe20000000019 */
[----:B------:R-:W-:Y:S02]  /*c720*/  IMAD.MOV.U32 R25, RZ, RZ, R6 ;  /* 0x000000ffff197224 */ /* 0x000fe400078e0006 */
[----:B------:R-:W-:-:S05]  /*c730*/  IMAD.MOV.U32 R24, RZ, RZ, R7 ;  /* 0x000000ffff187224 */ /* 0x000fca00078e0007 */
[----:B------:R-:W-:Y:S02]  /*c740*/  PRMT R62, R24, 0x5410, R25 ;  /* 0x00005410183e7816 */ /* 0x000fe40000000019 */
[----:B------:R-:W1:Y:S04]  /*c750*/  SHFL.IDX PT, R24, R2, 0x3, 0x1c1f ;  /* 0x007c1f0002187f89 */ /* 0x000e6800000e0000 */
[----:B------:R1:W1:Y:S01]  /*c760*/  SHFL.IDX PT, R25, R21, 0x3, 0x1c1f ;  /* 0x007c1f0015197f89 */ /* 0x00026200000e0000 */
[----:B--2---:R-:W-:Y:S01]  /*c770*/  IMAD.MOV.U32 R20, RZ, RZ, R47 ;  /* 0x000000ffff147224 */ /* 0x004fe200078e002f */
[----:B-1----:R-:W-:Y:S01]  /*c780*/  MOV R21, R46 ;  /* 0x0000002e00157202 */ /* 0x002fe20000000f00 */
[----:B------:R-:W-:Y:S02]  /*c790*/  IMAD.MOV.U32 R3, RZ, RZ, R44 ;  /* 0x000000ffff037224 */ /* 0x000fe400078e002c */
[----:B------:R-:W-:Y:S01]  /*c7a0*/  IMAD.MOV.U32 R2, RZ, RZ, R45 ;  /* 0x000000ffff027224 */ /* 0x000fe200078e002d */
[----:B------:R-:W-:Y:S01]  /*c7b0*/  PRMT R67, R20, 0x5410, R21 ;  /* 0x0000541014437816 */ /* 0x000fe20000000015 */
[----:B---3--:R-:W-:-:S03]  /*c7c0*/  IMAD.MOV.U32 R21, RZ, RZ, R42 ;  /* 0x000000ffff157224 */ /* 0x008fc600078e002a */
[----:B------:R-:W-:Y:S01]  /*c7d0*/  PRMT R65, R2, 0x5410, R3 ;  /* 0x0000541002417816 */ /* 0x000fe20000000003 */
[----:B------:R-:W-:Y:S01]  /*c7e0*/  IMAD.MOV.U32 R3, RZ, RZ, R40 ;  /* 0x000000ffff037224 */ /* 0x000fe200078e0028 */
[----:B------:R-:W-:Y:S01]  /*c7f0*/  MOV R20, R43 ;  /* 0x0000002b00147202 */ /* 0x000fe20000000f00 */
[----:B------:R-:W-:-:S03]  /*c800*/  IMAD.MOV.U32 R2, RZ, RZ, R41 ;  /* 0x000000ffff027224 */ /* 0x000fc600078e0029 */
[----:B------:R-:W-:Y:S02]  /*c810*/  PRMT R66, R20, 0x5410, R21 ;  /* 0x0000541014427816 */ /* 0x000fe40000000015 */
        /* <DEDUP_REMOVED lines=13> */
[----:B------:R1:W5:Y:S02]  /*c8f0*/  LD.E.128 R48, [R2.64] ;  /* 0x0000000802307980 */ /* 0x000364000c101d00 */
.L_x_1735:
[----:B----4-:R-:W-:Y:S05]  /*c900*/  BSYNC B0 ;  /* 0x0000000000007941 */ /* 0x010fea0003800000 */
.L_x_1734:
        /* <DEDUP_REMOVED lines=28> */
[----:B------:R-:W-:Y:S02]  /*cad0*/  SHF.R.U32.HI R2, RZ, 0x10, R19 ;  /* 0x00000010ff027819 */ /* 0x000fe40000011613 */
[----:B------:R-:W-:Y:S02]  /*cae0*/  SHF.R.U64 R16, R16, 0x10, R17 ;  /* 0x0000001010107819 */ /* 0x000fe40000001211 */
[--C-:B------:R-:W-:Y:S02]  /*caf0*/  SHF.R.U64 R12, R12, 0x10, R13.reuse ;  /* 0x000000100c0c7819 */ /* 0x100fe4000000120d */
[----:B------:R-:W-:Y:S02]  /*cb00*/  SHF.R.U32.HI R3, RZ, 0x10, R13 ;  /* 0x00000010ff037819 */ /* 0x000fe4000001160d */
[C---:B------:R-:W-:Y:S02]  /*cb10*/  PRMT R36, R29.reuse, 0x5432, R2 ;  /* 0x000054321d247816 */ /* 0x040fe40000000002 */
[----:B------:R-:W-:-:S02]  /*cb20*/  PRMT R29, R29, 0x5410, R12 ;  /* 0x000054101d1d7816 */ /* 0x000fc4000000000c */
[----:B------:R-:W-:Y:S02]  /*cb30*/  PRMT R28, R32, 0x5410, R3 ;  /* 0x00005410201c7816 */ /* 0x000fe40000000003 */
[--C-:B------:R-:W-:Y:S02]  /*cb40*/  SHF.R.U64 R13, R14, 0x10, R15.reuse ;  /* 0x000000100e0d7819 */ /* 0x100fe4000000120f */
[----:B------:R-:W-:Y:S02]  /*cb50*/  SHF.R.U32.HI R14, RZ, 0x10, R15 ;  /* 0x00000010ff0e7819 */ /* 0x000fe4000001160f */
[----:B------:R-:W-:Y:S02]  /*cb60*/  PRMT R31, R31, 0x5410, R16 ;  /* 0x000054101f1f7816 */ /* 0x000fe40000000010 */
[----:B------:R-:W-:Y:S02]  /*cb70*/  PRMT R35, R35, 0x5410, R13 ;  /* 0x0000541023237816 */ /* 0x000fe4000000000d */
[----:B------:R-:W-:-:S05]  /*cb80*/  PRMT R34, R34, 0x5410, R14 ;  /* 0x0000541022227816 */ /* 0x000fca000000000e */
[----:B------:R-:W-:Y:S01]  /*cb90*/  IMAD.U32 R58, R34, 0x10000, RZ ;  /* 0x00010000223a7824 */ /* 0x000fe200078e00ff */
[----:B--2---:R-:W-:-:S04]  /*cba0*/  LOP3.LUT R0, R23, 0x38, R0, 0xf8, !PT ;  /* 0x0000003817007812 */ /* 0x004fc800078ef800 */
[----:B---3--:R-:W-:Y:S01]  /*cbb0*/  LOP3.LUT R0, R0, R22, RZ, 0x3c, !PT ;  /* 0x0000001600007212 */ /* 0x008fe200078e3cff */
[----:B----4-:R-:W1:Y:S04]  /*cbc0*/  LDS.128 R24, [R75] ;  /* 0x000000004b187984 */ /* 0x010e680000000c00 */
[----:B------:R-:W-:-:S04]  /*cbd0*/  IMAD.IADD R0, R21, 0x1, R0 ;  /* 0x0000000115007824 */ /* 0x000fc800078e0200 */
[----:B------:R-:W-:-:S05]  /*cbe0*/  IMAD.SHL.U32 R38, R0, 0x2, RZ ;  /* 0x0000000200267824 */ /* 0x000fca00078e00ff */
[----:B------:R-:W2:Y:S01]  /*cbf0*/  LDS.128 R20, [R38+0x5100] ;  /* 0x0051000026147984 */ /* 0x000ea20000000c00 */
[----:B------:R-:W-:Y:S02]  /*cc00*/  SHF.R.U32.HI R0, RZ, 0x10, R17 ;  /* 0x00000010ff007819 */ /* 0x000fe40000011611 */
[----:B------:R-:W-:-:S04]  /*cc10*/  SHF.R.U64 R17, R18, 0x10, R19 ;  /* 0x0000001012117819 */ /* 0x000fc80000001213 */
[----:B------:R-:W-:Y:S02]  /*cc20*/  PRMT R37, R32, 0x5432, R17 ;  /* 0x0000543220257816 */ /* 0x000fe40000000011 */
[----:B------:R-:W-:Y:S02]  /*cc30*/  PRMT R30, R30, 0x5410, R0 ;  /* 0x000054101e1e7816 */ /* 0x000fe40000000000 */
[C---:B-1----:R-:W-:Y:S01]  /*cc40*/  SHF.L.U32 R32, R25.reuse, 0x10, RZ ;  /* 0x0000001019207819 */ /* 0x042fe200000006ff */
[C---:B------:R-:W-:Y:S01]  /*cc50*/  IMAD.U32 R18, R26.reuse, 0x10000, RZ ;  /* 0x000100001a127824 */ /* 0x040fe200078e00ff */
[----:B------:R-:W-:Y:S01]  /*cc60*/  LOP3.LUT R19, R25, 0xffff0000, RZ, 0xc0, !PT ;  /* 0xffff000019137812 */ /* 0x000fe200078ec0ff */
[C---:B------:R-:W-:Y:S01]  /*cc70*/  IMAD.U32 R17, R27.reuse, 0x10000, RZ ;  /* 0x000100001b117824 */ /* 0x040fe200078e00ff */
[----:B------:R-:W-:Y:S02]  /*cc80*/  LOP3.LUT R25, R26, 0xffff0000, RZ, 0xc0, !PT ;  /* 0xffff00001a197812 */ /* 0x000fe400078ec0ff */
[----:B------:R-:W-:Y:S01]  /*cc90*/  LOP3.LUT R26, R27, 0xffff0000, RZ, 0xc0, !PT ;  /* 0xffff00001b1a7812 */ /* 0x000fe200078ec0ff */
[----:B------:R-:W-:-:S02]  /*cca0*/  IMAD.U32 R27, R29, 0x10000, RZ ;  /* 0x000100001d1b7824 */ /* 0x000fc400078e00ff */
[----:B--2---:R-:W-:Y:S01]  /*ccb0*/  IMAD.U32 R16, R20, 0x10000, RZ ;  /* 0x0001000014107824 */ /* 0x004fe200078e00ff */
[C---:B------:R-:W-:Y:S01]  /*ccc0*/  SHF.L.U32 R14, R21.reuse, 0x10, RZ ;  /* 0x00000010150e7819 */ /* 0x040fe200000006ff */
[----:B------:R-:W-:Y:S01]  /*ccd0*/  IMAD.U32 R33, R24, 0x10000, RZ ;  /* 0x0001000018217824 */ /* 0x000fe200078e00ff */
[----:B------:R-:W-:Y:S01]  /*cce0*/  LOP3.LUT R15, R20, 0xffff0000, RZ, 0xc0, !PT ;  /* 0xffff0000140f7812 */ /* 0x000fe200078ec0ff */
[----:B------:R-:W-:Y:S01]  /*ccf0*/  FMUL.FTZ R20, R16, R27 ;  /* 0x0000001b10147220 */ /* 0x000fe20000410000 */
[----:B------:R-:W-:Y:S01]  /*cd00*/  LOP3.LUT R13, R21, 0xffff0000, RZ, 0xc0, !PT ;  /* 0xffff0000150d7812 */ /* 0x000fe200078ec0ff */
[----:B------:R-:W-:Y:S01]  /*cd10*/  IMAD.U32 R21, R31, 0x10000, RZ ;  /* 0x000100001f157824 */ /* 0x000fe200078e00ff */
[C---:B------:R-:W-:Y:S01]  /*cd20*/  LOP3.LUT R0, R23.reuse, 0xffff0000, RZ, 0xc0, !PT ;  /* 0xffff000017007812 */ /* 0x040fe200078ec0ff */
[----:B------:R-:W-:Y:S02]  /*cd30*/  IMAD.U32 R2, R23, 0x10000, RZ ;  /* 0x0001000017027824 */ /* 0x000fe400078e00ff */
[----:B------:R-:W-:Y:S01]  /*cd40*/  IMAD.U32 R23, R28, 0x10000, RZ ;  /* 0x000100001c177824 */ /* 0x000fe200078e00ff */
[----:B------:R-:W-:Y:S01]  /*cd50*/  SHF.L.U32 R12, R22, 0x10, RZ ;  /* 0x00000010160c7819 */ /* 0x000fe200000006ff */
[-C--:B------:R-:W-:Y:S01]  /*cd60*/  FMUL.FTZ R16, R16, R21.reuse ;  /* 0x0000001510107220 */ /* 0x080fe20000410000 */
[----:B------:R-:W-:Y:S01]  /*cd70*/  LOP3.LUT R3, R22, 0xffff0000, RZ, 0xc0, !PT ;  /* 0xffff000016037812 */ /* 0x000fe200078ec0ff */
[----:B------:R-:W-:Y:S01]  /*cd80*/  FFMA.FTZ R56, R33, R21, -R20 ;  /* 0x0000001521387223 */ /* 0x000fe20000010814 */
[----:B------:R-:W-:Y:S01]  /*cd90*/  SHF.L.U32 R22, R36, 0x10, RZ ;  /* 0x0000001024167819 */ /* 0x000fe200000006ff */
[----:B------:R-:W-:-:S02]  /*cda0*/  IMAD.U32 R21, R30, 0x10000, RZ ;  /* 0x000100001e157824 */ /* 0x000fc400078e00ff */
[C---:B------:R-:W-:Y:S02]  /*cdb0*/  FMUL.FTZ R20, R14.reuse, R23 ;  /* 0x000000170e147220 */ /* 0x040fe40000410000 */
[----:B------:R-:W-:Y:S02]  /*cdc0*/  FFMA.FTZ R39, R33, R27, R16 ;  /* 0x0000001b21277223 */ /* 0x000fe40000010010 */
[-C--:B------:R-:W-:Y:S02]  /*cdd0*/  FMUL.FTZ R16, R14, R21.reuse ;  /* 0x000000150e107220 */ /* 0x080fe40000410000 */
[----:B------:R-:W-:Y:S01]  /*cde0*/  FFMA.FTZ R33, R32, R21, -R20 ;  /* 0x0000001520217223 */ /* 0x000fe20000010814 */
[----:B------:R-:W-:Y:S01]  /*cdf0*/  LOP3.LUT R21, R29, 0xffff0000, RZ, 0xc0, !PT ;  /* 0xffff00001d157812 */ /* 0x000fe200078ec0ff */
[C---:B------:R-:W-:Y:S02]  /*ce00*/  FMUL.FTZ R14, R2.reuse, R58 ;  /* 0x0000003a020e7220 */ /* 0x040fe40000410000 */
[-C--:B------:R-:W-:Y:S01]  /*ce10*/  FMUL.FTZ R2, R2, R22.reuse ;  /* 0x0000001602027220 */ /* 0x080fe20000410000 */
[----:B------:R-:W-:Y:S01]  /*ce20*/  LOP3.LUT R24, R24, 0xffff0000, RZ, 0xc0, !PT ;  /* 0xffff000018187812 */ /* 0x000fe200078ec0ff */
[----:B------:R-:W-:Y:S01]  /*ce30*/  FFMA.FTZ R27, R17, R22, -R14 ;  /* 0x00000016111b7223 */ /* 0x000fe2000001080e */
[----:B------:R-:W-:Y:S01]  /*ce40*/  LOP3.LUT R14, R31, 0xffff0000, RZ, 0xc0, !PT ;  /* 0xffff00001f0e7812 */ /* 0x000fe200078ec0ff */
[----:B------:R-:W-:Y:S01]  /*ce50*/  FFMA.FTZ R22, R17, R58, R2 ;  /* 0x0000003a11167223 */ /* 0x000fe20000010002 */
[----:B------:R-:W-:Y:S01]  /*ce60*/  LOP3.LUT R17, R30, 0xffff0000, RZ, 0xc0, !PT ;  /* 0xffff00001e117812 */ /* 0x000fe200078ec0ff */
[----:B------:R-:W-:Y:S01]  /*ce70*/  FMUL.FTZ R2, R15, R21 ;  /* 0x000000150f027220 */ /* 0x000fe20000410000 */
[----:B------:R-:W-:Y:S01]  /*ce80*/  LOP3.LUT R20, R28, 0xffff0000, RZ, 0xc0, !PT ;  /* 0xffff00001c147812 */ /* 0x000fe200078ec0ff */
[----:B------:R-:W-:-:S02]  /*ce90*/  IMAD.U32 R29, R35, 0x10000, RZ ;  /* 0x00010000231d7824 */ /* 0x000fc400078e00ff */
[----:B------:R-:W-:Y:S02]  /*cea0*/  FFMA.FTZ R23, R32, R23, R16 ;  /* 0x0000001720177223 */ /* 0x000fe40000010010 */
[-C--:B------:R-:W-:Y:S02]  /*ceb0*/  FMUL.FTZ R15, R15, R14.reuse ;  /* 0x0000000e0f0f7220 */ /* 0x080fe40000410000 */
[----:B------:R-:W-:Y:S02]  /*cec0*/  FFMA.FTZ R16, R24, R14, -R2 ;  /* 0x0000000e18107223 */ /* 0x000fe40000010802 */
[C---:B------:R-:W-:Y:S02]  /*ced0*/  FMUL.FTZ R14, R13.reuse, R20 ;  /* 0x000000140d0e7220 */ /* 0x040fe40000410000 */
[----:B------:R-:W-:Y:S02]  /*cee0*/  FMUL.FTZ R2, R13, R17 ;  /* 0x000000110d027220 */ /* 0x000fe40000410000 */
[----:B------:R-:W-:-:S02]  /*cef0*/  IMAD.U32 R28, R37, 0x10000, RZ ;  /* 0x00010000251c7824 */ /* 0x000fc400078e00ff */
[C---:B------:R-:W-:Y:S02]  /*cf00*/  FMUL.FTZ R13, R12.reuse, R29 ;  /* 0x0000001d0c0d7220 */ /* 0x040fe40000410000 */
[C---:B------:R-:W-:Y:S02]  /*cf10*/  FFMA.FTZ R17, R19.reuse, R17, -R14 ;  /* 0x0000001113117223 */ /* 0x040fe4000001080e */
[----:B------:R-:W-:Y:S02]  /*cf20*/  FFMA.FTZ R20, R19, R20, R2 ;  /* 0x0000001413147223 */ /* 0x000fe40000010002 */
[-C--:B------:R-:W-:Y:S02]  /*cf30*/  FMUL.FTZ R2, R12, R28.reuse ;  /* 0x0000001c0c027220 */ /* 0x080fe40000410000 */
[----:B------:R-:W-:Y:S01]  /*cf40*/  FFMA.FTZ R19, R18, R28, -R13 ;  /* 0x0000001c12137223 */ /* 0x000fe2000001080d */
[----:B------:R-:W-:Y:S01]  /*cf50*/  LOP3.LUT R28, R35, 0xffff0000, RZ, 0xc0, !PT ;  /* 0xffff0000231c7812 */ /* 0x000fe200078ec0ff */
[----:B------:R-:W-:Y:S01]  /*cf60*/  FFMA.FTZ R21, R24, R21, R15 ;  /* 0x0000001518157223 */ /* 0x000fe2000001000f */
[----:B------:R-:W-:-:S02]  /*cf70*/  LOP3.LUT R14, R37, 0xffff0000, RZ, 0xc0, !PT ;  /* 0xffff0000250e7812 */ /* 0x000fc400078ec0ff */
[----:B------:R-:W-:Y:S02]  /*cf80*/  LOP3.LUT R24, R34, 0xffff0000, RZ, 0xc0, !PT ;  /* 0xffff000022187812 */ /* 0x000fe400078ec0ff */
[----:B------:R-:W-:Y:S01]  /*cf90*/  LOP3.LUT R13, R36, 0xffff0000, RZ, 0xc0, !PT ;  /* 0xffff0000240d7812 */ /* 0x000fe200078ec0ff */
[----:B------:R-:W-:Y:S02]  /*cfa0*/  FFMA.FTZ R15, R18, R29, R2 ;  /* 0x0000001d120f7223 */ /* 0x000fe40000010002 */
[C---:B------:R-:W-:Y:S02]  /*cfb0*/  FMUL.FTZ R12, R3.reuse, R28 ;  /* 0x0000001c030c7220 */ /* 0x040fe40000410000 */
[----:B------:R-:W-:Y:S02]  /*cfc0*/  FMUL.FTZ R3, R3, R14 ;  /* 0x0000000e03037220 */ /* 0x000fe40000410000 */
[C---:B------:R-:W-:Y:S02]  /*cfd0*/  FMUL.FTZ R2, R0.reuse, R24 ;  /* 0x0000001800027220 */ /* 0x040fe40000410000 */
[----:B------:R-:W-:-:S02]  /*cfe0*/  FMUL.FTZ R0, R0, R13 ;  /* 0x0000000d00007220 */ /* 0x000fc40000410000 */
[C---:B------:R-:W-:Y:S02]  /*cff0*/  FFMA.FTZ R14, R25.reuse, R14, -R12 ;  /* 0x0000000e190e7223 */ /* 0x040fe4000001080c */
[----:B------:R-:W-:Y:S02]  /*d000*/  FFMA.FTZ R3, R25, R28, R3 ;  /* 0x0000001c19037223 */ /* 0x000fe40000010003 */
[C---:B------:R-:W-:Y:S02]  /*d010*/  FFMA.FTZ R2, R26.reuse, R13, -R2 ;  /* 0x0000000d1a027223 */ /* 0x040fe40000010802 */
[----:B------:R-:W-:Y:S01]  /*d020*/  FFMA.FTZ R0, R26, R24, R0 ;  /* 0x000000181a007223 */ /* 0x000fe20000010000 */
[----:B------:R-:W-:Y:S02]  /*d030*/  F2FP.BF16.PACK_AB R18, R14, R19 ;  /* 0x000000130e12723e */ /* 0x000fe400000010ff */
[----:B------:R-:W-:Y:S02]  /*d040*/  F2FP.BF16.PACK_AB R16, R16, R56 ;  /* 0x000000381010723e */ /* 0x000fe400000010ff */
[----:B------:R-:W-:-:S02]  /*d050*/  F2FP.BF16.PACK_AB R17, R17, R33 ;  /* 0x000000211111723e */ /* 0x000fc400000010ff */
[----:B------:R-:W-:Y:S02]  /*d060*/  F2FP.BF16.PACK_AB R14, R3, R15 ;  /* 0x0000000f030e723e */ /* 0x000fe400000010ff */
[----:B------:R-:W-:Y:S02]  /*d070*/  F2FP.BF16.PACK_AB R19, R2, R27 ;  /* 0x0000001b0213723e */ /* 0x000fe400000010ff */
[----:B------:R-:W-:Y:S02]  /*d080*/  F2FP.BF16.PACK_AB R12, R21, R39 ;  /* 0x00000027150c723e */ /* 0x000fe400000010ff */
[----:B------:R-:W-:Y:S02]  /*d090*/  F2FP.BF16.PACK_AB R13, R20, R23 ;  /* 0x00000017140d723e */ /* 0x000fe400000010ff */
[----:B------:R-:W-:Y:S01]  /*d0a0*/  F2FP.BF16.PACK_AB R15, R0, R22 ;  /* 0x00000016000f723e */ /* 0x000fe200000010ff */
[----:B------:R1:W-:Y:S04]  /*d0b0*/  STS.128 [R75], R16 ;  /* 0x000000104b007388 */ /* 0x0003e80000000c00 */
[----:B------:R1:W-:Y:S02]  /*d0c0*/  STS.128 [R38+0x5100], R12 ;  /* 0x0051000c26007388 */ /* 0x0003e40000000c00 */
.L_x_1737:
[----:B------:R-:W-:Y:S05]  /*d0d0*/  BSYNC B0 ;  /* 0x0000000000007941 */ /* 0x000fea0003800000 */
.L_x_1736:
        /* <DEDUP_REMOVED lines=32> */
[----:B------:R-:W-:Y:S02]  /*d2e0*/  PRMT R11, R59, 0x5432, R4 ;  /* 0x000054323b0b7816 */ /* 0x000fe40000000004 */
        /* <DEDUP_REMOVED lines=77> */
.L_x_1739:
[----:B------:R-:W-:Y:S05]  /*d7c0*/  BSYNC B0 ;  /* 0x0000000000007941 */ /* 0x000fea0003800000 */
.L_x_1738:
        /* <DEDUP_REMOVED lines=110> */
.L_x_1741:
[----:B------:R-:W-:Y:S05]  /*deb0*/  BSYNC B0 ;  /* 0x0000000000007941 */ /* 0x000fea0003800000 */
.L_x_1740:
        /* <DEDUP_REMOVED lines=109> */
.L_x_1729:
[----:B------:R-:W-:Y:S05]  /*e590*/  BSYNC B2 ;  /* 0x0000000000027941 */ /* 0x000fea0003800000 */
.L_x_1707:
[----:B------:R-:W-:Y:S01]  /*e5a0*/  IMAD R0, R73, c[0x0][0x208], RZ ;  /* 0x0000820049007a24 */ /* 0x000fe200078e02ff */
[----:B------:R-:W-:-:S04]  /*e5b0*/  DEPBAR.LE SB0, 0x0 ;  /* 0x000080000000791a */ /* 0x000fc80000000000 */
[C---:B-1----:R-:W-:Y:S01]  /*e5c0*/  IMAD.WIDE.U32 R2, R231.reuse, c[0x0][0x208], RZ ;  /* 0x00008200e7027a25 */ /* 0x042fe200078e00ff */
[----:B------:R-:W-:Y:S01]  /*e5d0*/  BAR.SYNC.DEFER_BLOCKING 0x0 ;  /* 0x0000000000007b1d */ /* 0x000fe20000010000 */
[C---:B------:R-:W-:Y:S02]  /*e5e0*/  SHF.L.U32 R37, R244.reuse, 0x1, RZ ;  /* 0x00000001f4257819 */ /* 0x040fe400000006ff */
[----:B------:R-:W-:Y:S01]  /*e5f0*/  IMAD R0, R231, c[0x0][0x20c], R0 ;  /* 0x00008300e7007a24 */ /* 0x000fe200078e0200 */
[----:B------:R-:W-:Y:S01]  /*e600*/  SHF.L.U64.HI R36, R244, 0x1, R245 ;  /* 0x00000001f4247819 */ /* 0x000fe200000102f5 */
[----:B------:R-:W-:Y:S01]  /*e610*/  IMAD.WIDE.U32 R6, R68, c[0x0][0x210], RZ ;  /* 0x0000840044067a25 */ /* 0x000fe200078e00ff */
[----:B------:R-:W-:Y:S02]  /*e620*/  BSSY B0, `(.L_x_1742) ;  /* 0x0000189000007945 */ /* 0x000fe40003800000 */
[----:B------:R-:W-:Y:S01]  /*e630*/  IADD3 R3, R3, R0, RZ ;  /* 0x0000000003037210 */ /* 0x000fe20007ffe0ff */
[----:B------:R-:W-:Y:S01]  /*e640*/  IMAD R0, R74, c[0x0][0x218], RZ ;  /* 0x000086004a007a24 */ /* 0x000fe200078e02ff */
[----:B------:R-:W-:Y:S01]  /*e650*/  STL.64 [R1+0x8], R6 ;  /* 0x0000080601007387 */ /* 0x000fe20000100a00 */
[----:B------:R-:W-:-:S02]  /*e660*/  IMAD R4, R68, c[0x0][0x214], R7 ;  /* 0x0000850044047a24 */ /* 0x000fc400078e0207 */
[----:B------:R-:W-:-:S03]  /*e670*/  IMAD.WIDE.U32 R2, R220, c[0x0][0x218], R2 ;  /* 0x00008600dc027a25 */ /* 0x000fc600078e0002 */
[----:B------:R-:W-:Y:S01]  /*e680*/  STL [R1+0x4], R4 ;  /* 0x0000040401007387 */ /* 0x000fe20000100800 */
[----:B------:R-:W-:Y:S01]  /*e690*/  IMAD R0, R220, c[0x0][0x21c], R0 ;  /* 0x00008700dc007a24 */ /* 0x000fe200078e0200 */
[----:B------:R-:W-:-:S04]  /*e6a0*/  IADD3 R2, P0, R2, R6, RZ ;  /* 0x0000000602027210 */ /* 0x000fc80007f1e0ff */
[----:B------:R-:W-:Y:S02]  /*e6b0*/  IADD3.X R3, R4, R3, R0, P0, !PT ;  /* 0x0000000304037210 */ /* 0x000fe400007fe400 */
[C---:B------:R-:W-:Y:S01]  /*e6c0*/  LEA R0, P0, R2.reuse, c[0x0][0x1f8], 0x1 ;  /* 0x00007e0002007a11 */ /* 0x040fe200078008ff */
[----:B------:R-:W-:Y:S03]  /*e6d0*/  LDSM.16.M88.4 R32, [R198] ;  /* 0x00000000c620783b */ /* 0x000fe60000000200 */
[----:B------:R-:W-:Y:S01]  /*e6e0*/  LEA.HI.X R2, R2, c[0x0][0x1fc], R3, 0x1, P0 ;  /* 0x00007f0002027a11 */ /* 0x000fe200000f0c03 */
[----:B------:R-:W1:Y:S01]  /*e6f0*/  SHFL.IDX PT, R4, R0, 0x1, 0x181f ;  /* 0x00381f0000047f89 */ /* 0x000e6200000e0000 */
[----:B------:R-:W-:-:S03]  /*e700*/  ISETP.GE.AND P0, PT, R244, c[0x0][0x1d4], PT ;  /* 0x00007500f4007a0c */ /* 0x000fc60003f06270 */
[----:B------:R-:W2:Y:S04]  /*e710*/  SHFL.IDX PT, R3, R0, RZ, 0x181f ;  /* 0x00181fff00037589 */ /* 0x000ea800000e0000 */
[----:B------:R-:W3:Y:S04]  /*e720*/  SHFL.IDX PT, R6, R0, 0x2, 0x181f ;  /* 0x00581f0000067f89 */ /* 0x000ee800000e0000 */
[----:B------:R-:W4:Y:S04]  /*e730*/  SHFL.IDX PT, R7, R2, RZ, 0x181f ;  /* 0x00181fff02077589 */ /* 0x000f2800000e0000 */
[----:B------:R-:W5:Y:S04]  /*e740*/  SHFL.IDX PT, R9, R2, 0x1, 0x181f ;  /* 0x00381f0002097f89 */ /* 0x000f6800000e0000 */
[----:B------:R-:W-:Y:S04]  /*e750*/  LDSM.16.M88.4 R52, [R95] ;  /* 0x000000005f34783b */ /* 0x000fe80000000200 */
[----:B------:R-:W5:Y:S01]  /*e760*/  SHFL.IDX PT, R14, R2, 0x2, 0x181f ;  /* 0x00581f00020e7f89 */ /* 0x000f6200000e0000 */
[----:B-1----:R-:W-:-:S03]  /*e770*/  IADD3 R8, P3, R4, R37, RZ ;  /* 0x0000002504087210 */ /* 0x002fc60007f7e0ff */
[----:B------:R-:W1:Y:S01]  /*e780*/  SHFL.IDX PT, R5, R0, 0x3, 0x181f ;  /* 0x00781f0000057f89 */ /* 0x000e6200000e0000 */
[----:B--2---:R-:W-:-:S03]  /*e790*/  IADD3 R10, P1, R3, R37, RZ ;  /* 0x00000025030a7210 */ /* 0x004fc60007f3e0ff */
[----:B------:R-:W-:Y:S01]  /*e7a0*/  SHFL.IDX PT, R0, R0, 0x4, 0x181f ;  /* 0x00981f0000007f89 */ /* 0x000fe200000e0000 */
[----:B---3--:R-:W-:-:S03]  /*e7b0*/  IADD3 R6, P4, R6, R37, RZ ;  /* 0x0000002506067210 */ /* 0x008fc60007f9e0ff */
[----:B------:R-:W2:Y:S01]  /*e7c0*/  SHFL.IDX PT, R13, R2, 0x3, 0x181f ;  /* 0x00781f00020d7f89 */ /* 0x000ea200000e0000 */
[----:B----4-:R-:W-:-:S03]  /*e7d0*/  IADD3.X R11, R7, R36, RZ, P1, !PT ;  /* 0x00000024070b7210 */ /* 0x010fc60000ffe4ff */
[----:B------:R3:W4:Y:S01]  /*e7e0*/  SHFL.IDX PT, R12, R2, 0x4, 0x181f ;  /* 0x00981f00020c7f89 */ /* 0x00072200000e0000 */
[-C--:B-----5:R-:W-:Y:S02]  /*e7f0*/  IADD3.X R9, R9, R36.reuse, RZ, P3, !PT ;  /* 0x0000002409097210 */ /* 0x0a0fe40001ffe4ff */
[----:B------:R-:W-:Y:S01]  /*e800*/  ISETP.LT.OR P3, PT, R60, 0x1, P0 ;  /* 0x000000013c00780c */ /* 0x000fe20000761670 */
[----:B------:R-:W5:Y:S04]  /*e810*/  LDSM.16.M88.4 R28, [R198+0x2000] ;  /* 0x00200000c61c783b */ /* 0x000f680000000200 */
[----:B------:R-:W-:Y:S01]  /*e820*/  LDSM.16.M88.4 R24, [R201] ;  /* 0x00000000c918783b */ /* 0x000fe20000000200 */
[----:B------:R-:W-:Y:S02]  /*e830*/  IADD3.X R7, R14, R36, RZ, P4, !PT ;  /* 0x000000240e077210 */ /* 0x000fe400027fe4ff */
[----:B------:R-:W-:Y:S01]  /*e840*/  ISETP.LT.OR P4, PT, R60, 0x11, P0 ;  /* 0x000000113c00780c */ /* 0x000fe20000781670 */
[----:B------:R-:W5:Y:S01]  /*e850*/  LDSM.16.M88.4 R48, [R202] ;  /* 0x00000000ca30783b */ /* 0x000f620000000200 */
[----:B-1----:R-:W-:-:S03]  /*e860*/  IADD3 R4, P2, R5, R37, RZ ;  /* 0x0000002505047210 */ /* 0x002fc60007f5e0ff */
[----:B------:R-:W-:Y:S01]  /*e870*/  LDSM.16.M88.4 R56, [R95+0x800] ;  /* 0x000800005f38783b */ /* 0x000fe20000000200 */
[----:B--2---:R-:W-:-:S03]  /*e880*/  IADD3.X R5, R13, R36, RZ, P2, !PT ;  /* 0x000000240d057210 */ /* 0x004fc600017fe4ff */
[----:B------:R-:W-:Y:S01]  /*e890*/  LDSM.16.M88.4 R100, [R95+0x1000] ;  /* 0x001000005f64783b */ /* 0x000fe20000000200 */
[----:B------:R-:W-:Y:S01]  /*e8a0*/  ISETP.LT.OR P2, PT, R60, 0x21, P0 ;  /* 0x000000213c00780c */ /* 0x000fe20000741670 */
[----:B------:R-:W-:Y:S01]  /*e8b0*/  HMMA.16816.F32.BF16 R72, R32, R54, RZ ;  /* 0x000000362048723c */ /* 0x000fe200000418ff */
[----:B---3--:R-:W-:Y:S01]  /*e8c0*/  IADD3 R2, P1, R0, R37, RZ ;  /* 0x0000002500027210 */ /* 0x008fe20007f3e0ff */
[----:B------:R-:W-:Y:S03]  /*e8d0*/  LDSM.16.M88.4 R108, [R95+0x1800] ;  /* 0x001800005f6c783b */ /* 0x000fe60000000200 */
[----:B----4-:R-:W-:Y:S01]  /*e8e0*/  IADD3.X R3, R12, R36, RZ, P1, !PT ;  /* 0x000000240c037210 */ /* 0x010fe20000ffe4ff */
[----:B------:R-:W-:Y:S01]  /*e8f0*/  LDSM.16.M88.4 R116, [R95+0x2000] ;  /* 0x002000005f74783b */ /* 0x000fe20000000200 */
[C---:B------:R-:W-:Y:S02]  /*e900*/  ISETP.LT.OR P1, PT, R60.reuse, 0x31, P0 ;  /* 0x000000313c00780c */ /* 0x040fe40000721670 */
[----:B------:R-:W-:Y:S01]  /*e910*/  ISETP.LT.OR P0, PT, R60, 0x41, P0 ;  /* 0x000000413c00780c */ /* 0x000fe20000701670 */
[----:B------:R-:W1:Y:S04]  /*e920*/  LDSM.16.M88.4 R20, [R201+0x2000] ;  /* 0x00200000c914783b */ /* 0x000e680000000200 */
[----:B------:R-:W-:Y:S04]  /*e930*/  LDSM.16.M88.4 R76, [R206] ;  /* 0x00000000ce4c783b */ /* 0x000fe80000000200 */
        /* <DEDUP_REMOVED lines=9> */
[----:B------:R5:W-:Y:S04]  /*e9d0*/  LDGSTS.E.BYPASS.LTC128B.128 [R208+0x1900], [R4.64], !P1 ;  /* 0x0190000004d07fae */ /* 0x000be8000c901d48 */
[----:B------:R3:W-:Y:S01]  /*e9e0*/  LDGSTS.E.BYPASS.LTC128B.128 [R208+0x2100], [R2.64], !P0 ;  /* 0x0210000002d07fae */ /* 0x0007e2000c101d48 */
[----:B------:R-:W-:-:S03]  /*e9f0*/  ISETP.GT.AND P0, PT, R161, R252, PT ;  /* 0x000000fca100720c */ /* 0x000fc60003f04270 */
[----:B------:R-:W-:Y:S04]  /*ea00*/  LDSM.16.M88.4 R44, [R197] ;  /* 0x00000000c52c783b */ /* 0x000fe80000000200 */
[----:B------:R-:W4:Y:S04]  /*ea10*/  LDSM.16.M88.4 R16, [R199] ;  /* 0x00000000c710783b */ /* 0x000f280000000200 */
[----:B------:R-:W3:Y:S01]  /*ea20*/  LDSM.16.M88.4 R12, [R199+0x2000] ;  /* 0x00200000c70c783b */ /* 0x000ee20000000200 */
[-C--:B--2---:R-:W-:Y:S03]  /*ea30*/  HMMA.16816.F32.BF16 R8, R32, R52.reuse, RZ ;  /* 0x000000342008723c */ /* 0x084fe600000418ff */
[----:B------:R-:W-:Y:S04]  /*ea40*/  LDSM.16.M88.4 R40, [R194] ;  /* 0x00000000c228783b */ /* 0x000fe80000000200 */
[----:B------:R-:W0:Y:S01]  /*ea50*/  LDGDEPBAR ;  /* 0x00000000000079af */ /* 0x000e220000000000 */
[C---:B-----5:R-:W-:Y:S08]  /*ea60*/  HMMA.16816.F32.BF16 R4, R28.reuse, R52, RZ ;  /* 0x000000341c04723c */ /* 0x060ff000000418ff */
[----:B------:R-:W-:Y:S08]  /*ea70*/  HMMA.16816.F32.BF16 R52, R28, R54, RZ ;  /* 0x000000361c34723c */ /* 0x000ff000000418ff */
[-C--:B------:R-:W-:Y:S01]  /*ea80*/  HMMA.16816.F32.BF16 R60, R24, R48.reuse, R8 ;  /* 0x00000030183c723c */ /* 0x080fe20000041808 */
[----:B------:R-:W2:Y:S07]  /*ea90*/  LDSM.16.M88.4 R8, [R200] ;  /* 0x00000000c808783b */ /* 0x000eae0000000200 */
[----:B-1----:R-:W-:Y:S01]  /*eaa0*/  HMMA.16816.F32.BF16 R68, R20, R48, R4 ;  /* 0x000000301444723c */ /* 0x002fe20000041804 */
[----:B------:R-:W1:Y:S11]  /*eab0*/  LDSM.16.M88.4 R4, [R200+0x2000] ;  /* 0x00200000c804783b */ /* 0x000e760000000200 */
[----:B------:R-:W-:Y:S04]  /*eac0*/  @!UPT UIADD3 URZ, URZ, URZ, URZ ;  /* 0x0000003f3f3ff290 */ /* 0x000fe8000fffe03f */
[-C--:B----4-:R-:W-:Y:S08]  /*ead0*/  HMMA.16816.F32.BF16 R64, R16, R44.reuse, R60 ;  /* 0x0000002c1040723c */ /* 0x090ff0000004183c */
[----:B---3--:R-:W-:Y:S08]  /*eae0*/  HMMA.16816.F32.BF16 R60, R12, R44, R68 ;  /* 0x0000002c0c3c723c */ /* 0x008ff00000041844 */
[-C--:B------:R-:W-:Y:S08]  /*eaf0*/  HMMA.16816.F32.BF16 R68, R24, R50.reuse, R72 ;  /* 0x000000321844723c */ /* 0x080ff00000041848 */
[----:B------:R-:W-:Y:S08]  /*eb00*/  HMMA.16816.F32.BF16 R48, R20, R50, R52 ;  /* 0x000000321430723c */ /* 0x000ff00000041834 */
[----:B--2---:R-:W-:Y:S08]  /*eb10*/  HMMA.16816.F32.BF16 R72, R8, R40, R64 ;  /* 0x000000280848723c */ /* 0x004ff00000041840 */
[----:B------:R-:W-:Y:S08]  /*eb20*/  HMMA.16816.F32.BF16 R64, R32, R56, RZ ;  /* 0x000000382040723c */ /* 0x000ff000000418ff */
[-C--:B------:R-:W-:Y:S08]  /*eb30*/  HMMA.16816.F32.BF16 R52, R16, R46.reuse, R68 ;  /* 0x0000002e1034723c */ /* 0x080ff00000041844 */
[----:B------:R-:W-:Y:S01]  /*eb40*/  HMMA.16816.F32.BF16 R48, R12, R46, R48 ;  /* 0x0000002e0c30723c */ /* 0x000fe20000041830 */
[----:B------:R-:W2:Y:S01]  /*eb50*/  LDSM.16.M88.4 R44, [R197+0x800] ;  /* 0x00080000c52c783b */ /* 0x000ea20000000200 */
[----:B------:R-:W-:-:S04]  /*eb60*/  FMUL.FTZ R0, R72, c[0x0][0x320] ;  /* 0x0000c80048007a20 */ /* 0x000fc80000410000 */
[----:B------:R3:W4:Y:S02]  /*eb70*/  MUFU.TANH R152, R0 ;  /* 0x0000000000987308 */ /* 0x0007240000002400 */
[----:B-1----:R-:W-:Y:S08]  /*eb80*/  HMMA.16816.F32.BF16 R96, R4, R40, R60 ;  /* 0x000000280460723c */ /* 0x002ff0000004183c */
[----:B------:R-:W-:Y:S01]  /*eb90*/  HMMA.16816.F32.BF16 R60, R28, R56, RZ ;  /* 0x000000381c3c723c */ /* 0x000fe200000418ff */
[----:B---3--:R-:W-:-:S07]  /*eba0*/  FMUL.FTZ R0, R73, c[0x0][0x320] ;  /* 0x0000c80049007a20 */ /* 0x008fce0000410000 */
[----:B------:R-:W-:Y:S01]  /*ebb0*/  HMMA.16816.F32.BF16 R68, R24, R76, R64 ;  /* 0x0000004c1844723c */ /* 0x000fe20000041840 */
[----:B------:R1:W3:Y:S07]  /*ebc0*/  MUFU.TANH R151, R0 ;  /* 0x0000000000977308 */ /* 0x0002ee0000002400 */
[----:B------:R-:W-:Y:S08]  /*ebd0*/  HMMA.16816.F32.BF16 R80, R4, R42, R48 ;  /* 0x0000002a0450723c */ /* 0x000ff00000041830 */
[----:B------:R-:W-:Y:S01]  /*ebe0*/  HMMA.16816.F32.BF16 R64, R20, R76, R60 ;  /* 0x0000004c1440723c */ /* 0x000fe2000004183c */
[----:B-1----:R-:W-:-:S04]  /*ebf0*/  FMUL.FTZ R0, R74, c[0x0][0x320] ;  /* 0x0000c8004a007a20 */ /* 0x002fc80000410000 */
[----:B------:R1:W1:Y:S03]  /*ec00*/  MUFU.TANH R158, R0 ;  /* 0x00000000009e7308 */ /* 0x0002660000002400 */
[-C--:B------:R-:W-:Y:S08]  /*ec10*/  HMMA.16816.F32.BF16 R48, R32, R58.reuse, RZ ;  /* 0x0000003a2030723c */ /* 0x080ff000000418ff */
[----:B------:R-:W-:Y:S01]  /*ec20*/  HMMA.16816.F32.BF16 R60, R28, R58, RZ ;  /* 0x0000003a1c3c723c */ /* 0x000fe200000418ff */
[----:B-1----:R-:W-:-:S07]  /*ec30*/  FMUL.FTZ R0, R75, c[0x0][0x320] ;  /* 0x0000c8004b007a20 */ /* 0x002fce0000410000 */
[----:B------:R-:W-:Y:S01]  /*ec40*/  HMMA.16816.F32.BF16 R72, R8, R42, R52 ;  /* 0x0000002a0848723c */ /* 0x000fe20000041834 */
[----:B------:R-:W1:Y:S01]  /*ec50*/  LDSM.16.M88.4 R40, [R194+0x800] ;  /* 0x00080000c228783b */ /* 0x000e620000000200 */
[----:B------:R5:W1:Y:S06]  /*ec60*/  MUFU.TANH R155, R0 ;  /* 0x00000000009b7308 */ /* 0x000a6c0000002400 */
[-C--:B--2---:R-:W-:Y:S08]  /*ec70*/  HMMA.16816.F32.BF16 R56, R16, R44.reuse, R68 ;  /* 0x0000002c1038723c */ /* 0x084ff00000041844 */
[----:B------:R-:W-:Y:S01]  /*ec80*/  HMMA.16816.F32.BF16 R52, R12, R44, R64 ;  /* 0x0000002c0c34723c */ /* 0x000fe20000041840 */
[----:B-----5:R-:W-:-:S04]  /*ec90*/  FMUL.FTZ R0, R96, c[0x0][0x320] ;  /* 0x0000c80060007a20 */ /* 0x020fc80000410000 */
[----:B------:R2:W1:Y:S03]  /*eca0*/  MUFU.TANH R154, R0 ;  /* 0x00000000009a7308 */ /* 0x0004660000002400 */
[-C--:B------:R-:W-:Y:S08]  /*ecb0*/  HMMA.16816.F32.BF16 R48, R24, R78.reuse, R48 ;  /* 0x0000004e1830723c */ /* 0x080ff00000041830 */
[----:B------:R-:W-:Y:S01]  /*ecc0*/  HMMA.16816.F32.BF16 R68, R20, R78, R60 ;  /* 0x0000004e1444723c */ /* 0x000fe2000004183c */
[----:B--2---:R-:W-:-:S07]  /*ecd0*/  FMUL.FTZ R0, R97, c[0x0][0x320] ;  /* 0x0000c80061007a20 */ /* 0x004fce0000410000 */
[----:B------:R-:W-:Y:S01]  /*ece0*/  HMMA.16816.F32.BF16 R60, R32, R100, RZ ;  /* 0x00000064203c723c */ /* 0x000fe200000418ff */
[----:B------:R2:W2:Y:S07]  /*ecf0*/  MUFU.TANH R153, R0 ;  /* 0x0000000000997308 */ /* 0x0004ae0000002400 */
[-C--:B-1----:R-:W-:Y:S08]  /*ed00*/  HMMA.16816.F32.BF16 R64, R8, R40.reuse, R56 ;  /* 0x000000280840723c */ /* 0x082ff00000041838 */
[----:B------:R-:W-:Y:S01]  /*ed10*/  HMMA.16816.F32.BF16 R76, R4, R40, R52 ;  /* 0x00000028044c723c */ /* 0x000fe20000041834 */
[----:B--2---:R-:W-:-:S04]  /*ed20*/  FMUL.FTZ R0, R98, c[0x0][0x320] ;  /* 0x0000c80062007a20 */ /* 0x004fc80000410000 */
[----:B------:R1:W2:Y:S03]  /*ed30*/  MUFU.TANH R157, R0 ;  /* 0x00000000009d7308 */ /* 0x0002a60000002400 */
[-C--:B------:R-:W-:Y:S08]  /*ed40*/  HMMA.16816.F32.BF16 R52, R16, R46.reuse, R48 ;  /* 0x0000002e1034723c */ /* 0x080ff00000041830 */
[----:B------:R-:W-:Y:S01]  /*ed50*/  HMMA.16816.F32.BF16 R48, R12, R46, R68 ;  /* 0x0000002e0c30723c */ /* 0x000fe20000041844 */
[----:B------:R-:W5:Y:S01]  /*ed60*/  LDSM.16.M88.4 R44, [R197+0x1000] ;  /* 0x00100000c52c783b */ /* 0x000f620000000200 */
[----:B-1----:R-:W-:-:S06]  /*ed70*/  FMUL.FTZ R0, R99, c[0x0][0x320] ;  /* 0x0000c80063007a20 */ /* 0x002fcc0000410000 */
[----:B------:R-:W-:Y:S01]  /*ed80*/  HMMA.16816.F32.BF16 R56, R28, R100, RZ ;  /* 0x000000641c38723c */ /* 0x000fe200000418ff */
[----:B------:R1:W1:Y:S07]  /*ed90*/  MUFU.TANH R156, R0 ;  /* 0x00000000009c7308 */ /* 0x00026e0000002400 */
[----:B------:R-:W-:Y:S01]  /*eda0*/  HMMA.16816.F32.BF16 R60, R24, R104, R60 ;  /* 0x00000068183c723c */ /* 0x000fe2000004183c */
[----:B-1----:R-:W-:-:S04]  /*edb0*/  FMUL.FTZ R0, R72, c[0x0][0x320] ;  /* 0x0000c80048007a20 */ /* 0x002fc80000410000 */
[----:B------:R1:W1:Y:S11]  /*edc0*/  MUFU.TANH R144, R0 ;  /* 0x0000000000907308 */ /* 0x0002760000002400 */
[----:B------:R-:W-:Y:S08]  /*edd0*/  HMMA.16816.F32.BF16 R56, R20, R104, R56 ;  /* 0x000000681438723c */ /* 0x000ff00000041838 */
[----:B-----5:R-:W-:Y:S01]  /*ede0*/  HMMA.16816.F32.BF16 R60, R16, R44, R60 ;  /* 0x0000002c103c723c */ /* 0x020fe2000004183c */
[----:B-1----:R-:W-:-:S04]  /*edf0*/  FMUL.FTZ R0, R73, c[0x0][0x320] ;  /* 0x0000c80049007a20 */ /* 0x002fc80000410000 */
[----:B------:R1:W1:Y:S11]  /*ee00*/  MUFU.TANH R143, R0 ;  /* 0x00000000008f7308 */ /* 0x0002760000002400 */
[----:B------:R-:W-:Y:S01]  /*ee10*/  HMMA.16816.F32.BF16 R56, R12, R44, R56 ;  /* 0x0000002c0c38723c */ /* 0x000fe20000041838 */
        /* <DEDUP_REMOVED lines=31> */
[----:B-----5:R-:W-:-:S07]  /*f010*/  FMUL.FTZ R0, R77, c[0x0][0x320] ;  /* 0x0000c8004d007a20 */ /* 0x020fce0000410000 */
[-C--:B------:R-:W-:Y:S01]  /*f020*/  HMMA.16816.F32.BF16 R52, R16, R46.reuse, R48 ;  /* 0x0000002e1034723c */ /* 0x080fe20000041830 */
[----:B------:R5:W1:Y:S11]  /*f030*/  MUFU.TANH R137, R0 ;  /* 0x0000000000897308 */ /* 0x000a760000002400 */
[----:B------:R-:W-:Y:S04]  /*f040*/  @!UPT UIADD3 URZ, URZ, URZ, URZ ;  /* 0x0000003f3f3ff290 */ /* 0x000fe8000fffe03f */
[----:B------:R-:W-:Y:S01]  /*f050*/  HMMA.16816.F32.BF16 R48, R12, R46, R68 ;  /* 0x0000002e0c30723c */ /* 0x000fe20000041844 */
[----:B------:R-:W2:Y:S01]  /*f060*/  LDSM.16.M88.4 R44, [R197+0x1800] ;  /* 0x00180000c52c783b */ /* 0x000ea20000000200 */
[----:B-----5:R-:W-:-:S04]  /*f070*/  FMUL.FTZ R0, R78, c[0x0][0x320] ;  /* 0x0000c8004e007a20 */ /* 0x020fc80000410000 */
[----:B------:R5:W1:Y:S02]  /*f080*/  MUFU.TANH R141, R0 ;  /* 0x00000000008d7308 */ /* 0x000a640000002400 */
[----:B-----5:R-:W-:Y:S02]  /*f090*/  FMUL.FTZ R0, R79, c[0x0][0x320] ;  /* 0x0000c8004f007a20 */ /* 0x020fe40000410000 */
[----:B-1----:R-:W-:Y:S04]  /*f0a0*/  HMMA.16816.F32.BF16 R76, R4, R40, R56 ;  /* 0x00000028044c723c */ /* 0x002fe80000041838 */
        /* <DEDUP_REMOVED lines=9> */
[----:B--2---:R-:W-:Y:S01]  /*f140*/  HMMA.16816.F32.BF16 R56, R12, R44, R56 ;  /* 0x0000002c0c38723c */ /* 0x004fe20000041838 */
[----:B-1----:R-:W-:-:S04]  /*f150*/  FMUL.FTZ R0, R66, c[0x0][0x320] ;  /* 0x0000c80042007a20 */ /* 0x002fc80000410000 */
[----:B------:R1:W2:Y:S02]  /*f160*/  MUFU.TANH R134, R0 ;  /* 0x0000000000867308 */ /* 0x0002a40000002400 */
        /* <DEDUP_REMOVED lines=46> */
[C---:B------:R-:W-:Y:S08]  /*f450*/  HMMA.16816.F32.BF16 R56, R32.reuse, R116, RZ ;  /* 0x000000742038723c */ /* 0x040ff000000418ff */
        /* <DEDUP_REMOVED lines=18> */
[----:B------:R-:W-:Y:S01]  /*f580*/  HMMA.16816.F32.BF16 R60, R8, R42, R52 ;  /* 0x0000002a083c723c */ /* 0x000fe20000041834 */
[----:B------:R1:W1:Y:S07]  /*f590*/  MUFU.TANH R87, R0 ;  /* 0x0000000000577308 */ /* 0x00026e0000002400 */
[----:B------:R-:W-:Y:S08]  /*f5a0*/  HMMA.16816.F32.BF16 R52, R28, R118, RZ ;  /* 0x000000761c34723c */ /* 0x000ff000000418ff */
[----:B--2---:R-:W-:Y:S01]  /*f5b0*/  HMMA.16816.F32.BF16 R28, R12, R44, R68 ;  /* 0x0000002c0c1c723c */ /* 0x004fe20000041844 */
[----:B-1----:R-:W-:-:S04]  /*f5c0*/  FMUL.FTZ R0, R74, c[0x0][0x320] ;  /* 0x0000c8004a007a20 */ /* 0x002fc80000410000 */
[----:B------:R1:W2:Y:S11]  /*f5d0*/  MUFU.TANH R125, R0 ;  /* 0x00000000007d7308 */ /* 0x0002b60000002400 */
[----:B------:R-:W-:Y:S01]  /*f5e0*/  HMMA.16816.F32.BF16 R32, R20, R122, R52 ;  /* 0x0000007a1420723c */ /* 0x000fe20000041834 */
        /* <DEDUP_REMOVED lines=19> */
[----:B-----5:R-:W-:-:S09]  /*f720*/  FMUL.FTZ R0, R77, c[0x0][0x320] ;  /* 0x0000c8004d007a20 */ /* 0x020fd20000410000 */
[-C--:B-1----:R-:W-:Y:S01]  /*f730*/  HMMA.16816.F32.BF16 R48, R8, R40.reuse, R48 ;  /* 0x000000280830723c */ /* 0x082fe20000041830 */
[----:B------:R1:W1:Y:S07]  /*f740*/  MUFU.TANH R80, R0 ;  /* 0x0000000000507308 */ /* 0x00026e0000002400 */
[----:B------:R-:W-:Y:S08]  /*f750*/  HMMA.16816.F32.BF16 R20, R4, R40, R28 ;  /* 0x000000280414723c */ /* 0x000ff0000004181c */
        /* <DEDUP_REMOVED lines=54> */
[----:B------:R-:W-:Y:S06]  /*fac0*/  BAR.SYNC.DEFER_BLOCKING 0x0 ;  /* 0x0000000000007b1d */ /* 0x000fec0000010000 */
        /* <DEDUP_REMOVED lines=29> */
.L_x_1854:
        /* <DEDUP_REMOVED lines=24> */
.L_x_1855:
        /* <DEDUP_REMOVED lines=9> */
.L_x_1743:
[----:B--234-:R-:W-:Y:S05]  /*feb0*/  BSYNC B0 ;  /* 0x0000000000007941 */ /* 0x01cfea0003800000 */
.L_x_1742:
[----:B-1----:R-:W2:Y:S01]  /*fec0*/  LDL R2, [R1+0x2c] ;  /* 0x00002c0001027983 */ /* 0x002ea20000100800 */
[----:B------:R-:W-:-:S03]  /*fed0*/  IMAD.MOV.U32 R3, RZ, RZ, c[0x0][0x2c4] ;  /* 0x0000b100ff037624 */ /* 0x000fc600078e00ff */
[----:B------:R-:W2:Y:S04]  /*fee0*/  LDL R0, [R1+0x60] ;  /* 0x0000600001007983 */ /* 0x000ea80000100800 */
[----:B------:R-:W3:Y:S04]  /*fef0*/  LDL R5, [R1+0x34] ;  /* 0x0000340001057983 */ /* 0x000ee80000100800 */
[----:B------:R-:W4:Y:S01]  /*ff00*/  LDL R4, [R1+0x30] ;  /* 0x0000300001047983 */ /* 0x000f220000100800 */
[----:B------:R-:W-:-:S03]  /*ff10*/  ISETP.NE.AND P0, PT, R3, 0x1, PT ;  /* 0x000000010300780c */ /* 0x000fc60003f05270 */
[----:B------:R-:W0:Y:S01]  /*ff20*/  LDGDEPBAR ;  /* 0x00000000000079af */ /* 0x000e220000000000 */
[----:B--2---:R-:W-:-:S09]  /*ff30*/  IMAD.IADD R0, R0, 0x1, R2 ;  /* 0x0000000100007824 */ /* 0x004fd200078e0202 */
[----:B------:R-:W-:Y:S01]  /*ff40*/  @P0 IMAD.HI.U32 R3, R0, c[0x0][0x2c8], RZ ;  /* 0x0000b20000030a27 */ /* 0x000fe200078e00ff */
[C---:B---3--:R-:W-:Y:S02]  /*ff50*/  IADD3 R2, -R5.reuse, 0x1, R159 ;  /* 0x0000000105027810 */ /* 0x048fe40007ffe19f */
[----:B------:R-:W-:Y:S02]  /*ff60*/  IADD3 R5, -R5, R159, RZ ;  /* 0x0000009f05057210 */ /* 0x000fe40007ffe1ff */
[----:B------:R-:W-:Y:S01]  /*ff70*/  @P0 SHF.R.U32.HI R0, RZ, c[0x0][0x2cc], R3 ;  /* 0x0000b300ff000a19 */ /* 0x000fe20000011603 */
[----:B----4-:R-:W-:Y:S01]  /*ff80*/  IMAD.IADD R4, R2, 0x1, -R4 ;  /* 0x0000000102047824 */ /* 0x010fe200078e0a04 */
[----:B------:R-:W-:Y:S05]  /*ff90*/  BRA.DIV ~URZ, `(.L_x_1746) ;  /* 0x000109127f007947 */ /* 0x000fea000b800000 */
[----:B------:R1:W2:Y:S02]  /*ffa0*/  SHFL.IDX PT, R2, R0, RZ, 0x1c1f ;  /* 0x001c1fff00027589 */ /* 0x0002a400000e0000 */
.L_x_1856:
[----:B--2---:R-:W-:-:S05]  /*ffb0*/  IMAD.IADD R2, R4, 0x1, R2 ;  /* 0x0000000104027824 */ /* 0x004fca00078e0202 */
[----:B------:R-:W-:-:S04]  /*ffc0*/  IMNMX R2, R5, R2, PT ;  /* 0x0000000205027217 */ /* 0x000fc80003800200 */
[C---:B------:R-:W-:Y:S02]  /*ffd0*/  ISETP.GT.AND P0, PT, R2.reuse, RZ, PT ;  /* 0x000000ff0200720c */ /* 0x040fe40003f04270 */
[----:B------:R-:W-:Y:S02]  /*ffe0*/  ISETP.GT.AND P1, PT, R2, 0x1, PT ;  /* 0x000000010200780c */ /* 0x000fe40003f24270 */
[----:B------:R-:W-:Y:S02]  /*fff0*/  FSEL R10, R152, -INF , P0 ;  /* 0xff800000980a7808 */ /* 0x000fe40000000000 */
        /* <DEDUP_REMOVED lines=27> */
[C---:B------:R-:W-:Y:S02]  /*101b0*/  ISETP.GT.AND P4, PT, R2.reuse, 0x39, PT ;  /* 0x000000390200780c */ /* 0x040fe40003f84270 */
        /* <DEDUP_REMOVED lines=18> */
[----:B------:R-:W-:Y:S02]  /*102e0*/  ISETP.GT.AND P1, PT, R2, 0x1, PT ;  /* 0x000000010200780c */ /* 0x000fe40003f24270 */
[----:B------:R-:W-:Y:S02]  /*102f0*/  FSEL R26, R154, -INF , P0 ;  /* 0xff8000009a1a7808 */ /* 0x000fe40000000000 */
[C---:B------:R-:W-:Y:S02]  /*10300*/  ISETP.GT.AND P3, PT, R2.reuse, 0x8, PT ;  /* 0x000000080200780c */ /* 0x040fe40003f64270 */
[C---:B------:R-:W-:Y:S02]  /*10310*/  ISETP.GT.AND P0, PT, R2.reuse, 0x10, PT ;  /* 0x000000100200780c */ /* 0x040fe40003f04270 */
[----:B------:R-:W-:-:S02]  /*10320*/  ISETP.GT.AND P4, PT, R2, 0x9, PT ;  /* 0x000000090200780c */ /* 0x000fc40003f84270 */
[----:B------:R-:W-:Y:S02]  /*10330*/  FSEL R27, R153, -INF , P1 ;  /* 0xff800000991b7808 */ /* 0x000fe40000800000 */
[----:B------:R-:W-:Y:S02]  /*10340*/  ISETP.GT.AND P2, PT, R2, 0x11, PT ;  /* 0x000000110200780c */ /* 0x000fe40003f44270 */
[----:B------:R-:W-:Y:S02]  /*10350*/  FSEL R30, R146, -INF , P3 ;  /* 0xff800000921e7808 */ /* 0x000fe40001800000 */
[----:B------:R-:W-:Y:S02]  /*10360*/  FSEL R32, R138, -INF , P0 ;  /* 0xff8000008a207808 */ /* 0x000fe40000000000 */
[C---:B------:R-:W-:Y:S02]  /*10370*/  ISETP.GT.AND P3, PT, R2.reuse, 0x18, PT ;  /* 0x000000180200780c */ /* 0x040fe40003f64270 */
[----:B------:R-:W-:-:S02]  /*10380*/  ISETP.GT.AND P1, PT, R2, 0x20, PT ;  /* 0x000000200200780c */ /* 0x000fc40003f24270 */
[C---:B------:R-:W-:Y:S02]  /*10390*/  ISETP.GT.AND P0, PT, R2.reuse, 0x21, PT ;  /* 0x000000210200780c */ /* 0x040fe40003f04270 */
[----:B------:R-:W-:Y:S02]  /*103a0*/  FSEL R31, R145, -INF , P4 ;  /* 0xff800000911f7808 */ /* 0x000fe40002000000 */
[----:B------:R-:W-:Y:S02]  /*103b0*/  FSEL R33, R137, -INF , P2 ;  /* 0xff80000089217808 */ /* 0x000fe40001000000 */
[----:B------:R-:W-:Y:S02]  /*103c0*/  ISETP.GT.AND P4, PT, R2, 0x19, PT ;  /* 0x000000190200780c */ /* 0x000fe40003f84270 */
[----:B------:R-:W-:Y:S02]  /*103d0*/  FSEL R34, R101, -INF , P3 ;  /* 0xff80000065227808 */ /* 0x000fe40001800000 */
[----:B------:R-:W-:-:S02]  /*103e0*/  FSEL R82, R97, -INF , P1 ;  /* 0xff80000061527808 */ /* 0x000fc40000800000 */
[----:B------:R-:W-:Y:S02]  /*103f0*/  ISETP.GT.AND P2, PT, R2, 0x30, PT ;  /* 0x000000300200780c */ /* 0x000fe40003f44270 */
[----:B------:R-:W-:Y:S02]  /*10400*/  FSEL R86, R96, -INF , P0 ;  /* 0xff80000060567808 */ /* 0x000fe40000000000 */
[C---:B------:R-:W-:Y:S02]  /*10410*/  ISETP.GT.AND P3, PT, R2.reuse, 0x28, PT ;  /* 0x000000280200780c */ /* 0x040fe40003f64270 */
[C---:B------:R-:W-:Y:S02]  /*10420*/  ISETP.GT.AND P1, PT, R2.reuse, 0x31, PT ;  /* 0x000000310200780c */ /* 0x040fe40003f24270 */
[----:B------:R-:W-:Y:S02]  /*10430*/  ISETP.GT.AND P0, PT, R2, 0x38, PT ;  /* 0x000000380200780c */ /* 0x000fe40003f04270 */
[----:B------:R-:W-:-:S02]  /*10440*/  FSEL R35, R100, -INF , P4 ;  /* 0xff80000064237808 */ /* 0x000fc40002000000 */
[----:B------:R-:W-:Y:S02]  /*10450*/  FSEL R101, R81, -INF , P2 ;  /* 0xff80000051657808 */ /* 0x000fe40001000000 */
[----:B------:R-:W-:Y:S02]  /*10460*/  ISETP.GT.AND P4, PT, R2, 0x29, PT ;  /* 0x000000290200780c */ /* 0x000fe40003f84270 */
[----:B------:R-:W-:Y:S02]  /*10470*/  FSEL R88, R88, -INF , P3 ;  /* 0xff80000058587808 */ /* 0x000fe40001800000 */
[----:B------:R-:W-:Y:S02]  /*10480*/  FSEL R100, R80, -INF , P1 ;  /* 0xff80000050647808 */ /* 0x000fe40000800000 */
[----:B------:R-:W-:Y:S02]  /*10490*/  ISETP.GT.AND P2, PT, R2, 0x41, PT ;  /* 0x000000410200780c */ /* 0x000fe40003f44270 */
[----:B------:R-:W-:-:S02]  /*104a0*/  FSEL R113, R60, -INF , P0 ;  /* 0xff8000003c717808 */ /* 0x000fc40000000000 */
[----:B------:R-:W-:Y:S02]  /*104b0*/  IMNMX R3, R5, R3, PT ;  /* 0x0000000305037217 */ /* 0x000fe40003800200 */
[C---:B------:R-:W-:Y:S02]  /*104c0*/  ISETP.GT.AND P3, PT, R2.reuse, 0x40, PT ;  /* 0x000000400200780c */ /* 0x040fe40003f64270 */
[C---:B------:R-:W-:Y:S02]  /*104d0*/  ISETP.GT.AND P1, PT, R2.reuse, 0x48, PT ;  /* 0x000000480200780c */ /* 0x040fe40003f24270 */
[----:B------:R-:W-:Y:S02]  /*104e0*/  ISETP.GT.AND P0, PT, R2, 0x49, PT ;  /* 0x000000490200780c */ /* 0x000fe40003f04270 */
[----:B------:R-:W-:Y:S02]  /*104f0*/  FSEL R97, R87, -INF , P4 ;  /* 0xff80000057617808 */ /* 0x000fe40002000000 */
[----:B------:R-:W-:-:S02]  /*10500*/  FSEL R96, R41, -INF , P2 ;  /* 0xff80000029607808 */ /* 0x000fc40001000000 */
[----:B------:R-:W-:Y:S02]  /*10510*/  FSEL R99, R44, -INF , P3 ;  /* 0xff8000002c637808 */ /* 0x000fe40001800000 */
[----:B------:R-:W-:Y:S02]  /*10520*/  ISETP.GT.AND P2, PT, R3, 0x1, PT ;  /* 0x000000010300780c */ /* 0x000fe40003f44270 */
[----:B------:R-:W-:Y:S02]  /*10530*/  FSEL R87, R25, -INF , P1 ;  /* 0xff80000019577808 */ /* 0x000fe40000800000 */
[----:B------:R-:W-:Y:S02]  /*10540*/  FSEL R83, R24, -INF , P0 ;  /* 0xff80000018537808 */ /* 0x000fe40000000000 */
[C---:B------:R-:W-:Y:S02]  /*10550*/  ISETP.GT.AND P3, PT, R3.reuse, RZ, PT ;  /* 0x000000ff0300720c */ /* 0x040fe40003f64270 */
[----:B------:R-:W-:-:S02]  /*10560*/  ISETP.GT.AND P1, PT, R3, 0x8, PT ;  /* 0x000000080300780c */ /* 0x000fc40003f24270 */
[----:B------:R-:W-:Y:S02]  /*10570*/  ISETP.GT.AND P0, PT, R3, 0x9, PT ;  /* 0x000000090300780c */ /* 0x000fe40003f04270 */
[----:B------:R-:W-:Y:S02]  /*10580*/  FSEL R13, R155, -INF , P2 ;  /* 0xff8000009b0d7808 */ /* 0x000fe40001000000 */
[----:B------:R-:W-:Y:S02]  /*10590*/  FSEL R11, R158, -INF , P3 ;  /* 0xff8000009e0b7808 */ /* 0x000fe40001800000 */
[----:B------:R-:W-:Y:S02]  /*105a0*/  ISETP.GT.AND P2, PT, R3, 0x11, PT ;  /* 0x000000110300780c */ /* 0x000fe40003f44270 */
[----:B------:R-:W-:Y:S02]  /*105b0*/  FSEL R15, R150, -INF , P1 ;  /* 0xff800000960f7808 */ /* 0x000fe40000800000 */
[----:B------:R-:W-:-:S02]  /*105c0*/  FSEL R17, R147, -INF , P0 ;  /* 0xff80000093117808 */ /* 0x000fc40000000000 */
[C---:B------:R-:W-:Y:S02]  /*105d0*/  ISETP.GT.AND P3, PT, R3.reuse, 0x10, PT ;  /* 0x000000100300780c */ /* 0x040fe40003f64270 */
[C---:B------:R-:W-:Y:S02]  /*105e0*/  ISETP.GT.AND P1, PT, R3.reuse, 0x18, PT ;  /* 0x000000180300780c */ /* 0x040fe40003f24270 */
[----:B------:R-:W-:Y:S02]  /*105f0*/  ISETP.GT.AND P0, PT, R3, 0x19, PT ;  /* 0x000000190300780c */ /* 0x000fe40003f04270 */
[----:B------:R-:W-:Y:S02]  /*10600*/  FSEL R21, R139, -INF , P2 ;  /* 0xff8000008b157808 */ /* 0x000fe40001000000 */
[----:B------:R-:W-:Y:S02]  /*10610*/  FSEL R19, R142, -INF , P3 ;  /* 0xff8000008e137808 */ /* 0x000fe40001800000 */
[----:B------:R-:W-:-:S02]  /*10620*/  ISETP.GT.AND P2, PT, R3, 0x21, PT ;  /* 0x000000210300780c */ /* 0x000fc40003f44270 */
[----:B------:R-:W-:Y:S02]  /*10630*/  FSEL R23, R134, -INF , P1 ;  /* 0xff80000086177808 */ /* 0x000fe40000800000 */
[----:B------:R-:W-:Y:S02]  /*10640*/  FSEL R28, R131, -INF , P0 ;  /* 0xff800000831c7808 */ /* 0x000fe40000000000 */
[C---:B------:R-:W-:Y:S02]  /*10650*/  ISETP.GT.AND P3, PT, R3.reuse, 0x20, PT ;  /* 0x000000200300780c */ /* 0x040fe40003f64270 */
[C---:B------:R-:W-:Y:S02]  /*10660*/  ISETP.GT.AND P1, PT, R3.reuse, 0x28, PT ;  /* 0x000000280300780c */ /* 0x040fe40003f24270 */
[----:B------:R-:W-:Y:S02]  /*10670*/  ISETP.GT.AND P0, PT, R3, 0x29, PT ;  /* 0x000000290300780c */ /* 0x000fe40003f04270 */
[----:B------:R-:W-:-:S02]  /*10680*/  FSEL R64, R127, -INF , P2 ;  /* 0xff8000007f407808 */ /* 0x000fc40001000000 */
[----:B------:R-:W-:Y:S02]  /*10690*/  FSEL R65, R130, -INF , P3 ;  /* 0xff80000082417808 */ /* 0x000fe40001800000 */
[C---:B------:R-:W-:Y:S02]  /*106a0*/  ISETP.GT.AND P2, PT, R3.reuse, 0x31, PT ;  /* 0x000000310300780c */ /* 0x040fe40003f44270 */
[----:B------:R-:W-:Y:S02]  /*106b0*/  FSEL R78, R126, -INF , P1 ;  /* 0xff8000007e4e7808 */ /* 0x000fe40000800000 */
[----:B------:R-:W-:Y:S02]  /*106c0*/  FSEL R77, R124, -INF , P0 ;  /* 0xff8000007c4d7808 */ /* 0x000fe40000000000 */
[C---:B------:R-:W-:Y:S02]  /*106d0*/  ISETP.GT.AND P3, PT, R3.reuse, 0x30, PT ;  /* 0x000000300300780c */ /* 0x040fe40003f64270 */
[----:B------:R-:W-:-:S02]  /*106e0*/  ISETP.GT.AND P1, PT, R3, 0x38, PT ;  /* 0x000000380300780c */ /* 0x000fc40003f24270 */
[----:B------:R-:W-:Y:S02]  /*106f0*/  ISETP.GT.AND P0, PT, R3, 0x39, PT ;  /* 0x000000390300780c */ /* 0x000fe40003f04270 */
[----:B------:R-:W-:Y:S02]  /*10700*/  FSEL R75, R75, -INF , P2 ;  /* 0xff8000004b4b7808 */ /* 0x000fe40001000000 */
[----:B------:R-:W-:Y:S02]  /*10710*/  FSEL R76, R115, -INF , P3 ;  /* 0xff800000734c7808 */ /* 0x000fe40001800000 */
[----:B------:R-:W-:Y:S02]  /*10720*/  ISETP.GT.AND P2, PT, R3, 0x41, PT ;  /* 0x000000410300780c */ /* 0x000fe40003f44270 */
[----:B------:R-:W-:Y:S02]  /*10730*/  FSEL R74, R74, -INF , P1 ;  /* 0xff8000004a4a7808 */ /* 0x000fe40000800000 */
[----:B------:R-:W-:-:S02]  /*10740*/  FSEL R73, R63, -INF , P0 ;  /* 0xff8000003f497808 */ /* 0x000fc40000000000 */
[----:B------:R-:W-:Y:S02]  /*10750*/  IMNMX R0, R5, R0, PT ;  /* 0x0000000005007217 */ /* 0x000fe40003800200 */
[C---:B------:R-:W-:Y:S02]  /*10760*/  ISETP.GT.AND P3, PT, R3.reuse, 0x40, PT ;  /* 0x000000400300780c */ /* 0x040fe40003f64270 */
[C---:B------:R-:W-:Y:S02]  /*10770*/  ISETP.GT.AND P1, PT, R3.reuse, 0x48, PT ;  /* 0x000000480300780c */ /* 0x040fe40003f24270 */
[----:B------:R-:W-:Y:S02]  /*10780*/  ISETP.GT.AND P0, PT, R3, 0x49, PT ;  /* 0x000000490300780c */ /* 0x000fe40003f04270 */
[----:B------:R-:W-:Y:S02]  /*10790*/  FSEL R67, R45, -INF , P2 ;  /* 0xff8000002d437808 */ /* 0x000fe40001000000 */
[----:B------:R-:W-:-:S02]  /*107a0*/  FSEL R72, R48, -INF , P3 ;  /* 0xff80000030487808 */ /* 0x000fc40001800000 */
[----:B------:R-:W-:Y:S02]  /*107b0*/  ISETP.GT.AND P2, PT, R0, 0x1, PT ;  /* 0x000000010000780c */ /* 0x000fe40003f44270 */
[----:B------:R-:W-:Y:S02]  /*107c0*/  FSEL R66, R39, -INF , P1 ;  /* 0xff80000027427808 */ /* 0x000fe40000800000 */
[----:B------:R-:W-:Y:S02]  /*107d0*/  FSEL R63, R38, -INF , P0 ;  /* 0xff800000263f7808 */ /* 0x000fe40000000000 */
[C---:B------:R-:W-:Y:S02]  /*107e0*/  ISETP.GT.AND P3, PT, R0.reuse, RZ, PT ;  /* 0x000000ff0000720c */ /* 0x040fe40003f64270 */
[C---:B------:R-:W-:Y:S02]  /*107f0*/  ISETP.GT.AND P1, PT, R0.reuse, 0x8, PT ;  /* 0x000000080000780c */ /* 0x040fe40003f24270 */
[----:B------:R-:W-:-:S02]  /*10800*/  ISETP.GT.AND P0, PT, R0, 0x9, PT ;  /* 0x000000090000780c */ /* 0x000fc40003f04270 */
[----:B------:R-:W-:Y:S02]  /*10810*/  FSEL R25, R156, -INF , P2 ;  /* 0xff8000009c197808 */ /* 0x000fe40001000000 */
[----:B------:R-:W-:Y:S02]  /*10820*/  FSEL R24, R157, -INF , P3 ;  /* 0xff8000009d187808 */ /* 0x000fe40001800000 */
[----:B------:R-:W-:Y:S02]  /*10830*/  ISETP.GT.AND P2, PT, R0, 0x11, PT ;  /* 0x000000110000780c */ /* 0x000fe40003f44270 */
[----:B------:R-:W-:Y:S02]  /*10840*/  FSEL R36, R149, -INF , P1 ;  /* 0xff80000095247808 */ /* 0x000fe40000800000 */
[----:B------:R-:W-:Y:S02]  /*10850*/  FSEL R37, R148, -INF , P0 ;  /* 0xff80000094257808 */ /* 0x000fe40000000000 */
[----:B------:R-:W-:-:S02]  /*10860*/  ISETP.GT.AND P3, PT, R0, 0x10, PT ;  /* 0x000000100000780c */ /* 0x000fc40003f64270 */
[C---:B------:R-:W-:Y:S02]  /*10870*/  ISETP.GT.AND P1, PT, R0.reuse, 0x18, PT ;  /* 0x000000180000780c */ /* 0x040fe40003f24270 */
[----:B------:R-:W-:Y:S02]  /*10880*/  ISETP.GT.AND P0, PT, R0, 0x19, PT ;  /* 0x000000190000780c */ /* 0x000fe40003f04270 */
[----:B------:R-:W-:Y:S02]  /*10890*/  FSEL R39, R140, -INF , P2 ;  /* 0xff8000008c277808 */ /* 0x000fe40001000000 */
[----:B------:R-:W-:Y:S02]  /*108a0*/  FSEL R38, R141, -INF , P3 ;  /* 0xff8000008d267808 */ /* 0x000fe40001800000 */
[----:B------:R-:W-:Y:S02]  /*108b0*/  ISETP.GT.AND P2, PT, R0, 0x21, PT ;  /* 0x000000210000780c */ /* 0x000fe40003f44270 */
[----:B------:R-:W-:-:S02]  /*108c0*/  FSEL R53, R133, -INF , P1 ;  /* 0xff80000085357808 */ /* 0x000fc40000800000 */
[----:B------:R-:W-:Y:S02]  /*108d0*/  FSEL R54, R132, -INF , P0 ;  /* 0xff80000084367808 */ /* 0x000fe40000000000 */
        /* <DEDUP_REMOVED lines=8> */
[C---:B------:R-:W-:Y:S02]  /*10960*/  ISETP.GT.AND P3, PT, R0.reuse, 0x30, PT ;  /* 0x000000300000780c */ /* 0x040fe40003f64270 */
[C---:B------:R-:W-:Y:S02]  /*10970*/  ISETP.GT.AND P1, PT, R0.reuse, 0x38, PT ;  /* 0x000000380000780c */ /* 0x040fe40003f24270 */
[----:B------:R-:W-:-:S02]  /*10980*/  ISETP.GT.AND P0, PT, R0, 0x39, PT ;  /* 0x000000390000780c */ /* 0x000fc40003f04270 */
[----:B------:R-:W-:Y:S02]  /*10990*/  FMNMX.FTZ R4, R10, R12, !PT ;  /* 0x0000000c0a047209 */ /* 0x000fe40007810000 */
[----:B------:R-:W-:Y:S02]  /*109a0*/  FSEL R80, R79, -INF , P2 ;  /* 0xff8000004f507808 */ /* 0x000fe40001000000 */
[----:B------:R-:W-:Y:S02]  /*109b0*/  ISETP.GT.AND P4, PT, R2, 0x39, PT ;  /* 0x000000390200780c */ /* 0x000fe40003f84270 */
[----:B------:R-:W-:Y:S02]  /*109c0*/  FSEL R81, R114, -INF , P3 ;  /* 0xff80000072517808 */ /* 0x000fe40001800000 */
[----:B------:R-:W-:Y:S02]  /*109d0*/  FSEL R79, R55, -INF , P1 ;  /* 0xff800000374f7808 */ /* 0x000fe40000800000 */
[----:B------:R-:W-:-:S02]  /*109e0*/  FSEL R62, R52, -INF , P0 ;  /* 0xff800000343e7808 */ /* 0x000fc40000000000 */
[----:B------:R-:W-:Y:S02]  /*109f0*/  FMNMX.FTZ R2, R14, R4, !PT ;  /* 0x000000040e027209 */ /* 0x000fe40007810000 */
[C---:B------:R-:W-:Y:S02]  /*10a00*/  ISETP.GT.AND P3, PT, R0.reuse, 0x40, PT ;  /* 0x000000400000780c */ /* 0x040fe40003f64270 */
[C---:B------:R-:W-:Y:S02]  /*10a10*/  ISETP.GT.AND P2, PT, R0.reuse, 0x41, PT ;  /* 0x000000410000780c */ /* 0x040fe40003f44270 */
[C---:B------:R-:W-:Y:S02]  /*10a20*/  ISETP.GT.AND P1, PT, R0.reuse, 0x48, PT ;  /* 0x000000480000780c */ /* 0x040fe40003f24270 */
[----:B------:R-:W-:Y:S02]  /*10a30*/  ISETP.GT.AND P0, PT, R0, 0x49, PT ;  /* 0x000000490000780c */ /* 0x000fe40003f04270 */
        /* <DEDUP_REMOVED lines=94> */
.L_x_1857:
[C---:B------:R-:W-:Y:S01]  /*11020*/  FMUL.FTZ R0, R71.reuse, c[0x0][0x2d0] ;  /* 0x0000b40047007a20 */ /* 0x040fe20000410000 */
[----:B------:R-:W-:Y:S01]  /*11030*/  FSETP.NEU.FTZ.AND P0, PT, R71, -INF , PT ;  /* 0xff8000004700780b */ /* 0x000fe20003f1d000 */
[----:B------:R-:W2:Y:S03]  /*11040*/  LDL R218, [R1+0x2c] ;  /* 0x00002c0001da7983 */ /* 0x000ea60000100800 */
[----:B------:R-:W-:Y:S01]  /*11050*/  FSEL R4, R0, RZ, P0 ;  /* 0x000000ff00047208 */ /* 0x000fe20000000000 */
[----:B------:R-:W3:Y:S04]  /*11060*/  LDL R217, [R1+0x30] ;  /* 0x0000300001d97983 */ /* 0x000ee80000100800 */
[--C-:B------:R-:W-:Y:S01]  /*11070*/  FFMA.FTZ R0, R10, c[0x0][0x2d0], -R4.reuse ;  /* 0x0000b4000a007a23 */ /* 0x100fe20000010804 */
[----:B------:R-:W3:Y:S01]  /*11080*/  LDL R216, [R1+0x38] ;  /* 0x0000380001d87983 */ /* 0x000ee20000100800 */
[C---:B------:R-:W-:Y:S01]  /*11090*/  FMUL.FTZ R3, R70.reuse, c[0x0][0x2d0] ;  /* 0x0000b40046037a20 */ /* 0x040fe20000410000 */
[----:B------:R-:W-:Y:S01]  /*110a0*/  FSETP.NEU.FTZ.AND P0, PT, R70, -INF , PT ;  /* 0xff8000004600780b */ /* 0x000fe20003f1d000 */
[----:B------:R1:W-:Y:S01]  /*110b0*/  MUFU.EX2 R121, R0 ;  /* 0x0000000000797308 */ /* 0x0003e20000000800 */
[--C-:B------:R-:W-:Y:S01]  /*110c0*/  FFMA.FTZ R2, R22, c[0x0][0x2d0], -R4.reuse ;  /* 0x0000b40016027a23 */ /* 0x100fe20000010804 */
[----:B----4-:R-:W-:Y:S01]  /*110d0*/  FMNMX.FTZ R68, R9, R8, !PT ;  /* 0x0000000809447209 */ /* 0x010fe20007810000 */
[----:B------:R-:W-:Y:S01]  /*110e0*/  WARPSYNC 0xffffffff ;  /* 0xffffffff00007948 */ /* 0x000fe20003800000 */
[----:B------:R-:W-:Y:S01]  /*110f0*/  FSEL R3, R3, RZ, P0 ;  /* 0x000000ff03037208 */ /* 0x000fe20000000000 */
[----:B------:R-:W4:Y:S01]  /*11100*/  LDSM.16.MT88.4 R48, [R192] ;  /* 0x00000000c030783b */ /* 0x000f220000004200 */
[----:B------:R-:W-:Y:S01]  /*11110*/  FSETP.NEU.FTZ.AND P0, PT, R69, -INF , PT ;  /* 0xff8000004500780b */ /* 0x000fe20003f1d000 */
[--C-:B------:R-:W-:Y:S01]  /*11120*/  FFMA.FTZ R111, R111, c[0x0][0x2d0], -R4.reuse ;  /* 0x0000b4006f6f7a23 */ /* 0x100fe20000010804 */
[----:B------:R5:W-:Y:S01]  /*11130*/  MUFU.EX2 R213, R2 ;  /* 0x0000000200d57308 */ /* 0x000be20000000800 */
[----:B------:R-:W-:Y:S01]  /*11140*/  FFMA.FTZ R5, R23, c[0x0][0x2d0], -R3 ;  /* 0x0000b40017057a23 */ /* 0x000fe20000010803 */
[----:B------:R-:W2:Y:S01]  /*11150*/  LDSM.16.MT88.4 R44, [R192+0x800] ;  /* 0x00080000c02c783b */ /* 0x000ea20000004200 */
[--C-:B------:R-:W-:Y:S01]  /*11160*/  FFMA.FTZ R110, R110, c[0x0][0x2d0], -R4.reuse ;  /* 0x0000b4006e6e7a23 */ /* 0x100fe20000010804 */
[----:B------:R-:W-:Y:S01]  /*11170*/  MOV R221, c[0x0][0x2c4] ;  /* 0x0000b10000dd7a02 */ /* 0x000fe20000000f00 */
[--C-:B------:R-:W-:Y:S01]  /*11180*/  FFMA.FTZ R109, R109, c[0x0][0x2d0], -R4.reuse ;  /* 0x0000b4006d6d7a23 */ /* 0x100fe20000010804 */
[----:B------:R-:W-:Y:S01]  /*11190*/  LDSM.16.MT88.4 R40, [R196+0x800] ;  /* 0x00080000c428783b */ /* 0x000fe20000004200 */
[--C-:B------:R-:W-:Y:S01]  /*111a0*/  FFMA.FTZ R108, R108, c[0x0][0x2d0], -R4.reuse ;  /* 0x0000b4006c6c7a23 */ /* 0x100fe20000010804 */
[----:B------:R5:W-:Y:S01]  /*111b0*/  MUFU.EX2 R211, R5 ;  /* 0x0000000500d37308 */ /* 0x000be20000000800 */
[--C-:B-1----:R-:W-:Y:S01]  /*111c0*/  FFMA.FTZ R0, R12, c[0x0][0x2d0], -R4.reuse ;  /* 0x0000b4000c007a23 */ /* 0x102fe20000010804 */
[----:B------:R-:W-:Y:S01]  /*111d0*/  ISETP.NE.AND P1, PT, R221, 0x1, PT ;  /* 0x00000001dd00780c */ /* 0x000fe20003f25270 */
[--C-:B------:R-:W-:Y:S01]  /*111e0*/  FFMA.FTZ R146, R107, c[0x0][0x2d0], -R4.reuse ;  /* 0x0000b4006b927a23 */ /* 0x100fe20000010804 */
[----:B------:R-:W-:Y:S01]  /*111f0*/  IADD3 R223, R223, -0x2, RZ ;  /* 0xfffffffedfdf7810 */ /* 0x000fe20007ffe0ff */
[----:B------:R-:W-:-:S02]  /*11200*/  FFMA.FTZ R145, R106, c[0x0][0x2d0], -R4 ;  /* 0x0000b4006a917a23 */ /* 0x000fc40000010804 */
[--C-:B------:R-:W-:Y:S01]  /*11210*/  FFMA.FTZ R144, R105, c[0x0][0x2d0], -R4.reuse ;  /* 0x0000b40069907a23 */ /* 0x100fe20000010804 */
[----:B------:R1:W-:Y:S01]  /*11220*/  MUFU.EX2 R120, R0 ;  /* 0x0000000000787308 */ /* 0x0003e20000000800 */
[----:B-----5:R-:W-:Y:S02]  /*11230*/  FMUL.FTZ R2, R69, c[0x0][0x2d0] ;  /* 0x0000b40045027a20 */ /* 0x020fe40000410000 */
[--C-:B------:R-:W-:Y:S02]  /*11240*/  FFMA.FTZ R143, R104, c[0x0][0x2d0], -R4.reuse ;  /* 0x0000b400688f7a23 */ /* 0x100fe40000010804 */
[--C-:B------:R-:W-:Y:S01]  /*11250*/  FFMA.FTZ R168, R103, c[0x0][0x2d0], -R4.reuse ;  /* 0x0000b40067a87a23 */ /* 0x100fe20000010804 */
[----:B------:R-:W-:Y:S01]  /*11260*/  FSEL R2, R2, RZ, P0 ;  /* 0x000000ff02027208 */ /* 0x000fe20000000000 */
[--C-:B------:R-:W-:Y:S01]  /*11270*/  FFMA.FTZ R172, R102, c[0x0][0x2d0], -R4.reuse ;  /* 0x0000b40066ac7a23 */ /* 0x100fe20000010804 */
[----:B------:R-:W-:Y:S01]  /*11280*/  FSETP.NEU.FTZ.AND P0, PT, R68, -INF , PT ;  /* 0xff8000004400780b */ /* 0x000fe20003f1d000 */
[----:B------:R-:W-:Y:S01]  /*11290*/  FFMA.FTZ R171, R98, c[0x0][0x2d0], -R4 ;  /* 0x0000b40062ab7a23 */ /* 0x000fe20000010804 */
[----:B------:R-:W-:Y:S01]  /*112a0*/  MUFU.EX2 R110, R110 ;  /* 0x0000006e006e7308 */ /* 0x000fe20000000800 */
[----:B------:R-:W-:-:S02]  /*112b0*/  FFMA.FTZ R5, R35, c[0x0][0x2d0], -R2 ;  /* 0x0000b40023057a23 */ /* 0x000fc40000010802 */
[--C-:B------:R-:W-:Y:S02]  /*112c0*/  FFMA.FTZ R170, R89, c[0x0][0x2d0], -R4.reuse ;  /* 0x0000b40059aa7a23 */ /* 0x100fe40000010804 */
[--C-:B------:R-:W-:Y:S02]  /*112d0*/  FFMA.FTZ R89, R65, c[0x0][0x2d0], -R3.reuse ;  /* 0x0000b40041597a23 */ /* 0x100fe40000010803 */
[----:B-1----:R-:W-:Y:S01]  /*112e0*/  FFMA.FTZ R0, R14, c[0x0][0x2d0], -R4 ;  /* 0x0000b4000e007a23 */ /* 0x002fe20000010804 */
[----:B------:R-:W-:Y:S01]  /*112f0*/  MUFU.EX2 R210, R5 ;  /* 0x0000000500d27308 */ /* 0x000fe20000000800 */
[--C-:B------:R-:W-:Y:S02]  /*11300*/  FFMA.FTZ R104, R64, c[0x0][0x2d0], -R3.reuse ;  /* 0x0000b40040687a23 */ /* 0x100fe40000010803 */
[----:B------:R-:W-:Y:S02]  /*11310*/  FFMA.FTZ R169, R66, c[0x0][0x2d0], -R3 ;  /* 0x0000b40042a97a23 */ /* 0x000fe40000010803 */
        /* <DEDUP_REMOVED lines=10> */
[--C-:B------:R-:W-:Y:S02]  /*113c0*/  FFMA.FTZ R182, R96, c[0x0][0x2d0], -R2.reuse ;  /* 0x0000b40060b67a23 */ /* 0x100fe40000010802 */
[----:B------:R-:W-:Y:S01]  /*113d0*/  FFMA.FTZ R181, R87, c[0x0][0x2d0], -R2 ;  /* 0x0000b40057b57a23 */ /* 0x000fe20000010802 */
[----:B------:R-:W-:Y:S01]  /*113e0*/  MUFU.EX2 R187, R143 ;  /* 0x0000008f00bb7308 */ /* 0x000fe20000000800 */
[----:B-1----:R-:W-:Y:S02]  /*113f0*/  FFMA.FTZ R0, R16, c[0x0][0x2d0], -R4 ;  /* 0x0000b40010007a23 */ /* 0x002fe40000010804 */
[----:B------:R-:W-:Y:S02]  /*11400*/  FFMA.FTZ R180, R83, c[0x0][0x2d0], -R2 ;  /* 0x0000b40053b47a23 */ /* 0x000fe40000010802 */
[----:B------:R-:W-:-:S02]  /*11410*/  FFMA.FTZ R175, R63, c[0x0][0x2d0], -R3 ;  /* 0x0000b4003faf7a23 */ /* 0x000fc40000010803 */
[--C-:B------:R-:W-:Y:S01]  /*11420*/  FFMA.FTZ R103, R78, c[0x0][0x2d0], -R3.reuse ;  /* 0x0000b4004e677a23 */ /* 0x100fe20000010803 */
[----:B------:R1:W5:Y:S01]  /*11430*/  MUFU.EX2 R162, R0 ;  /* 0x0000000000a27308 */ /* 0x0003620000000800 */
[--C-:B------:R-:W-:Y:S02]  /*11440*/  FFMA.FTZ R102, R77, c[0x0][0x2d0], -R3.reuse ;  /* 0x0000b4004d667a23 */ /* 0x100fe40000010803 */
[--C-:B------:R-:W-:Y:S02]  /*11450*/  FFMA.FTZ R140, R76, c[0x0][0x2d0], -R3.reuse ;  /* 0x0000b4004c8c7a23 */ /* 0x100fe40000010803 */
[--C-:B------:R-:W-:Y:S02]  /*11460*/  FFMA.FTZ R141, R75, c[0x0][0x2d0], -R3.reuse ;  /* 0x0000b4004b8d7a23 */ /* 0x100fe40000010803 */
[--C-:B------:R-:W-:Y:S02]  /*11470*/  FFMA.FTZ R142, R74, c[0x0][0x2d0], -R3.reuse ;  /* 0x0000b4004a8e7a23 */ /* 0x100fe40000010803 */
[----:B------:R-:W-:-:S02]  /*11480*/  FFMA.FTZ R147, R73, c[0x0][0x2d0], -R3 ;  /* 0x0000b40049937a23 */ /* 0x000fc40000010803 */
[--C-:B------:R-:W-:Y:S02]  /*11490*/  FFMA.FTZ R165, R72, c[0x0][0x2d0], -R3.reuse ;  /* 0x0000b40048a57a23 */ /* 0x100fe40000010803 */
[----:B------:R-:W-:Y:S02]  /*114a0*/  FFMA.FTZ R164, R67, c[0x0][0x2d0], -R3 ;  /* 0x0000b40043a47a23 */ /* 0x000fe40000010803 */
[----:B-1----:R-:W-:Y:S01]  /*114b0*/  FFMA.FTZ R0, R18, c[0x0][0x2d0], -R4 ;  /* 0x0000b40012007a23 */ /* 0x002fe20000010804 */
[----:B-----5:R-:W-:-:S03]  /*114c0*/  F2FP.BF16.PACK_AB R22, R162, R161 ;  /* 0x000000a1a216723e */ /* 0x020fc600000010ff */
[----:B------:R1:W-:Y:S02]  /*114d0*/  MUFU.EX2 R163, R0 ;  /* 0x0000000000a37308 */ /* 0x0003e40000000800 */
[----:B-1----:R-:W-:Y:S01]  /*114e0*/  FFMA.FTZ R0, R20, c[0x0][0x2d0], -R4 ;  /* 0x0000b40014007a23 */ /* 0x002fe20000010804 */
[----:B------:R-:W-:-:S05]  /*114f0*/  F2FP.BF16.PACK_AB R20, R120, R121 ;  /* 0x000000797814723e */ /* 0x000fca00000010ff */
        /* <DEDUP_REMOVED lines=8> */
[----:B------:R1:W-:Y:S02]  /*11580*/  MUFU.EX2 R6, R0 ;  /* 0x0000000000067308 */ /* 0x0003e40000000800 */
[----:B-1----:R-:W-:-:S06]  /*11590*/  FFMA.FTZ R0, R15, c[0x0][0x2d0], -R3 ;  /* 0x0000b4000f007a23 */ /* 0x002fcc0000010803 */
        /* <DEDUP_REMOVED lines=9> */
[----:B----4-:R-:W-:Y:S01]  /*11630*/  HMMA.16816.F32.BF16 R8, R20, R48, RZ ;  /* 0x000000301408723c */ /* 0x010fe200000418ff */
[----:B-1----:R-:W-:Y:S01]  /*11640*/  FFMA.FTZ R0, R28, c[0x0][0x2d0], -R3 ;  /* 0x0000b4001c007a23 */ /* 0x002fe20000010803 */
[----:B-----5:R-:W-:-:S04]  /*11650*/  F2FP.BF16.PACK_AB R13, R173, R160 ;  /* 0x000000a0ad0d723e */ /* 0x020fc800000010ff */
[----:B------:R1:W4:Y:S02]  /*11660*/  MUFU.EX2 R212, R0 ;  /* 0x0000000000d47308 */ /* 0x0003240000000800 */
[----:B-1----:R-:W-:Y:S01]  /*11670*/  FFMA.FTZ R0, R26, c[0x0][0x2d0], -R2 ;  /* 0x0000b4001a007a23 */ /* 0x002fe20000010802 */
[----:B----4-:R-:W-:-:S05]  /*11680*/  F2FP.BF16.PACK_AB R15, R212, R211 ;  /* 0x000000d3d40f723e */ /* 0x010fca00000010ff */
[----:B------:R1:W-:Y:S10]  /*11690*/  MUFU.EX2 R151, R0 ;  /* 0x0000000000977308 */ /* 0x0003f40000000800 */
[----:B--2---:R-:W-:Y:S01]  /*116a0*/  HMMA.16816.F32.BF16 R116, R12, R44, R8 ;  /* 0x0000002c0c74723c */ /* 0x004fe20000041808 */
[----:B-1----:R-:W-:-:S04]  /*116b0*/  FFMA.FTZ R0, R27, c[0x0][0x2d0], -R2 ;  /* 0x0000b4001b007a23 */ /* 0x002fc80000010802 */
[----:B------:R1:W2:Y:S02]  /*116c0*/  MUFU.EX2 R150, R0 ;  /* 0x0000000000967308 */ /* 0x0002a40000000800 */
[----:B-1----:R-:W-:Y:S01]  /*116d0*/  FFMA.FTZ R0, R30, c[0x0][0x2d0], -R2 ;  /* 0x0000b4001e007a23 */ /* 0x002fe20000010802 */
[----:B--2---:R-:W-:Y:S01]  /*116e0*/  F2FP.BF16.PACK_AB R16, R150, R151 ;  /* 0x000000979610723e */ /* 0x004fe200000010ff */
[----:B------:R-:W-:-:S04]  /*116f0*/  FADD.FTZ R3, R151, R150 ;  /* 0x0000009697037221 */ /* 0x000fc80000010000 */
[----:B------:R1:W2:Y:S08]  /*11700*/  MUFU.EX2 R152, R0 ;  /* 0x0000000000987308 */ /* 0x0002b00000000800 */
[----:B------:R-:W-:Y:S01]  /*11710*/  MUFU.EX2 R150, R64 ;  /* 0x0000004000967308 */ /* 0x000fe20000000800 */
[----:B-1----:R-:W-:-:S07]  /*11720*/  FFMA.FTZ R0, R31, c[0x0][0x2d0], -R2 ;  /* 0x0000b4001f007a23 */ /* 0x002fce0000010802 */
[----:B------:R-:W-:Y:S01]  /*11730*/  MUFU.EX2 R151, R103 ;  /* 0x0000006700977308 */ /* 0x000fe20000000800 */
[----:B--2---:R-:W-:-:S07]  /*11740*/  FADD.FTZ R3, R152, R3 ;  /* 0x0000000398037221 */ /* 0x004fce0000010000 */
[----:B------:R1:W2:Y:S02]  /*11750*/  MUFU.EX2 R154, R0 ;  /* 0x00000000009a7308 */ /* 0x0002a40000000800 */
[----:B-1----:R-:W-:Y:S01]  /*11760*/  FFMA.FTZ R0, R32, c[0x0][0x2d0], -R2 ;  /* 0x0000b40020007a23 */ /* 0x002fe20000010802 */
[C---:B--2---:R-:W-:Y:S01]  /*11770*/  F2FP.BF16.PACK_AB R18, R154.reuse, R152 ;  /* 0x000000989a12723e */ /* 0x044fe200000010ff */
[----:B------:R-:W-:-:S04]  /*11780*/  FADD.FTZ R3, R154, R3 ;  /* 0x000000039a037221 */ /* 0x000fc80000010000 */
[----:B------:R-:W-:Y:S08]  /*11790*/  MUFU.EX2 R152, R102 ;  /* 0x0000006600987308 */ /* 0x000ff00000000800 */
[----:B------:R1:W2:Y:S08]  /*117a0*/  MUFU.EX2 R167, R0 ;  /* 0x0000000000a77308 */ /* 0x0002b00000000800 */
[----:B------:R-:W-:Y:S01]  /*117b0*/  MUFU.EX2 R154, R109 ;  /* 0x0000006d009a7308 */ /* 0x000fe20000000800 */
[----:B-1----:R-:W-:-:S02]  /*117c0*/  FFMA.FTZ R0, R33, c[0x0][0x2d0], -R2 ;  /* 0x0000b40021007a23 */ /* 0x002fc40000010802 */
[----:B--2---:R-:W-:-:S05]  /*117d0*/  FADD.FTZ R3, R167, R3 ;  /* 0x00000003a7037221 */ /* 0x004fca0000010000 */
[----:B------:R1:W2:Y:S02]  /*117e0*/  MUFU.EX2 R191, R0 ;  /* 0x0000000000bf7308 */ /* 0x0002a40000000800 */
[----:B-1----:R-:W-:Y:S01]  /*117f0*/  FFMA.FTZ R0, R34, c[0x0][0x2d0], -R2 ;  /* 0x0000b40022007a23 */ /* 0x002fe20000010802 */
[C---:B--2---:R-:W-:Y:S01]  /*11800*/  F2FP.BF16.PACK_AB R8, R191.reuse, R167 ;  /* 0x000000a7bf08723e */ /* 0x044fe200000010ff */
[----:B------:R-:W1:Y:S01]  /*11810*/  LDSM.16.MT88.4 R32, [R196] ;  /* 0x00000000c420783b */ /* 0x000e620000004200 */
[----:B------:R-:W-:-:S03]  /*11820*/  FADD.FTZ R3, R191, R3 ;  /* 0x00000003bf037221 */ /* 0x000fc60000010000 */
[----:B------:R2:W4:Y:S02]  /*11830*/  MUFU.EX2 R209, R0 ;  /* 0x0000000000d17308 */ /* 0x0005240000000800 */
[----:B--2---:R-:W-:Y:S01]  /*11840*/  FMUL.FTZ R0, R68, c[0x0][0x2d0] ;  /* 0x0000b40044007a20 */ /* 0x004fe20000410000 */
[----:B----4-:R-:W-:-:S04]  /*11850*/  F2FP.BF16.PACK_AB R10, R210, R209 ;  /* 0x000000d1d20a723e */ /* 0x010fc800000010ff */
[----:B------:R-:W-:-:S05]  /*11860*/  FSEL R0, R0, RZ, P0 ;  /* 0x000000ff00007208 */ /* 0x000fca0000000000 */
[--C-:B------:R-:W-:Y:S02]  /*11870*/  FFMA.FTZ R5, R24, c[0x0][0x2d0], -R0.reuse ;  /* 0x0000b40018057a23 */ /* 0x100fe40000010800 */
[--C-:B------:R-:W-:Y:S02]  /*11880*/  FFMA.FTZ R177, R55, c[0x0][0x2d0], -R0.reuse ;  /* 0x0000b40037b17a23 */ /* 0x100fe40000010800 */
[----:B------:R2:W-:Y:S01]  /*11890*/  MUFU.EX2 R115, R5 ;  /* 0x0000000500737308 */ /* 0x0005e20000000800 */
[--C-:B------:R-:W-:Y:S02]  /*118a0*/  FFMA.FTZ R176, R52, c[0x0][0x2d0], -R0.reuse ;  /* 0x0000b40034b07a23 */ /* 0x100fe40000010800 */
[--C-:B------:R-:W-:Y:S02]  /*118b0*/  FFMA.FTZ R179, R59, c[0x0][0x2d0], -R0.reuse ;  /* 0x0000b4003bb37a23 */ /* 0x100fe40000010800 */
[--C-:B------:R-:W-:Y:S02]  /*118c0*/  FFMA.FTZ R178, R56, c[0x0][0x2d0], -R0.reuse ;  /* 0x0000b40038b27a23 */ /* 0x100fe40000010800 */
[--C-:B------:R-:W-:Y:S01]  /*118d0*/  FFMA.FTZ R86, R62, c[0x0][0x2d0], -R0.reuse ;  /* 0x0000b4003e567a23 */ /* 0x100fe20000010800 */
[----:B-1----:R-:W-:Y:S01]  /*118e0*/  HMMA.16816.F32.BF16 R28, R20, R32, RZ ;  /* 0x00000020141c723c */ /* 0x002fe200000418ff */
[----:B------:R-:W-:-:S02]  /*118f0*/  FFMA.FTZ R149, R81, c[0x0][0x2d0], -R0 ;  /* 0x0000b40051957a23 */ /* 0x000fc40000010800 */
[--C-:B------:R-:W-:Y:S02]  /*11900*/  FFMA.FTZ R88, R80, c[0x0][0x2d0], -R0.reuse ;  /* 0x0000b40050587a23 */ /* 0x100fe40000010800 */
[--C-:B------:R-:W-:Y:S02]  /*11910*/  FFMA.FTZ R87, R79, c[0x0][0x2d0], -R0.reuse ;  /* 0x0000b4004f577a23 */ /* 0x100fe40000010800 */
[--C-:B--2---:R-:W-:Y:S02]  /*11920*/  FFMA.FTZ R5, R25, c[0x0][0x2d0], -R0.reuse ;  /* 0x0000b40019057a23 */ /* 0x104fe40000010800 */
[----:B------:R-:W-:Y:S08]  /*11930*/  MUFU.EX2 R167, R87 ;  /* 0x0000005700a77308 */ /* 0x000ff00000000800 */
[----:B------:R1:W2:Y:S07]  /*11940*/  MUFU.EX2 R114, R5 ;  /* 0x0000000500727308 */ /* 0x0002ae0000000800 */
[----:B------:R-:W-:Y:S01]  /*11950*/  HMMA.16816.F32.BF16 R136, R12, R40, R28 ;  /* 0x000000280c88723c */ /* 0x000fe2000004181c */
[----:B------:R-:W-:Y:S01]  /*11960*/  MUFU.EX2 R87, R175 ;  /* 0x000000af00577308 */ /* 0x000fe20000000800 */
[----:B-1----:R-:W-:Y:S01]  /*11970*/  FFMA.FTZ R5, R36, c[0x0][0x2d0], -R0 ;  /* 0x0000b40024057a23 */ /* 0x002fe20000010800 */
[----:B--2---:R-:W-:-:S06]  /*11980*/  F2FP.BF16.PACK_AB R17, R114, R115 ;  /* 0x000000737211723e */ /* 0x004fcc00000010ff */
[----:B------:R1:W-:Y:S02]  /*11990*/  MUFU.EX2 R148, R5 ;  /* 0x0000000500947308 */ /* 0x0003e40000000800 */
[----:B-1----:R-:W-:-:S06]  /*119a0*/  FFMA.FTZ R5, R37, c[0x0][0x2d0], -R0 ;  /* 0x0000b40025057a23 */ /* 0x002fcc0000010800 */
[----:B------:R1:W2:Y:S02]  /*119b0*/  MUFU.EX2 R166, R5 ;  /* 0x0000000500a67308 */ /* 0x0002a40000000800 */
[----:B-1----:R-:W-:Y:S01]  /*119c0*/  FFMA.FTZ R5, R38, c[0x0][0x2d0], -R0 ;  /* 0x0000b40026057a23 */ /* 0x002fe20000010800 */
[----:B--2---:R-:W-:-:S05]  /*119d0*/  F2FP.BF16.PACK_AB R19, R166, R148 ;  /* 0x00000094a613723e */ /* 0x004fca00000010ff */
[----:B------:R1:W-:Y:S02]  /*119e0*/  MUFU.EX2 R184, R5 ;  /* 0x0000000500b87308 */ /* 0x0003e40000000800 */
[----:B------:R-:W-:Y:S07]  /*119f0*/  HMMA.16816.F32.BF16 R24, R16, R32, RZ ;  /* 0x000000201018723c */ /* 0x000fee00000418ff */
[----:B------:R-:W-:Y:S02]  /*11a00*/  FADD.FTZ R32, R7, R6 ;  /* 0x0000000607207221 */ /* 0x000fe40000010000 */
[----:B-1----:R-:W-:-:S02]  /*11a10*/  FFMA.FTZ R5, R39, c[0x0][0x2d0], -R0 ;  /* 0x0000b40027057a23 */ /* 0x002fc40000010800 */
[----:B------:R-:W-:Y:S02]  /*11a20*/  HMMA.16816.F32.BF16 R36, R16, R48, RZ ;  /* 0x000000301024723c */ /* 0x000fe400000418ff */
[----:B------:R1:W2:Y:S02]  /*11a30*/  MUFU.EX2 R185, R5 ;  /* 0x0000000500b97308 */ /* 0x0002a40000000800 */
[----:B-1----:R-:W-:Y:S01]  /*11a40*/  FFMA.FTZ R5, R53, c[0x0][0x2d0], -R0 ;  /* 0x0000b40035057a23 */ /* 0x002fe20000010800 */
[----:B--2---:R-:W-:-:S05]  /*11a50*/  F2FP.BF16.PACK_AB R9, R185, R184 ;  /* 0x000000b8b909723e */ /* 0x004fca00000010ff */
        /* <DEDUP_REMOVED lines=8> */
[----:B------:R-:W2:Y:S01]  /*11ae0*/  LDSM.16.MT88.4 R24, [R193+0x800] ;  /* 0x00080000c118783b */ /* 0x000ea20000004200 */
[----:B------:R-:W-:Y:S01]  /*11af0*/  FADD.FTZ R2, R121, R120 ;  /* 0x0000007879027221 */ /* 0x000fe20000010000 */
[----:B------:R-:W-:Y:S01]  /*11b00*/  MUFU.EX2 R189, R45 ;  /* 0x0000002d00bd7308 */ /* 0x000fe20000000800 */
[----:B------:R-:W-:-:S02]  /*11b10*/  FFMA.FTZ R44, R57, c[0x0][0x2d0], -R0 ;  /* 0x0000b400392c7a23 */ /* 0x000fc40000010800 */
[----:B------:R-:W-:Y:S02]  /*11b20*/  FADD.FTZ R2, R161, R2 ;  /* 0x00000002a1027221 */ /* 0x000fe40000010000 */
[--C-:B------:R-:W-:Y:S02]  /*11b30*/  FFMA.FTZ R41, R58, c[0x0][0x2d0], -R0.reuse ;  /* 0x0000b4003a297a23 */ /* 0x100fe40000010800 */
[----:B------:R-:W-:Y:S01]  /*11b40*/  FFMA.FTZ R40, R60, c[0x0][0x2d0], -R0 ;  /* 0x0000b4003c287a23 */ /* 0x000fe20000010800 */
[----:B------:R-:W-:Y:S01]  /*11b50*/  MUFU.EX2 R109, R44 ;  /* 0x0000002c006d7308 */ /* 0x000fe20000000800 */
[----:B------:R-:W-:-:S04]  /*11b60*/  FADD.FTZ R2, R162, R2 ;  /* 0x00000002a2027221 */ /* 0x000fc80000010000 */
        /* <DEDUP_REMOVED lines=11> */
[-C--:B--2---:R-:W-:Y:S01]  /*11c20*/  HMMA.16816.F32.BF16 R128, R12, R24.reuse, R28 ;  /* 0x000000180c80723c */ /* 0x084fe2000004181c */
[----:B------:R-:W1:Y:S05]  /*11c30*/  LDSM.16.MT88.4 R28, [R195] ;  /* 0x00000000c31c783b */ /* 0x000e6a0000004200 */
[----:B------:R-:W-:Y:S02]  /*11c40*/  MUFU.EX2 R88, R168 ;  /* 0x000000a800587308 */ /* 0x000fe40000000800 */
[----:B------:R-:W-:Y:S01]  /*11c50*/  HMMA.16816.F32.BF16 R120, R8, R24, R4 ;  /* 0x000000180878723c */ /* 0x000fe20000041804 */
[----:B------:R-:W2:Y:S05]  /*11c60*/  LDSM.16.MT88.4 R4, [R195+0x800] ;  /* 0x00080000c304783b */ /* 0x000eaa0000004200 */
[----:B------:R-:W-:Y:S01]  /*11c70*/  MUFU.EX2 R86, R164 ;  /* 0x000000a400567308 */ /* 0x000fe20000000800 */
[----:B------:R-:W-:-:S02]  /*11c80*/  FADD.FTZ R24, R115, R114 ;  /* 0x0000007273187221 */ /* 0x000fc40000010000 */
[----:B------:R-:W-:Y:S02]  /*11c90*/  FFMA.FTZ R25, R61, c[0x0][0x2d0], -R0 ;  /* 0x0000b4003d197a23 */ /* 0x000fe40000010800 */
[----:B------:R-:W-:Y:S02]  /*11ca0*/  FADD.FTZ R0, R158, R32 ;  /* 0x000000209e007221 */ /* 0x000fe40000010000 */
[----:B------:R-:W-:Y:S01]  /*11cb0*/  FADD.FTZ R24, R148, R24 ;  /* 0x0000001894187221 */ /* 0x000fe20000010000 */
[----:B------:R-:W-:Y:S01]  /*11cc0*/  MUFU.EX2 R158, R108 ;  /* 0x0000006c009e7308 */ /* 0x000fe20000000800 */
[----:B------:R-:W-:-:S04]  /*11cd0*/  FADD.FTZ R0, R159, R0 ;  /* 0x000000009f007221 */ /* 0x000fc80000010000 */
[----:B------:R-:W-:-:S03]  /*11ce0*/  FADD.FTZ R0, R160, R0 ;  /* 0x00000000a0007221 */ /* 0x000fc60000010000 */
[----:B------:R-:W4:Y:S01]  /*11cf0*/  MUFU.EX2 R148, R41 ;  /* 0x0000002900947308 */ /* 0x000f220000000800 */
        /* <DEDUP_REMOVED lines=9> */
[----:B--2---:R-:W-:Y:S08]  /*11d90*/  HMMA.16816.F32.BF16 R96, R8, R4, R52 ;  /* 0x000000040860723c */ /* 0x004ff00000041834 */
[----:B------:R-:W-:Y:S08]  /*11da0*/  HMMA.16816.F32.BF16 R52, R16, R50, RZ ;  /* 0x000000321034723c */ /* 0x000ff000000418ff */
[----:B------:R-:W-:Y:S07]  /*11db0*/  HMMA.16816.F32.BF16 R112, R12, R4, R56 ;  /* 0x000000040c70723c */ /* 0x000fee0000041838 */
[----:B----4-:R-:W-:Y:S01]  /*11dc0*/  F2FP.BF16.PACK_AB R5, R148, R109 ;  /* 0x0000006d9405723e */ /* 0x010fe200000010ff */
        /* <DEDUP_REMOVED lines=13> */
[----:B------:R-:W-:Y:S08]  /*11ea0*/  HMMA.16816.F32.BF16 R16, R16, R30, RZ ;  /* 0x0000001e1010723c */ /* 0x000ff000000418ff */
[C---:B------:R-:W-:Y:S01]  /*11eb0*/  HMMA.16816.F32.BF16 R72, R8.reuse, R26, R52 ;  /* 0x0000001a0848723c */ /* 0x040fe20000041834 */
[----:B------:R-:W2:Y:S08]  /*11ec0*/  MUFU.EX2 R27, R111 ;  /* 0x0000006f001b7308 */ /* 0x000eb00000000800 */
[----:B------:R-:W4:Y:S07]  /*11ed0*/  MUFU.EX2 R26, R89 ;  /* 0x00000059001a7308 */ /* 0x000f2e0000000800 */
[----:B------:R-:W-:Y:S01]  /*11ee0*/  HMMA.16816.F32.BF16 R76, R8, R6, R16 ;  /* 0x00000006084c723c */ /* 0x000fe20000041810 */
[----:B------:R-:W-:Y:S01]  /*11ef0*/  MUFU.EX2 R89, R66 ;  /* 0x0000004200597308 */ /* 0x000fe20000000800 */
[----:B--2---:R-:W-:-:S04]  /*11f00*/  FADD.FTZ R2, R27, R2 ;  /* 0x000000021b027221 */ /* 0x004fc80000010000 */
[----:B------:R-:W-:Y:S01]  /*11f10*/  FADD.FTZ R2, R110, R2 ;  /* 0x000000026e027221 */ /* 0x000fe20000010000 */
[----:B------:R-:W-:Y:S01]  /*11f20*/  F2FP.BF16.PACK_AB R6, R189, R150 ;  /* 0x00000096bd06723e */ /* 0x000fe200000010ff */
[----:B------:R-:W-:Y:S01]  /*11f30*/  FADD.FTZ R16, R166, R24 ;  /* 0x00000018a6107221 */ /* 0x000fe20000010000 */
[----:B------:R-:W2:Y:S01]  /*11f40*/  MUFU.EX2 R111, R65 ;  /* 0x00000041006f7308 */ /* 0x000ea20000000800 */
[----:B------:R-:W-:Y:S01]  /*11f50*/  F2FP.BF16.PACK_AB R7, R190, R188 ;  /* 0x000000bcbe07723e */ /* 0x000fe200000010ff */
[----:B----4-:R-:W-:Y:S01]  /*11f60*/  FADD.FTZ R0, R26, R0 ;  /* 0x000000001a007221 */ /* 0x010fe20000010000 */
[----:B------:R-:W-:Y:S01]  /*11f70*/  F2FP.BF16.PACK_AB R8, R110, R27 ;  /* 0x0000001b6e08723e */ /* 0x000fe200000010ff */
[----:B------:R-:W-:Y:S01]  /*11f80*/  FADD.FTZ R2, R154, R2 ;  /* 0x000000029a027221 */ /* 0x000fe20000010000 */
[C---:B------:R-:W-:Y:S01]  /*11f90*/  F2FP.BF16.PACK_AB R9, R108.reuse, R26 ;  /* 0x0000001a6c09723e */ /* 0x040fe200000010ff */
[----:B------:R-:W-:Y:S01]  /*11fa0*/  FADD.FTZ R0, R108, R0 ;  /* 0x000000006c007221 */ /* 0x000fe20000010000 */
[----:B------:R-:W-:Y:S01]  /*11fb0*/  F2FP.BF16.PACK_AB R10, R158, R154 ;  /* 0x0000009a9e0a723e */ /* 0x000fe200000010ff */
[----:B------:R-:W-:Y:S01]  /*11fc0*/  MUFU.EX2 R166, R155 ;  /* 0x0000009b00a67308 */ /* 0x000fe20000000800 */
[----:B------:R-:W-:Y:S01]  /*11fd0*/  F2FP.BF16.PACK_AB R11, R152, R151 ;  /* 0x00000097980b723e */ /* 0x000fe200000010ff */
[----:B------:R-:W-:-:S02]  /*11fe0*/  FADD.FTZ R0, R151, R0 ;  /* 0x0000000097007221 */ /* 0x000fc40000010000 */
[----:B------:R-:W-:Y:S02]  /*11ff0*/  FADD.FTZ R2, R158, R2 ;  /* 0x000000029e027221 */ /* 0x000fe40000010000 */
[----:B------:R-:W-:Y:S01]  /*12000*/  FADD.FTZ R0, R152, R0 ;  /* 0x0000000098007221 */ /* 0x000fe20000010000 */
[----:B--2---:R-:W-:Y:S01]  /*12010*/  F2FP.BF16.PACK_AB R4, R111, R89 ;  /* 0x000000596f04723e */ /* 0x004fe200000010ff */
[----:B-1----:R-:W-:Y:S01]  /*12020*/  HMMA.16816.F32.BF16 R64, R8, R12, R116 ;  /* 0x0000000c0840723c */ /* 0x002fe20000041874 */
[----:B------:R-:W-:Y:S07]  /*12030*/  MUFU.EX2 R26, R180 ;  /* 0x000000b4001a7308 */ /* 0x000fee0000000800 */
[C---:B------:R-:W-:Y:S01]  /*12040*/  HMMA.16816.F32.BF16 R104, R4.reuse, R14, R56 ;  /* 0x0000000e0468723c */ /* 0x040fe20000041838 */
[----:B------:R-:W-:Y:S07]  /*12050*/  MUFU.EX2 R27, R176 ;  /* 0x000000b0001b7308 */ /* 0x000fee0000000800 */
[----:B------:R-:W-:Y:S08]  /*12060*/  HMMA.16816.F32.BF16 R124, R4, R12, R124 ;  /* 0x0000000c047c723c */ /* 0x000ff0000004187c */
[C---:B------:R-:W-:Y:S01]  /*12070*/  HMMA.16816.F32.BF16 R56, R8.reuse, R14, R48 ;  /* 0x0000000e0838723c */ /* 0x040fe20000041830 */
[----:B------:R-:W1:Y:S07]  /*12080*/  LDSM.16.MT88.4 R12, [R196+0x1000] ;  /* 0x00100000c40c783b */ /* 0x000e6e0000004200 */
[-C--:B-1----:R-:W-:Y:S08]  /*12090*/  HMMA.16816.F32.BF16 R52, R8, R12.reuse, R136 ;  /* 0x0000000c0834723c */ /* 0x082ff00000041888 */
[C---:B------:R-:W-:Y:S08]  /*120a0*/  HMMA.16816.F32.BF16 R116, R4.reuse, R12, R132 ;  /* 0x0000000c0474723c */ /* 0x040ff00000041884 */
[-C--:B------:R-:W-:Y:S08]  /*120b0*/  HMMA.16816.F32.BF16 R100, R4, R14.reuse, R60 ;  /* 0x0000000e0464723c */ /* 0x080ff0000004183c */
[C---:B------:R-:W-:Y:S01]  /*120c0*/  HMMA.16816.F32.BF16 R48, R8.reuse, R14, R32 ;  /* 0x0000000e0830723c */ /* 0x040fe20000041820 */
[----:B------:R-:W1:Y:S07]  /*120d0*/  LDSM.16.MT88.4 R12, [R193+0x1000] ;  /* 0x00100000c10c783b */ /* 0x000e6e0000004200 */
[-C--:B-1----:R-:W-:Y:S08]  /*120e0*/  HMMA.16816.F32.BF16 R44, R8, R12.reuse, R128 ;  /* 0x0000000c082c723c */ /* 0x082ff00000041880 */
[C---:B------:R-:W-:Y:S01]  /*120f0*/  HMMA.16816.F32.BF16 R80, R4.reuse, R12, R120 ;  /* 0x0000000c0450723c */ /* 0x040fe20000041878 */
[----:B------:R-:W-:Y:S07]  /*12100*/  LDSM.16.MT88.4 R120, [R192+0x2000] ;  /* 0x00200000c078783b */ /* 0x000fee0000004200 */
[-C--:B------:R-:W-:Y:S08]  /*12110*/  HMMA.16816.F32.BF16 R72, R4, R14.reuse, R72 ;  /* 0x0000000e0448723c */ /* 0x080ff00000041848 */
[----:B------:R-:W-:Y:S01]  /*12120*/  HMMA.16816.F32.BF16 R36, R8, R14, R36 ;  /* 0x0000000e0824723c */ /* 0x000fe20000041824 */
[----:B------:R-:W1:Y:S07]  /*12130*/  LDSM.16.MT88.4 R12, [R195+0x1000] ;  /* 0x00100000c30c783b */ /* 0x000e6e0000004200 */
[C---:B-1----:R-:W-:Y:S01]  /*12140*/  HMMA.16816.F32.BF16 R60, R4.reuse, R12, R96 ;  /* 0x0000000c043c723c */ /* 0x042fe20000041860 */
[----:B------:R-:W-:Y:S07]  /*12150*/  MUFU.EX2 R98, R146 ;  /* 0x0000009200627308 */ /* 0x000fee0000000800 */
[----:B------:R-:W-:Y:S01]  /*12160*/  HMMA.16816.F32.BF16 R40, R4, R14, R76 ;  /* 0x0000000e0428723c */ /* 0x000fe2000004184c */
[----:B------:R-:W1:Y:S06]  /*12170*/  MUFU.EX2 R99, R145 ;  /* 0x0000009100637308 */ /* 0x000e6c0000000800 */
[----:B------:R-:W-:Y:S01]  /*12180*/  FADD.FTZ R4, R184, R16 ;  /* 0x00000010b8047221 */ /* 0x000fe20000010000 */
[C---:B------:R-:W-:Y:S01]  /*12190*/  HMMA.16816.F32.BF16 R32, R8.reuse, R12, R112 ;  /* 0x0000000c0820723c */ /* 0x040fe20000041870 */
[----:B------:R-:W-:Y:S01]  /*121a0*/  LDSM.16.MT88.4 R16, [R196+0x1800] ;  /* 0x00180000c410783b */ /* 0x000fe20000004200 */
[----:B------:R-:W-:Y:S01]  /*121b0*/  FADD.FTZ R5, R209, R3 ;  /* 0x00000003d1057221 */ /* 0x000fe20000010000 */
[----:B------:R-:W2:Y:S01]  /*121c0*/  MUFU.EX2 R97, R140 ;  /* 0x0000008c00617308 */ /* 0x000ea20000000800 */
[----:B------:R-:W-:Y:S01]  /*121d0*/  FADD.FTZ R3, R185, R4 ;  /* 0x00000004b9037221 */ /* 0x000fe20000010000 */
[----:B------:R-:W-:Y:S01]  /*121e0*/  F2FP.BF16.PACK_AB R6, R187, R186 ;  /* 0x000000babb06723e */ /* 0x000fe200000010ff */
[----:B------:R-:W-:Y:S01]  /*121f0*/  FADD.FTZ R24, R210, R5 ;  /* 0x00000005d2187221 */ /* 0x000fe20000010000 */
[----:B------:R-:W-:Y:S01]  /*12200*/  LDSM.16.MT88.4 R112, [R196+0x2000] ;  /* 0x00200000c470783b */ /* 0x000fe20000004200 */
[----:B------:R-:W-:Y:S01]  /*12210*/  HMMA.16816.F32.BF16 R28, R8, R14, R20 ;  /* 0x0000000e081c723c */ /* 0x000fe20000041814 */
[----:B-1----:R-:W-:Y:S01]  /*12220*/  F2FP.BF16.PACK_AB R4, R99, R98 ;  /* 0x000000626304723e */ /* 0x002fe200000010ff */
[----:B------:R-:W-:Y:S01]  /*12230*/  FADD.FTZ R3, R207, R3 ;  /* 0x00000003cf037221 */ /* 0x000fe20000010000 */
[----:B------:R-:W1:Y:S01]  /*12240*/  LDSM.16.MT88.4 R20, [R192+0x1800] ;  /* 0x00180000c014783b */ /* 0x000e620000004200 */
[----:B------:R-:W4:Y:S01]  /*12250*/  MUFU.EX2 R96, R141 ;  /* 0x0000008d00607308 */ /* 0x000f220000000800 */
[----:B------:R-:W-:-:S02]  /*12260*/  FADD.FTZ R2, R98, R2 ;  /* 0x0000000262027221 */ /* 0x000fc40000010000 */
[----:B------:R-:W5:Y:S01]  /*12270*/  LDSM.16.MT88.4 R12, [R193+0x1800] ;  /* 0x00180000c10c783b */ /* 0x000f620000004200 */
[----:B------:R-:W-:Y:S02]  /*12280*/  FADD.FTZ R25, R215, R3 ;  /* 0x00000003d7197221 */ /* 0x000fe40000010000 */
[----:B------:R-:W-:Y:S01]  /*12290*/  FADD.FTZ R24, R89, R24 ;  /* 0x0000001859187221 */ /* 0x000fe20000010000 */
[----:B------:R-:W3:Y:S01]  /*122a0*/  LDSM.16.MT88.4 R8, [R195+0x1800] ;  /* 0x00180000c308783b */ /* 0x000ee20000004200 */
[----:B------:R-:W-:Y:S01]  /*122b0*/  MUFU.EX2 R184, R142 ;  /* 0x0000008e00b87308 */ /* 0x000fe20000000800 */
[----:B--2---:R-:W-:Y:S02]  /*122c0*/  FADD.FTZ R0, R97, R0 ;  /* 0x0000000061007221 */ /* 0x004fe40000010000 */
[----:B------:R-:W-:-:S04]  /*122d0*/  FADD.FTZ R3, R111, R24 ;  /* 0x000000186f037221 */ /* 0x000fc80000010000 */
[----:B------:R-:W-:Y:S01]  /*122e0*/  FADD.FTZ R3, R150, R3 ;  /* 0x0000000396037221 */ /* 0x000fe20000010000 */
[----:B------:R-:W2:Y:S01]  /*122f0*/  MUFU.EX2 R185, R147 ;  /* 0x0000009300b97308 */ /* 0x000ea20000000800 */
[----:B----4-:R-:W-:Y:S02]  /*12300*/  F2FP.BF16.PACK_AB R5, R96, R97 ;  /* 0x000000616005723e */ /* 0x010fe400000010ff */
[----:B------:R-:W-:-:S05]  /*12310*/  FADD.FTZ R3, R189, R3 ;  /* 0x00000003bd037221 */ /* 0x000fca0000010000 */
[----:B------:R-:W4:Y:S01]  /*12320*/  MUFU.EX2 R76, R157 ;  /* 0x0000009d004c7308 */ /* 0x000f220000000800 */
[----:B--2---:R-:W-:-:S07]  /*12330*/  F2FP.BF16.PACK_AB R7, R185, R184 ;  /* 0x000000b8b907723e */ /* 0x004fce00000010ff */
[----:B------:R-:W2:Y:S01]  /*12340*/  MUFU.EX2 R79, R172 ;  /* 0x000000ac004f7308 */ /* 0x000ea20000000800 */
[----:B-1----:R-:W-:Y:S01]  /*12350*/  HMMA.16816.F32.BF16 R64, R4, R20, R64 ;  /* 0x000000140440723c */ /* 0x002fe20000041840 */
[----:B----4-:R-:W-:-:S06]  /*12360*/  FADD.FTZ R3, R76, R3 ;  /* 0x000000034c037221 */ /* 0x010fcc0000010000 */
[----:B------:R-:W1:Y:S01]  /*12370*/  MUFU.EX2 R89, R171 ;  /* 0x000000ab00597308 */ /* 0x000e620000000800 */
[C---:B------:R-:W-:Y:S07]  /*12380*/  HMMA.16816.F32.BF16 R56, R4.reuse, R22, R56 ;  /* 0x000000160438723c */ /* 0x040fee0000041838 */
[----:B------:R-:W4:Y:S01]  /*12390*/  MUFU.EX2 R77, R165 ;  /* 0x000000a5004d7308 */ /* 0x000f220000000800 */
[----:B--2---:R-:W-:Y:S01]  /*123a0*/  F2FP.BF16.PACK_AB R156, R79, R88 ;  /* 0x000000584f9c723e */ /* 0x004fe200000010ff */
[C---:B------:R-:W-:Y:S06]  /*123b0*/  HMMA.16816.F32.BF16 R52, R4.reuse, R16, R52 ;  /* 0x000000100434723c */ /* 0x040fec0000041834 */
[----:B------:R-:W2:Y:S01]  /*123c0*/  MUFU.EX2 R78, R169 ;  /* 0x000000a9004e7308 */ /* 0x000ea20000000800 */
[----:B-1----:R-:W-:Y:S01]  /*123d0*/  F2FP.BF16.PACK_AB R158, R160, R89 ;  /* 0x00000059a09e723e */ /* 0x002fe200000010ff */
[C---:B------:R-:W-:Y:S06]  /*123e0*/  HMMA.16816.F32.BF16 R48, R4.reuse, R18, R48 ;  /* 0x000000120430723c */ /* 0x040fec0000041830 */
[----:B------:R-:W1:Y:S01]  /*123f0*/  MUFU.EX2 R24, R181 ;  /* 0x000000b500187308 */ /* 0x000e620000000800 */
[----:B----4-:R-:W-:Y:S01]  /*12400*/  F2FP.BF16.PACK_AB R157, R86, R77 ;  /* 0x0000004d569d723e */ /* 0x010fe200000010ff */
[----:B-----5:R-:W-:Y:S01]  /*12410*/  HMMA.16816.F32.BF16 R44, R4, R12, R44 ;  /* 0x0000000c042c723c */ /* 0x020fe2000004182c */
[----:B--2---:R-:W-:-:S07]  /*12420*/  F2FP.BF16.PACK_AB R159, R87, R78 ;  /* 0x0000004e579f723e */ /* 0x004fce00000010ff */
[----:B------:R-:W-:Y:S01]  /*12430*/  HMMA.16816.F32.BF16 R36, R4, R14, R36 ;  /* 0x0000000e0424723c */ /* 0x000fe20000041824 */
[----:B-1----:R-:W-:-:S07]  /*12440*/  F2FP.BF16.PACK_AB R98, R26, R24 ;  /* 0x000000181a62723e */ /* 0x002fce00000010ff */
[C---:B---3--:R-:W-:Y:S08]  /*12450*/  HMMA.16816.F32.BF16 R32, R4.reuse, R8, R32 ;  /* 0x000000080420723c */ /* 0x048ff00000041820 */
        /* <DEDUP_REMOVED lines=19> */
[----:B------:R-:W3:Y:S01]  /*12590*/  MUFU.EX2 R15, R178 ;  /* 0x000000b2000f7308 */ /* 0x000ee20000000800 */
[----:B------:R-:W4:Y:S05]  /*125a0*/  LDSM.16.MT88.4 R8, [R195+0x2000] ;  /* 0x00200000c308783b */ /* 0x000f2a0000004200 */
[----:B------:R-:W-:Y:S01]  /*125b0*/  FADD.FTZ R4, R109, R25 ;  /* 0x000000196d047221 */ /* 0x000fe20000010000 */
[----:B------:R-:W-:Y:S01]  /*125c0*/  HMMA.16816.F32.BF16 R128, R156, R120, R64 ;  /* 0x000000789c80723c */ /* 0x000fe20000041840 */
[----:B------:R-:W5:Y:S01]  /*125d0*/  MUFU.EX2 R25, R177 ;  /* 0x000000b100197308 */ /* 0x000f620000000800 */
[----:B------:R-:W-:Y:S01]  /*125e0*/  FADD.FTZ R5, R96, R0 ;  /* 0x0000000060057221 */ /* 0x000fe20000010000 */
[----:B------:R-:W-:Y:S01]  /*125f0*/  MOV R0, R218 ;  /* 0x000000da00007202 */ /* 0x000fe20000000f00 */
[----:B------:R-:W-:Y:S01]  /*12600*/  FADD.FTZ R4, R148, R4 ;  /* 0x0000000494047221 */ /* 0x000fe20000010000 */
[----:B--2---:R-:W-:Y:S01]  /*12610*/  F2FP.BF16.PACK_AB R96, R13, R12 ;  /* 0x0000000c0d60723e */ /* 0x004fe200000010ff */
[----:B------:R-:W-:-:S02]  /*12620*/  FADD.FTZ R5, R184, R5 ;  /* 0x00000005b8057221 */ /* 0x000fc40000010000 */
[----:B------:R-:W-:Y:S01]  /*12630*/  FADD.FTZ R4, R188, R4 ;  /* 0x00000004bc047221 */ /* 0x000fe20000010000 */
[----:B---3--:R-:W-:Y:S01]  /*12640*/  F2FP.BF16.PACK_AB R97, R15, R14 ;  /* 0x0000000e0f61723e */ /* 0x008fe200000010ff */
[C---:B------:R-:W-:Y:S02]  /*12650*/  HMMA.16816.F32.BF16 R132, R156.reuse, R122, R56 ;  /* 0x0000007a9c84723c */ /* 0x040fe40000041838 */
[----:B------:R-:W-:Y:S02]  /*12660*/  FADD.FTZ R6, R190, R4 ;  /* 0x00000004be067221 */ /* 0x000fe40000010000 */
[----:B------:R-:W-:Y:S02]  /*12670*/  FADD.FTZ R4, R99, R2 ;  /* 0x0000000263047221 */ /* 0x000fe40000010000 */
[----:B------:R-:W-:Y:S01]  /*12680*/  @P1 IMAD.HI.U32 R2, R218, c[0x0][0x2c8], RZ ;  /* 0x0000b200da021a27 */ /* 0x000fe200078e00ff */
[----:B-----5:R-:W-:Y:S01]  /*12690*/  F2FP.BF16.PACK_AB R99, R27, R25 ;  /* 0x000000191b63723e */ /* 0x020fe200000010ff */
[----:B-1----:R-:W-:Y:S03]  /*126a0*/  HMMA.16816.F32.BF16 R144, R156, R104, R44 ;  /* 0x000000689c90723c */ /* 0x002fe6000004182c */
[----:B------:R-:W-:-:S04]  /*126b0*/  @P1 SHF.R.U32.HI R0, RZ, c[0x0][0x2cc], R2 ;  /* 0x0000b300ff001a19 */ /* 0x000fc80000011602 */
[----:B------:R-:W-:Y:S01]  /*126c0*/  IADD3 R0, R0, R216, -R217 ;  /* 0x000000d800007210 */ /* 0x000fe20007ffe8d9 */
[----:B------:R-:W-:Y:S04]  /*126d0*/  HMMA.16816.F32.BF16 R116, R96, R112, R116 ;  /* 0x000000706074723c */ /* 0x000fe80000041874 */
[----:B------:R-:W-:-:S04]  /*126e0*/  IMAD.HI R0, R0, 0x66666667, RZ ;  /* 0x6666666700007827 */ /* 0x000fc800078e02ff */
[----:B------:R-:W-:Y:S01]  /*126f0*/  HMMA.16816.F32.BF16 R112, R96, R114, R16 ;  /* 0x000000726070723c */ /* 0x000fe20000041810 */
[----:B------:R-:W-:-:S04]  /*12700*/  SHF.R.U32.HI R2, RZ, 0x1f, R0 ;  /* 0x0000001fff027819 */ /* 0x000fc80000011600 */
[----:B------:R-:W-:Y:S01]  /*12710*/  LEA.HI.SX32 R7, R0, R2, 0x1b ;  /* 0x0000000200077211 */ /* 0x000fe200078fdaff */
[----:B------:R-:W-:Y:S02]  /*12720*/  FADD.FTZ R2, R162, R3 ;  /* 0x00000003a2027221 */ /* 0x000fe40000010000 */
[----:B------:R-:W-:Y:S01]  /*12730*/  FADD.FTZ R3, R161, R6 ;  /* 0x00000006a1037221 */ /* 0x000fe20000010000 */
[----:B------:R-:W-:Y:S01]  /*12740*/  IMNMX R16, R252, R7, !PT ;  /* 0x00000007fc107217 */ /* 0x000fe20007800200 */
[----:B------:R-:W-:Y:S01]  /*12750*/  FADD.FTZ R0, R186, R4 ;  /* 0x00000004ba007221 */ /* 0x000fe20000010000 */
[----:B------:R-:W-:Y:S01]  /*12760*/  HMMA.16816.F32.BF16 R148, R156, R106, R36 ;  /* 0x0000006a9c94723c */ /* 0x000fe20000041824 */
[----:B------:R-:W-:Y:S01]  /*12770*/  FADD.FTZ R4, R166, R2 ;  /* 0x00000002a6047221 */ /* 0x000fe20000010000 */
[----:B------:R-:W-:Y:S01]  /*12780*/  ISETP.GE.AND P0, PT, R223, R16, PT ;  /* 0x00000010df00720c */ /* 0x000fe20003f06270 */
[----:B------:R-:W-:Y:S01]  /*12790*/  FADD.FTZ R6, R163, R3 ;  /* 0x00000003a3067221 */ /* 0x000fe20000010000 */
[----:B------:R1:W-:Y:S01]  /*127a0*/  STL [R1], R16 ;  /* 0x0000001001007387 */ /* 0x0003e20000100800 */
        /* <DEDUP_REMOVED lines=12> */
[----:B----4-:R-:W-:Y:S01]  /*12870*/  HMMA.16816.F32.BF16 R152, R156, R8, R32 ;  /* 0x000000089c98723c */ /* 0x010fe20000041820 */
        /* <DEDUP_REMOVED lines=12> */
[----:B------:R-:W-:-:S03]  /*12940*/  FADD.FTZ R247, R27, R0 ;  /* 0x000000001bf77221 */ /* 0x000fc60000010000 */
[----:B------:R-:W-:Y:S08]  /*12950*/  HMMA.16816.F32.BF16 R100, R96, R8, R60 ;  /* 0x000000086064723c */ /* 0x000ff0000004183c */
[-C--:B------:R-:W-:Y:S08]  /*12960*/  HMMA.16816.F32.BF16 R156, R156, R10.reuse, R28 ;  /* 0x0000000a9c9c723c */ /* 0x080ff0000004181c */
[----:B------:R-:W-:Y:S01]  /*12970*/  HMMA.16816.F32.BF16 R96, R96, R10, R40 ;  /* 0x0000000a6060723c */ /* 0x000fe20000041828 */
[----:B------:R-:W-:Y:S02]  /*12980*/  @!UPT UIADD3 URZ, URZ, URZ, URZ ;  /* 0x0000003f3f3ff290 */ /* 0x000fe4000fffe03f */
[----:B------:R-:W-:Y:S11]  /*12990*/  @!P0 BRA `(.L_x_1748) ;  /* 0x0000493000008947 */ /* 0x000ff60003800000 */
[----:B-1----:R-:W-:Y:S01]  /*129a0*/  IMAD.MOV.U32 R87, RZ, RZ, R70 ;  /* 0x000000ffff577224 */ /* 0x002fe200078e0046 */
[----:B------:R-:W-:Y:S01]  /*129b0*/  MOV R89, R68 ;  /* 0x0000004400597202 */ /* 0x000fe20000000f00 */
[----:B------:R-:W-:Y:S01]  /*129c0*/  IMAD.MOV.U32 R86, RZ, RZ, R71 ;  /* 0x000000ffff567224 */ /* 0x000fe200078e0047 */
[----:B------:R-:W-:-:S07]  /*129d0*/  MOV R88, R69 ;  /* 0x0000004500587202 */ /* 0x000fce0000000f00 */
.L_x_1759:
[----:B------:R-:W-:Y:S04]  /*129e0*/  DEPBAR.LE SB0, 0x0 ;  /* 0x000080000000791a */ /* 0x000fe80000000000 */
[----:B------:R-:W-:Y:S01]  /*129f0*/  WARPSYNC 0xffffffff ;  /* 0xffffffff00007948 */ /* 0x000fe20003800000 */
[----:B------:R-:W-:Y:S01]  /*12a00*/  BAR.SYNC.DEFER_BLOCKING 0x0 ;  /* 0x0000000000007b1d */ /* 0x000fe20000010000 */
[----:B------:R-:W-:Y:S05]  /*12a10*/  ISETP.GT.AND P0, PT, R252, R223, PT ;  /* 0x000000dffc00720c */ /* 0x000fea0003f04270 */
[----:B------:R1:W2:Y:S01]  /*12a20*/  LDSM.16.M88.4 R80, [R198] ;  /* 0x00000000c650783b */ /* 0x0002a20000000200 */
[----:B------:R-:W-:Y:S03]  /*12a30*/  BSSY B0, `(.L_x_1749) ;  /* 0x0000045000007945 */ /* 0x000fe60003800000 */
[----:B------:R1:W3:Y:S04]  /*12a40*/  LDSM.16.M88.4 R76, [R198+0x2000] ;  /* 0x00200000c64c783b */ /* 0x0002e80000000200 */
[----:B------:R1:W4:Y:S04]  /*12a50*/  LDSM.16.M88.4 R16, [R95] ;  /* 0x000000005f10783b */ /* 0x0003280000000200 */
        /* <DEDUP_REMOVED lines=11> */
[----:B------:R-:W-:-:S05]  /*12b10*/  @P0 BRA `(.L_x_1750) ;  /* 0x0000036000000947 */ /* 0x000fca0003800000 */
[C---:B--234-:R-:W-:Y:S01]  /*12b20*/  IMAD.WIDE.U32 R2, R231.reuse, c[0x0][0x208], RZ ;  /* 0x00008200e7027a25 */ /* 0x05cfe200078e00ff */
        /* <DEDUP_REMOVED lines=17> */
[----:B------:R2:W3:Y:S02]  /*12c40*/  SHFL.IDX PT, R7, R4, RZ, 0x181f ;  /* 0x00181fff04077589 */ /* 0x0004e400000e0000 */
.L_x_1858:
[----:B------:R-:W-:-:S05]  /*12c50*/  BRA.DIV ~URZ, `(.L_x_1752) ;  /* 0x0000ed527f007947 */ /* 0x000fca000b800000 */
[----:B------:R-:W4:Y:S01]  /*12c60*/  SHFL.IDX PT, R2, R0, RZ, 0x181f ;  /* 0x00181fff00027589 */ /* 0x000f2200000e0000 */
[----:B------:R-:W-:Y:S02]  /*12c70*/  ISETP.GE.AND P1, PT, R244, c[0x0][0x1d4], PT ;  /* 0x00007500f4007a0c */ /* 0x000fe40003f26270 */
[-C--:B----4-:R-:W-:Y:S05]  /*12c80*/  IADD3 R2, P0, R2, R5.reuse, RZ ;  /* 0x0000000502027210 */ /* 0x090fea0007f1e0ff */
[--C-:B---3--:R-:W-:Y:S01]  /*12c90*/  IMAD.X R3, R7, 0x1, R6.reuse, P0 ;  /* 0x0000000107037824 */ /* 0x108fe200000e0606 */
[----:B------:R-:W-:Y:S05]  /*12ca0*/  SEL R7, RZ, 0x10, P1 ;  /* 0x00000010ff077807 */ /* 0x000fea0000800000 */
[----:B------:R-:W-:Y:S01]  /*12cb0*/  @!PT LDS RZ, [RZ] ;  /* 0x00000000fffff984 */ /* 0x000fe20000000800 */
[----:B------:R-:W-:Y:S01]  /*12cc0*/  @!PT LDS RZ, [RZ] ;  /* 0x00000000fffff984 */ /* 0x000fe20000000800 */
[----:B------:R3:W-:Y:S04]  /*12cd0*/  LDGSTS.E.BYPASS.LTC128B.128 [R208+0x100], [R2.64], !P1 ;  /* 0x0010000002d07fae */ /* 0x0007e8000c901d48 */
[----:B---3--:R-:W3:Y:S04]  /*12ce0*/  SHFL.IDX PT, R2, R0, 0x1, 0x181f ;  /* 0x00381f0000027f89 */ /* 0x008ee800000e0000 */
[----:B------:R-:W4:Y:S01]  /*12cf0*/  SHFL.IDX PT, R3, R4, 0x1, 0x181f ;  /* 0x00381f0004037f89 */ /* 0x000f2200000e0000 */
[-C--:B---3--:R-:W-:Y:S05]  /*12d00*/  IADD3 R2, P0, R2, R5.reuse, RZ ;  /* 0x0000000502027210 */ /* 0x088fea0007f1e0ff */
[--C-:B----4-:R-:W-:Y:S05]  /*12d10*/  IMAD.X R3, R3, 0x1, R6.reuse, P0 ;  /* 0x0000000103037824 */ /* 0x110fea00000e0606 */
[----:B------:R3:W-:Y:S04]  /*12d20*/  LDGSTS.E.BYPASS.LTC128B.128 [R208+0x900], [R2.64], !P1 ;  /* 0x0090000002d07fae */ /* 0x0007e8000c901d48 */
[----:B---3--:R-:W3:Y:S04]  /*12d30*/  SHFL.IDX PT, R2, R0, 0x2, 0x181f ;  /* 0x00581f0000027f89 */ /* 0x008ee800000e0000 */
[----:B------:R-:W4:Y:S01]  /*12d40*/  SHFL.IDX PT, R3, R4, 0x2, 0x181f ;  /* 0x00581f0004037f89 */ /* 0x000f2200000e0000 */
[-C--:B---3--:R-:W-:Y:S05]  /*12d50*/  IADD3 R2, P0, R2, R5.reuse, RZ ;  /* 0x0000000502027210 */ /* 0x088fea0007f1e0ff */
[--C-:B----4-:R-:W-:Y:S05]  /*12d60*/  IMAD.X R3, R3, 0x1, R6.reuse, P0 ;  /* 0x0000000103037824 */ /* 0x110fea00000e0606 */
[----:B------:R3:W-:Y:S04]  /*12d70*/  LDGSTS.E.BYPASS.LTC128B.128 [R208+0x1100], [R2.64], !P1 ;  /* 0x0110000002d07fae */ /* 0x0007e8000c901d48 */
[----:B---3--:R-:W3:Y:S04]  /*12d80*/  SHFL.IDX PT, R2, R0, 0x3, 0x181f ;  /* 0x00781f0000027f89 */ /* 0x008ee800000e0000 */
[----:B------:R-:W4:Y:S04]  /*12d90*/  SHFL.IDX PT, R3, R4, 0x3, 0x181f ;  /* 0x00781f0004037f89 */ /* 0x000f2800000e0000 */
[----:B------:R-:W2:Y:S04]  /*12da0*/  SHFL.IDX PT, R0, R0, 0x4, 0x181f ;  /* 0x00981f0000007f89 */ /* 0x000ea800000e0000 */
[----:B--2---:R-:W2:Y:S01]  /*12db0*/  SHFL.IDX PT, R4, R4, 0x4, 0x181f ;  /* 0x00981f0004047f89 */ /* 0x004ea200000e0000 */
[----:B---3--:R-:W-:Y:S05]  /*12dc0*/  IADD3 R2, P0, R2, R5, RZ ;  /* 0x0000000502027210 */ /* 0x008fea0007f1e0ff */
[----:B----4-:R-:W-:Y:S05]  /*12dd0*/  IMAD.X R3, R3, 0x1, R6, P0 ;  /* 0x0000000103037824 */ /* 0x010fea00000e0606 */
[----:B------:R3:W-:Y:S03]  /*12de0*/  LDGSTS.E.BYPASS.LTC128B.128 [R208+0x1900], [R2.64], !P1 ;  /* 0x0190000002d07fae */ /* 0x0007e6000c901d48 */
.L_x_1859:
[C---:B---3--:R-:W-:Y:S02]  /*12df0*/  IADD3 R2, -R7.reuse, 0x10, RZ ;  /* 0x0000001007027810 */ /* 0x048fe40007ffe1ff */
[----:B------:R-:W-:Y:S02]  /*12e00*/  ISETP.NE.U32.AND P2, PT, R7, RZ, PT ;  /* 0x000000ff0700720c */ /* 0x000fe40003f45070 */
[----:B------:R-:W-:Y:S04]  /*12e10*/  LOP3.LUT R2, R2, 0xf, RZ, 0xc0, !PT ;  /* 0x0000000f02027812 */ /* 0x000fe800078ec0ff */
[----:B------:R-:W-:Y:S04]  /*12e20*/  IADD3 R2, P1, P0, R2, R0, R5 ;  /* 0x0000000002027210 */ /* 0x000fe8000783e005 */
[----:B--2---:R-:W-:Y:S05]  /*12e30*/  IADD3.X R3, RZ, R4, R6, P1, P0 ;  /* 0x00000004ff037210 */ /* 0x004fea0000fe0406 */
[----:B------:R-:W-:Y:S01]  /*12e40*/  @!PT LDS RZ, [RZ] ;  /* 0x00000000fffff984 */ /* 0x000fe20000000800 */
[----:B------:R-:W-:Y:S01]  /*12e50*/  @!PT LDS RZ, [RZ] ;  /* 0x00000000fffff984 */ /* 0x000fe20000000800 */
[----:B------:R-:W-:Y:S01]  /*12e60*/  @!PT LDS RZ, [RZ] ;  /* 0x00000000fffff984 */ /* 0x000fe20000000800 */
[----:B------:R2:W-:Y:S04]  /*12e70*/  LDGSTS.E.BYPASS.LTC128B.128.ZFILL [R208+0x2100], [R2.64], P2 ;  /* 0x0210000002d07fae */ /* 0x0005e80009141d48 */
.L_x_1750:
[----:B--234-:R-:W-:Y:S05]  /*12e80*/  BSYNC B0 ;  /* 0x0000000000007941 */ /* 0x01cfea0003800000 */
.L_x_1749:
[----:B------:R-:W0:Y:S01]  /*12e90*/  LDGDEPBAR ;  /* 0x00000000000079af */ /* 0x000e220000000000 */
[----:B------:R-:W-:Y:S01]  /*12ea0*/  WARPSYNC 0xffffffff ;  /* 0xffffffff00007948 */ /* 0x000fe20003800000 */
[-C--:B------:R-:W-:Y:S01]  /*12eb0*/  HMMA.16816.F32.BF16 R4, R80, R16.reuse, RZ ;  /* 0x000000105004723c */ /* 0x080fe200000418ff */
[----:B------:R-:W-:Y:S02]  /*12ec0*/  BSSY B0, `(.L_x_1753) ;  /* 0x0000147000007945 */ /* 0x000fe40003800000 */
[----:B------:R-:W-:Y:S05]  /*12ed0*/  ISETP.GT.AND P0, PT, R223, R252, PT ;  /* 0x000000fcdf00720c */ /* 0x000fea0003f04270 */
[C---:B------:R-:W-:Y:S08]  /*12ee0*/  HMMA.16816.F32.BF16 R8, R76.reuse, R16, RZ ;  /* 0x000000104c08723c */ /* 0x040ff000000418ff */
[-C--:B------:R-:W-:Y:S08]  /*12ef0*/  HMMA.16816.F32.BF16 R12, R76, R18.reuse, RZ ;  /* 0x000000124c0c723c */ /* 0x080ff000000418ff */
[C---:B------:R-:W-:Y:S08]  /*12f00*/  HMMA.16816.F32.BF16 R16, R80.reuse, R18, RZ ;  /* 0x000000125010723c */ /* 0x040ff000000418ff */
[-C--:B-1----:R-:W-:Y:S08]  /*12f10*/  HMMA.16816.F32.BF16 R20, R80, R32.reuse, RZ ;  /* 0x000000205014723c */ /* 0x082ff000000418ff */
        /* <DEDUP_REMOVED lines=41> */
[----:B------:R-:W5:Y:S07]  /*131b0*/  LDSM.16.M88.4 R164, [R197+0x1800] ;  /* 0x00180000c5a4783b */ /* 0x000f6e0000000200 */
        /* <DEDUP_REMOVED lines=210> */
[----:B--234-:R-:W-:Y:S01]  /*13ee0*/  MOV R220, RZ ;  /* 0x000000ff00dc7202 */ /* 0x01cfe20000000f00 */
[----:B------:R-:W2:Y:S01]  /*13ef0*/  LDL R238, [R1+0x28] ;  /* 0x0000280001ee7983 */ /* 0x000ea20000100800 */
[C---:B------:R-:W-:Y:S02]  /*13f00*/  SHF.L.U64.HI R6, R244.reuse, 0x1, R245 ;  /* 0x00000001f4067819 */ /* 0x040fe400000102f5 */
[----:B------:R-:W-:Y:S01]  /*13f10*/  SHF.L.U32 R5, R244, 0x1, RZ ;  /* 0x00000001f4057819 */ /* 0x000fe200000006ff */
[----:B------:R-:W3:Y:S04]  /*13f20*/  LDL.64 R240, [R1+0x18] ;  /* 0x0000180001f07983 */ /* 0x000ee80000100a00 */
[----:B------:R-:W4:Y:S04]  /*13f30*/  LDL R235, [R1+0x24] ;  /* 0x0000240001eb7983 */ /* 0x000f280000100800 */
[----:B------:R-:W5:Y:S04]  /*13f40*/  LDL.64 R236, [R1+0x10] ;  /* 0x0000100001ec7983 */ /* 0x000f680000100a00 */
[----:B------:R-:W3:Y:S01]  /*13f50*/  LDL R234, [R1+0x20] ;  /* 0x0000200001ea7983 */ /* 0x000ee20000100800 */
[----:B--2---:R-:W-:Y:S05]  /*13f60*/  IMAD R2, R223, 0x50, R238 ;  /* 0x00000050df027824 */ /* 0x004fea00078e02ee */
[----:B------:R-:W-:Y:S05]  /*13f70*/  IADD3 R2, R2, -0x50, R251 ;  /* 0xffffffb002027810 */ /* 0x000fea0007ffe0fb */
[----:B------:R-:W-:Y:S04]  /*13f80*/  @P6 IMAD.HI.U32 R3, R2, c[0x0][0x2bc], RZ ;  /* 0x0000af0002036a27 */ /* 0x000fe800078e00ff */
[----:B-1----:R-:W-:Y:S01]  /*13f90*/  IMAD.MOV.U32 R0, RZ, RZ, R2 ;  /* 0x000000ffff007224 */ /* 0x002fe200078e0002 */
        /* <DEDUP_REMOVED lines=23> */
.L_x_1860:
[----:B------:R-:W-:-:S05]  /*14110*/  BRA.DIV ~URZ, `(.L_x_1756) ;  /* 0x0000de627f007947 */ /* 0x000fca000b800000 */
[----:B------:R-:W3:Y:S01]  /*14120*/  SHFL.IDX PT, R2, R0, RZ, 0x181f ;  /* 0x00181fff00027589 */ /* 0x000ee200000e0000 */
[----:B------:R-:W-:Y:S03]  /*14130*/  ISETP.GE.AND P1, PT, R244, c[0x0][0x1d4], PT ;  /* 0x00007500f4007a0c */ /* 0x000fe60003f26270 */
[----:B------:R-:W-:Y:S01]  /*14140*/  SHFL.IDX PT, R8, R0, 0x4, 0x181f ;  /* 0x00981f0000087f89 */ /* 0x000fe200000e0000 */
[-C--:B---3--:R-:W-:Y:S05]  /*14150*/  IADD3 R2, P0, R2, R5.reuse, RZ ;  /* 0x0000000502027210 */ /* 0x088fea0007f1e0ff */
[--C-:B--2---:R-:W-:Y:S01]  /*14160*/  IMAD.X R3, R7, 0x1, R6.reuse, P0 ;  /* 0x0000000107037824 */ /* 0x104fe200000e0606 */
[----:B------:R-:W-:Y:S04]  /*14170*/  SEL R7, RZ, 0x10, P1 ;  /* 0x00000010ff077807 */ /* 0x000fe80000800000 */
        /* <DEDUP_REMOVED lines=14> */
[----:B-1----:R-:W1:Y:S01]  /*14260*/  SHFL.IDX PT, R4, R4, 0x4, 0x181f ;  /* 0x00981f0004047f89 */ /* 0x002e6200000e0000 */
[----:B--2---:R-:W-:Y:S05]  /*14270*/  IADD3 R2, P0, R2, R5, RZ ;  /* 0x0000000502027210 */ /* 0x004fea0007f1e0ff */
[----:B---3--:R-:W-:Y:S05]  /*14280*/  IMAD.X R3, R3, 0x1, R6, P0 ;  /* 0x0000000103037824 */ /* 0x008fea00000e0606 */
[----:B------:R2:W-:Y:S03]  /*14290*/  LDGSTS.E.BYPASS.LTC128B.128 [R208+0x4100], [R2.64], !P1 ;  /* 0x0410000002d07fae */ /* 0x0005e6000c901d48 */
.L_x_1861:
[C---:B-1----:R-:W-:Y:S02]  /*142a0*/  IADD3 R0, -R7.reuse, 0x10, RZ ;  /* 0x0000001007007810 */ /* 0x042fe40007ffe1ff */
[----:B------:R-:W-:Y:S02]  /*142b0*/  ISETP.NE.U32.AND P2, PT, R7, RZ, PT ;  /* 0x000000ff0700720c */ /* 0x000fe40003f45070 */
[----:B------:R-:W-:Y:S04]  /*142c0*/  LOP3.LUT R0, R0, 0xf, RZ, 0xc0, !PT ;  /* 0x0000000f00007812 */ /* 0x000fe800078ec0ff */
[----:B--2---:R-:W-:Y:S04]  /*142d0*/  IADD3 R2, P1, P0, R0, R8, R5 ;  /* 0x0000000800027210 */ /* 0x004fe8000783e005 */
[----:B------:R-:W-:Y:S05]  /*142e0*/  IADD3.X R3, RZ, R4, R6, P1, P0 ;  /* 0x00000004ff037210 */ /* 0x000fea0000fe0406 */
[----:B------:R-:W-:Y:S01]  /*142f0*/  @!PT LDS RZ, [RZ] ;  /* 0x00000000fffff984 */ /* 0x000fe20000000800 */
[----:B------:R-:W-:Y:S01]  /*14300*/  @!PT LDS RZ, [RZ] ;  /* 0x00000000fffff984 */ /* 0x000fe20000000800 */
[----:B------:R-:W-:Y:S01]  /*14310*/  @!PT LDS RZ, [RZ] ;  /* 0x00000000fffff984 */ /* 0x000fe20000000800 */
[----:B------:R1:W-:Y:S04]  /*14320*/  LDGSTS.E.BYPASS.LTC128B.128.ZFILL [R208+0x4900], [R2.64], P2 ;  /* 0x0490000002d07fae */ /* 0x0003e80009141d48 */
.L_x_1754:
[----:B--234-:R-:W-:Y:S05]  /*14330*/  BSYNC B0 ;  /* 0x0000000000007941 */ /* 0x01cfea0003800000 */
.L_x_1753:
[----:B------:R-:W2:Y:S01]  /*14340*/  LDL R4, [R1+0x2c] ;  /* 0x00002c0001047983 */ /* 0x000ea20000100800 */
[----:B------:R-:W-:Y:S03]  /*14350*/  IMAD.MOV.U32 R6, RZ, RZ, c[0x0][0x2c4] ;  /* 0x0000b100ff067624 */ /* 0x000fe600078e00ff */
[----:B-1----:R-:W2:Y:S02]  /*14360*/  LDL R0, [R1+0x60] ;  /* 0x0000600001007983 */ /* 0x002ea40000100800 */
[----:B------:R-:W-:Y:S02]  /*14370*/  ISETP.NE.AND P0, PT, R6, 0x1, PT ;  /* 0x000000010600780c */ /* 0x000fe40003f05270 */
[----:B------:R-:W3:Y:S04]  /*14380*/  LDL R5, [R1+0x34] ;  /* 0x0000340001057983 */ /* 0x000ee80000100800 */
[----:B------:R-:W4:Y:S04]  /*14390*/  LDL R3, [R1+0x38] ;  /* 0x0000380001037983 */ /* 0x000f280000100800 */
[----:B------:R-:W4:Y:S04]  /*143a0*/  LDL R2, [R1+0x30] ;  /* 0x0000300001027983 */ /* 0x000f280000100800 */
[----:B------:R-:W0:Y:S01]  /*143b0*/  LDGDEPBAR ;  /* 0x00000000000079af */ /* 0x000e220000000000 */
[----:B--2---:R-:W-:Y:S04]  /*143c0*/  IMAD.IADD R4, R0, 0x1, R4 ;  /* 0x0000000100047824 */ /* 0x004fe800078e0204 */
[----:B------:R-:W-:Y:S05]  /*143d0*/  @P0 IMAD.HI.U32 R0, R4, c[0x0][0x2c8], RZ ;  /* 0x0000b20004000a27 */ /* 0x000fea00078e00ff */
[----:B------:R-:W-:Y:S01]  /*143e0*/  @P0 SHF.R.U32.HI R4, RZ, c[0x0][0x2cc], R0 ;  /* 0x0000b300ff040a19 */ /* 0x000fe20000011600 */
[----:B------:R-:W-:Y:S05]  /*143f0*/  IMAD R0, R223, -0x50, RZ ;  /* 0xffffffb0df007824 */ /* 0x000fea00078e02ff */
[----:B---3--:R-:W-:Y:S04]  /*14400*/  IADD3 R0, -R5, 0x1, R0 ;  /* 0x0000000105007810 */ /* 0x008fe80007ffe100 */
[----:B----4-:R-:W-:Y:S01]  /*14410*/  IADD3 R5, -R2, R0, R3 ;  /* 0x0000000002057210 */ /* 0x010fe20007ffe103 */
[----:B------:R-:W-:-:S05]  /*14420*/  BRA.DIV ~URZ, `(.L_x_1757) ;  /* 0x0000e0b27f007947 */ /* 0x000fca000b800000 */
[----:B------:R1:W2:Y:S02]  /*14430*/  SHFL.IDX PT, R0, R4, RZ, 0x1c1f ;  /* 0x001c1fff04007589 */ /* 0x0002a400000e0000 */
.L_x_1862:
[----:B--2---:R-:W-:Y:S05]  /*14440*/  IMAD.IADD R0, R5, 0x1, R0 ;  /* 0x0000000105007824 */ /* 0x004fea00078e0200 */
[C---:B------:R-:W-:Y:S02]  /*14450*/  ISETP.GT.AND P0, PT, R0.reuse, RZ, PT ;  /* 0x000000ff0000720c */ /* 0x040fe40003f04270 */
[C---:B------:R-:W-:Y:S02]  /*14460*/  ISETP.GT.AND P1, PT, R0.reuse, 0x1, PT ;  /* 0x000000010000780c */ /* 0x040fe40003f24270 */
[C---:B------:R-:W-:Y:S02]  /*14470*/  ISETP.GT.AND P3, PT, R0.reuse, 0x8, PT ;  /* 0x000000080000780c */ /* 0x040fe40003f64270 */
        /* <DEDUP_REMOVED lines=11> */
[C---:B------:R-:W-:Y:S02]  /*14530*/  ISETP.GT.AND P0, PT, R0.reuse, 0x21, PT ;  /* 0x000000210000780c */ /* 0x040fe40003f04270 */
[----:B------:R-:W-:Y:S02]  /*14540*/  FSEL R28, R165, -INF , P2 ;  /* 0xff800000a51c7808 */ /* 0x000fe40001000000 */
        /* <DEDUP_REMOVED lines=8> */
[----:B------:R-:W-:Y:S02]  /*145d0*/  ISETP.GT.AND P0, PT, R0, 0x38, PT ;  /* 0x000000380000780c */ /* 0x000fe40003f04270 */
[----:B------:R-:W-:Y:S02]  /*145e0*/  FSEL R23, R23, -INF , P3 ;  /* 0xff80000017177808 */ /* 0x000fe40001800000 */
        /* <DEDUP_REMOVED lines=8> */
[----:B------:R-:W-:Y:S02]  /*14670*/  ISETP.GT.AND P0, PT, R0, 0x49, PT ;  /* 0x000000490000780c */ /* 0x000fe40003f04270 */
[----:B------:R-:W-:Y:S02]  /*14680*/  FSEL R17, R17, -INF , P4 ;  /* 0xff80000011117808 */ /* 0x000fe40002000000 */
        /* <DEDUP_REMOVED lines=12> */
[C---:B------:R-:W-:Y:S02]  /*14750*/  ISETP.GT.AND P1, PT, R3.reuse, 0x1, PT ;  /* 0x000000010300780c */ /* 0x040fe40003f24270 */
[C---:B------:R-:W-:Y:S02]  /*14760*/  ISETP.GT.AND P2, PT, R3.reuse, 0x8, PT ;  /* 0x000000080300780c */ /* 0x040fe40003f44270 */
        /* <DEDUP_REMOVED lines=34> */
[----:B------:R-:W-:Y:S02]  /*14990*/  ISETP.GT.AND P0, PT, R2, RZ, PT ;  /* 0x000000ff0200720c */ /* 0x000fe40003f04270 */
        /* <DEDUP_REMOVED lines=37> */
[----:B------:R-:W-:Y:S02]  /*14bf0*/  FMNMX.FTZ R2, R9, R86, !PT ;  /* 0x0000005609027209 */ /* 0x000fe40007810000 */
[----:B------:R-:W-:Y:S02]  /*14c00*/  FSEL R74, R58, -INF , P0 ;  /* 0xff8000003a4a7808 */ /* 0x000fe40000000000 */
[----:B------:R-:W-:Y:S02]  /*14c10*/  FMNMX.FTZ R2, R10, R2, !PT ;  /* 0x000000020a027209 */ /* 0x000fe40007810000 */
[----:B------:R-:W-:Y:S02]  /*14c20*/  ISETP.GT.AND P0, PT, R0, RZ, PT ;  /* 0x000000ff0000720c */ /* 0x000fe40003f04270 */
[----:B------:R-:W-:Y:S02]  /*14c30*/  FMNMX.FTZ R2, R11, R2, !PT ;  /* 0x000000020b027209 */ /* 0x000fe40007810000 */
[----:B------:R-:W-:Y:S02]  /*14c40*/  FSEL R80, R60, -INF , P3 ;  /* 0xff8000003c507808 */ /* 0x000fe40001800000 */
[----:B------:R-:W-:Y:S02]  /*14c50*/  FMNMX.FTZ R2, R16, R2, !PT ;  /* 0x0000000210027209 */ /* 0x000fe40007810000 */
[----:B------:R-:W-:Y:S02]  /*14c60*/  FSEL R67, R57, -INF , P1 ;  /* 0xff80000039437808 */ /* 0x000fe40000800000 */
[----:B------:R-:W-:Y:S02]  /*14c70*/  FMNMX.FTZ R2, R29, R2, !PT ;  /* 0x000000021d027209 */ /* 0x000fe40007810000 */
[----:B------:R-:W-:Y:S02]  /*14c80*/  ISETP.GT.AND P1, PT, R0, 0x1, PT ;  /* 0x000000010000780c */ /* 0x000fe40003f24270 */
        /* <DEDUP_REMOVED lines=14> */
[----:B------:R-:W-:Y:S02]  /*14d70*/  FMNMX.FTZ R2, R21, R2, !PT ;  /* 0x0000000215027209 */ /* 0x000fe40007810000 */
[----:B------:R-:W-:Y:S02]  /*14d80*/  ISETP.GT.AND P2, PT, R0, 0x11, PT ;  /* 0x000000110000780c */ /* 0x000fe40003f44270 */
[----:B------:R-:W-:Y:S02]  /*14d90*/  FMNMX.FTZ R2, R20, R2, !PT ;  /* 0x0000000214027209 */ /* 0x000fe40007810000 */
[----:B------:R-:W-:Y:S02]  /*14da0*/  FSEL R61, R230, -INF , P3 ;  /* 0xff800000e63d7808 */ /* 0x000fe40001800000 */
        /* <DEDUP_REMOVED lines=8> */
[C---:B------:R-:W-:Y:S02]  /*14e30*/  ISETP.GT.AND P1, PT, R0.reuse, 0x20, PT ;  /* 0x000000200000780c */ /* 0x040fe40003f24270 */
[----:B------:R-:W-:Y:S02]  /*14e40*/  ISETP.GT.AND P0, PT, R0, 0x21, PT ;  /* 0x000000210000780c */ /* 0x000fe40003f04270 */
[----:B------:R-:W-:Y:S02]  /*14e50*/  FMNMX.FTZ R2, R13, R2, !PT ;  /* 0x000000020d027209 */ /* 0x000fe40007810000 */
        /* <DEDUP_REMOVED lines=21> */
[----:B------:R-:W-:Y:S01]  /*14fb0*/  FSEL R31, R171, -INF , P4 ;  /* 0xff800000ab1f7808 */ /* 0x000fe20002000000 */
[----:B------:R-:W2:Y:S01]  /*14fc0*/  SHFL.BFLY PT, R0, R2, 0x2, 0x1f ;  /* 0x0c401f0002007f89 */ /* 0x000ea200000e0000 */
[----:B------:R-:W-:Y:S02]  /*14fd0*/  FSEL R8, R73, -INF , P3 ;  /* 0xff80000049087808 */ /* 0x000fe40001800000 */
[----:B------:R-:W-:Y:S02]  /*14fe0*/  FSEL R7, R72, -INF , P2 ;  /* 0xff80000048077808 */ /* 0x000fe40001000000 */
[----:B------:R-:W-:Y:S02]  /*14ff0*/  FSEL R6, R68, -INF , P1 ;  /* 0xff80000044067808 */ /* 0x000fe40000800000 */
[----:B------:R-:W-:Y:S02]  /*15000*/  FSEL R5, R65, -INF , P0 ;  /* 0xff80000041057808 */ /* 0x000fe40000000000 */
[----:B--2---:R-:W-:Y:S05]  /*15010*/  FMNMX.FTZ R0, R0, R2, !PT ;  /* 0x0000000200007209 */ /* 0x004fea0007810000 */
        /* <DEDUP_REMOVED lines=71> */
[----:B-12---:R-:W-:Y:S06]  /*15490*/  FMNMX.FTZ R4, R0, R2, !PT ;  /* 0x0000000200047209 */ /* 0x006fec0007810000 */
[----:B------:R1:W2:Y:S02]  /*154a0*/  SHFL.BFLY PT, R0, R4, 0x1, 0x1f ;  /* 0x0c201f0004007f89 */ /* 0x0002a400000e0000 */
.L_x_1863:
        /* <DEDUP_REMOVED lines=18> */
[--C-:B-1----:R-:W-:Y:S02]  /*155d0*/  FFMA.FTZ R4, R10, c[0x0][0x2d0], -R2.reuse ;  /* 0x0000b4000a047a23 */ /* 0x102fe40000010802 */
        /* <DEDUP_REMOVED lines=14> */
[----:B------:R-:W1:Y:S10]  /*156c0*/  MUFU.EX2 R2, R4 ;  /* 0x0000000400027308 */ /* 0x000e740000000800 */
[----:B------:R-:W-:Y:S01]  /*156d0*/  MUFU.EX2 R11, R11 ;  /* 0x0000000b000b7308 */ /* 0x000fe20000000800 */
[----:B--2---:R-:W-:Y:S01]  /*156e0*/  FFMA.FTZ R0, R65, R239, R3 ;  /* 0x000000ef41007223 */ /* 0x004fe20000010003 */
[C---:B-1----:R-:W-:Y:S03]  /*156f0*/  F2FP.BF16.PACK_AB R72, R2.reuse, R3 ;  /* 0x000000030248723e */ /* 0x042fe600000010ff */
        /* <DEDUP_REMOVED lines=32> */
[----:B-1----:R-:W-:Y:S02]  /*15900*/  FFMA.FTZ R0, R3, R243, R9 ;  /* 0x000000f303007223 */ /* 0x002fe40000010009 */
[C---:B------:R-:W-:Y:S02]  /*15910*/  FMUL.FTZ R48, R65.reuse, R148 ;  /* 0x0000009441307220 */ /* 0x040fe40000410000 */
[----:B------:R-:W-:Y:S02]  /*15920*/  FMUL.FTZ R49, R65, R149 ;  /* 0x0000009541317220 */ /* 0x000fe40000410000 */
[C---:B------:R-:W-:Y:S02]  /*15930*/  FMUL.FTZ R50, R3.reuse, R150 ;  /* 0x0000009603327220 */ /* 0x040fe40000410000 */
[----:B------:R-:W-:Y:S01]  /*15940*/  FMUL.FTZ R51, R3, R151 ;  /* 0x0000009703337220 */ /* 0x000fe20000410000 */
[----:B------:R-:W-:Y:S01]  /*15950*/  MUFU.EX2 R243, R168 ;  /* 0x000000a800f37308 */ /* 0x000fe20000000800 */
[----:B------:R-:W-:Y:S09]  /*15960*/  LDSM.16.MT88.4 R148, [R193+0x2000] ;  /* 0x00200000c194783b */ /* 0x000ff20000004200 */
[----:B------:R-:W-:Y:S01]  /*15970*/  MUFU.EX2 R169, R228 ;  /* 0x000000e400a97308 */ /* 0x000fe20000000800 */
[C---:B--2---:R-:W-:Y:S01]  /*15980*/  FADD.FTZ R38, R2.reuse, R0 ;  /* 0x0000000002267221 */ /* 0x044fe20000010000 */
[----:B------:R-:W-:Y:S01]  /*15990*/  F2FP.BF16.PACK_AB R73, R2, R9 ;  /* 0x000000090249723e */ /* 0x000fe200000010ff */
[C---:B------:R-:W-:Y:S01]  /*159a0*/  FMUL.FTZ R2, R69.reuse, c[0x0][0x2d0] ;  /* 0x0000b40045027a20 */ /* 0x040fe20000410000 */
[----:B------:R-:W-:Y:S06]  /*159b0*/  FSEL R0, R69, RZ, P0 ;  /* 0x000000ff45007208 */ /* 0x000fec0000000000 */
[----:B------:R-:W-:Y:S01]  /*159c0*/  MUFU.EX2 R168, R229 ;  /* 0x000000e500a87308 */ /* 0x000fe20000000800 */
        /* <DEDUP_REMOVED lines=12> */
[----:B------:R-:W-:Y:S01]  /*15a90*/  FMUL.FTZ R0, R0, c[0x0][0x2d0] ;  /* 0x0000b40000007a20 */ /* 0x000fe20000410000 */
[----:B------:R-:W-:Y:S01]  /*15aa0*/  LDSM.16.MT88.4 R80, [R195] ;  /* 0x00000000c350783b */ /* 0x000fe20000004200 */
[--C-:B------:R-:W-:Y:S02]  /*15ab0*/  FFMA.FTZ R19, R79, c[0x0][0x2d0], -R2.reuse ;  /* 0x0000b4004f137a23 */ /* 0x100fe40000010802 */
[--C-:B------:R-:W-:Y:S02]  /*15ac0*/  FFMA.FTZ R237, R63, c[0x0][0x2d0], -R2.reuse ;  /* 0x0000b4003fed7a23 */ /* 0x100fe40000010802 */
[--C-:B------:R-:W-:Y:S02]  /*15ad0*/  FFMA.FTZ R166, R166, c[0x0][0x2d0], -R2.reuse ;  /* 0x0000b400a6a67a23 */ /* 0x100fe40000010802 */
[--C-:B------:R-:W-:Y:S01]  /*15ae0*/  FFMA.FTZ R165, R165, c[0x0][0x2d0], -R2.reuse ;  /* 0x0000b400a5a57a23 */ /* 0x100fe20000010802 */
[----:B------:R-:W3:Y:S01]  /*15af0*/  MUFU.EX2 R0, R0 ;  /* 0x0000000000007308 */ /* 0x000ee20000000800 */
[--C-:B------:R-:W-:Y:S02]  /*15b00*/  FFMA.FTZ R164, R164, c[0x0][0x2d0], -R2.reuse ;  /* 0x0000b400a4a47a23 */ /* 0x100fe40000010802 */
[--C-:B------:R-:W-:Y:S02]  /*15b10*/  FFMA.FTZ R175, R162, c[0x0][0x2d0], -R2.reuse ;  /* 0x0000b400a2af7a23 */ /* 0x100fe40000010802 */
[----:B-1----:R-:W-:Y:S02]  /*15b20*/  FMUL.FTZ R4, R68, c[0x0][0x2d0] ;  /* 0x0000b40044047a20 */ /* 0x002fe40000410000 */
[--C-:B------:R-:W-:Y:S02]  /*15b30*/  FFMA.FTZ R177, R161, c[0x0][0x2d0], -R2.reuse ;  /* 0x0000b400a1b17a23 */ /* 0x100fe40000010802 */
[--C-:B------:R-:W-:Y:S01]  /*15b40*/  FFMA.FTZ R187, R160, c[0x0][0x2d0], -R2.reuse ;  /* 0x0000b400a0bb7a23 */ /* 0x100fe20000010802 */
[----:B------:R-:W-:Y:S01]  /*15b50*/  FSEL R4, R4, RZ, P0 ;  /* 0x000000ff04047208 */ /* 0x000fe20000000000 */
[--C-:B------:R-:W-:Y:S01]  /*15b60*/  FFMA.FTZ R233, R74, c[0x0][0x2d0], -R2.reuse ;  /* 0x0000b4004ae97a23 */ /* 0x100fe20000010802 */
[----:B------:R-:W-:Y:S01]  /*15b70*/  F2FP.BF16.PACK_AB R74, R10, R11 ;  /* 0x0000000b0a4a723e */ /* 0x000fe200000010ff */
[--C-:B------:R-:W-:Y:S02]  /*15b80*/  FFMA.FTZ R234, R67, c[0x0][0x2d0], -R2.reuse ;  /* 0x0000b40043ea7a23 */ /* 0x100fe40000010802 */
[--C-:B------:R-:W-:Y:S02]  /*15b90*/  FFMA.FTZ R239, R58, c[0x0][0x2d0], -R2.reuse ;  /* 0x0000b4003aef7a23 */ /* 0x100fe40000010802 */
[--C-:B------:R-:W-:Y:S02]  /*15ba0*/  FFMA.FTZ R167, R167, c[0x0][0x2d0], -R2.reuse ;  /* 0x0000b400a7a77a23 */ /* 0x100fe40000010802 */
[----:B------:R-:W-:Y:S01]  /*15bb0*/  FFMA.FTZ R163, R163, c[0x0][0x2d0], -R2 ;  /* 0x0000b400a3a37a23 */ /* 0x000fe20000010802 */
[----:B------:R-:W-:Y:S01]  /*15bc0*/  FSEL R2, R68, RZ, P0 ;  /* 0x000000ff44027208 */ /* 0x000fe20000000000 */
[--C-:B--2---:R-:W-:Y:S02]  /*15bd0*/  FFMA.FTZ R9, R30, c[0x0][0x2d0], -R4.reuse ;  /* 0x0000b4001e097a23 */ /* 0x104fe40000010804 */
[--C-:B------:R-:W-:Y:S02]  /*15be0*/  FFMA.FTZ R225, R32, c[0x0][0x2d0], -R4.reuse ;  /* 0x0000b40020e17a23 */ /* 0x100fe40000010804 */
[----:B------:R1:W-:Y:S01]  /*15bf0*/  MUFU.EX2 R32, R9 ;  /* 0x0000000900207308 */ /* 0x0003e20000000800 */
[----:B------:R-:W-:Y:S02]  /*15c00*/  FADD.FTZ R2, -R2, R89 ;  /* 0x0000005902027221 */ /* 0x000fe40000010100 */
[--C-:B------:R-:W-:Y:S02]  /*15c10*/  FFMA.FTZ R207, R36, c[0x0][0x2d0], -R4.reuse ;  /* 0x0000b40024cf7a23 */ /* 0x100fe40000010804 */
[----:B------:R-:W-:Y:S02]  /*15c20*/  FMUL.FTZ R2, R2, c[0x0][0x2d0] ;  /* 0x0000b40002027a20 */ /* 0x000fe40000410000 */
[----:B---3--:R-:W-:Y:S02]  /*15c30*/  FMUL.FTZ R45, R0, R105 ;  /* 0x00000069002d7220 */ /* 0x008fe40000410000 */
[--C-:B------:R-:W-:Y:S02]  /*15c40*/  FFMA.FTZ R18, R62, c[0x0][0x2d0], -R4.reuse ;  /* 0x0000b4003e127a23 */ /* 0x100fe40000010804 */
[----:B------:R-:W2:Y:S01]  /*15c50*/  MUFU.EX2 R2, R2 ;  /* 0x0000000200027308 */ /* 0x000ea20000000800 */
[--C-:B------:R-:W-:Y:S02]  /*15c60*/  FFMA.FTZ R17, R61, c[0x0][0x2d0], -R4.reuse ;  /* 0x0000b4003d117a23 */ /* 0x100fe40000010804 */
[--C-:B------:R-:W-:Y:S01]  /*15c70*/  FFMA.FTZ R16, R76, c[0x0][0x2d0], -R4.reuse ;  /* 0x0000b4004c107a23 */ /* 0x100fe20000010804 */
[----:B------:R-:W-:Y:S01]  /*15c80*/  F2FP.BF16.PACK_AB R76, R20, R21 ;  /* 0x00000015144c723e */ /* 0x000fe200000010ff */
        /* <DEDUP_REMOVED lines=17> */
[C---:B------:R-:W-:Y:S02]  /*15da0*/  FFMA.FTZ R4, R0.reuse, R246, R21 ;  /* 0x000000f600047223 */ /* 0x040fe40000010015 */
[----:B------:R-:W-:Y:S02]  /*15db0*/  FMUL.FTZ R56, R0, R100 ;  /* 0x0000006400387220 */ /* 0x000fe40000410000 */
[----:B------:R-:W-:Y:S02]  /*15dc0*/  FADD.FTZ R100, R20, R4 ;  /* 0x0000000414647221 */ /* 0x000fe40000010000 */
[----:B------:R-:W3:Y:S01]  /*15dd0*/  LDSM.16.MT88.4 R20, [R192] ;  /* 0x00000000c014783b */ /* 0x000ee20000004200 */
[----:B------:R-:W-:Y:S01]  /*15de0*/  FADD.FTZ R8, R11, R12 ;  /* 0x0000000c0b087221 */ /* 0x000fe20000010000 */
[----:B------:R-:W-:Y:S01]  /*15df0*/  MUFU.EX2 R176, R188 ;  /* 0x000000bc00b07308 */ /* 0x000fe20000000800 */
[C---:B------:R-:W-:Y:S02]  /*15e00*/  FMUL.FTZ R60, R0.reuse, R96 ;  /* 0x00000060003c7220 */ /* 0x040fe40000410000 */
[C---:B------:R-:W-:Y:S02]  /*15e10*/  FMUL.FTZ R61, R0.reuse, R97 ;  /* 0x00000061003d7220 */ /* 0x040fe40000410000 */
[C---:B------:R-:W-:Y:S02]  /*15e20*/  FMUL.FTZ R40, R0.reuse, R108 ;  /* 0x0000006c00287220 */ /* 0x040fe40000410000 */
[C---:B------:R-:W-:Y:S02]  /*15e30*/  FMUL.FTZ R41, R0.reuse, R109 ;  /* 0x0000006d00297220 */ /* 0x040fe40000410000 */
[C---:B------:R-:W-:Y:S01]  /*15e40*/  FMUL.FTZ R44, R0.reuse, R104 ;  /* 0x00000068002c7220 */ /* 0x040fe20000410000 */
[----:B------:R-:W-:Y:S01]  /*15e50*/  MUFU.EX2 R109, R180 ;  /* 0x000000b4006d7308 */ /* 0x000fe20000000800 */
[----:B------:R-:W-:Y:S02]  /*15e60*/  FMUL.FTZ R57, R0, R101 ;  /* 0x0000006500397220 */ /* 0x000fe40000410000 */
[----:B------:R-:W-:Y:S02]  /*15e70*/  FADD.FTZ R66, R10, R8 ;  /* 0x000000080a427221 */ /* 0x000fe40000010000 */
[C---:B------:R-:W-:Y:S02]  /*15e80*/  FMUL.FTZ R8, R0.reuse, R124 ;  /* 0x0000007c00087220 */ /* 0x040fe40000410000 */
[C---:B-1----:R-:W-:Y:S02]  /*15e90*/  FMUL.FTZ R9, R0.reuse, R125 ;  /* 0x0000007d00097220 */ /* 0x042fe40000410000 */
[C---:B------:R-:W-:Y:S01]  /*15ea0*/  FMUL.FTZ R12, R0.reuse, R120 ;  /* 0x00000078000c7220 */ /* 0x040fe20000410000 */
[----:B------:R1:W-:Y:S01]  /*15eb0*/  MUFU.EX2 R104, R55 ;  /* 0x0000003700687308 */ /* 0x0003e20000000800 */
[C---:B------:R-:W-:Y:S02]  /*15ec0*/  FMUL.FTZ R13, R0.reuse, R121 ;  /* 0x00000079000d7220 */ /* 0x040fe40000410000 */
[C---:B------:R-:W-:Y:S02]  /*15ed0*/  FMUL.FTZ R24, R0.reuse, R116 ;  /* 0x0000007400187220 */ /* 0x040fe40000410000 */
[C---:B------:R-:W-:Y:S02]  /*15ee0*/  FMUL.FTZ R25, R0.reuse, R117 ;  /* 0x0000007500197220 */ /* 0x040fe40000410000 */
[C---:B------:R-:W-:Y:S02]  /*15ef0*/  FMUL.FTZ R28, R0.reuse, R112 ;  /* 0x00000070001c7220 */ /* 0x040fe40000410000 */
[----:B------:R-:W-:Y:S01]  /*15f00*/  FMUL.FTZ R29, R0, R113 ;  /* 0x00000071001d7220 */ /* 0x000fe20000410000 */
[----:B------:R-:W4:Y:S01]  /*15f10*/  MUFU.EX2 R101, R18 ;  /* 0x0000001200657308 */ /* 0x000f220000000800 */
[C---:B--2---:R-:W-:Y:S02]  /*15f20*/  FMUL.FTZ R59, R2.reuse, R103 ;  /* 0x00000067023b7220 */ /* 0x044fe40000410000 */
[C---:B------:R-:W-:Y:S02]  /*15f30*/  FMUL.FTZ R58, R2.reuse, R102 ;  /* 0x00000066023a7220 */ /* 0x040fe40000410000 */
[C---:B------:R-:W-:Y:S02]  /*15f40*/  FMUL.FTZ R6, R3.reuse, R130 ;  /* 0x0000008203067220 */ /* 0x040fe40000410000 */
[----:B------:R-:W-:Y:S02]  /*15f50*/  FMUL.FTZ R7, R3, R131 ;  /* 0x0000008303077220 */ /* 0x000fe40000410000 */
[C---:B------:R-:W-:Y:S01]  /*15f60*/  FMUL.FTZ R4, R65.reuse, R128 ;  /* 0x0000008041047220 */ /* 0x040fe20000410000 */
[----:B------:R-:W2:Y:S01]  /*15f70*/  MUFU.EX2 R0, R14 ;  /* 0x0000000e00007308 */ /* 0x000ea20000000800 */
[C---:B------:R-:W-:Y:S02]  /*15f80*/  FMUL.FTZ R5, R65.reuse, R129 ;  /* 0x0000008141057220 */ /* 0x040fe40000410000 */
[C---:B------:R-:W-:Y:S01]  /*15f90*/  FMUL.FTZ R10, R2.reuse, R126 ;  /* 0x0000007e020a7220 */ /* 0x040fe20000410000 */
[----:B-1----:R-:W-:Y:S01]  /*15fa0*/  LDSM.16.MT88.4 R52, [R193] ;  /* 0x00000000c134783b */ /* 0x002fe20000004200 */
[C---:B------:R-:W-:Y:S02]  /*15fb0*/  FMUL.FTZ R11, R2.reuse, R127 ;  /* 0x0000007f020b7220 */ /* 0x040fe40000410000 */
[C---:B------:R-:W-:Y:S02]  /*15fc0*/  FMUL.FTZ R15, R2.reuse, R123 ;  /* 0x0000007b020f7220 */ /* 0x040fe40000410000 */
[C---:B------:R-:W-:Y:S01]  /*15fd0*/  FFMA.FTZ R89, R2.reuse, R247, R32 ;  /* 0x000000f702597223 */ /* 0x040fe20000010020 */
[----:B------:R1:W-:Y:S01]  /*15fe0*/  MUFU.EX2 R103, R37 ;  /* 0x0000002500677308 */ /* 0x0003e20000000800 */
[----:B------:R-:W-:Y:S01]  /*15ff0*/  FMUL.FTZ R33, R65, R141 ;  /* 0x0000008d41217220 */ /* 0x000fe20000410000 */
[----:B------:R-:W5:Y:S01]  /*16000*/  LDL R247, [R1] ;  /* 0x0000000001f77983 */ /* 0x000f620000100800 */
[----:B------:R-:W-:Y:S01]  /*16010*/  FMUL.FTZ R34, R3, R142 ;  /* 0x0000008e03227220 */ /* 0x000fe20000410000 */
[----:B----4-:R-:W-:Y:S01]  /*16020*/  F2FP.BF16.PACK_AB R77, R101, R32 ;  /* 0x00000020654d723e */ /* 0x010fe200000010ff */
[----:B------:R-:W-:Y:S02]  /*16030*/  FMUL.FTZ R18, R3, R134 ;  /* 0x0000008603127220 */ /* 0x000fe40000410000 */
[----:B------:R-:W-:Y:S02]  /*16040*/  FMUL.FTZ R32, R65, R140 ;  /* 0x0000008c41207220 */ /* 0x000fe40000410000 */
[----:B------:R-:W-:Y:S01]  /*16050*/  FMUL.FTZ R35, R3, R143 ;  /* 0x0000008f03237220 */ /* 0x000fe20000410000 */
[----:B------:R4:W-:Y:S01]  /*16060*/  MUFU.EX2 R102, R17 ;  /* 0x0000001100667308 */ /* 0x0009e20000000800 */
[----:B------:R-:W-:Y:S01]  /*16070*/  LDSM.16.MT88.4 R140, [R196+0x2000] ;  /* 0x00200000c48c783b */ /* 0x000fe20000004200 */
[----:B------:R-:W-:Y:S01]  /*16080*/  FMUL.FTZ R46, R2, R106 ;  /* 0x0000006a022e7220 */ /* 0x000fe20000410000 */
[----:B--2---:R-:W-:Y:S01]  /*16090*/  F2FP.BF16.PACK_AB R75, R104, R0 ;  /* 0x00000000684b723e */ /* 0x004fe200000010ff */
[----:B------:R-:W-:Y:S02]  /*160a0*/  FADD.FTZ R88, R0, R38 ;  /* 0x0000002600587221 */ /* 0x000fe40000010000 */
[C---:B------:R-:W-:Y:S02]  /*160b0*/  FMUL.FTZ R47, R2.reuse, R107 ;  /* 0x0000006b022f7220 */ /* 0x040fe40000410000 */
[C---:B------:R-:W-:Y:S02]  /*160c0*/  FMUL.FTZ R62, R2.reuse, R98 ;  /* 0x00000062023e7220 */ /* 0x040fe40000410000 */
[----:B------:R-:W2:Y:S01]  /*160d0*/  MUFU.EX2 R121, R19 ;  /* 0x0000001300797308 */ /* 0x000ea20000000800 */
[-C--:B---3--:R-:W-:Y:S01]  /*160e0*/  HMMA.16816.F32.BF16 R4, R72, R20.reuse, R4 ;  /* 0x000000144804723c */ /* 0x088fe20000041804 */
[----:B-1----:R-:W1:Y:S04]  /*160f0*/  LDSM.16.MT88.4 R36, [R196] ;  /* 0x00000000c424783b */ /* 0x002e680000004200 */
[C---:B------:R-:W-:Y:S02]  /*16100*/  FMUL.FTZ R14, R2.reuse, R122 ;  /* 0x0000007a020e7220 */ /* 0x040fe40000410000 */
[C---:B------:R-:W-:Y:S02]  /*16110*/  FMUL.FTZ R26, R2.reuse, R118 ;  /* 0x00000076021a7220 */ /* 0x040fe40000410000 */
[----:B------:R-:W3:Y:S03]  /*16120*/  MUFU.EX2 R120, R16 ;  /* 0x0000001000787308 */ /* 0x000ee60000000800 */
[C---:B------:R-:W-:Y:S02]  /*16130*/  FMUL.FTZ R27, R2.reuse, R119 ;  /* 0x00000077021b7220 */ /* 0x040fe40000410000 */
[----:B----4-:R-:W-:Y:S02]  /*16140*/  FMUL.FTZ R17, R65, R133 ;  /* 0x0000008541117220 */ /* 0x010fe40000410000 */
[C---:B------:R-:W-:Y:S02]  /*16150*/  FMUL.FTZ R63, R2.reuse, R99 ;  /* 0x00000063023f7220 */ /* 0x040fe40000410000 */
[----:B------:R-:W4:Y:S01]  /*16160*/  LDSM.16.MT88.4 R96, [R192+0x800] ;  /* 0x00080000c060783b */ /* 0x000f220000004200 */
[----:B------:R-:W-:Y:S01]  /*16170*/  MUFU.EX2 R108, R178 ;  /* 0x000000b2006c7308 */ /* 0x000fe20000000800 */
[C---:B------:R-:W-:Y:S02]  /*16180*/  FMUL.FTZ R42, R2.reuse, R110 ;  /* 0x0000006e022a7220 */ /* 0x040fe40000410000 */
[C---:B------:R-:W-:Y:S01]  /*16190*/  FMUL.FTZ R43, R2.reuse, R111 ;  /* 0x0000006f022b7220 */ /* 0x040fe20000410000 */
[----:B--2---:R-:W-:Y:S01]  /*161a0*/  F2FP.BF16.PACK_AB R78, R121, R103 ;  /* 0x00000067794e723e */ /* 0x004fe200000010ff */
[C---:B------:R-:W-:Y:S02]  /*161b0*/  FMUL.FTZ R19, R3.reuse, R135 ;  /* 0x0000008703137220 */ /* 0x040fe40000410000 */
[----:B------:R-:W-:Y:S02]  /*161c0*/  FMUL.FTZ R67, R3, R159 ;  /* 0x0000009f03437220 */ /* 0x000fe40000410000 */
[C---:B------:R-:W-:Y:S01]  /*161d0*/  FMUL.FTZ R30, R2.reuse, R114 ;  /* 0x00000072021e7220 */ /* 0x040fe20000410000 */
[----:B------:R-:W-:Y:S01]  /*161e0*/  MUFU.EX2 R111, R182 ;  /* 0x000000b6006f7308 */ /* 0x000fe20000000800 */
[----:B------:R-:W-:Y:S02]  /*161f0*/  FMUL.FTZ R31, R2, R115 ;  /* 0x00000073021f7220 */ /* 0x000fe40000410000 */
[----:B------:R-:W-:Y:S01]  /*16200*/  FADD.FTZ R0, R64, R66 ;  /* 0x0000004240007221 */ /* 0x000fe20000010000 */
[----:B---3--:R-:W-:Y:S01]  /*16210*/  F2FP.BF16.PACK_AB R79, R120, R102 ;  /* 0x00000066784f723e */ /* 0x008fe200000010ff */
[----:B------:R-:W-:Y:S02]  /*16220*/  FMUL.FTZ R16, R65, R132 ;  /* 0x0000008441107220 */ /* 0x000fe40000410000 */
[----:B------:R-:W-:Y:S01]  /*16230*/  LDSM.16.MT88.4 R132, [R192+0x2000] ;  /* 0x00200000c084783b */ /* 0x000fe20000004200 */
[----:B------:R-:W-:Y:S02]  /*16240*/  FMUL.FTZ R66, R3, R158 ;  /* 0x0000009e03427220 */ /* 0x000fe40000410000 */
[----:B------:R-:W-:Y:S01]  /*16250*/  MUFU.EX2 R110, R179 ;  /* 0x000000b3006e7308 */ /* 0x000fe20000000800 */
[C---:B------:R-:W-:Y:S07]  /*16260*/  HMMA.16816.F32.BF16 R8, R76.reuse, R20, R8 ;  /* 0x000000144c08723c */ /* 0x040fee0000041808 */
[C---:B------:R-:W-:Y:S01]  /*16270*/  FMUL.FTZ R20, R65.reuse, R136 ;  /* 0x0000008841147220 */ /* 0x040fe20000410000 */
[-C--:B------:R-:W-:Y:S01]  /*16280*/  HMMA.16816.F32.BF16 R12, R76, R22.reuse, R12 ;  /* 0x000000164c0c723c */ /* 0x080fe2000004180c */
[----:B------:R-:W2:Y:S03]  /*16290*/  MUFU.EX2 R2, R184 ;  /* 0x000000b800027308 */ /* 0x000ea60000000800 */
[----:B------:R-:W-:Y:S04]  /*162a0*/  FMUL.FTZ R21, R65, R137 ;  /* 0x0000008941157220 */ /* 0x000fe80000410000 */
[C---:B------:R-:W-:Y:S03]  /*162b0*/  HMMA.16816.F32.BF16 R16, R72.reuse, R22, R16 ;  /* 0x000000164810723c */ /* 0x040fe60000041810 */
[----:B------:R-:W-:Y:S04]  /*162c0*/  MUFU.EX2 R179, R186 ;  /* 0x000000ba00b37308 */ /* 0x000fe80000000800 */
[C---:B------:R-:W-:Y:S02]  /*162d0*/  FMUL.FTZ R22, R3.reuse, R138 ;  /* 0x0000008a03167220 */ /* 0x040fe40000410000 */
[----:B------:R-:W-:Y:S04]  /*162e0*/  FMUL.FTZ R23, R3, R139 ;  /* 0x0000008b03177220 */ /* 0x000fe80000410000 */
[----:B------:R-:W-:Y:S03]  /*162f0*/  MUFU.EX2 R115, R173 ;  /* 0x000000ad00737308 */ /* 0x000fe60000000800 */
[-C--:B-1----:R-:W-:Y:S03]  /*16300*/  HMMA.16816.F32.BF16 R20, R72, R36.reuse, R20 ;  /* 0x000000244814723c */ /* 0x082fe60000041814 */
[----:B--2---:R-:W-:Y:S04]  /*16310*/  FADD.FTZ R0, R2, R0 ;  /* 0x0000000002007221 */ /* 0x004fe80000010000 */
[----:B------:R-:W-:Y:S01]  /*16320*/  FADD.FTZ R0, R87, R0 ;  /* 0x0000000057007221 */ /* 0x000fe20000010000 */
[C---:B------:R-:W-:Y:S01]  /*16330*/  HMMA.16816.F32.BF16 R24, R76.reuse, R36, R24 ;  /* 0x000000244c18723c */ /* 0x040fe20000041818 */
[----:B------:R-:W1:Y:S03]  /*16340*/  MUFU.EX2 R123, R172 ;  /* 0x000000ac007b7308 */ /* 0x000e660000000800 */
[----:B------:R-:W-:Y:S03]  /*16350*/  FADD.FTZ R0, R86, R0 ;  /* 0x0000000056007221 */ /* 0x000fe60000010000 */
[----:B------:R-:W-:Y:S01]  /*16360*/  FMUL.FTZ R36, R65, R144 ;  /* 0x0000009041247220 */ /* 0x000fe20000410000 */
[-C--:B------:R-:W-:Y:S03]  /*16370*/  HMMA.16816.F32.BF16 R28, R76, R38.reuse, R28 ;  /* 0x000000264c1c723c */ /* 0x080fe6000004181c */
[----:B------:R-:W-:Y:S01]  /*16380*/  MUFU.EX2 R126, R171 ;  /* 0x000000ab007e7308 */ /* 0x000fe20000000800 */
[----:B------:R-:W-:Y:S02]  /*16390*/  FADD.FTZ R0, R111, R0 ;  /* 0x000000006f007221 */ /* 0x000fe40000010000 */
[----:B------:R-:W-:Y:S02]  /*163a0*/  FMUL.FTZ R37, R65, R145 ;  /* 0x0000009141257220 */ /* 0x000fe40000410000 */
[C---:B------:R-:W-:Y:S04]  /*163b0*/  HMMA.16816.F32.BF16 R32, R72.reuse, R38, R32 ;  /* 0x000000264820723c */ /* 0x040fe80000041820 */
[----:B------:R-:W-:Y:S01]  /*163c0*/  FADD.FTZ R0, R109, R0 ;  /* 0x000000006d007221 */ /* 0x000fe20000010000 */
[----:B------:R-:W-:Y:S02]  /*163d0*/  MUFU.EX2 R171, R190 ;  /* 0x000000be00ab7308 */ /* 0x000fe40000000800 */
[C---:B------:R-:W-:Y:S02]  /*163e0*/  FMUL.FTZ R38, R3.reuse, R146 ;  /* 0x0000009203267220 */ /* 0x040fe40000410000 */
[----:B------:R-:W-:Y:S03]  /*163f0*/  FMUL.FTZ R39, R3, R147 ;  /* 0x0000009303277220 */ /* 0x000fe60000410000 */
[----:B------:R-:W-:Y:S03]  /*16400*/  FADD.FTZ R0, R110, R0 ;  /* 0x000000006e007221 */ /* 0x000fe60000010000 */
[----:B------:R-:W2:Y:S01]  /*16410*/  MUFU.EX2 R128, R170 ;  /* 0x000000aa00807308 */ /* 0x000ea20000000800 */
[-C--:B------:R-:W-:Y:S08]  /*16420*/  HMMA.16816.F32.BF16 R36, R72, R52.reuse, R36 ;  /* 0x000000344824723c */ /* 0x080ff00000041824 */
[C---:B------:R-:W-:Y:S01]  /*16430*/  HMMA.16816.F32.BF16 R40, R76.reuse, R52, R40 ;  /* 0x000000344c28723c */ /* 0x040fe20000041828 */
[----:B------:R-:W-:Y:S06]  /*16440*/  MUFU.EX2 R114, R167 ;  /* 0x000000a700727308 */ /* 0x000fec0000000800 */
[C---:B------:R-:W-:Y:S01]  /*16450*/  FMUL.FTZ R52, R65.reuse, R152 ;  /* 0x0000009841347220 */ /* 0x040fe20000410000 */
[-C--:B------:R-:W-:Y:S03]  /*16460*/  HMMA.16816.F32.BF16 R44, R76, R54.reuse, R44 ;  /* 0x000000364c2c723c */ /* 0x080fe6000004182c */
[----:B------:R-:W3:Y:S01]  /*16470*/  MUFU.EX2 R124, R166 ;  /* 0x000000a6007c7308 */ /* 0x000ee20000000800 */
[----:B------:R-:W-:Y:S04]  /*16480*/  FMUL.FTZ R53, R65, R153 ;  /* 0x0000009941357220 */ /* 0x000fe80000410000 */
[C---:B------:R-:W-:Y:S05]  /*16490*/  HMMA.16816.F32.BF16 R48, R72.reuse, R54, R48 ;  /* 0x000000364830723c */ /* 0x040fea0000041830 */
[----:B------:R-:W-:Y:S02]  /*164a0*/  MUFU.EX2 R127, R165 ;  /* 0x000000a5007f7308 */ /* 0x000fe40000000800 */
[C---:B------:R-:W-:Y:S02]  /*164b0*/  FMUL.FTZ R54, R3.reuse, R154 ;  /* 0x0000009a03367220 */ /* 0x040fe40000410000 */
[----:B------:R-:W-:Y:S03]  /*164c0*/  FMUL.FTZ R55, R3, R155 ;  /* 0x0000009b03377220 */ /* 0x000fe60000410000 */
[----:B------:R-:W-:Y:S03]  /*164d0*/  FADD.FTZ R3, R103, R100 ;  /* 0x0000006467037221 */ /* 0x000fe60000010000 */
[----:B------:R-:W-:Y:S01]  /*164e0*/  MUFU.EX2 R166, R222 ;  /* 0x000000de00a67308 */ /* 0x000fe20000000800 */
[-C--:B------:R-:W-:Y:S08]  /*164f0*/  HMMA.16816.F32.BF16 R52, R72, R80.reuse, R52 ;  /* 0x000000504834723c */ /* 0x080ff00000041834 */
[C---:B------:R-:W-:Y:S01]  /*16500*/  HMMA.16816.F32.BF16 R56, R76.reuse, R80, R56 ;  /* 0x000000504c38723c */ /* 0x040fe20000041838 */
[----:B------:R-:W2:Y:S07]  /*16510*/  MUFU.EX2 R246, R164 ;  /* 0x000000a400f67308 */ /* 0x000eae0000000800 */
[-C--:B------:R-:W-:Y:S03]  /*16520*/  HMMA.16816.F32.BF16 R60, R76, R82.reuse, R60 ;  /* 0x000000524c3c723c */ /* 0x080fe6000004183c */
[----:B------:R-:W-:Y:S04]  /*16530*/  MUFU.EX2 R117, R162 ;  /* 0x000000a200757308 */ /* 0x000fe80000000800 */
[----:B------:R-:W-:Y:S01]  /*16540*/  F2FP.BF16.PACK_AB R76, R2, R64 ;  /* 0x00000040024c723e */ /* 0x000fe200000010ff */
[C---:B------:R-:W-:Y:S01]  /*16550*/  FMUL.FTZ R64, R65.reuse, R156 ;  /* 0x0000009c41407220 */ /* 0x040fe20000410000 */
[----:B------:R-:W-:Y:S03]  /*16560*/  F2FP.BF16.PACK_AB R78, R86, R87 ;  /* 0x00000057564e723e */ /* 0x000fe600000010ff */
[----:B------:R-:W-:Y:S01]  /*16570*/  FMUL.FTZ R65, R65, R157 ;  /* 0x0000009d41417220 */ /* 0x000fe20000410000 */
[----:B------:R-:W3:Y:S01]  /*16580*/  MUFU.EX2 R118, R161 ;  /* 0x000000a100767308 */ /* 0x000ee20000000800 */
[----:B------:R-:W-:Y:S01]  /*16590*/  FADD.FTZ R2, R101, R89 ;  /* 0x0000005965027221 */ /* 0x000fe20000010000 */
[----:B-1----:R-:W-:Y:S01]  /*165a0*/  F2FP.BF16.PACK_AB R77, R123, R115 ;  /* 0x000000737b4d723e */ /* 0x002fe200000010ff */
[----:B------:R-:W-:Y:S01]  /*165b0*/  FADD.FTZ R87, R104, R88 ;  /* 0x0000005868577221 */ /* 0x000fe20000010000 */
[----:B--2---:R-:W-:Y:S01]  /*165c0*/  F2FP.BF16.PACK_AB R79, R128, R126 ;  /* 0x0000007e804f723e */ /* 0x004fe200000010ff */
[----:B------:R-:W-:Y:S01]  /*165d0*/  LDSM.16.MT88.4 R104, [R193+0x1000] ;  /* 0x00100000c168783b */ /* 0x000fe20000004200 */
[----:B------:R-:W-:Y:S04]  /*165e0*/  HMMA.16816.F32.BF16 R64, R72, R82, R64 ;  /* 0x000000524840723c */ /* 0x000fe80000041840 */
[----:B------:R-:W1:Y:S01]  /*165f0*/  MUFU.EX2 R125, R160 ;  /* 0x000000a0007d7308 */ /* 0x000e620000000800 */
[----:B------:R-:W-:Y:S01]  /*16600*/  FADD.FTZ R86, R102, R2 ;  /* 0x0000000266567221 */ /* 0x000fe20000010000 */
[----:B------:R-:W-:Y:S01]  /*16610*/  F2FP.BF16.PACK_AB R157, R168, R169 ;  /* 0x000000a9a89d723e */ /* 0x000fe200000010ff */
[----:B------:R-:W2:Y:S01]  /*16620*/  LDSM.16.MT88.4 R80, [R196+0x800] ;  /* 0x00080000c450783b */ /* 0x000ea20000004200 */
[-C--:B----4-:R-:W-:Y:S05]  /*16630*/  HMMA.16816.F32.BF16 R4, R76, R96.reuse, R4 ;  /* 0x000000604c04723c */ /* 0x090fea0000041804 */
[----:B---3--:R-:W-:Y:S01]  /*16640*/  F2FP.BF16.PACK_AB R72, R124, R114 ;  /* 0x000000727c48723e */ /* 0x008fe200000010ff */
[----:B------:R-:W-:Y:S01]  /*16650*/  FADD.FTZ R2, R108, R0 ;  /* 0x000000006c027221 */ /* 0x000fe20000010000 */
[----:B------:R-:W-:Y:S01]  /*16660*/  F2FP.BF16.PACK_AB R74, R246, R127 ;  /* 0x0000007ff64a723e */ /* 0x000fe200000010ff */
[----:B------:R-:W3:Y:S01]  /*16670*/  LDSM.16.MT88.4 R100, [R193+0x800] ;  /* 0x00080000c164783b */ /* 0x000ee20000004200 */
[----:B------:R-:W-:Y:S03]  /*16680*/  MUFU.EX2 R165, R224 ;  /* 0x000000e000a57308 */ /* 0x000fe60000000800 */
[----:B------:R-:W-:Y:S01]  /*16690*/  F2FP.BF16.PACK_AB R73, R118, R117 ;  /* 0x000000757649723e */ /* 0x000fe200000010ff */
[----:B------:R-:W-:Y:S02]  /*166a0*/  FADD.FTZ R0, R121, R3 ;  /* 0x0000000379007221 */ /* 0x000fe40000010000 */
[----:B------:R-:W-:Y:S02]  /*166b0*/  FADD.FTZ R3, R115, R87 ;  /* 0x0000005773037221 */ /* 0x000fe40000010000 */
[----:B------:R-:W-:Y:S02]  /*166c0*/  FADD.FTZ R87, R114, R0 ;  /* 0x0000000072577221 */ /* 0x000fe40000010000 */
[----:B------:R-:W-:Y:S01]  /*166d0*/  MUFU.EX2 R164, R225 ;  /* 0x000000e100a47308 */ /* 0x000fe20000000800 */
[----:B-1----:R-:W-:Y:S01]  /*166e0*/  F2FP.BF16.PACK_AB R75, R183, R125 ;  /* 0x0000007db74b723e */ /* 0x002fe200000010ff */
[----:B------:R-:W-:Y:S02]  /*166f0*/  FADD.FTZ R86, R120, R86 ;  /* 0x0000005678567221 */ /* 0x000fe40000010000 */
[----:B------:R-:W-:Y:S02]  /*16700*/  FADD.FTZ R3, R123, R3 ;  /* 0x000000037b037221 */ /* 0x000fe40000010000 */
[----:B------:R-:W-:Y:S02]  /*16710*/  FADD.FTZ R87, R124, R87 ;  /* 0x000000577c577221 */ /* 0x000fe40000010000 */
[C---:B------:R-:W-:Y:S02]  /*16720*/  HMMA.16816.F32.BF16 R8, R72.reuse, R96, R8 ;  /* 0x000000604808723c */ /* 0x040fe40000041808 */
[----:B------:R-:W-:Y:S06]  /*16730*/  MUFU.EX2 R162, R226 ;  /* 0x000000e200a27308 */ /* 0x000fec0000000800 */
[-C--:B------:R-:W-:Y:S04]  /*16740*/  HMMA.16816.F32.BF16 R12, R72, R98.reuse, R12 ;  /* 0x00000062480c723c */ /* 0x080fe8000004180c */
[----:B------:R-:W1:Y:S04]  /*16750*/  MUFU.EX2 R184, R174 ;  /* 0x000000ae00b87308 */ /* 0x000e680000000800 */
[C---:B------:R-:W-:Y:S01]  /*16760*/  HMMA.16816.F32.BF16 R16, R76.reuse, R98, R16 ;  /* 0x000000624c10723c */ /* 0x040fe20000041810 */
[----:B------:R-:W4:Y:S05]  /*16770*/  LDSM.16.MT88.4 R96, [R195+0x800] ;  /* 0x00080000c360783b */ /* 0x000f2a0000004200 */
[----:B------:R-:W-:Y:S02]  /*16780*/  MUFU.EX2 R174, R189 ;  /* 0x000000bd00ae7308 */ /* 0x000fe40000000800 */
[-C--:B--2---:R-:W-:Y:S08]  /*16790*/  HMMA.16816.F32.BF16 R20, R76, R80.reuse, R20 ;  /* 0x000000504c14723c */ /* 0x084ff00000041814 */
[C---:B------:R-:W-:Y:S01]  /*167a0*/  HMMA.16816.F32.BF16 R24, R72.reuse, R80, R24 ;  /* 0x000000504818723c */ /* 0x040fe20000041818 */
[----:B------:R-:W-:Y:S07]  /*167b0*/  MUFU.EX2 R182, R163 ;  /* 0x000000a300b67308 */ /* 0x000fee0000000800 */
[-C--:B------:R-:W-:Y:S03]  /*167c0*/  HMMA.16816.F32.BF16 R28, R72, R82.reuse, R28 ;  /* 0x00000052481c723c */ /* 0x080fe6000004181c */
[----:B------:R-:W2:Y:S05]  /*167d0*/  MUFU.EX2 R180, R175 ;  /* 0x000000af00b47308 */ /* 0x000eaa0000000800 */
[C---:B------:R-:W-:Y:S01]  /*167e0*/  HMMA.16816.F32.BF16 R32, R76.reuse, R82, R32 ;  /* 0x000000524c20723c */ /* 0x040fe20000041820 */
[----:B------:R-:W1:Y:S04]  /*167f0*/  LDSM.16.MT88.4 R80, [R192+0x1000] ;  /* 0x00100000c050783b */ /* 0x000e680000004200 */
[----:B------:R-:W-:Y:S03]  /*16800*/  MUFU.EX2 R155, R177 ;  /* 0x000000b1009b7308 */ /* 0x000fe60000000800 */
[-C--:B---3--:R-:W-:Y:S03]  /*16810*/  HMMA.16816.F32.BF16 R36, R76, R100.reuse, R36 ;  /* 0x000000644c24723c */ /* 0x088fe60000041824 */
[C---:B-----5:R-:W-:Y:S02]  /*16820*/  ISETP.GT.AND P0, PT, R223.reuse, R247, PT ;  /* 0x000000f7df00720c */ /* 0x060fe40003f04270 */
[----:B------:R-:W-:Y:S02]  /*16830*/  IADD3 R223, R223, -0x1, RZ ;  /* 0xffffffffdfdf7810 */ /* 0x000fe40007ffe0ff */
[----:B------:R-:W3:Y:S01]  /*16840*/  MUFU.EX2 R175, R187 ;  /* 0x000000bb00af7308 */ /* 0x000ee20000000800 */
[C---:B------:R-:W-:Y:S08]  /*16850*/  HMMA.16816.F32.BF16 R40, R72.reuse, R100, R40 ;  /* 0x000000644828723c */ /* 0x040ff00000041828 */
[-C--:B------:R-:W-:Y:S01]  /*16860*/  HMMA.16816.F32.BF16 R44, R72, R102.reuse, R44 ;  /* 0x00000066482c723c */ /* 0x080fe2000004182c */
[----:B------:R-:W-:Y:S07]  /*16870*/  MUFU.EX2 R154, R181 ;  /* 0x000000b5009a7308 */ /* 0x000fee0000000800 */
[C---:B------:R-:W-:Y:S01]  /*16880*/  HMMA.16816.F32.BF16 R48, R76.reuse, R102, R48 ;  /* 0x000000664c30723c */ /* 0x040fe20000041830 */
[----:B------:R-:W5:Y:S02]  /*16890*/  LDSM.16.MT88.4 R100, [R196+0x1000] ;  /* 0x00100000c464783b */ /* 0x000f640000004200 */
[----:B------:R-:W1:Y:S05]  /*168a0*/  MUFU.EX2 R153, R191 ;  /* 0x000000bf00997308 */ /* 0x000e6a0000000800 */
[-C--:B----4-:R-:W-:Y:S05]  /*168b0*/  HMMA.16816.F32.BF16 R52, R76, R96.reuse, R52 ;  /* 0x000000604c34723c */ /* 0x090fea0000041834 */
[----:B------:R-:W-:Y:S03]  /*168c0*/  MUFU.EX2 R152, R207 ;  /* 0x000000cf00987308 */ /* 0x000fe60000000800 */
[C---:B------:R-:W-:Y:S07]  /*168d0*/  HMMA.16816.F32.BF16 R56, R72.reuse, R96, R56 ;  /* 0x000000604838723c */ /* 0x040fee0000041838 */
[----:B------:R-:W4:Y:S01]  /*168e0*/  MUFU.EX2 R170, R209 ;  /* 0x000000d100aa7308 */ /* 0x000f220000000800 */
[-C--:B------:R-:W-:Y:S07]  /*168f0*/  HMMA.16816.F32.BF16 R60, R72, R98.reuse, R60 ;  /* 0x00000062483c723c */ /* 0x080fee000004183c */
[----:B------:R-:W-:Y:S01]  /*16900*/  F2FP.BF16.PACK_AB R72, R109, R111 ;  /* 0x0000006f6d48723e */ /* 0x000fe200000010ff */
[----:B------:R-:W-:Y:S01]  /*16910*/  HMMA.16816.F32.BF16 R64, R76, R98, R64 ;  /* 0x000000624c40723c */ /* 0x000fe20000041840 */
[----:B------:R-:W5:Y:S01]  /*16920*/  LDSM.16.MT88.4 R96, [R195+0x1000] ;  /* 0x00100000c360783b */ /* 0x000f620000004200 */
[----:B------:R-:W4:Y:S02]  /*16930*/  MUFU.EX2 R89, R218 ;  /* 0x000000da00597308 */ /* 0x000f240000000800 */
[----:B------:R-:W-:Y:S02]  /*16940*/  F2FP.BF16.PACK_AB R74, R108, R110 ;  /* 0x0000006e6c4a723e */ /* 0x000fe400000010ff */
[----:B------:R-:W-:Y:S02]  /*16950*/  F2FP.BF16.PACK_AB R73, R243, R242 ;  /* 0x000000f2f349723e */ /* 0x000fe400000010ff */
[----:B-1----:R-:W-:Y:S01]  /*16960*/  F2FP.BF16.PACK_AB R75, R185, R184 ;  /* 0x000000b8b94b723e */ /* 0x002fe200000010ff */
[----:B------:R-:W-:Y:S03]  /*16970*/  LDSM.16.MT88.4 R108, [R195+0x1800] ;  /* 0x00180000c36c783b */ /* 0x000fe60000004200 */
[----:B--2---:R-:W-:Y:S01]  /*16980*/  F2FP.BF16.PACK_AB R76, R180, R182 ;  /* 0x000000b6b44c723e */ /* 0x004fe200000010ff */
[----:B------:R-:W1:Y:S01]  /*16990*/  MUFU.EX2 R88, R217 ;  /* 0x000000d900587308 */ /* 0x000e620000000800 */
[----:B---3--:R-:W-:Y:S01]  /*169a0*/  F2FP.BF16.PACK_AB R78, R175, R155 ;  /* 0x0000009baf4e723e */ /* 0x008fe200000010ff */
[-C--:B------:R-:W-:Y:S05]  /*169b0*/  HMMA.16816.F32.BF16 R4, R72, R80.reuse, R4 ;  /* 0x000000504804723c */ /* 0x080fea0000041804 */
[----:B------:R-:W-:Y:S02]  /*169c0*/  F2FP.BF16.PACK_AB R77, R153, R154 ;  /* 0x0000009a994d723e */ /* 0x000fe400000010ff */
[----:B----4-:R-:W-:Y:S01]  /*169d0*/  F2FP.BF16.PACK_AB R79, R170, R152 ;  /* 0x00000098aa4f723e */ /* 0x010fe200000010ff */
[----:B------:R-:W2:Y:S01]  /*169e0*/  MUFU.EX2 R113, R216 ;  /* 0x000000d800717308 */ /* 0x000ea20000000800 */
[----:B------:R-:W-:Y:S05]  /*169f0*/  FADD.FTZ R0, R89, R2 ;  /* 0x0000000259007221 */ /* 0x000fea0000010000 */
[C---:B------:R-:W-:Y:S04]  /*16a00*/  HMMA.16816.F32.BF16 R8, R76.reuse, R80, R8 ;  /* 0x000000504c08723c */ /* 0x040fe80000041808 */
[----:B------:R-:W3:Y:S04]  /*16a10*/  MUFU.EX2 R112, R215 ;  /* 0x000000d700707308 */ /* 0x000ee80000000800 */
[-C--:B------:R-:W-:Y:S04]  /*16a20*/  HMMA.16816.F32.BF16 R12, R76, R82.reuse, R12 ;  /* 0x000000524c0c723c */ /* 0x080fe8000004180c */
[----:B-1----:R-:W-:Y:S02]  /*16a30*/  FADD.FTZ R0, R88, R0 ;  /* 0x0000000058007221 */ /* 0x002fe40000010000 */
[----:B------:R-:W-:Y:S02]  /*16a40*/  MUFU.EX2 R172, R213 ;  /* 0x000000d500ac7308 */ /* 0x000fe40000000800 */
[C---:B------:R-:W-:Y:S01]  /*16a50*/  HMMA.16816.F32.BF16 R16, R72.reuse, R82, R16 ;  /* 0x000000524810723c */ /* 0x040fe20000041810 */
[----:B------:R-:W1:Y:S03]  /*16a60*/  LDSM.16.MT88.4 R80, [R192+0x1800] ;  /* 0x00180000c050783b */ /* 0x000e660000004200 */
[----:B--2---:R-:W-:Y:S04]  /*16a70*/  FADD.FTZ R0, R113, R0 ;  /* 0x0000000071007221 */ /* 0x004fe80000010000 */
[-C--:B-----5:R-:W-:Y:S01]  /*16a80*/  HMMA.16816.F32.BF16 R20, R72, R100.reuse, R20 ;  /* 0x000000644814723c */ /* 0x0a0fe20000041814 */
        /* <DEDUP_REMOVED lines=9> */
[----:B------:R-:W2:Y:S06]  /*16b20*/  LDSM.16.MT88.4 R100, [R196+0x1800] ;  /* 0x00180000c464783b */ /* 0x000eac0000004200 */
        /* <DEDUP_REMOVED lines=17> */
[----:B------:R-:W-:Y:S03]  /*16c40*/  MUFU.EX2 R167, R230 ;  /* 0x000000e600a77308 */ /* 0x000fe60000000800 */
[----:B-----5:R-:W-:Y:S02]  /*16c50*/  FADD.FTZ R0, R116, R0 ;  /* 0x0000000074007221 */ /* 0x020fe40000010000 */
[----:B------:R-:W-:Y:S02]  /*16c60*/  FADD.FTZ R2, R154, R2 ;  /* 0x000000029a027221 */ /* 0x000fe40000010000 */
[-C--:B------:R-:W-:Y:S03]  /*16c70*/  HMMA.16816.F32.BF16 R60, R76, R98.reuse, R60 ;  /* 0x000000624c3c723c */ /* 0x080fe6000004183c */
[----:B------:R-:W4:Y:S01]  /*16c80*/  MUFU.EX2 R163, R235 ;  /* 0x000000eb00a37308 */ /* 0x000f220000000800 */
[----:B------:R-:W-:Y:S01]  /*16c90*/  FADD.FTZ R2, R153, R2 ;  /* 0x0000000299027221 */ /* 0x000fe20000010000 */
[----:B-1----:R-:W-:Y:S03]  /*16ca0*/  F2FP.BF16.PACK_AB R158, R114, R116 ;  /* 0x00000074729e723e */ /* 0x002fe600000010ff */
[----:B------:R-:W-:Y:S04]  /*16cb0*/  HMMA.16816.F32.BF16 R64, R72, R98, R64 ;  /* 0x000000624840723c */ /* 0x000fe80000041840 */
[----:B------:R-:W-:Y:S01]  /*16cc0*/  F2FP.BF16.PACK_AB R76, R88, R89 ;  /* 0x00000059584c723e */ /* 0x000fe200000010ff */
[----:B------:R-:W-:Y:S01]  /*16cd0*/  MUFU.EX2 R161, R233 ;  /* 0x000000e900a17308 */ /* 0x000fe20000000800 */
        /* <DEDUP_REMOVED lines=9> */
[----:B------:R-:W-:Y:S01]  /*16d70*/  F2FP.BF16.PACK_AB R73, R165, R166 ;  /* 0x000000a6a549723e */ /* 0x000fe200000010ff */
[-C--:B------:R-:W-:Y:S05]  /*16d80*/  HMMA.16816.F32.BF16 R4, R76, R80.reuse, R4 ;  /* 0x000000504c04723c */ /* 0x080fea0000041804 */
[----:B------:R-:W-:Y:S01]  /*16d90*/  F2FP.BF16.PACK_AB R75, R162, R164 ;  /* 0x000000a4a24b723e */ /* 0x000fe200000010ff */
[----:B------:R-:W5:Y:S01]  /*16da0*/  MUFU.EX2 R160, R234 ;  /* 0x000000ea00a07308 */ /* 0x000f620000000800 */
[----:B----4-:R-:W-:Y:S01]  /*16db0*/  F2FP.BF16.PACK_AB R159, R163, R167 ;  /* 0x000000a7a39f723e */ /* 0x010fe200000010ff */
[----:B------:R-:W-:Y:S04]  /*16dc0*/  FADD.FTZ R2, R165, R2 ;  /* 0x00000002a5027221 */ /* 0x000fe80000010000 */
[C---:B------:R-:W-:Y:S04]  /*16dd0*/  HMMA.16816.F32.BF16 R8, R72.reuse, R80, R8 ;  /* 0x000000504808723c */ /* 0x040fe80000041808 */
[----:B------:R-:W4:Y:S01]  /*16de0*/  MUFU.EX2 R89, R237 ;  /* 0x000000ed00597308 */ /* 0x000f220000000800 */
[----:B------:R-:W-:Y:S03]  /*16df0*/  FADD.FTZ R2, R164, R2 ;  /* 0x00000002a4027221 */ /* 0x000fe60000010000 */
[-C--:B------:R-:W-:Y:S04]  /*16e00*/  HMMA.16816.F32.BF16 R12, R72, R82.reuse, R12 ;  /* 0x00000052480c723c */ /* 0x080fe8000004180c */
[----:B-1----:R-:W-:Y:S02]  /*16e10*/  FADD.FTZ R239, R114, R0 ;  /* 0x0000000072ef7221 */ /* 0x002fe40000010000 */
[----:B------:R-:W-:Y:S01]  /*16e20*/  MUFU.EX2 R81, R240 ;  /* 0x000000f000517308 */ /* 0x000fe20000000800 */
[----:B------:R-:W-:Y:S01]  /*16e30*/  FADD.FTZ R0, R126, R3 ;  /* 0x000000037e007221 */ /* 0x000fe20000010000 */
[C---:B------:R-:W-:Y:S04]  /*16e40*/  HMMA.16816.F32.BF16 R16, R76.reuse, R82, R16 ;  /* 0x000000524c10723c */ /* 0x040fe80000041810 */
[----:B------:R-:W-:Y:S01]  /*16e50*/  FADD.FTZ R0, R128, R0 ;  /* 0x0000000080007221 */ /* 0x000fe20000010000 */
[----:B-----5:R-:W-:Y:S01]  /*16e60*/  F2FP.BF16.PACK_AB R96, R160, R161 ;  /* 0x000000a1a060723e */ /* 0x020fe200000010ff */
[----:B------:R-:W-:Y:S01]  /*16e70*/  FADD.FTZ R3, R127, R87 ;  /* 0x000000577f037221 */ /* 0x000fe20000010000 */
[----:B------:R-:W-:Y:S01]  /*16e80*/  MOV R87, R70 ;  /* 0x0000004600577202 */ /* 0x000fe20000000f00 */
[-C--:B--2---:R-:W-:Y:S01]  /*16e90*/  HMMA.16816.F32.BF16 R20, R76, R100.reuse, R20 ;  /* 0x000000644c14723c */ /* 0x084fe20000041814 */
[----:B------:R-:W-:Y:S03]  /*16ea0*/  MUFU.EX2 R82, R236 ;  /* 0x000000ec00527308 */ /* 0x000fe60000000800 */
[----:B----4-:R-:W-:Y:S01]  /*16eb0*/  F2FP.BF16.PACK_AB R98, R88, R89 ;  /* 0x000000595862723e */ /* 0x010fe200000010ff */
[----:B------:R-:W-:Y:S02]  /*16ec0*/  FADD.FTZ R3, R246, R3 ;  /* 0x00000003f6037221 */ /* 0x000fe40000010000 */
[----:B------:R-:W-:Y:S01]  /*16ed0*/  FADD.FTZ R0, R242, R0 ;  /* 0x00000000f2007221 */ /* 0x000fe20000010000 */
[C---:B------:R-:W-:Y:S03]  /*16ee0*/  HMMA.16816.F32.BF16 R24, R72.reuse, R100, R24 ;  /* 0x000000644818723c */ /* 0x040fe60000041818 */
[----:B------:R-:W1:Y:S01]  /*16ef0*/  MUFU.EX2 R83, R238 ;  /* 0x000000ee00537308 */ /* 0x000e620000000800 */
[----:B------:R-:W-:Y:S02]  /*16f00*/  FADD.FTZ R3, R182, R3 ;  /* 0x00000003b6037221 */ /* 0x000fe40000010000 */
[----:B------:R-:W-:Y:S02]  /*16f10*/  FADD.FTZ R0, R243, R0 ;  /* 0x00000000f3007221 */ /* 0x000fe40000010000 */
[-C--:B------:R-:W-:Y:S04]  /*16f20*/  HMMA.16816.F32.BF16 R28, R72, R102.reuse, R28 ;  /* 0x00000066481c723c */ /* 0x080fe8000004181c */
[----:B------:R-:W-:Y:S01]  /*16f30*/  FADD.FTZ R3, R180, R3 ;  /* 0x00000003b4037221 */ /* 0x000fe20000010000 */
[----:B------:R-:W2:Y:S01]  /*16f40*/  MUFU.EX2 R80, R241 ;  /* 0x000000f100507308 */ /* 0x000ea20000000800 */
[----:B------:R-:W-:Y:S02]  /*16f50*/  FADD.FTZ R0, R184, R0 ;  /* 0x00000000b8007221 */ /* 0x000fe40000010000 */
[C---:B------:R-:W-:Y:S04]  /*16f60*/  HMMA.16816.F32.BF16 R32, R76.reuse, R102, R32 ;  /* 0x000000664c20723c */ /* 0x040fe80000041820 */
[----:B------:R-:W-:Y:S02]  /*16f70*/  FADD.FTZ R3, R155, R3 ;  /* 0x000000039b037221 */ /* 0x000fe40000010000 */
[----:B------:R-:W-:Y:S02]  /*16f80*/  FADD.FTZ R0, R185, R0 ;  /* 0x00000000b9007221 */ /* 0x000fe40000010000 */
[-C--:B---3--:R-:W-:Y:S04]  /*16f90*/  HMMA.16816.F32.BF16 R36, R76, R104.reuse, R36 ;  /* 0x000000684c24723c */ /* 0x088fe80000041824 */
[----:B-1----:R-:W-:Y:S01]  /*16fa0*/  F2FP.BF16.PACK_AB R97, R83, R82 ;  /* 0x000000525361723e */ /* 0x002fe200000010ff */
[----:B------:R-:W-:Y:S02]  /*16fb0*/  FADD.FTZ R3, R175, R3 ;  /* 0x00000003af037221 */ /* 0x000fe40000010000 */
[----:B------:R-:W-:Y:S01]  /*16fc0*/  FADD.FTZ R0, R172, R0 ;  /* 0x00000000ac007221 */ /* 0x000fe20000010000 */
[C---:B------:R-:W-:Y:S04]  /*16fd0*/  HMMA.16816.F32.BF16 R40, R72.reuse, R104, R40 ;  /* 0x000000684828723c */ /* 0x040fe80000041828 */
[----:B------:R-:W-:Y:S01]  /*16fe0*/  FADD.FTZ R3, R171, R3 ;  /* 0x00000003ab037221 */ /* 0x000fe20000010000 */
[----:B--2---:R-:W-:Y:S01]  /*16ff0*/  F2FP.BF16.PACK_AB R99, R80, R81 ;  /* 0x000000515063723e */ /* 0x004fe200000010ff */
        /* <DEDUP_REMOVED lines=45> */
.L_x_1748:
[----:B-1----:R-:W-:-:S13]  /*172d0*/  ISETP.GE.AND P0, PT, R223, R252, PT ;  /* 0x000000fcdf00720c */ /* 0x002fda0003f06270 */
[----:B------:R-:W-:Y:S05]  /*172e0*/  @!P0 BRA `(.L_x_1760) ;  /* 0x00003c7000008947 */ /* 0x000fea0003800000 */
[----:B------:R-:W-:Y:S01]  /*172f0*/  IMAD.MOV.U32 R87, RZ, RZ, R70 ;  /* 0x000000ffff577224 */ /* 0x000fe200078e0046 */
[----:B------:R-:W-:Y:S01]  /*17300*/  MOV R89, R68 ;  /* 0x0000004400597202 */ /* 0x000fe20000000f00 */
[----:B------:R-:W-:Y:S01]  /*17310*/  IMAD.MOV.U32 R86, RZ, RZ, R71 ;  /* 0x000000ffff567224 */ /* 0x000fe200078e0047 */
[----:B------:R-:W-:Y:S02]  /*17320*/  MOV R88, R69 ;  /* 0x0000004500587202 */ /* 0x000fe40000000f00 */
.L_x_1767:
[----:B------:R-:W2:Y:S01]  /*17330*/  LDL.64 R6, [R1+0x8] ;  /* 0x0000080001067983 */ /* 0x000ea20000100a00 */
        /* <DEDUP_REMOVED lines=35> */
.L_x_1864:
        /* <DEDUP_REMOVED lines=324> */
.L_x_1865:
        /* <DEDUP_REMOVED lines=25> */
.L_x_1866:
        /* <DEDUP_REMOVED lines=9> */
.L_x_1763:
[----:B--234-:R-:W-:Y:S05]  /*18bd0*/  BSYNC B0 ;  /* 0x0000000000007941 */ /* 0x01cfea0003800000 */
.L_x_1762:
        /* <DEDUP_REMOVED lines=97> */
.L_x_1867:
[C---:B------:R-:W-:Y:S01]  /*191f0*/  FMUL.FTZ R2, R71.reuse, c[0x0][0x2d0] ;  /* 0x0000b40047027a20 */ /* 0x040fe20000410000 */
[----:B--2---:R-:W-:Y:S01]  /*19200*/  FMNMX.FTZ R68, R0, R4, !PT ;  /* 0x0000000400447209 */ /* 0x004fe20007810000 */
[----:B------:R-:W-:Y:S01]  /*19210*/  FADD.FTZ R0, -R71, R86 ;  /* 0x0000005647007221 */ /* 0x000fe20000010100 */
[----:B------:R-:W-:Y:S01]  /*19220*/  WARPSYNC 0xffffffff ;  /* 0xffffffff00007948 */ /* 0x000fe20003800000 */
[--C-:B-1----:R-:W-:Y:S01]  /*19230*/  FFMA.FTZ R4, R188, c[0x0][0x2d0], -R2.reuse ;  /* 0x0000b400bc047a23 */ /* 0x102fe20000010802 */
[----:B------:R-:W-:Y:S01]  /*19240*/  LDSM.16.MT88.4 R52, [R193] ;  /* 0x00000000c134783b */ /* 0x000fe20000004200 */
[----:B------:R-:W-:Y:S01]  /*19250*/  FMUL.FTZ R0, R0, c[0x0][0x2d0] ;  /* 0x0000b40000007a20 */ /* 0x000fe20000410000 */
[----:B------:R-:W-:Y:S01]  /*19260*/  ISETP.GT.AND P0, PT, R223, R252, PT ;  /* 0x000000fcdf00720c */ /* 0x000fe20003f04270 */
        /* <DEDUP_REMOVED lines=183> */
[C---:B------:R-:W-:Y:S02]  /*19de0*/  FMUL.FTZ R7, R3.reuse, R131 ;  /* 0x0000008303077220 */ /* 0x040fe40000410000 */
        /* <DEDUP_REMOVED lines=58> */
[----:B---3--:R-:W-:Y:S01]  /*1a190*/  FADD.FTZ R3, R123, R3 ;  /* 0x000000037b037221 */ /* 0x008fe20000010000 */
        /* <DEDUP_REMOVED lines=122> */
[----:B------:R-:W-:Y:S01]  /*1a940*/  MUFU.EX2 R167, R241 ;  /* 0x000000f100a77308 */ /* 0x000fe20000000800 */
[----:B------:R-:W-:Y:S01]  /*1a950*/  F2FP.BF16.PACK_AB R72, R175, R172 ;  /* 0x000000acaf48723e */ /* 0x000fe200000010ff */
[----:B------:R-:W-:Y:S01]  /*1a960*/  FADD.FTZ R2, R166, R2 ;  /* 0x00000002a6027221 */ /* 0x000fe20000010000 */
[----:B------:R-:W-:Y:S01]  /*1a970*/  F2FP.BF16.PACK_AB R74, R178, R177 ;  /* 0x000000b1b24a723e */ /* 0x000fe200000010ff */
[-C--:B------:R-:W-:Y:S05]  /*1a980*/  HMMA.16816.F32.BF16 R4, R76, R80.reuse, R4 ;  /* 0x000000504c04723c */ /* 0x080fea0000041804 */
[C---:B------:R-:W-:Y:S01]  /*1a990*/  F2FP.BF16.PACK_AB R73, R165.reuse, R166 ;  /* 0x000000a6a549723e */ /* 0x040fe200000010ff */
[----:B------:R-:W4:Y:S01]  /*1a9a0*/  MUFU.EX2 R163, R242 ;  /* 0x000000f200a37308 */ /* 0x000f220000000800 */
        /* <DEDUP_REMOVED lines=8> */
[----:B------:R-:W-:Y:S01]  /*1aa30*/  FADD.FTZ R3, R127, R87 ;  /* 0x000000577f037221 */ /* 0x000fe20000010000 */
[----:B------:R-:W-:Y:S01]  /*1aa40*/  MOV R87, R70 ;  /* 0x0000004600577202 */ /* 0x000fe20000000f00 */
[-C--:B------:R-:W-:Y:S04]  /*1aa50*/  HMMA.16816.F32.BF16 R12, R72, R82.reuse, R12 ;  /* 0x00000052480c723c */ /* 0x080fe8000004180c */
[----:B------:R-:W1:Y:S01]  /*1aa60*/  MUFU.EX2 R160, R224 ;  /* 0x000000e000a07308 */ /* 0x000e620000000800 */
[----:B------:R-:W-:Y:S02]  /*1aa70*/  FADD.FTZ R0, R128, R0 ;  /* 0x0000000080007221 */ /* 0x000fe40000010000 */
[----:B------:R-:W-:Y:S01]  /*1aa80*/  FADD.FTZ R3, R243, R3 ;  /* 0x00000003f3037221 */ /* 0x000fe20000010000 */
[C---:B------:R-:W-:Y:S04]  /*1aa90*/  HMMA.16816.F32.BF16 R16, R76.reuse, R82, R16 ;  /* 0x000000524c10723c */ /* 0x040fe80000041810 */
[----:B----4-:R-:W-:Y:S01]  /*1aaa0*/  F2FP.BF16.PACK_AB R159, R163, R167 ;  /* 0x000000a7a39f723e */ /* 0x010fe200000010ff */
[----:B------:R-:W-:Y:S01]  /*1aab0*/  FADD.FTZ R3, R183, R3 ;  /* 0x00000003b7037221 */ /* 0x000fe20000010000 */
[----:B------:R-:W-:Y:S01]  /*1aac0*/  MUFU.EX2 R89, R225 ;  /* 0x000000e100597308 */ /* 0x000fe20000000800 */
[----:B------:R-:W-:Y:S01]  /*1aad0*/  FADD.FTZ R0, R230, R0 ;  /* 0x00000000e6007221 */ /* 0x000fe20000010000 */
[-C--:B--2---:R-:W-:Y:S04]  /*1aae0*/  HMMA.16816.F32.BF16 R20, R76, R100.reuse, R20 ;  /* 0x000000644c14723c */ /* 0x084fe80000041814 */
[----:B------:R-:W-:Y:S02]  /*1aaf0*/  FADD.FTZ R3, R182, R3 ;  /* 0x00000003b6037221 */ /* 0x000fe40000010000 */
        /* <DEDUP_REMOVED lines=70> */
.L_x_1760:
[----:B------:R-:W-:Y:S05]  /*1af60*/  BRA.DIV ~URZ, `(.L_x_1768) ;  /* 0x00008e227f007947 */ /* 0x000fea000b800000 */
[----:B------:R1:W2:Y:S02]  /*1af70*/  SHFL.BFLY PT, R0, R239, 0x2, 0x1f ;  /* 0x0c401f00ef007f89 */ /* 0x0002a400000e0000 */
.L_x_1868:
        /* <DEDUP_REMOVED lines=15> */
.L_x_1869:
        /* <DEDUP_REMOVED lines=102> */
.L_x_1679:
        /* <DEDUP_REMOVED lines=8> */
[----:B------:R-:W3:Y:S08]  /*1b750*/  FLO.U32 R3, UR4 ;  /* 0x0000000400037d00 */ /* 0x000ef000080e0000 */
[----:B------:R-:W4:Y:S01]  /*1b760*/  POPC R2, UR4 ;  /* 0x0000000400027d09 */ /* 0x000f220008000000 */
[----:B---3--:R-:W-:Y:S01]  /*1b770*/  ISETP.EQ.U32.AND P0, PT, R3, R4, PT ;  /* 0x000000040300720c */ /* 0x008fe20003f02070 */
[----:B------:R-:W-:-:S12]  /*1b780*/  IMAD.MOV.U32 R4, RZ, RZ, c[0x0][0x560] ;  /* 0x00015800ff047624 */ /* 0x000fd800078e00ff */
[----:B----4-:R3:W4:Y:S04]  /*1b790*/  @P0 ATOMG.E.ADD.STRONG.GPU PT, R2, [R4.64], R2 ;  /* 0x00000002040209a8 */ /* 0x01072800081ee1c8 */
[----:B---3--:R-:W3:Y:S04]  /*1b7a0*/  S2R R4, SR_LTMASK ;  /* 0x0000000000047919 */ /* 0x008ee80000003900 */
[----:B----4-:R3:W4:Y:S02]  /*1b7b0*/  SHFL.IDX PT, R3, R2, R3, 0x1f ;  /* 0x00001f0302037589 */ /* 0x01072400000e0000 */
[----:B---3--:R-:W-:-:S06]  /*1b7c0*/  LOP3.LUT R2, R4, UR4, RZ, 0xc0, !PT ;  /* 0x0000000404027c12 */ /* 0x008fcc000f8ec0ff */
[----:B------:R-:W4:Y:S02]  /*1b7d0*/  POPC R2, R2 ;  /* 0x0000000200027309 */ /* 0x000f240000000000 */
[----:B----45:R-:W-:-:S05]  /*1b7e0*/  IADD3 R6, R3, c[0x0][0xc], R2 ;  /* 0x0000030003067a10 */ /* 0x030fca0007ffe002 */
[----:B------:R3:W-:Y:S02]  /*1b7f0*/  STL [R1+0x40], R6 ;  /* 0x0000400601007387 */ /* 0x0007e40000100800 */
.L_x_1771:
[----:B---3--:R-:W-:Y:S05]  /*1b800*/  BSYNC B0 ;  /* 0x0000000000007941 */ /* 0x008fea0003800000 */
.L_x_1770:
[----:B------:R-:W-:Y:S01]  /*1b810*/  PRMT R0, R0, 0x9910, RZ ;  /* 0x0000991000007816 */ /* 0x000fe200000000ff */
[----:B------:R-:W-:Y:S01]  /*1b820*/  BSSY B1, `(.L_x_1772) ;  /* 0x00002f1000017945 */ /* 0x000fe20003800000 */
[----:B-----5:R-:W-:Y:S02]  /*1b830*/  IMAD.MOV.U32 R57, RZ, RZ, R6 ;  /* 0x000000ffff397224 */ /* 0x020fe400078e0006 */
[----:B------:R-:W-:-:S13]  /*1b840*/  ISETP.NE.AND P0, PT, R0, RZ, PT ;  /* 0x000000ff0000720c */ /* 0x000fda0003f05270 */
[----:B------:R-:W-:Y:S05]  /*1b850*/  @!P0 BRA `(.L_x_1773) ;  /* 0x000022f000008947 */ /* 0x000fea0003800000 */
[----:B------:R-:W3:Y:S04]  /*1b860*/  LDL R6, [R1+0x9c] ;  /* 0x00009c0001067983 */ /* 0x000ee80000100800 */
[----:B------:R-:W4:Y:S04]  /*1b870*/  LDL R5, [R1+0xac] ;  /* 0x0000ac0001057983 */ /* 0x000f280000100800 */
[----:B-12---:R-:W2:Y:S04]  /*1b880*/  LDL R9, [R1+0xb4] ;  /* 0x0000b40001097983 */ /* 0x006ea80000100800 */
        /* <DEDUP_REMOVED lines=18> */
[----:B------:R-:W-:Y:S04]  /*1b9b0*/  STS [R6+0x2000], R3 ;  /* 0x0020000306007388 */ /* 0x000fe80000000800 */
[----:B------:R3:W-:Y:S01]  /*1b9c0*/  STS [R6+0x2400], R2 ;  /* 0x0024000206007388 */ /* 0x0007e20000000800 */
[----:B-1----:R-:W-:-:S03]  /*1b9d0*/  F2FP.BF16.PACK_AB R0, R35, R34 ;  /* 0x000000222300723e */ /* 0x002fc600000010ff */
[----:B---3--:R-:W3:Y:S01]  /*1b9e0*/  LDL R6, [R1+0xa8] ;  /* 0x0000a80001067983 */ /* 0x008ee20000100800 */
[----:B------:R-:W-:Y:S02]  /*1b9f0*/  F2FP.BF16.PACK_AB R3, R79, R78 ;  /* 0x0000004e4f03723e */ /* 0x000fe400000010ff */
[----:B------:R-:W-:Y:S01]  /*1ba00*/  F2FP.BF16.PACK_AB R2, R131, R130 ;  /* 0x000000828302723e */ /* 0x000fe200000010ff */
[----:B------:R1:W-:Y:S04]  /*1ba10*/  STS [R5+0x2000], R0 ;  /* 0x0020000005007388 */ /* 0x0003e80000000800 */
[----:B------:R4:W-:Y:S04]  /*1ba20*/  STS [R5+0x2400], R4 ;  /* 0x0024000405007388 */ /* 0x0009e80000000800 */
[----:B--2---:R2:W-:Y:S04]  /*1ba30*/  STS [R9], R3 ;  /* 0x0000000309007388 */ /* 0x0045e80000000800 */
[----:B------:R2:W-:Y:S04]  /*1ba40*/  STS [R9+0x400], R2 ;  /* 0x0004000209007388 */ /* 0x0005e80000000800 */
[----:B------:R-:W3:Y:S01]  /*1ba50*/  LDL.LU R11, [R1+0x64] ;  /* 0x00006400010b7983 */ /* 0x000ee20000300800 */
[----:B-1----:R-:W-:-:S02]  /*1ba60*/  F2FP.BF16.PACK_AB R0, R81, R80 ;  /* 0x000000505100723e */ /* 0x002fc400000010ff */
[----:B----4-:R-:W-:-:S03]  /*1ba70*/  F2FP.BF16.PACK_AB R4, R39, R38 ;  /* 0x000000262704723e */ /* 0x010fc600000010ff */
[----:B------:R1:W-:Y:S01]  /*1ba80*/  STS [R8], R0 ;  /* 0x0000000008007388 */ /* 0x0003e20000000800 */
[----:B------:R-:W-:Y:S02]  /*1ba90*/  F2FP.BF16.PACK_AB R5, R59, R58 ;  /* 0x0000003a3b05723e */ /* 0x000fe400000010ff */
[----:B--2---:R-:W-:Y:S02]  /*1baa0*/  F2FP.BF16.PACK_AB R3, R133, R132 ;  /* 0x000000848503723e */ /* 0x004fe400000010ff */
[----:B------:R-:W-:-:S03]  /*1bab0*/  F2FP.BF16.PACK_AB R2, R41, R40 ;  /* 0x000000282902723e */ /* 0x000fc600000010ff */
[----:B------:R-:W-:Y:S04]  /*1bac0*/  STS [R8+0x400], R3 ;  /* 0x0004000308007388 */ /* 0x000fe80000000800 */
[----:B------:R-:W-:Y:S04]  /*1bad0*/  STS [R9+0x2000], R4 ;  /* 0x0020000409007388 */ /* 0x000fe80000000800 */
[----:B------:R2:W-:Y:S01]  /*1bae0*/  STS [R9+0x2400], R2 ;  /* 0x0024000209007388 */ /* 0x0005e20000000800 */
[----:B-1----:R-:W-:-:S03]  /*1baf0*/  F2FP.BF16.PACK_AB R0, R43, R42 ;  /* 0x0000002a2b00723e */ /* 0x002fc600000010ff */
[----:B--2---:R-:W2:Y:S01]  /*1bb00*/  LDL.LU R9, [R1+0x68] ;  /* 0x0000680001097983 */ /* 0x004ea20000300800 */
        /* <DEDUP_REMOVED lines=15> */
[----:B---3--:R1:W-:Y:S04]  /*1bc00*/  STS [R6], R2 ;  /* 0x0000000206007388 */ /* 0x0083e80000000800 */
[----:B------:R3:W-:Y:S04]  /*1bc10*/  STS [R6+0x400], R0 ;  /* 0x0004000006007388 */ /* 0x0007e80000000800 */
[----:B------:R3:W-:Y:S04]  /*1bc20*/  STS [R7+0x2000], R4 ;  /* 0x0020000407007388 */ /* 0x0007e80000000800 */
[----:B------:R3:W-:Y:S01]  /*1bc30*/  STS [R7+0x2400], R3 ;  /* 0x0024000307007388 */ /* 0x0007e20000000800 */
[----:B-1----:R-:W-:-:S02]  /*1bc40*/  F2FP.BF16.PACK_AB R2, R51, R50 ;  /* 0x000000323302723e */ /* 0x002fc400000010ff */
[----:B---3--:R-:W-:-:S03]  /*1bc50*/  F2FP.BF16.PACK_AB R0, R47, R46 ;  /* 0x0000002e2f00723e */ /* 0x008fc600000010ff */
        /* <DEDUP_REMOVED lines=12> */
[----:B---3--:R-:W-:Y:S02]  /*1bd20*/  F2FP.BF16.PACK_AB R3, R29, R28 ;  /* 0x0000001c1d03723e */ /* 0x008fe400000010ff */
[----:B--2---:R-:W-:-:S05]  /*1bd30*/  F2FP.BF16.PACK_AB R2, R33, R32 ;  /* 0x000000202102723e */ /* 0x004fca00000010ff */
        /* <DEDUP_REMOVED lines=20> */
.L_x_1774:
        /* <DEDUP_REMOVED lines=70> */
[----:B---3--:R-:W-:-:S05]  /*1c2e0*/  IMAD.IADD R6, R61, 0x1, R56 ;  /* 0x000000013d067824 */ /* 0x008fca00078e0238 */
        /* <DEDUP_REMOVED lines=25> */
[----:B-1----:R-:W-:Y:S01]  /*1c480*/  IADD3 R8, R251, R56, RZ ;  /* 0x00000038fb087210 */ /* 0x002fe20007ffe0ff */
        /* <DEDUP_REMOVED lines=39> */
[----:B------:R-:W-:Y:S01]  /*1c700*/  IADD3 R4, R10, R56, RZ ;  /* 0x000000380a047210 */ /* 0x000fe20007ffe0ff */
[----:B------:R-:W-:Y:S05]  /*1c710*/  BRA.DIV ~URZ, `(.L_x_1776) ;  /* 0x000078f27f007947 */ /* 0x000fea000b800000 */
[----:B-1234-:R1:W2:Y:S02]  /*1c720*/  SHFL.IDX PT, R7, R5, RZ, 0x181f ;  /* 0x00181fff05077589 */ /* 0x01e2a400000e0000 */
.L_x_1870:
[----:B------:R-:W-:Y:S05]  /*1c730*/  BRA.DIV ~URZ, `(.L_x_1777) ;  /* 0x000079427f007947 */ /* 0x000fea000b800000 */
[----:B------:R3:W4:Y:S02]  /*1c740*/  SHFL.IDX PT, R2, R6, RZ, 0x181f ;  /* 0x00181fff06027589 */ /* 0x00072400000e0000 */
.L_x_1871:
[----:B------:R-:W-:-:S13]  /*1c750*/  ISETP.GE.OR P0, PT, R4, R0, P2 ;  /* 0x000000000400720c */ /* 0x000fda0001706670 */
[----:B----4-:R-:W-:-:S04]  /*1c760*/  @!P0 LEA R2, P1, R244, R2, 0x1 ;  /* 0x00000002f4028211 */ /* 0x010fc800078208ff */
[----:B--2---:R-:W-:-:S05]  /*1c770*/  @!P0 LEA.HI.X R3, R244, R7, R245, 0x1, P1 ;  /* 0x00000007f4038211 */ /* 0x004fca00008f0cf5 */
[----:B------:R2:W-:Y:S01]  /*1c780*/  @!P0 ST.E.128 [R2.64], R12 ;  /* 0x0000000c02008985 */ /* 0x0005e2000c101d08 */
[----:B------:R-:W-:Y:S05]  /*1c790*/  BRA.DIV ~URZ, `(.L_x_1778) ;  /* 0x000079527f007947 */ /* 0x000fea000b800000 */
[----:B------:R4:W1:Y:S04]  /*1c7a0*/  SHFL.IDX PT, R7, R5, 0x1, 0x181f ;  /* 0x00381f0005077f89 */ /* 0x00086800000e0000 */
[----:B--2---:R4:W2:Y:S02]  /*1c7b0*/  SHFL.IDX PT, R2, R6, 0x1, 0x181f ;  /* 0x00381f0006027f89 */ /* 0x0048a400000e0000 */
.L_x_1872:
[----:B------:R-:W-:-:S04]  /*1c7c0*/  IADD3 R3, R4, 0x10, RZ ;  /* 0x0000001004037810 */ /* 0x000fc80007ffe0ff */
[----:B------:R-:W-:-:S13]  /*1c7d0*/  ISETP.GE.OR P0, PT, R3, R0, P2 ;  /* 0x000000000300720c */ /* 0x000fda0001706670 */
[----:B--2---:R-:W-:-:S04]  /*1c7e0*/  @!P0 LEA R2, P1, R244, R2, 0x1 ;  /* 0x00000002f4028211 */ /* 0x004fc800078208ff */
[----:B-1----:R-:W-:-:S05]  /*1c7f0*/  @!P0 LEA.HI.X R3, R244, R7, R245, 0x1, P1 ;  /* 0x00000007f4038211 */ /* 0x002fca00008f0cf5 */
[----:B------:R1:W-:Y:S01]  /*1c800*/  @!P0 ST.E.128 [R2.64], R16 ;  /* 0x0000001002008985 */ /* 0x0003e2000c101d08 */
[----:B------:R-:W-:Y:S05]  /*1c810*/  BRA.DIV ~URZ, `(.L_x_1779) ;  /* 0x000079a27f007947 */ /* 0x000fea000b800000 */
[----:B------:R2:W1:Y:S02]  /*1c820*/  SHFL.IDX PT, R7, R5, 0x2, 0x181f ;  /* 0x00581f0005077f89 */ /* 0x00046400000e0000 */
.L_x_1873:
[----:B------:R-:W-:Y:S05]  /*1c830*/  BRA.DIV ~URZ, `(.L_x_1780) ;  /* 0x000079f27f007947 */ /* 0x000fea000b800000 */
[----:B-1----:R1:W2:Y:S02]  /*1c840*/  SHFL.IDX PT, R2, R6, 0x2, 0x181f ;  /* 0x00581f0006027f89 */ /* 0x0022a400000e0000 */
.L_x_1874:
        /* <DEDUP_REMOVED lines=8> */
.L_x_1875:
[----:B------:R-:W-:-:S04]  /*1c8d0*/  IADD3 R3, R4, 0x30, RZ ;  /* 0x0000003004037810 */ /* 0x000fc80007ffe0ff */
[----:B------:R-:W-:-:S13]  /*1c8e0*/  ISETP.GE.OR P0, PT, R3, R0, P2 ;  /* 0x000000000300720c */ /* 0x000fda0001706670 */
[----:B--2---:R-:W-:-:S04]  /*1c8f0*/  @!P0 LEA R2, P1, R244, R2, 0x1 ;  /* 0x00000002f4028211 */ /* 0x004fc800078208ff */
[----:B------:R-:W-:-:S05]  /*1c900*/  @!P0 LEA.HI.X R3, R244, R7, R245, 0x1, P1 ;  /* 0x00000007f4038211 */ /* 0x000fca00008f0cf5 */
[----:B------:R2:W-:Y:S01]  /*1c910*/  @!P0 ST.E.128 [R2.64], R24 ;  /* 0x0000001802008985 */ /* 0x0005e2000c101d08 */
[----:B------:R-:W-:Y:S05]  /*1c920*/  BRA.DIV ~URZ, `(.L_x_1782) ;  /* 0x00007a427f007947 */ /* 0x000fea000b800000 */
[----:B------:R1:W2:Y:S02]  /*1c930*/  SHFL.IDX PT, R7, R5, 0x4, 0x181f ;  /* 0x00981f0005077f89 */ /* 0x0002a400000e0000 */
.L_x_1876:
[----:B------:R-:W-:Y:S05]  /*1c940*/  BRA.DIV ~URZ, `(.L_x_1783) ;  /* 0x00007a927f007947 */ /* 0x000fea000b800000 */
[----:B--2---:R2:W1:Y:S02]  /*1c950*/  SHFL.IDX PT, R2, R6, 0x4, 0x181f ;  /* 0x00981f0006027f89 */ /* 0x00446400000e0000 */
.L_x_1877:
        /* <DEDUP_REMOVED lines=8> */
.L_x_1878:
[----:B------:R-:W-:-:S04]  /*1c9e0*/  IADD3 R3, R4, 0x50, RZ ;  /* 0x0000005004037810 */ /* 0x000fc80007ffe0ff */
[----:B------:R-:W-:-:S13]  /*1c9f0*/  ISETP.GE.OR P0, PT, R3, R0, P2 ;  /* 0x000000000300720c */ /* 0x000fda0001706670 */
[----:B---3--:R-:W-:-:S04]  /*1ca00*/  @!P0 LEA R2, P1, R244, R2, 0x1 ;  /* 0x00000002f4028211 */ /* 0x008fc800078208ff */
[----:B--2---:R-:W-:-:S05]  /*1ca10*/  @!P0 LEA.HI.X R3, R244, R7, R245, 0x1, P1 ;  /* 0x00000007f4038211 */ /* 0x004fca00008f0cf5 */
[----:B------:R2:W-:Y:S01]  /*1ca20*/  @!P0 ST.E.128 [R2.64], R32 ;  /* 0x0000002002008985 */ /* 0x0005e2000c101d08 */
[----:B------:R-:W-:Y:S05]  /*1ca30*/  BRA.DIV ~URZ, `(.L_x_1785) ;  /* 0x00007ae27f007947 */ /* 0x000fea000b800000 */
[----:B------:R3:W1:Y:S02]  /*1ca40*/  SHFL.IDX PT, R7, R5, 0x6, 0x181f ;  /* 0x00d81f0005077f89 */ /* 0x00066400000e0000 */
.L_x_1879:
[----:B------:R-:W-:Y:S05]  /*1ca50*/  BRA.DIV ~URZ, `(.L_x_1786) ;  /* 0x00007b327f007947 */ /* 0x000fea000b800000 */
[----:B--2---:R2:W3:Y:S02]  /*1ca60*/  SHFL.IDX PT, R2, R6, 0x6, 0x181f ;  /* 0x00d81f0006027f89 */ /* 0x0044e400000e0000 */
.L_x_1880:
        /* <DEDUP_REMOVED lines=8> */
.L_x_1881:
[----:B------:R-:W-:-:S04]  /*1caf0*/  IADD3 R2, R4, 0x70, RZ ;  /* 0x0000007004027810 */ /* 0x000fc80007ffe0ff */
[----:B------:R-:W-:-:S13]  /*1cb00*/  ISETP.GE.OR P0, PT, R2, R0, P2 ;  /* 0x000000000200720c */ /* 0x000fda0001706670 */
[----:B------:R-:W-:Y:S05]  /*1cb10*/  @P0 BRA `(.L_x_1788) ;  /* 0x00001c1000000947 */ /* 0x000fea0003800000 */
[----:B----4-:R-:W-:-:S04]  /*1cb20*/  LEA R2, P0, R244, R3, 0x1 ;  /* 0x00000003f4027211 */ /* 0x010fc800078008ff */
[----:B---3--:R-:W-:-:S05]  /*1cb30*/  LEA.HI.X R3, R244, R5, R245, 0x1, P0 ;  /* 0x00000005f4037211 */ /* 0x008fca00000f0cf5 */
[----:B------:R3:W-:Y:S01]  /*1cb40*/  ST.E.128 [R2.64], R40 ;  /* 0x0000002802007985 */ /* 0x0007e2000c101d08 */
[----:B------:R-:W-:Y:S05]  /*1cb50*/  BRA `(.L_x_1788) ;  /* 0x00001bd000007947 */ /* 0x000fea0003800000 */
.L_x_1775:
        /* <DEDUP_REMOVED lines=33> */
.L_x_1882:
[----:B------:R-:W-:Y:S05]  /*1cd70*/  BRA.DIV ~URZ, `(.L_x_1790) ;  /* 0x000079c27f007947 */ /* 0x000fea000b800000 */
[----:B------:R3:W4:Y:S02]  /*1cd80*/  SHFL.IDX PT, R0, R12, RZ, 0x1c1f ;  /* 0x001c1fff0c007589 */ /* 0x00072400000e0000 */
.L_x_1883:
        /* <DEDUP_REMOVED lines=50> */
.L_x_1792:
[----:B------:R-:W-:Y:S05]  /*1d0b0*/  BSYNC B0 ;  /* 0x0000000000007941 */ /* 0x000fea0003800000 */
.L_x_1791:
[----:B------:R-:W-:Y:S05]  /*1d0c0*/  BRA.DIV ~URZ, `(.L_x_1793) ;  /* 0x000076e27f007947 */ /* 0x000fea000b800000 */
[----:B--2---:R2:W1:Y:S04]  /*1d0d0*/  SHFL.IDX PT, R4, R5, 0x1, 0x1c1f ;  /* 0x003c1f0005047f89 */ /* 0x00446800000e0000 */
[----:B----4-:R2:W4:Y:S02]  /*1d0e0*/  SHFL.IDX PT, R0, R12, 0x1, 0x1c1f ;  /* 0x003c1f000c007f89 */ /* 0x01052400000e0000 */
.L_x_1884:
        /* <DEDUP_REMOVED lines=50> */
.L_x_1795:
[----:B------:R-:W-:Y:S05]  /*1d410*/  BSYNC B0 ;  /* 0x0000000000007941 */ /* 0x000fea0003800000 */
.L_x_1794:
[----:B------:R-:W-:Y:S05]  /*1d420*/  BRA.DIV ~URZ, `(.L_x_1796) ;  /* 0x000074527f007947 */ /* 0x000fea000b800000 */
[----:B-1----:R1:W2:Y:S02]  /*1d430*/  SHFL.IDX PT, R4, R5, 0x2, 0x1c1f ;  /* 0x005c1f0005047f89 */ /* 0x0022a400000e0000 */
.L_x_1885:
[----:B------:R-:W-:Y:S05]  /*1d440*/  BRA.DIV ~URZ, `(.L_x_1797) ;  /* 0x000074a27f007947 */ /* 0x000fea000b800000 */
[----:B----4-:R4:W1:Y:S02]  /*1d450*/  SHFL.IDX PT, R0, R12, 0x2, 0x1c1f ;  /* 0x005c1f000c007f89 */ /* 0x01086400000e0000 */
.L_x_1886:
[----:B--23--:R-:W2:Y:S01]  /*1d460*/  LDL R2, [R1+0x6c] ;  /* 0x00006c0001027983 */ /* 0x00cea20000100800 */
[----:B------:R-:W-:Y:S01]  /*1d470*/  BSSY B0, `(.L_x_1798) ;  /* 0x0000033000007945 */ /* 0x000fe20003800000 */
[----:B--2---:R-:W-:-:S13]  /*1d480*/  LOP3.LUT P0, RZ, R2, 0x1, RZ, 0xc0, !PT ;  /* 0x0000000102ff7812 */ /* 0x004fda000780c0ff */
[----:B------:R-:W-:Y:S05]  /*1d490*/  @P0 BRA `(.L_x_1799) ;  /* 0x0000030000000947 */ /* 0x000fea0003800000 */
[----:B------:R-:W2:Y:S04]  /*1d4a0*/  LDL R8, [R1+0x34] ;  /* 0x0000340001087983 */ /* 0x000ea80000100800 */
        /* <DEDUP_REMOVED lines=47> */
.L_x_1799:
[----:B------:R-:W-:Y:S05]  /*1d7a0*/  BSYNC B0 ;  /* 0x0000000000007941 */ /* 0x000fea0003800000 */
.L_x_1798:
[----:B------:R-:W-:Y:S05]  /*1d7b0*/  BRA.DIV ~URZ, `(.L_x_1800) ;  /* 0x000071a27f007947 */ /* 0x000fea000b800000 */
[----:B------:R3:W2:Y:S04]  /*1d7c0*/  SHFL.IDX PT, R4, R5, 0x3, 0x1c1f ;  /* 0x007c1f0005047f89 */ /* 0x0006a800000e0000 */
[----:B-1----:R3:W1:Y:S02]  /*1d7d0*/  SHFL.IDX PT, R0, R12, 0x3, 0x1c1f ;  /* 0x007c1f000c007f89 */ /* 0x00266400000e0000 */
.L_x_1887:
[----:B--2---:R-:W2:Y:S02]  /*1d7e0*/  LDL R2, [R1+0x6c] ;  /* 0x00006c0001027983 */ /* 0x004ea40000100800 */
[----:B--2---:R-:W-:-:S13]  /*1d7f0*/  LOP3.LUT P0, RZ, R2, 0x2, RZ, 0xc0, !PT ;  /* 0x0000000202ff7812 */ /* 0x004fda000780c0ff */
[----:B------:R-:W-:Y:S05]  /*1d800*/  @P0 BRA `(.L_x_1788) ;  /* 0x00000f2000000947 */ /* 0x000fea0003800000 */
[----:B------:R-:W2:Y:S04]  /*1d810*/  LDL R6, [R1+0x34] ;  /* 0x0000340001067983 */ /* 0x000ea80000100800 */
[----:B------:R-:W5:Y:S04]  /*1d820*/  LDL R10, [R1+0x8c] ;  /* 0x00008c00010a7983 */ /* 0x000f680000100800 */
[----:B---3--:R-:W3:Y:S04]  /*1d830*/  LDL R7, [R1+0xd4] ;  /* 0x0000d40001077983 */ /* 0x008ee80000100800 */
[----:B----4-:R-:W4:Y:S04]  /*1d840*/  LDL R18, [R1+0x84] ;  /* 0x0000840001127983 */ /* 0x010f280000100800 */
[----:B------:R-:W3:Y:S04]  /*1d850*/  LDL R8, [R1+0x88] ;  /* 0x0000880001087983 */ /* 0x000ee80000100800 */
        /* <DEDUP_REMOVED lines=11> */
[----:B-----5:R-:W-:-:S11]  /*1d910*/  ISETP.GE.AND P5, PT, R10, c[0x0][0x3c8], PT ;  /* 0x0000f2000a007a0c */ /* 0x020fd60003fa6270 */
[----:B-1----:R-:W-:-:S04]  /*1d920*/  @!P0 LEA R2, P1, R6, R0, 0x2 ;  /* 0x0000000006028211 */ /* 0x002fc800078210ff */
[----:B---3--:R-:W-:Y:S02]  /*1d930*/  @!P0 LEA.HI.X R3, R6, R4, R7, 0x2, P1 ;  /* 0x0000000406038211 */ /* 0x008fe400008f1407 */
        /* <DEDUP_REMOVED lines=33> */
.L_x_1773:
[----:B------:R-:W3:Y:S04]  /*1db50*/  LDL.LU R0, [R1+0x64] ;  /* 0x0000640001007983 */ /* 0x000ee80000300800 */
[----:B------:R-:W4:Y:S01]  /*1db60*/  LDL.LU R7, [R1+0x68] ;  /* 0x0000680001077983 */ /* 0x000f220000300800 */
[----:B------:R-:W-:Y:S02]  /*1db70*/  ISETP.NE.U32.AND P0, PT, RZ, c[0x0][0x508], PT ;  /* 0x00014200ff007a0c */ /* 0x000fe40003f05070 */
[----:B------:R-:W-:Y:S01]  /*1db80*/  ISETP.NE.U32.AND P3, PT, RZ, c[0x0][0x500], PT ;  /* 0x00014000ff007a0c */ /* 0x000fe20003f65070 */
[----:B--2---:R-:W2:Y:S01]  /*1db90*/  LDL.LU R6, [R1+0x44] ;  /* 0x0000440001067983 */ /* 0x004ea20000300800 */
[----:B------:R-:W-:Y:S01]  /*1dba0*/  ISETP.NE.AND.EX P2, PT, RZ, c[0x0][0x50c], PT, P0 ;  /* 0x00014300ff007a0c */ /* 0x000fe20003f45300 */
[----:B-1----:R-:W-:Y:S01]  /*1dbb0*/  IMAD.MOV.U32 R18, RZ, RZ, c[0x0][0x388] ;  /* 0x0000e200ff127624 */ /* 0x002fe200078e00ff */
[----:B------:R-:W-:-:S02]  /*1dbc0*/  ISETP.NE.AND.EX P3, PT, RZ, c[0x0][0x504], PT, P3 ;  /* 0x00014100ff007a0c */ /* 0x000fc40003f65330 */
[----:B---3--:R-:W-:-:S09]  /*1dbd0*/  IADD3 R2, P1, R0, c[0x0][0x500], RZ ;  /* 0x0001400000027a10 */ /* 0x008fd20007f3e0ff */
[----:B------:R-:W-:Y:S01]  /*1dbe0*/  @P2 IADD3 R4, P0, R0, c[0x0][0x508], RZ ;  /* 0x0001420000042a10 */ /* 0x000fe20007f1e0ff */
[----:B------:R-:W-:Y:S01]  /*1dbf0*/  IMAD.MOV.U32 R0, RZ, RZ, RZ ;  /* 0x000000ffff007224 */ /* 0x000fe200078e00ff */
[C---:B----4-:R-:W-:Y:S02]  /*1dc00*/  IADD3.X R3, R7.reuse, c[0x0][0x504], RZ, P1, !PT ;  /* 0x0001410007037a10 */ /* 0x050fe40000ffe4ff */
[----:B------:R-:W-:-:S03]  /*1dc10*/  @P2 IADD3.X R5, R7, c[0x0][0x50c], RZ, P0, !PT ;  /* 0x0001430007052a10 */ /* 0x000fc600007fe4ff */
[----:B------:R1:W5:Y:S04]  /*1dc20*/  @P3 LDG.E R0, [R2.64] ;  /* 0x0000000802003981 */ /* 0x000368000c1e1900 */
[----:B------:R1:W5:Y:S01]  /*1dc30*/  @P2 LDG.E R18, [R4.64] ;  /* 0x0000000804122981 */ /* 0x000362000c1e1900 */
[----:B--2---:R-:W-:-:S04]  /*1dc40*/  ISETP.NE.AND P0, PT, R6, RZ, PT ;  /* 0x000000ff0600720c */ /* 0x004fc80003f05270 */
[----:B------:R-:W-:Y:S01]  /*1dc50*/  SEL R19, R6, c[0x0][0x3d4], P0 ;  /* 0x0000f50006137a07 */ /* 0x000fe20000000000 */
[----:B------:R-:W-:Y:S05]  /*1dc60*/  @P2 BRA `(.L_x_1801) ;  /* 0x0000004000002947 */ /* 0x000fea0003800000 */
[----:B------:R-:W-:Y:S05]  /*1dc70*/  @!P3 BRA `(.L_x_1801) ;  /* 0x000000300000b947 */ /* 0x000fea0003800000 */
[----:B-1----:R1:W2:Y:S04]  /*1dc80*/  LDG.E R4, [R2.64] ;  /* 0x0000000802047981 */ /* 0x0022a8000c1e1900 */
[----:B-1----:R-:W2:Y:S02]  /*1dc90*/  LDG.E R2, [R2.64+0x4] ;  /* 0x0000040802027981 */ /* 0x002ea4000c1e1900 */
[----:B--2--5:R-:W-:Y:S02]  /*1dca0*/  IADD3 R18, -R4, R2, RZ ;  /* 0x0000000204127210 */ /* 0x024fe40007ffe1ff */
.L_x_1801:
        /* <DEDUP_REMOVED lines=60> */
.L_x_1803:
[----:B------:R-:W-:Y:S05]  /*1e070*/  BSYNC B0 ;  /* 0x0000000000007941 */ /* 0x000fea0003800000 */
.L_x_1802:
        /* <DEDUP_REMOVED lines=20> */
[----:B--2---:R-:W-:-:S04]  /*1e1c0*/  IADD3 R4, R251, R11, RZ ;  /* 0x0000000bfb047210 */ /* 0x004fc80007ffe0ff */
        /* <DEDUP_REMOVED lines=20> */
.L_x_1888:
[----:B------:R-:W-:Y:S05]  /*1e310*/  BRA.DIV ~URZ, `(.L_x_1805) ;  /* 0x000067827f007947 */ /* 0x000fea000b800000 */
[----:B------:R3:W4:Y:S02]  /*1e320*/  SHFL.IDX PT, R2, R6, RZ, 0x181f ;  /* 0x00181fff06027589 */ /* 0x00072400000e0000 */
.L_x_1889:
        /* <DEDUP_REMOVED lines=8> */
.L_x_1890:
[----:B------:R-:W-:-:S04]  /*1e3b0*/  IADD3 R3, R0, 0x10, RZ ;  /* 0x0000001000037810 */ /* 0x000fc80007ffe0ff */
[----:B------:R-:W-:-:S13]  /*1e3c0*/  ISETP.GE.OR P0, PT, R3, R4, P2 ;  /* 0x000000040300720c */ /* 0x000fda0001706670 */
[----:B--2---:R-:W-:-:S04]  /*1e3d0*/  @!P0 LEA R2, P1, R244, R2, 0x1 ;  /* 0x00000002f4028211 */ /* 0x004fc800078208ff */
[----:B-1----:R-:W-:-:S05]  /*1e3e0*/  @!P0 LEA.HI.X R3, R244, R7, R245, 0x1, P1 ;  /* 0x00000007f4038211 */ /* 0x002fca00008f0cf5 */
[----:B------:R1:W-:Y:S01]  /*1e3f0*/  @!P0 ST.E.128 [R2.64], RZ ;  /* 0x000000ff02008985 */ /* 0x0003e2000c101d08 */
[----:B------:R-:W-:Y:S05]  /*1e400*/  BRA.DIV ~URZ, `(.L_x_1807) ;  /* 0x000067d27f007947 */ /* 0x000fea000b800000 */
[----:B------:R2:W1:Y:S02]  /*1e410*/  SHFL.IDX PT, R7, R5, 0x2, 0x181f ;  /* 0x00581f0005077f89 */ /* 0x00046400000e0000 */
.L_x_1891:
[----:B------:R-:W-:Y:S05]  /*1e420*/  BRA.DIV ~URZ, `(.L_x_1808) ;  /* 0x000068227f007947 */ /* 0x000fea000b800000 */
[----:B-1----:R1:W2:Y:S02]  /*1e430*/  SHFL.IDX PT, R2, R6, 0x2, 0x181f ;  /* 0x00581f0006027f89 */ /* 0x0022a400000e0000 */
.L_x_1892:
        /* <DEDUP_REMOVED lines=8> */
.L_x_1893:
[----:B------:R-:W-:-:S04]  /*1e4c0*/  IADD3 R3, R0, 0x30, RZ ;  /* 0x0000003000037810 */ /* 0x000fc80007ffe0ff */
[----:B------:R-:W-:-:S13]  /*1e4d0*/  ISETP.GE.OR P0, PT, R3, R4, P2 ;  /* 0x000000040300720c */ /* 0x000fda0001706670 */
[----:B--2---:R-:W-:-:S04]  /*1e4e0*/  @!P0 LEA R2, P1, R244, R2, 0x1 ;  /* 0x00000002f4028211 */ /* 0x004fc800078208ff */
[----:B------:R-:W-:-:S05]  /*1e4f0*/  @!P0 LEA.HI.X R3, R244, R7, R245, 0x1, P1 ;  /* 0x00000007f4038211 */ /* 0x000fca00008f0cf5 */
[----:B------:R2:W-:Y:S01]  /*1e500*/  @!P0 ST.E.128 [R2.64], RZ ;  /* 0x000000ff02008985 */ /* 0x0005e2000c101d08 */
[----:B------:R-:W-:Y:S05]  /*1e510*/  BRA.DIV ~URZ, `(.L_x_1810) ;  /* 0x000068727f007947 */ /* 0x000fea000b800000 */
[----:B------:R1:W2:Y:S02]  /*1e520*/  SHFL.IDX PT, R7, R5, 0x4, 0x181f ;  /* 0x00981f0005077f89 */ /* 0x0002a400000e0000 */
.L_x_1894:
[----:B------:R-:W-:Y:S05]  /*1e530*/  BRA.DIV ~URZ, `(.L_x_1811) ;  /* 0x000068c27f007947 */ /* 0x000fea000b800000 */
[----:B--2---:R2:W1:Y:S02]  /*1e540*/  SHFL.IDX PT, R2, R6, 0x4, 0x181f ;  /* 0x00981f0006027f89 */ /* 0x00446400000e0000 */
.L_x_1895:
        /* <DEDUP_REMOVED lines=8> */
.L_x_1896:
[----:B------:R-:W-:-:S04]  /*1e5d0*/  IADD3 R3, R0, 0x50, RZ ;  /* 0x0000005000037810 */ /* 0x000fc80007ffe0ff */
[----:B------:R-:W-:-:S13]  /*1e5e0*/  ISETP.GE.OR P0, PT, R3, R4, P2 ;  /* 0x000000040300720c */ /* 0x000fda0001706670 */
[----:B---3--:R-:W-:-:S04]  /*1e5f0*/  @!P0 LEA R2, P1, R244, R2, 0x1 ;  /* 0x00000002f4028211 */ /* 0x008fc800078208ff */
[----:B--2---:R-:W-:-:S05]  /*1e600*/  @!P0 LEA.HI.X R3, R244, R7, R245, 0x1, P1 ;  /* 0x00000007f4038211 */ /* 0x004fca00008f0cf5 */
[----:B------:R2:W-:Y:S01]  /*1e610*/  @!P0 ST.E.128 [R2.64], RZ ;  /* 0x000000ff02008985 */ /* 0x0005e2000c101d08 */
[----:B------:R-:W-:Y:S05]  /*1e620*/  BRA.DIV ~URZ, `(.L_x_1813) ;  /* 0x000069127f007947 */ /* 0x000fea000b800000 */
[----:B------:R3:W1:Y:S02]  /*1e630*/  SHFL.IDX PT, R7, R5, 0x6, 0x181f ;  /* 0x00d81f0005077f89 */ /* 0x00066400000e0000 */
.L_x_1897:
[----:B------:R-:W-:Y:S05]  /*1e640*/  BRA.DIV ~URZ, `(.L_x_1814) ;  /* 0x000069627f007947 */ /* 0x000fea000b800000 */
[----:B--2---:R2:W3:Y:S02]  /*1e650*/  SHFL.IDX PT, R2, R6, 0x6, 0x181f ;  /* 0x00d81f0006027f89 */ /* 0x0044e400000e0000 */
.L_x_1898:
        /* <DEDUP_REMOVED lines=8> */
.L_x_1899:
[----:B------:R-:W-:-:S04]  /*1e6e0*/  IADD3 R0, R0, 0x70, RZ ;  /* 0x0000007000007810 */ /* 0x000fc80007ffe0ff */
[----:B------:R-:W-:-:S13]  /*1e6f0*/  ISETP.GE.OR P0, PT, R0, R4, P2 ;  /* 0x000000040000720c */ /* 0x000fda0001706670 */
[----:B----4-:R-:W-:-:S04]  /*1e700*/  @!P0 LEA R2, P1, R244, R2, 0x1 ;  /* 0x00000002f4028211 */ /* 0x010fc800078208ff */
[----:B---3--:R-:W-:-:S05]  /*1e710*/  @!P0 LEA.HI.X R3, R244, R5, R245, 0x1, P1 ;  /* 0x00000005f4038211 */ /* 0x008fca00008f0cf5 */
[----:B------:R3:W-:Y:S04]  /*1e720*/  @!P0 ST.E.128 [R2.64], RZ ;  /* 0x000000ff02008985 */ /* 0x0007e8000c101d08 */
.L_x_1788:
[----:B------:R-:W-:Y:S05]  /*1e730*/  BSYNC B1 ;  /* 0x0000000000017941 */ /* 0x000fea0003800000 */
.L_x_1772:
        /* <DEDUP_REMOVED lines=15> */
.L_x_1900:
[----:B------:R-:W-:Y:S05]  /*1e830*/  BRA.DIV ~URZ, `(.L_x_1818) ;  /* 0x000069227f007947 */ /* 0x000fea000b800000 */
[----:B------:R3:W4:Y:S02]  /*1e840*/  SHFL.IDX PT, R8, R57, 0x1, 0x1f ;  /* 0x00201f0039087f89 */ /* 0x00072400000e0000 */
.L_x_1901:
        /* <DEDUP_REMOVED lines=19> */
.L_x_1902:
        /* <DEDUP_REMOVED lines=16> */
.L_x_1903:
[----:B---3--:R-:W-:Y:S01]  /*1ea80*/  IMAD R0, R0, c[0x0][0x538], RZ ;  /* 0x00014e0000007a24 */ /* 0x008fe200078e02ff */
[----:B------:R-:W-:Y:S04]  /*1ea90*/  BSSY B1, `(.L_x_1821) ;  /* 0x00000ce000017945 */ /* 0x000fe80003800000 */
[----:B----4-:R-:W-:-:S04]  /*1eaa0*/  IADD3 R8, R0, R8, RZ ;  /* 0x0000000800087210 */ /* 0x010fc80007ffe0ff */
[----:B--2---:R-:W-:-:S13]  /*1eab0*/  ISETP.GT.AND P0, PT, R8, R9, PT ;  /* 0x000000090800720c */ /* 0x004fda0003f04270 */
[----:B------:R-:W-:Y:S05]  /*1eac0*/  @P0 BRA `(.L_x_1822) ;  /* 0x0000025000000947 */ /* 0x000fea0003800000 */
.L_x_1826:
        /* <DEDUP_REMOVED lines=17> */
.L_x_1904:
        /* <DEDUP_REMOVED lines=16> */
.L_x_1905:
[----:B--2---:R-:W-:-:S05]  /*1ece0*/  IMAD R0, R0, c[0x0][0x538], RZ ;  /* 0x00014e0000007a24 */ /* 0x004fca00078e02ff */
[----:B------:R-:W-:-:S04]  /*1ecf0*/  IADD3 R8, R0, R8, RZ ;  /* 0x0000000800087210 */ /* 0x000fc80007ffe0ff */
[----:B------:R-:W-:-:S13]  /*1ed00*/  ISETP.GT.AND P0, PT, R8, R9, PT ;  /* 0x000000090800720c */ /* 0x000fda0003f04270 */
[----:B-1----:R-:W-:Y:S05]  /*1ed10*/  @!P0 BRA `(.L_x_1826) ;  /* 0xfffffdb000008947 */ /* 0x002fea000383ffff */
.L_x_1822:
[----:B------:R-:W-:-:S05]  /*1ed20*/  IADD3 R8, -R0, R8, RZ ;  /* 0x0000000800087210 */ /* 0x000fca0007ffe1ff */
[----:B------:R-:W-:-:S05]  /*1ed30*/  IMAD R0, R4, c[0x0][0x538], R8 ;  /* 0x00014e0004007a24 */ /* 0x000fca00078e0208 */
[----:B------:R-:W-:Y:S01]  /*1ed40*/  ISETP.GT.AND P0, PT, R0, R9, PT ;  /* 0x000000090000720c */ /* 0x000fe20003f04270 */
[----:B------:R-:W-:-:S12]  /*1ed50*/  BRA.DIV ~URZ, `(.L_x_1827) ;  /* 0x000068627f007947 */ /* 0x000fd8000b800000 */
[----:B------:R-:W-:-:S03]  /*1ed60*/  VOTE.ANY R5, PT, !P0 ;  /* 0x0000000000057806 */ /* 0x000fc600040e0100 */
.L_x_1906:
[----:B------:R-:W2:Y:S01]  /*1ed70*/  LDL.LU R2, [R1+0x4c] ;  /* 0x00004c0001027983 */ /* 0x000ea20000300800 */
[----:B------:R-:W2:Y:S02]  /*1ed80*/  POPC R0, R5 ;  /* 0x0000000500007309 */ /* 0x000ea40000000000 */
[----:B--2---:R-:W-:-:S05]  /*1ed90*/  IADD3 R2, R0, R2, RZ ;  /* 0x0000000200027210 */ /* 0x004fca0007ffe0ff */
[----:B------:R2:W-:Y:S01]  /*1eda0*/  STL [R1+0x4c], R2 ;  /* 0x00004c0201007387 */ /* 0x0005e20000100800 */
[----:B------:R-:W-:Y:S05]  /*1edb0*/  BRA.DIV ~URZ, `(.L_x_1828) ;  /* 0x000068527f007947 */ /* 0x000fea000b800000 */
[----:B------:R3:W4:Y:S04]  /*1edc0*/  SHFL.IDX PT, R6, R6, R0, 0x1f ;  /* 0x00001f0006067589 */ /* 0x00072800000e0000 */
[----:B------:R3:W1:Y:S02]  /*1edd0*/  SHFL.IDX PT, R7, R7, R0, 0x1f ;  /* 0x00001f0007077589 */ /* 0x00066400000e0000 */
.L_x_1907:
[----:B------:R-:W-:Y:S01]  /*1ede0*/  ISETP.NE.AND P0, PT, R5, RZ, PT ;  /* 0x000000ff0500720c */ /* 0x000fe20003f05270 */
[----:B------:R-:W-:-:S12]  /*1edf0*/  BSSY B0, `(.L_x_1829) ;  /* 0x0000005000007945 */ /* 0x000fd80003800000 */
[----:B------:R-:W-:Y:S05]  /*1ee00*/  @!P0 BRA `(.L_x_1830) ;  /* 0x0000003000008947 */ /* 0x000fea0003800000 */
[----:B---3--:R-:W-:Y:S01]  /*1ee10*/  IADD3 R0, R0, -0x1, RZ ;  /* 0xffffffff00007810 */ /* 0x008fe20007ffe0ff */
[----:B------:R-:W-:Y:S05]  /*1ee20*/  BRA.DIV ~URZ, `(.L_x_1831) ;  /* 0x000068b27f007947 */ /* 0x000fea000b800000 */
[----:B------:R3:W2:Y:S02]  /*1ee30*/  SHFL.IDX PT, R10, R4, R0, 0x1f ;  /* 0x00001f00040a7589 */ /* 0x0006a400000e0000 */
.L_x_1830:
[----:B------:R-:W-:Y:S05]  /*1ee40*/  BSYNC B0 ;  /* 0x0000000000007941 */ /* 0x000fea0003800000 */
.L_x_1829:
        /* <DEDUP_REMOVED lines=68> */
.L_x_1833:
        /* <DEDUP_REMOVED lines=68> */
.L_x_1834:
[----:B------:R-:W-:Y:S05]  /*1f6d0*/  BSYNC B0 ;  /* 0x0000000000007941 */ /* 0x000fea0003800000 */
.L_x_1832:
[----:B------:R-:W-:-:S04]  /*1f6e0*/  LOP3.LUT R2, RZ, R2, RZ, 0x33, !PT ;  /* 0x00000002ff027212 */ /* 0x000fc800078e33ff */
[----:B-1----:R-:W-:-:S05]  /*1f6f0*/  IADD3 R0, R2, R6, RZ ;  /* 0x0000000602007210 */ /* 0x002fca0007ffe0ff */
[----:B------:R1:W-:Y:S01]  /*1f700*/  STL [R1+0x44], R0 ;  /* 0x0000440001007387 */ /* 0x0003e20000100800 */
[----:B------:R-:W-:Y:S05]  /*1f710*/  BRA `(.L_x_1835) ;  /* 0x0000005000007947 */ /* 0x000fea0003800000 */
.L_x_1823:
[----:B------:R-:W-:Y:S01]  /*1f720*/  MOV R0, c[0x0][0x53c] ;  /* 0x00014f0000007a02 */ /* 0x000fe20000000f00 */
[----:B------:R2:W-:Y:S04]  /*1f730*/  STL [R1+0x40], R9 ;  /* 0x0000400901007387 */ /* 0x0005e80000100800 */
[----:B------:R2:W-:Y:S04]  /*1f740*/  STL [R1+0x44], RZ ;  /* 0x000044ff01007387 */ /* 0x0005e80000100800 */
[----:B------:R2:W-:Y:S04]  /*1f750*/  STL [R1+0x48], RZ ;  /* 0x000048ff01007387 */ /* 0x0005e80000100800 */
[----:B------:R2:W-:Y:S02]  /*1f760*/  STL [R1+0x4c], R0 ;  /* 0x00004c0001007387 */ /* 0x0005e40000100800 */
.L_x_1835:
[----:B------:R-:W-:Y:S05]  /*1f770*/  BSYNC B1 ;  /* 0x0000000000017941 */ /* 0x000fea0003800000 */
.L_x_1821:
        /* <DEDUP_REMOVED lines=9> */
.L_x_1816:
[----:B--2---:R-:W2:Y:S02]  /*1f810*/  LDL R0, [R1+0x4c] ;  /* 0x00004c0001007983 */ /* 0x004ea40000100800 */
[----:B--2---:R-:W-:-:S13]  /*1f820*/  ISETP.GE.AND P0, PT, R0, c[0x0][0x53c], PT ;  /* 0x00014f0000007a0c */ /* 0x004fda0003f06270 */
[----:B-1--4-:R-:W-:Y:S01]  /*1f830*/  @P0 CALL.REL.NOINC `(.L_x_1836) ;  /* 0x0000001000000944 */ /* 0x012fe20003c00000 */
[----:B------:R-:W-:Y:S05]  /*1f840*/  BRA `(.L_x_1837) ;  /* 0xfffe26e000007947 */ /* 0x000fea000383ffff */
.L_x_1836:
[----:B------:R-:W-:Y:S05]  /*1f850*/  EXIT ;  /* 0x000000000000794d */ /* 0x000fea0003800000 */
.L_x_1624:
[----:B------:R-:W-:Y:S01]  /*1f860*/  IMAD.MOV.U32 R0, RZ, RZ, R5 ;  /* 0x000000ffff007224 */ /* 0x000fe200078e0005 */
[----:B------:R-:W-:Y:S02]  /*1f870*/  MOV R2, 0x1 ;  /* 0x0000000100027802 */ /* 0x000fe40000000f00 */
[----:B------:R-:W-:Y:S02]  /*1f880*/  MOV R3, 0x1f8a0 ;  /* 0x0001f8a000037802 */ /* 0x000fe40000000f00 */
[----:B------:R-:W-:Y:S05]  /*1f890*/  CALL.REL.NOINC `($__internal_24_$__cuda_sm70_shflsync_up_p) ;  /* 0x00005f7000007944 */ /* 0x000fea0003c00000 */
[----:B------:R-:W-:Y:S01]  /*1f8a0*/  MOV R0, R4 ;  /* 0x0000000400007202 */ /* 0x000fe20000000f00 */
[----:B------:R-:W-:Y:S05]  /*1f8b0*/  BRA `(.L_x_1838) ;  /* 0xfffe0ba000007947 */ /* 0x000fea000383ffff */
.L_x_1625:
[----:B------:R-:W-:Y:S01]  /*1f8c0*/  IMAD.MOV.U32 R0, RZ, RZ, R5 ;  /* 0x000000ffff007224 */ /* 0x000fe200078e0005 */
[----:B------:R-:W-:Y:S02]  /*1f8d0*/  MOV R2, 0x2 ;  /* 0x0000000200027802 */ /* 0x000fe40000000f00 */
[----:B------:R-:W-:Y:S02]  /*1f8e0*/  MOV R3, 0x1f900 ;  /* 0x0001f90000037802 */ /* 0x000fe40000000f00 */
[----:B------:R-:W-:Y:S05]  /*1f8f0*/  CALL.REL.NOINC `($__internal_24_$__cuda_sm70_shflsync_up_p) ;  /* 0x00005f1000007944 */ /* 0x000fea0003c00000 */
[----:B------:R-:W-:Y:S01]  /*1f900*/  SEL R0, R4, RZ, P4 ;  /* 0x000000ff04007207 */ /* 0x000fe20002000000 */
[----:B------:R-:W-:Y:S01]  /*1f910*/  IMAD.MOV.U32 R2, RZ, RZ, 0x4 ;  /* 0x00000004ff027424 */ /* 0x000fe200078e00ff */
[----:B------:R-:W-:-:S03]  /*1f920*/  MOV R3, 0x1f950 ;  /* 0x0001f95000037802 */ /* 0x000fc60000000f00 */
[----:B------:R-:W-:Y:S02]  /*1f930*/  IMAD.IADD R0, R5, 0x1, R0 ;  /* 0x0000000105007824 */ /* 0x000fe400078e0200 */
        /* <DEDUP_REMOVED lines=13> */
[----:B------:R-:W-:Y:S02]  /*1fa10*/  MOV R61, 0x1f ;  /* 0x0000001f003d7802 */ /* 0x000fe40000000f00 */
[----:B------:R-:W-:Y:S01]  /*1fa20*/  MOV R3, 0x1fa60 ;  /* 0x0001fa6000037802 */ /* 0x000fe20000000f00 */
[----:B------:R-:W-:-:S04]  /*1fa30*/  IMAD.IADD R4, R0, 0x1, R4 ;  /* 0x0000000100047824 */ /* 0x000fc800078e0204 */
[----:B------:R-:W-:Y:S02]  /*1fa40*/  IMAD.MOV.U32 R56, RZ, RZ, R4 ;  /* 0x000000ffff387224 */ /* 0x000fe400078e0004 */
[----:B------:R-:W-:Y:S05]  /*1fa50*/  CALL.REL.NOINC `($__internal_23_$__cuda_sm70_shflsync_idx_p) ;  /* 0x00005d5000007944 */ /* 0x000fea0003c00000 */
[----:B------:R-:W-:Y:S01]  /*1fa60*/  MOV R0, R62 ;  /* 0x0000003e00007202 */ /* 0x000fe20000000f00 */
[----:B------:R-:W-:Y:S05]  /*1fa70*/  BRA `(.L_x_1839) ;  /* 0xfffe0ae000007947 */ /* 0x000fea000383ffff */
.L_x_1627:
[----:B------:R-:W-:Y:S02]  /*1fa80*/  SEL R0, RZ, 0x1, P0 ;  /* 0x00000001ff007807 */ /* 0x000fe40000000000 */
[----:B------:R-:W-:Y:S02]  /*1fa90*/  MOV R2, 0x1fab0 ;  /* 0x0001fab000027802 */ /* 0x000fe40000000f00 */
[----:B------:R-:W-:Y:S05]  /*1faa0*/  CALL.REL.NOINC `($__internal_25_$__cuda_sm70_votesync_ballot) ;  /* 0x00005dd000007944 */ /* 0x000fea0003c00000 */
[----:B------:R-:W-:Y:S01]  /*1fab0*/  MOV R7, R0 ;  /* 0x0000000000077202 */ /* 0x000fe20000000f00 */
[----:B------:R-:W-:Y:S05]  /*1fac0*/  BRA `(.L_x_1840) ;  /* 0xfffe0b2000007947 */ /* 0x000fea000383ffff */
.L_x_1628:
[----:B------:R-:W-:Y:S01]  /*1fad0*/  IMAD.MOV.U32 R56, RZ, RZ, R9 ;  /* 0x000000ffff387224 */ /* 0x000fe200078e0009 */
[----:B-1----:R-:W-:Y:S01]  /*1fae0*/  MOV R2, R0 ;  /* 0x0000000000027202 */ /* 0x002fe20000000f00 */
[----:B------:R-:W-:Y:S01]  /*1faf0*/  IMAD.MOV.U32 R61, RZ, RZ, 0x1f ;  /* 0x0000001fff3d7424 */ /* 0x000fe200078e00ff */
[----:B------:R-:W-:Y:S02]  /*1fb00*/  MOV R3, 0x1fb20 ;  /* 0x0001fb2000037802 */ /* 0x000fe40000000f00 */
[----:B------:R-:W-:Y:S05]  /*1fb10*/  CALL.REL.NOINC `($__internal_23_$__cuda_sm70_shflsync_idx_p) ;  /* 0x00005c9000007944 */ /* 0x000fea0003c00000 */
[----:B------:R-:W-:Y:S01]  /*1fb20*/  IMAD.MOV.U32 R12, RZ, RZ, R62 ;  /* 0x000000ffff0c7224 */ /* 0x000fe200078e003e */
[----:B------:R-:W-:Y:S01]  /*1fb30*/  MOV R56, R8 ;  /* 0x0000000800387202 */ /* 0x000fe20000000f00 */
[----:B------:R-:W-:Y:S01]  /*1fb40*/  IMAD.MOV.U32 R5, RZ, RZ, RZ ;  /* 0x000000ffff057224 */ /* 0x000fe200078e00ff */
[----:B------:R-:W-:Y:S01]  /*1fb50*/  MOV R2, R0 ;  /* 0x0000000000027202 */ /* 0x000fe20000000f00 */
[----:B------:R-:W-:Y:S01]  /*1fb60*/  IMAD.MOV.U32 R61, RZ, RZ, 0x1f ;  /* 0x0000001fff3d7424 */ /* 0x000fe200078e00ff */
[----:B------:R-:W-:-:S02]  /*1fb70*/  MOV R3, 0x1fb90 ;  /* 0x0001fb9000037802 */ /* 0x000fc40000000f00 */
[----:B------:R-:W-:Y:S05]  /*1fb80*/  CALL.REL.NOINC `($__internal_23_$__cuda_sm70_shflsync_idx_p) ;  /* 0x00005c2000007944 */ /* 0x000fea0003c00000 */
[----:B------:R-:W-:Y:S01]  /*1fb90*/  MOV R9, R62 ;  /* 0x0000003e00097202 */ /* 0x000fe20000000f00 */
[----:B------:R-:W-:Y:S05]  /*1fba0*/  BRA `(.L_x_1841) ;  /* 0xfffe0ab000007947 */ /* 0x000fea000383ffff */
.L_x_1631:
[----:B------:R-:W-:Y:S01]  /*1fbb0*/  IMAD.MOV.U32 R56, RZ, RZ, R4 ;  /* 0x000000ffff387224 */ /* 0x000fe200078e0004 */
[----:B-1----:R-:W-:Y:S01]  /*1fbc0*/  MOV R2, R0 ;  /* 0x0000000000027202 */ /* 0x002fe20000000f00 */
[----:B------:R-:W-:Y:S01]  /*1fbd0*/  IMAD.MOV.U32 R61, RZ, RZ, 0x1f ;  /* 0x0000001fff3d7424 */ /* 0x000fe200078e00ff */
[----:B------:R-:W-:-:S02]  /*1fbe0*/  MOV R3, 0x1fc00 ;  /* 0x0001fc0000037802 */ /* 0x000fc40000000f00 */
[----:B---34-:R-:W-:Y:S05]  /*1fbf0*/  CALL.REL.NOINC `($__internal_23_$__cuda_sm70_shflsync_idx_p) ;  /* 0x00005bb000007944 */ /* 0x018fea0003c00000 */
[----:B------:R-:W-:Y:S01]  /*1fc00*/  MOV R5, R62 ;  /* 0x0000003e00057202 */ /* 0x000fe20000000f00 */
[----:B------:R-:W-:Y:S05]  /*1fc10*/  BRA `(.L_x_1630) ;  /* 0xfffe0aa000007947 */ /* 0x000fea000383ffff */
.L_x_1680:
[----:B------:R-:W-:Y:S01]  /*1fc20*/  IMAD.MOV.U32 R56, RZ, RZ, R5 ;  /* 0x000000ffff387224 */ /* 0x000fe200078e0005 */
[----:B------:R-:W-:Y:S01]  /*1fc30*/  MOV R2, RZ ;  /* 0x000000ff00027202 */ /* 0x000fe20000000f00 */
[----:B------:R-:W-:Y:S01]  /*1fc40*/  IMAD.MOV.U32 R61, RZ, RZ, 0x181f ;  /* 0x0000181fff3d7424 */ /* 0x000fe200078e00ff */
[----:B------:R-:W-:-:S02]  /*1fc50*/  MOV R3, 0x1fc70 ;  /* 0x0001fc7000037802 */ /* 0x000fc40000000f00 */
[----:B-----5:R-:W-:Y:S05]  /*1fc60*/  CALL.REL.NOINC `($__internal_23_$__cuda_sm70_shflsync_idx_p) ;  /* 0x00005b4000007944 */ /* 0x020fea0003c00000 */
[----:B------:R-:W-:Y:S01]  /*1fc70*/  MOV R7, R62 ;  /* 0x0000003e00077202 */ /* 0x000fe20000000f00 */
[----:B------:R-:W-:Y:S05]  /*1fc80*/  BRA `(.L_x_1842) ;  /* 0xfffe8e9000007947 */ /* 0x000fea000383ffff */
.L_x_1681:
[----:B------:R-:W-:Y:S01]  /*1fc90*/  IMAD.MOV.U32 R56, RZ, RZ, R6 ;  /* 0x000000ffff387224 */ /* 0x000fe200078e0006 */
[----:B------:R-:W-:Y:S01]  /*1fca0*/  MOV R2, RZ ;  /* 0x000000ff00027202 */ /* 0x000fe20000000f00 */
[----:B------:R-:W-:Y:S01]  /*1fcb0*/  IMAD.MOV.U32 R61, RZ, RZ, 0x181f ;  /* 0x0000181fff3d7424 */ /* 0x000fe200078e00ff */
[----:B------:R-:W-:-:S02]  /*1fcc0*/  MOV R3, 0x1fce0 ;  /* 0x0001fce000037802 */ /* 0x000fc40000000f00 */
[----:B-12--5:R-:W-:Y:S05]  /*1fcd0*/  CALL.REL.NOINC `($__internal_23_$__cuda_sm70_shflsync_idx_p) ;  /* 0x00005ad000007944 */ /* 0x026fea0003c00000 */
[----:B------:R-:W-:Y:S01]  /*1fce0*/  MOV R2, R62 ;  /* 0x0000003e00027202 */ /* 0x000fe20000000f00 */
[----:B------:R-:W-:Y:S05]  /*1fcf0*/  BRA `(.L_x_1843) ;  /* 0xfffe8e4000007947 */ /* 0x000fea000383ffff */
.L_x_1684:
[----:B------:R-:W-:Y:S01]  /*1fd00*/  IMAD.MOV.U32 R56, RZ, RZ, R5 ;  /* 0x000000ffff387224 */ /* 0x000fe200078e0005 */
[----:B--2-4-:R-:W-:Y:S01]  /*1fd10*/  MOV R2, 0x1 ;  /* 0x0000000100027802 */ /* 0x014fe20000000f00 */
[----:B------:R-:W-:Y:S01]  /*1fd20*/  IMAD.MOV.U32 R61, RZ, RZ, 0x181f ;  /* 0x0000181fff3d7424 */ /* 0x000fe200078e00ff */
[----:B------:R-:W-:-:S02]  /*1fd30*/  MOV R3, 0x1fd50 ;  /* 0x0001fd5000037802 */ /* 0x000fc40000000f00 */
[----:B-1---5:R-:W-:Y:S05]  /*1fd40*/  CALL.REL.NOINC `($__internal_23_$__cuda_sm70_shflsync_idx_p) ;  /* 0x00005a6000007944 */ /* 0x022fea0003c00000 */
[----:B------:R-:W-:Y:S01]  /*1fd50*/  IMAD.MOV.U32 R7, RZ, RZ, R62 ;  /* 0x000000ffff077224 */ /* 0x000fe200078e003e */
[----:B------:R-:W-:Y:S01]  /*1fd60*/  MOV R2, 0x1 ;  /* 0x0000000100027802 */ /* 0x000fe20000000f00 */
[----:B------:R-:W-:Y:S01]  /*1fd70*/  IMAD.MOV.U32 R56, RZ, RZ, R6 ;  /* 0x000000ffff387224 */ /* 0x000fe200078e0006 */
[----:B------:R-:W-:-:S02]  /*1fd80*/  MOV R61, 0x181f ;  /* 0x0000181f003d7802 */ /* 0x000fc40000000f00 */
[----:B------:R-:W-:Y:S02]  /*1fd90*/  MOV R3, 0x1fdb0 ;  /* 0x0001fdb000037802 */ /* 0x000fe40000000f00 */
[----:B------:R-:W-:Y:S05]  /*1fda0*/  CALL.REL.NOINC `($__internal_23_$__cuda_sm70_shflsync_idx_p) ;  /* 0x00005a0000007944 */ /* 0x000fea0003c00000 */
[----:B------:R-:W-:Y:S01]  /*1fdb0*/  MOV R2, R62 ;  /* 0x0000003e00027202 */ /* 0x000fe20000000f00 */
[----:B------:R-:W-:Y:S05]  /*1fdc0*/  BRA `(.L_x_1844) ;  /* 0xfffe8e6000007947 */ /* 0x000fea000383ffff */
.L_x_1687:
[----:B------:R-:W-:Y:S01]  /*1fdd0*/  IMAD.MOV.U32 R56, RZ, RZ, R5 ;  /* 0x000000ffff387224 */ /* 0x000fe200078e0005 */
[----:B---34-:R-:W-:Y:S01]  /*1fde0*/  MOV R2, 0x2 ;  /* 0x0000000200027802 */ /* 0x018fe20000000f00 */
[----:B------:R-:W-:Y:S01]  /*1fdf0*/  IMAD.MOV.U32 R61, RZ, RZ, 0x181f ;  /* 0x0000181fff3d7424 */ /* 0x000fe200078e00ff */
[----:B------:R-:W-:Y:S02]  /*1fe00*/  MOV R3, 0x1fe20 ;  /* 0x0001fe2000037802 */ /* 0x000fe40000000f00 */
[----:B-12--5:R-:W-:Y:S05]  /*1fe10*/  CALL.REL.NOINC `($__internal_23_$__cuda_sm70_shflsync_idx_p) ;  /* 0x0000599000007944 */ /* 0x026fea0003c00000 */
[----:B------:R-:W-:Y:S01]  /*1fe20*/  MOV R7, R62 ;  /* 0x0000003e00077202 */ /* 0x000fe20000000f00 */
[----:B------:R-:W-:Y:S05]  /*1fe30*/  BRA `(.L_x_1845) ;  /* 0xfffe8ec000007947 */ /* 0x000fea000383ffff */
.L_x_1688:
[----:B------:R-:W-:Y:S01]  /*1fe40*/  IMAD.MOV.U32 R56, RZ, RZ, R6 ;  /* 0x000000ffff387224 */ /* 0x000fe200078e0006 */
[----:B----4-:R-:W-:Y:S01]  /*1fe50*/  MOV R2, 0x2 ;  /* 0x0000000200027802 */ /* 0x010fe20000000f00 */
[----:B------:R-:W-:Y:S01]  /*1fe60*/  IMAD.MOV.U32 R61, RZ, RZ, 0x181f ;  /* 0x0000181fff3d7424 */ /* 0x000fe200078e00ff */
[----:B------:R-:W-:Y:S02]  /*1fe70*/  MOV R3, 0x1fe90 ;  /* 0x0001fe9000037802 */ /* 0x000fe40000000f00 */
[----:B-123-5:R-:W-:Y:S05]  /*1fe80*/  CALL.REL.NOINC `($__internal_23_$__cuda_sm70_shflsync_idx_p) ;  /* 0x0000592000007944 */ /* 0x02efea0003c00000 */
[----:B------:R-:W-:Y:S01]  /*1fe90*/  MOV R2, R62 ;  /* 0x0000003e00027202 */ /* 0x000fe20000000f00 */
[----:B------:R-:W-:Y:S05]  /*1fea0*/  BRA `(.L_x_1846) ;  /* 0xfffe8e7000007947 */ /* 0x000fea000383ffff */
.L_x_1691:
[----:B------:R-:W-:Y:S01]  /*1feb0*/  IMAD.MOV.U32 R56, RZ, RZ, R5 ;  /* 0x000000ffff387224 */ /* 0x000fe200078e0005 */
[----:B-12---:R-:W-:Y:S01]  /*1fec0*/  MOV R2, 0x3 ;  /* 0x0000000300027802 */ /* 0x006fe20000000f00 */
[----:B------:R-:W-:Y:S01]  /*1fed0*/  IMAD.MOV.U32 R61, RZ, RZ, 0x181f ;  /* 0x0000181fff3d7424 */ /* 0x000fe200078e00ff */
[----:B------:R-:W-:-:S02]  /*1fee0*/  MOV R3, 0x1ff00 ;  /* 0x0001ff0000037802 */ /* 0x000fc40000000f00 */
[----:B---345:R-:W-:Y:S05]  /*1fef0*/  CALL.REL.NOINC `($__internal_23_$__cuda_sm70_shflsync_idx_p) ;  /* 0x000058b000007944 */ /* 0x038fea0003c00000 */
        /* <DEDUP_REMOVED lines=8> */
.L_x_1694:
[----:B------:R-:W-:Y:S01]  /*1ff80*/  IMAD.MOV.U32 R56, RZ, RZ, R5 ;  /* 0x000000ffff387224 */ /* 0x000fe200078e0005 */
[----:B--2---:R-:W-:Y:S01]  /*1ff90*/  MOV R2, 0x4 ;  /* 0x0000000400027802 */ /* 0x004fe20000000f00 */
[----:B------:R-:W-:Y:S01]  /*1ffa0*/  IMAD.MOV.U32 R61, RZ, RZ, 0x181f ;  /* 0x0000181fff3d7424 */ /* 0x000fe200078e00ff */
[----:B------:R-:W-:Y:S02]  /*1ffb0*/  MOV R3, 0x1ffd0 ;  /* 0x0001ffd000037802 */ /* 0x000fe40000000f00 */
[----:B-1-345:R-:W-:Y:S05]  /*1ffc0*/  CALL.REL.NOINC `($__internal_23_$__cuda_sm70_shflsync_idx_p) ;  /* 0x000057e000007944 */ /* 0x03afea0003c00000 */
[----:B------:R-:W-:Y:S01]  /*1ffd0*/  MOV R7, R62 ;  /* 0x0000003e00077202 */ /* 0x000fe20000000f00 */
[----:B------:R-:W-:Y:S05]  /*1ffe0*/  BRA `(.L_x_1848) ;  /* 0xfffe8ee000007947 */ /* 0x000fea000383ffff */
.L_x_1695:
[----:B------:R-:W-:Y:S01]  /*1fff0*/  IMAD.MOV.U32 R56, RZ, RZ, R6 ;  /* 0x000000ffff387224 */ /* 0x000fe200078e0006 */
[----:B--2---:R-:W-:Y:S01]  /*20000*/  MOV R2, 0x4 ;  /* 0x0000000400027802 */ /* 0x004fe20000000f00 */
[----:B------:R-:W-:Y:S01]  /*20010*/  IMAD.MOV.U32 R61, RZ, RZ, 0x181f ;  /* 0x0000181fff3d7424 */ /* 0x000fe200078e00ff */
[----:B------:R-:W-:Y:S02]  /*20020*/  MOV R3, 0x20040 ;  /* 0x0002004000037802 */ /* 0x000fe40000000f00 */
[----:B-1-345:R-:W-:Y:S05]  /*20030*/  CALL.REL.NOINC `($__internal_23_$__cuda_sm70_shflsync_idx_p) ;  /* 0x0000577000007944 */ /* 0x03afea0003c00000 */
[----:B------:R-:W-:Y:S01]  /*20040*/  MOV R2, R62 ;  /* 0x0000003e00027202 */ /* 0x000fe20000000f00 */
[----:B------:R-:W-:Y:S05]  /*20050*/  BRA `(.L_x_1849) ;  /* 0xfffe8e9000007947 */ /* 0x000fea000383ffff */
.L_x_1698:
[----:B------:R-:W-:Y:S01]  /*20060*/  IMAD.MOV.U32 R56, RZ, RZ, R5 ;  /* 0x000000ffff387224 */ /* 0x000fe200078e0005 */
[----:B-1-3--:R-:W-:Y:S01]  /*20070*/  MOV R2, 0x5 ;  /* 0x0000000500027802 */ /* 0x00afe20000000f00 */
[----:B------:R-:W-:Y:S01]  /*20080*/  IMAD.MOV.U32 R61, RZ, RZ, 0x181f ;  /* 0x0000181fff3d7424 */ /* 0x000fe200078e00ff */
[----:B------:R-:W-:-:S02]  /*20090*/  MOV R3, 0x200b0 ;  /* 0x000200b000037802 */ /* 0x000fc40000000f00 */
[----:B--2-45:R-:W-:Y:S05]  /*200a0*/  CALL.REL.NOINC `($__internal_23_$__cuda_sm70_shflsync_idx_p) ;  /* 0x0000570000007944 */ /* 0x034fea0003c00000 */
        /* <DEDUP_REMOVED lines=8> */
.L_x_1701:
[----:B------:R-:W-:Y:S01]  /*20130*/  IMAD.MOV.U32 R56, RZ, RZ, R5 ;  /* 0x000000ffff387224 */ /* 0x000fe200078e0005 */
[----:B--23--:R-:W-:Y:S01]  /*20140*/  MOV R2, 0x6 ;  /* 0x0000000600027802 */ /* 0x00cfe20000000f00 */
[----:B------:R-:W-:Y:S01]  /*20150*/  IMAD.MOV.U32 R61, RZ, RZ, 0x181f ;  /* 0x0000181fff3d7424 */ /* 0x000fe200078e00ff */
[----:B------:R-:W-:Y:S02]  /*20160*/  MOV R3, 0x20180 ;  /* 0x0002018000037802 */ /* 0x000fe40000000f00 */
[----:B-1--45:R-:W-:Y:S05]  /*20170*/  CALL.REL.NOINC `($__internal_23_$__cuda_sm70_shflsync_idx_p) ;  /* 0x0000563000007944 */ /* 0x032fea0003c00000 */
[----:B------:R-:W-:Y:S01]  /*20180*/  MOV R7, R62 ;  /* 0x0000003e00077202 */ /* 0x000fe20000000f00 */
[----:B------:R-:W-:Y:S05]  /*20190*/  BRA `(.L_x_1851) ;  /* 0xfffe8f0000007947 */ /* 0x000fea000383ffff */
.L_x_1702:
[----:B------:R-:W-:Y:S01]  /*201a0*/  IMAD.MOV.U32 R56, RZ, RZ, R6 ;  /* 0x000000ffff387224 */ /* 0x000fe200078e0006 */
[----:B---3--:R-:W-:Y:S01]  /*201b0*/  MOV R2, 0x6 ;  /* 0x0000000600027802 */ /* 0x008fe20000000f00 */
[----:B------:R-:W-:Y:S01]  /*201c0*/  IMAD.MOV.U32 R61, RZ, RZ, 0x181f ;  /* 0x0000181fff3d7424 */ /* 0x000fe200078e00ff */
[----:B------:R-:W-:Y:S02]  /*201d0*/  MOV R3, 0x201f0 ;  /* 0x000201f000037802 */ /* 0x000fe40000000f00 */
[----:B-12-45:R-:W-:Y:S05]  /*201e0*/  CALL.REL.NOINC `($__internal_23_$__cuda_sm70_shflsync_idx_p) ;  /* 0x000055c000007944 */ /* 0x036fea0003c00000 */
[----:B------:R-:W-:Y:S01]  /*201f0*/  MOV R2, R62 ;  /* 0x0000003e00027202 */ /* 0x000fe20000000f00 */
[----:B------:R-:W-:Y:S05]  /*20200*/  BRA `(.L_x_1852) ;  /* 0xfffe8eb000007947 */ /* 0x000fea000383ffff */
.L_x_1705:
        /* <DEDUP_REMOVED lines=13> */
.L_x_1744:
[----:B------:R-:W-:Y:S01]  /*202e0*/  IMAD.MOV.U32 R56, RZ, RZ, R4 ;  /* 0x000000ffff387224 */ /* 0x000fe200078e0004 */
[----:B------:R-:W-:Y:S01]  /*202f0*/  MOV R2, RZ ;  /* 0x000000ff00027202 */ /* 0x000fe20000000f00 */
[----:B------:R-:W-:Y:S01]  /*20300*/  IMAD.MOV.U32 R61, RZ, RZ, 0x181f ;  /* 0x0000181fff3d7424 */ /* 0x000fe200078e00ff */
[----:B------:R-:W-:Y:S02]  /*20310*/  MOV R3, 0x20330 ;  /* 0x0002033000037802 */ /* 0x000fe40000000f00 */
[----:B------:R-:W-:Y:S05]  /*20320*/  CALL.REL.NOINC `($__internal_23_$__cuda_sm70_shflsync_idx_p) ;  /* 0x0000548000007944 */ /* 0x000fea0003c00000 */
[----:B------:R-:W-:Y:S01]  /*20330*/  MOV R7, R62 ;  /* 0x0000003e00077202 */ /* 0x000fe20000000f00 */
[----:B------:R-:W-:Y:S05]  /*20340*/  BRA `(.L_x_1854) ;  /* 0xfffef95000007947 */ /* 0x000fea000383ffff */
.L_x_1745:
[----:B------:R-:W-:Y:S01]  /*20350*/  IMAD.MOV.U32 R56, RZ, RZ, R0 ;  /* 0x000000ffff387224 */ /* 0x000fe200078e0000 */
[----:B------:R-:W-:Y:S01]  /*20360*/  MOV R2, RZ ;  /* 0x000000ff00027202 */ /* 0x000fe20000000f00 */
[----:B------:R-:W-:Y:S01]  /*20370*/  IMAD.MOV.U32 R61, RZ, RZ, 0x181f ;  /* 0x0000181fff3d7424 */ /* 0x000fe200078e00ff */
[----:B------:R-:W-:Y:S02]  /*20380*/  MOV R3, 0x203a0 ;  /* 0x000203a000037802 */ /* 0x000fe40000000f00 */
[----:B-12---:R-:W-:Y:S05]  /*20390*/  CALL.REL.NOINC `($__internal_23_$__cuda_sm70_shflsync_idx_p) ;  /* 0x0000541000007944 */ /* 0x006fea0003c00000 */
        /* <DEDUP_REMOVED lines=12> */
[----:B------:R-:W-:Y:S05]  /*20460*/  CALL.REL.NOINC `($__internal_23_$__cuda_sm70_shflsync_idx_p) ;  /* 0x0000534000007944 */ /* 0x000fea0003c00000 */
[----:B------:R-:W-:Y:S01]  /*20470*/  IMAD.MOV.U32 R6, RZ, RZ, R62 ;  /* 0x000000ffff067224 */ /* 0x000fe200078e003e */
[----:B------:R-:W-:Y:S01]  /*20480*/  MOV R2, 0x1 ;  /* 0x0000000100027802 */ /* 0x000fe20000000f00 */
[----:B------:R-:W-:Y:S01]  /*20490*/  IMAD.MOV.U32 R56, RZ, RZ, R0 ;  /* 0x000000ffff387224 */ /* 0x000fe200078e0000 */
[----:B------:R-:W-:Y:S02]  /*204a0*/  MOV R61, 0x181f ;  /* 0x0000181f003d7802 */ /* 0x000fe40000000f00 */
[----:B------:R-:W-:Y:S02]  /*204b0*/  MOV R3, 0x204d0 ;  /* 0x000204d000037802 */ /* 0x000fe40000000f00 */
[----:B------:R-:W-:Y:S05]  /*204c0*/  CALL.REL.NOINC `($__internal_23_$__cuda_sm70_shflsync_idx_p) ;  /* 0x000052e000007944 */ /* 0x000fea0003c00000 */
        /* <DEDUP_REMOVED lines=60> */
[----:B------:R-:W-:Y:S01]  /*20890*/  MOV R0, R62 ;  /* 0x0000003e00007202 */ /* 0x000fe20000000f00 */
[----:B------:R-:W-:Y:S05]  /*208a0*/  BRA `(.L_x_1855) ;  /* 0xfffef57000007947 */ /* 0x000fea000383ffff */
.L_x_1746:
[----:B------:R-:W-:Y:S01]  /*208b0*/  IMAD.MOV.U32 R56, RZ, RZ, R0 ;  /* 0x000000ffff387224 */ /* 0x000fe200078e0000 */
[----:B------:R-:W-:Y:S01]  /*208c0*/  MOV R2, RZ ;  /* 0x000000ff00027202 */ /* 0x000fe20000000f00 */
[----:B------:R-:W-:Y:S01]  /*208d0*/  IMAD.MOV.U32 R61, RZ, RZ, 0x1c1f ;  /* 0x00001c1fff3d7424 */ /* 0x000fe200078e00ff */
[----:B------:R-:W-:-:S02]  /*208e0*/  MOV R3, 0x20900 ;  /* 0x0002090000037802 */ /* 0x000fc40000000f00 */
[----:B------:R-:W-:Y:S05]  /*208f0*/  CALL.REL.NOINC `($__internal_23_$__cuda_sm70_shflsync_idx_p) ;  /* 0x00004eb000007944 */ /* 0x000fea0003c00000 */
[----:B------:R-:W-:Y:S01]  /*20900*/  MOV R2, R62 ;  /* 0x0000003e00027202 */ /* 0x000fe20000000f00 */
[----:B------:R-:W-:Y:S05]  /*20910*/  BRA `(.L_x_1856) ;  /* 0xfffef69000007947 */ /* 0x000fea000383ffff */
.L_x_1747:
[----:B------:R-:W-:Y:S01]  /*20920*/  IMAD.MOV.U32 R56, RZ, RZ, R0 ;  /* 0x000000ffff387224 */ /* 0x000fe200078e0000 */
[----:B------:R-:W-:Y:S01]  /*20930*/  MOV R2, 0x1 ;  /* 0x0000000100027802 */ /* 0x000fe20000000f00 */
[----:B------:R-:W-:Y:S01]  /*20940*/  IMAD.MOV.U32 R61, RZ, RZ, 0x1c1f ;  /* 0x00001c1fff3d7424 */ /* 0x000fe200078e00ff */
[----:B------:R-:W-:-:S02]  /*20950*/  MOV R3, 0x20970 ;  /* 0x0002097000037802 */ /* 0x000fc40000000f00 */
[----:B-1----:R-:W-:Y:S05]  /*20960*/  CALL.REL.NOINC `($__internal_23_$__cuda_sm70_shflsync_idx_p) ;  /* 0x00004e4000007944 */ /* 0x002fea0003c00000 */
[----:B------:R-:W-:Y:S01]  /*20970*/  IMAD.IADD R2, R4, 0x1, R62 ;  /* 0x0000000104027824 */ /* 0x000fe200078e023e */
[----:B------:R-:W-:Y:S01]  /*20980*/  MOV R3, 0x20c60 ;  /* 0x00020c6000037802 */ /* 0x000fe20000000f00 */
[----:B------:R-:W-:-:S02]  /*20990*/  IMAD.MOV.U32 R56, RZ, RZ, R0 ;  /* 0x000000ffff387224 */ /* 0x000fc400078e0000 */
[----:B------:R-:W-:Y:S01]  /*209a0*/  IMAD.MOV.U32 R61, RZ, RZ, 0x1c1f ;  /* 0x00001c1fff3d7424 */ /* 0x000fe200078e00ff */
        /* <DEDUP_REMOVED lines=10> */
[----:B------:R-:W-:Y:S02]  /*20a50*/  ISETP.GT.AND P4, PT, R2, 0x19, PT ;  /* 0x000000190200780c */ /* 0x000fe40003f84270 */
        /* <DEDUP_REMOVED lines=30> */
[----:B------:R-:W-:Y:S02]  /*20c40*/  FSEL R63, R38, -INF , P0 ;  /* 0xff800000263f7808 */ /* 0x000fe40000000000 */
[----:B------:R-:W-:Y:S05]  /*20c50*/  CALL.REL.NOINC `($__internal_23_$__cuda_sm70_shflsync_idx_p) ;  /* 0x00004b5000007944 */ /* 0x000fea0003c00000 */
[----:B------:R-:W-:Y:S01]  /*20c60*/  IMAD.IADD R2, R4, 0x1, R62 ;  /* 0x0000000104027824 */ /* 0x000fe200078e023e */
[----:B------:R-:W-:Y:S01]  /*20c70*/  MOV R3, 0x20f50 ;  /* 0x00020f5000037802 */ /* 0x000fe20000000f00 */
[----:B------:R-:W-:Y:S02]  /*20c80*/  IMAD.MOV.U32 R56, RZ, RZ, R0 ;  /* 0x000000ffff387224 */ /* 0x000fe400078e0000 */
        /* <DEDUP_REMOVED lines=45> */
[----:B------:R-:W-:Y:S02]  /*20f60*/  FMNMX.FTZ R0, R10, R12, !PT ;  /* 0x0000000c0a007209 */ /* 0x000fe40007810000 */
[----:B------:R-:W-:Y:S02]  /*20f70*/  FMNMX.FTZ R3, R26, R27, !PT ;  /* 0x0000001b1a037209 */ /* 0x000fe40007810000 */
[----:B------:R-:W-:-:S02]  /*20f80*/  IMNMX R5, R5, R4, PT ;  /* 0x0000000405057217 */ /* 0x000fc40003800200 */
[----:B------:R-:W-:Y:S02]  /*20f90*/  FMNMX.FTZ R71, R14, R0, !PT ;  /* 0x000000000e477209 */ /* 0x000fe40007810000 */
[C---:B------:R-:W-:Y:S02]  /*20fa0*/  ISETP.GT.AND P0, PT, R5.reuse, RZ, PT ;  /* 0x000000ff0500720c */ /* 0x040fe40003f04270 */
[C---:B------:R-:W-:Y:S02]  /*20fb0*/  ISETP.GT.AND P1, PT, R5.reuse, 0x1, PT ;  /* 0x000000010500780c */ /* 0x040fe40003f24270 */
[----:B------:R-:W-:Y:S02]  /*20fc0*/  ISETP.GT.AND P3, PT, R5, 0x8, PT ;  /* 0x000000080500780c */ /* 0x000fe40003f64270 */
[----:B------:R-:W-:Y:S02]  /*20fd0*/  FSEL R24, R157, -INF , P0 ;  /* 0xff8000009d187808 */ /* 0x000fe40000000000 */
[----:B------:R-:W-:-:S02]  /*20fe0*/  FSEL R25, R156, -INF , P1 ;  /* 0xff8000009c197808 */ /* 0x000fc40000800000 */
        /* <DEDUP_REMOVED lines=10> */
[----:B------:R-:W-:Y:S02]  /*21090*/  FMNMX.FTZ R2, R15, R2, !PT ;  /* 0x000000020f027209 */ /* 0x000fe40007810000 */
[----:B------:R-:W-:-:S02]  /*210a0*/  ISETP.GT.AND P2, PT, R5, 0x11, PT ;  /* 0x000000110500780c */ /* 0x000fc40003f44270 */
[----:B------:R-:W-:Y:S02]  /*210b0*/  FSEL R38, R141, -INF , P0 ;  /* 0xff8000008d267808 */ /* 0x000fe40000000000 */
[----:B------:R-:W-:Y:S02]  /*210c0*/  FMNMX.FTZ R0, R37, R0, !PT ;  /* 0x0000000025007209 */ /* 0x000fe40007810000 */
[----:B------:R-:W-:Y:S02]  /*210d0*/  FMNMX.FTZ R71, R18, R71, !PT ;  /* 0x0000004712477209 */ /* 0x000fe40007810000 */
[----:B------:R-:W-:Y:S02]  /*210e0*/  FMNMX.FTZ R2, R17, R2, !PT ;  /* 0x0000000211027209 */ /* 0x000fe40007810000 */
[----:B------:R-:W-:Y:S02]  /*210f0*/  ISETP.GT.AND P3, PT, R5, 0x18, PT ;  /* 0x000000180500780c */ /* 0x000fe40003f64270 */
[----:B------:R-:W-:-:S02]  /*21100*/  FSEL R39, R140, -INF , P2 ;  /* 0xff8000008c277808 */ /* 0x000fc40001000000 */
[----:B------:R-:W-:Y:S02]  /*21110*/  FMNMX.FTZ R0, R38, R0, !PT ;  /* 0x0000000026007209 */ /* 0x000fe40007810000 */
        /* <DEDUP_REMOVED lines=85> */
[----:B------:R-:W-:Y:S01]  /*21670*/  FMNMX.FTZ R69, R87, R69, !PT ;  /* 0x0000004557457209 */ /* 0x000fe20007810000 */
[----:B------:R-:W-:Y:S01]  /*21680*/  IMAD.MOV.U32 R4, RZ, RZ, R71 ;  /* 0x000000ffff047224 */ /* 0x000fe200078e0047 */
[----:B------:R-:W-:Y:S01]  /*21690*/  FMNMX.FTZ R8, R52, R0, !PT ;  /* 0x0000000034087209 */ /* 0x000fe20007810000 */
[----:B------:R-:W-:Y:S01]  /*216a0*/  IMAD.MOV.U32 R0, RZ, RZ, 0x2 ;  /* 0x00000002ff007424 */ /* 0x000fe200078e00ff */
[----:B------:R-:W-:Y:S02]  /*216b0*/  FMNMX.FTZ R70, R63, R70, !PT ;  /* 0x000000463f467209 */ /* 0x000fe40007810000 */
[----:B------:R-:W-:-:S02]  /*216c0*/  FMNMX.FTZ R69, R83, R69, !PT ;  /* 0x0000004553457209 */ /* 0x000fc40007810000 */
[----:B------:R-:W-:Y:S02]  /*216d0*/  MOV R2, 0x216f0 ;  /* 0x000216f000027802 */ /* 0x000fe40000000f00 */
[----:B------:R-:W-:Y:S05]  /*216e0*/  CALL.REL.NOINC `($__internal_22_$__cuda_sm70_shflsync_bfly_p) ;  /* 0x0000406000007944 */ /* 0x000fea0003c00000 */
[----:B------:R-:W-:Y:S01]  /*216f0*/  FMNMX.FTZ R71, R71, R0, !PT ;  /* 0x0000000047477209 */ /* 0x000fe20007810000 */
[----:B------:R-:W-:Y:S01]  /*21700*/  IMAD.MOV.U32 R0, RZ, RZ, 0x1 ;  /* 0x00000001ff007424 */ /* 0x000fe200078e00ff */
[----:B------:R-:W-:-:S03]  /*21710*/  MOV R2, 0x21740 ;  /* 0x0002174000027802 */ /* 0x000fc60000000f00 */
[----:B------:R-:W-:Y:S02]  /*21720*/  IMAD.MOV.U32 R4, RZ, RZ, R71 ;  /* 0x000000ffff047224 */ /* 0x000fe400078e0047 */
[----:B------:R-:W-:Y:S05]  /*21730*/  CALL.REL.NOINC `($__internal_22_$__cuda_sm70_shflsync_bfly_p) ;  /* 0x0000401000007944 */ /* 0x000fea0003c00000 */
[----:B------:R-:W-:Y:S01]  /*21740*/  FMNMX.FTZ R71, R71, R0, !PT ;  /* 0x0000000047477209 */ /* 0x000fe20007810000 */
[----:B------:R-:W-:Y:S01]  /*21750*/  IMAD.MOV.U32 R4, RZ, RZ, R70 ;  /* 0x000000ffff047224 */ /* 0x000fe200078e0046 */
[----:B------:R-:W-:Y:S01]  /*21760*/  MOV R2, 0x21790 ;  /* 0x0002179000027802 */ /* 0x000fe20000000f00 */
[----:B------:R-:W-:Y:S02]  /*21770*/  IMAD.MOV.U32 R0, RZ, RZ, 0x2 ;  /* 0x00000002ff007424 */ /* 0x000fe400078e00ff */
        /* <DEDUP_REMOVED lines=26> */
[----:B------:R-:W-:Y:S01]  /*21920*/  MOV R9, R0 ;  /* 0x0000000000097202 */ /* 0x000fe20000000f00 */
[----:B------:R-:W-:Y:S05]  /*21930*/  BRA `(.L_x_1857) ;  /* 0xfffef6e000007947 */ /* 0x000fea000383ffff */
.L_x_1751:
[----:B------:R-:W-:Y:S01]  /*21940*/  MOV R2, RZ ;  /* 0x000000ff00027202 */ /* 0x000fe20000000f00 */
[----:B------:R-:W-:Y:S01]  /*21950*/  IMAD.MOV.U32 R56, RZ, RZ, R4 ;  /* 0x000000ffff387224 */ /* 0x000fe200078e0004 */
[----:B------:R-:W-:Y:S01]  /*21960*/  MOV R3, 0x21990 ;  /* 0x0002199000037802 */ /* 0x000fe20000000f00 */
[----:B------:R-:W-:Y:S02]  /*21970*/  IMAD.MOV.U32 R61, RZ, RZ, 0x181f ;  /* 0x0000181fff3d7424 */ /* 0x000fe400078e00ff */
[----:B-1----:R-:W-:Y:S05]  /*21980*/  CALL.REL.NOINC `($__internal_23_$__cuda_sm70_shflsync_idx_p) ;  /* 0x00003e2000007944 */ /* 0x002fea0003c00000 */
[----:B------:R-:W-:Y:S01]  /*21990*/  MOV R7, R62 ;  /* 0x0000003e00077202 */ /* 0x000fe20000000f00 */
[----:B------:R-:W-:-:S05]  /*219a0*/  BRA `(.L_x_1858) ;  /* 0xffff12a000007947 */ /* 0x000fca000383ffff */
.L_x_1752:
[----:B------:R-:W-:Y:S01]  /*219b0*/  MOV R2, RZ ;  /* 0x000000ff00027202 */ /* 0x000fe20000000f00 */
[----:B------:R-:W-:Y:S01]  /*219c0*/  IMAD.MOV.U32 R56, RZ, RZ, R0 ;  /* 0x000000ffff387224 */ /* 0x000fe200078e0000 */
[----:B------:R-:W-:Y:S01]  /*219d0*/  MOV R3, 0x21a00 ;  /* 0x00021a0000037802 */ /* 0x000fe20000000f00 */
[----:B------:R-:W-:Y:S02]  /*219e0*/  IMAD.MOV.U32 R61, RZ, RZ, 0x181f ;  /* 0x0000181fff3d7424 */ /* 0x000fe400078e00ff */
[----:B-123--:R-:W-:Y:S05]  /*219f0*/  CALL.REL.NOINC `($__internal_23_$__cuda_sm70_shflsync_idx_p) ;  /* 0x00003db000007944 */ /* 0x00efea0003c00000 */
[----:B------:R-:W-:Y:S01]  /*21a00*/  IMAD.MOV.U32 R56, RZ, RZ, R4 ;  /* 0x000000ffff387224 */ /* 0x000fe200078e0004 */
[----:B------:R-:W-:Y:S01]  /*21a10*/  ISETP.GE.AND P0, PT, R244, c[0x0][0x1d4], PT ;  /* 0x00007500f4007a0c */ /* 0x000fe20003f06270 */
[----:B------:R-:W-:Y:S01]  /*21a20*/  IMAD.MOV.U32 R61, RZ, RZ, 0x181f ;  /* 0x0000181fff3d7424 */ /* 0x000fe200078e00ff */
[----:B------:R-:W-:Y:S05]  /*21a30*/  IADD3 R2, P1, R62, R5, RZ ;  /* 0x000000053e027210 */ /* 0x000fea0007f3e0ff */
[----:B------:R-:W-:Y:S01]  /*21a40*/  IMAD.X R3, R7, 0x1, R6, P1 ;  /* 0x0000000107037824 */ /* 0x000fe200008e0606 */
[----:B------:R-:W-:Y:S05]  /*21a50*/  SEL R7, RZ, 0x10, P0 ;  /* 0x00000010ff077807 */ /* 0x000fea0000000000 */
[----:B------:R-:W-:Y:S01]  /*21a60*/  @!PT LDS RZ, [RZ] ;  /* 0x00000000fffff984 */ /* 0x000fe20000000800 */
[----:B------:R-:W-:Y:S01]  /*21a70*/  @!PT LDS RZ, [RZ] ;  /* 0x00000000fffff984 */ /* 0x000fe20000000800 */
[----:B------:R-:W-:Y:S01]  /*21a80*/  @!PT LDS RZ, [RZ] ;  /* 0x00000000fffff984 */ /* 0x000fe20000000800 */
[----:B------:R1:W-:Y:S02]  /*21a90*/  LDGSTS.E.BYPASS.LTC128B.128 [R208+0x100], [R2.64], !P0 ;  /* 0x0010000002d07fae */ /* 0x0003e4000c101d48 */
[----:B-1----:R-:W-:Y:S01]  /*21aa0*/  MOV R3, 0x21ad0 ;  /* 0x00021ad000037802 */ /* 0x002fe20000000f00 */
[----:B------:R-:W-:Y:S03]  /*21ab0*/  IMAD.MOV.U32 R2, RZ, RZ, 0x1 ;  /* 0x00000001ff027424 */ /* 0x000fe600078e00ff */
[----:B------:R-:W-:Y:S05]  /*21ac0*/  CALL.REL.NOINC `($__internal_23_$__cuda_sm70_shflsync_idx_p) ;  /* 0x00003ce000007944 */ /* 0x000fea0003c00000 */
[----:B------:R-:W-:Y:S01]  /*21ad0*/  MOV R2, 0x1 ;  /* 0x0000000100027802 */ /* 0x000fe20000000f00 */
[----:B------:R-:W-:Y:S01]  /*21ae0*/  IMAD.MOV.U32 R8, RZ, RZ, R62 ;  /* 0x000000ffff087224 */ /* 0x000fe200078e003e */
[----:B------:R-:W-:Y:S01]  /*21af0*/  MOV R61, 0x181f ;  /* 0x0000181f003d7802 */ /* 0x000fe20000000f00 */
[----:B------:R-:W-:Y:S01]  /*21b00*/  IMAD.MOV.U32 R56, RZ, RZ, R0 ;  /* 0x000000ffff387224 */ /* 0x000fe200078e0000 */
[----:B------:R-:W-:Y:S02]  /*21b10*/  MOV R3, 0x21b30 ;  /* 0x00021b3000037802 */ /* 0x000fe40000000f00 */
[----:B------:R-:W-:Y:S05]  /*21b20*/  CALL.REL.NOINC `($__internal_23_$__cuda_sm70_shflsync_idx_p) ;  /* 0x00003c8000007944 */ /* 0x000fea0003c00000 */
        /* <DEDUP_REMOVED lines=60> */
[----:B------:R-:W-:Y:S01]  /*21ef0*/  MOV R0, R62 ;  /* 0x0000003e00007202 */ /* 0x000fe20000000f00 */
[----:B------:R-:W-:-:S05]  /*21f00*/  BRA `(.L_x_1859) ;  /* 0xffff0ee000007947 */ /* 0x000fca000383ffff */
.L_x_1755:
[----:B------:R-:W-:Y:S01]  /*21f10*/  MOV R2, RZ ;  /* 0x000000ff00027202 */ /* 0x000fe20000000f00 */
[----:B------:R-:W-:Y:S01]  /*21f20*/  IMAD.MOV.U32 R56, RZ, RZ, R4 ;  /* 0x000000ffff387224 */ /* 0x000fe200078e0004 */
[----:B------:R-:W-:Y:S01]  /*21f30*/  MOV R3, 0x21f60 ;  /* 0x00021f6000037802 */ /* 0x000fe20000000f00 */
[----:B------:R-:W-:Y:S02]  /*21f40*/  IMAD.MOV.U32 R61, RZ, RZ, 0x181f ;  /* 0x0000181fff3d7424 */ /* 0x000fe400078e00ff */
[----:B------:R-:W-:Y:S05]  /*21f50*/  CALL.REL.NOINC `($__internal_23_$__cuda_sm70_shflsync_idx_p) ;  /* 0x0000385000007944 */ /* 0x000fea0003c00000 */
[----:B------:R-:W-:Y:S01]  /*21f60*/  MOV R7, R62 ;  /* 0x0000003e00077202 */ /* 0x000fe20000000f00 */
[----:B------:R-:W-:-:S05]  /*21f70*/  BRA `(.L_x_1860) ;  /* 0xffff219000007947 */ /* 0x000fca000383ffff */
.L_x_1756:
[----:B------:R-:W-:Y:S01]  /*21f80*/  MOV R2, RZ ;  /* 0x000000ff00027202 */ /* 0x000fe20000000f00 */
[----:B------:R-:W-:Y:S01]  /*21f90*/  IMAD.MOV.U32 R56, RZ, RZ, R0 ;  /* 0x000000ffff387224 */ /* 0x000fe200078e0000 */
[----:B------:R-:W-:Y:S01]  /*21fa0*/  MOV R3, 0x21fd0 ;  /* 0x00021fd000037802 */ /* 0x000fe20000000f00 */
[----:B------:R-:W-:Y:S02]  /*21fb0*/  IMAD.MOV.U32 R61, RZ, RZ, 0x181f ;  /* 0x0000181fff3d7424 */ /* 0x000fe400078e00ff */
[----:B-12---:R-:W-:Y:S05]  /*21fc0*/  CALL.REL.NOINC `($__internal_23_$__cuda_sm70_shflsync_idx_p) ;  /* 0x000037e000007944 */ /* 0x006fea0003c00000 */
        /* <DEDUP_REMOVED lines=81> */
.L_x_1757:
[----:B------:R-:W-:Y:S01]  /*224e0*/  MOV R2, RZ ;  /* 0x000000ff00027202 */ /* 0x000fe20000000f00 */
[----:B------:R-:W-:Y:S01]  /*224f0*/  IMAD.MOV.U32 R56, RZ, RZ, R4 ;  /* 0x000000ffff387224 */ /* 0x000fe200078e0004 */
[----:B------:R-:W-:Y:S01]  /*22500*/  MOV R3, 0x22530 ;  /* 0x0002253000037802 */ /* 0x000fe20000000f00 */
[----:B------:R-:W-:Y:S02]  /*22510*/  IMAD.MOV.U32 R61, RZ, RZ, 0x1c1f ;  /* 0x00001c1fff3d7424 */ /* 0x000fe400078e00ff */
[----:B------:R-:W-:Y:S05]  /*22520*/  CALL.REL.NOINC `($__internal_23_$__cuda_sm70_shflsync_idx_p) ;  /* 0x0000328000007944 */ /* 0x000fea0003c00000 */
[----:B------:R-:W-:Y:S01]  /*22530*/  MOV R0, R62 ;  /* 0x0000003e00007202 */ /* 0x000fe20000000f00 */
[----:B------:R-:W-:-:S05]  /*22540*/  BRA `(.L_x_1862) ;  /* 0xffff1ef000007947 */ /* 0x000fca000383ffff */
.L_x_1758:
[----:B------:R-:W-:Y:S01]  /*22550*/  MOV R2, 0x1 ;  /* 0x0000000100027802 */ /* 0x000fe20000000f00 */
[----:B------:R-:W-:Y:S01]  /*22560*/  IMAD.MOV.U32 R56, RZ, RZ, R4 ;  /* 0x000000ffff387224 */ /* 0x000fe200078e0004 */
[----:B------:R-:W-:Y:S01]  /*22570*/  MOV R3, 0x225a0 ;  /* 0x000225a000037802 */ /* 0x000fe20000000f00 */
[----:B------:R-:W-:Y:S02]  /*22580*/  IMAD.MOV.U32 R61, RZ, RZ, 0x1c1f ;  /* 0x00001c1fff3d7424 */ /* 0x000fe400078e00ff */
[----:B-1----:R-:W-:Y:S05]  /*22590*/  CALL.REL.NOINC `($__internal_23_$__cuda_sm70_shflsync_idx_p) ;  /* 0x0000321000007944 */ /* 0x002fea0003c00000 */
[----:B------:R-:W-:Y:S01]  /*225a0*/  MOV R3, 0x22880 ;  /* 0x0002288000037802 */ /* 0x000fe20000000f00 */
[----:B------:R-:W-:Y:S02]  /*225b0*/  IMAD.IADD R62, R5, 0x1, R62 ;  /* 0x00000001053e7824 */ /* 0x000fe400078e023e */
[----:B------:R-:W-:Y:S02]  /*225c0*/  IMAD.MOV.U32 R56, RZ, RZ, R4 ;  /* 0x000000ffff387224 */ /* 0x000fe400078e0004 */
[----:B------:R-:W-:Y:S01]  /*225d0*/  IMAD.MOV.U32 R2, RZ, RZ, 0x2 ;  /* 0x00000002ff027424 */ /* 0x000fe200078e00ff */
[C---:B------:R-:W-:Y:S01]  /*225e0*/  ISETP.GT.AND P0, PT, R62.reuse, RZ, PT ;  /* 0x000000ff3e00720c */ /* 0x040fe20003f04270 */
[----:B------:R-:W-:Y:S01]  /*225f0*/  IMAD.MOV.U32 R61, RZ, RZ, 0x1c1f ;  /* 0x00001c1fff3d7424 */ /* 0x000fe200078e00ff */
        /* <DEDUP_REMOVED lines=36> */
[----:B------:R-:W-:Y:S02]  /*22840*/  FSEL R40, R32, -INF , P2 ;  /* 0xff80000020287808 */ /* 0x000fe40001000000 */
[----:B------:R-:W-:Y:S02]  /*22850*/  FSEL R39, R31, -INF , P1 ;  /* 0xff8000001f277808 */ /* 0x000fe40000800000 */
[----:B------:R-:W-:Y:S02]  /*22860*/  FSEL R38, R30, -INF , P0 ;  /* 0xff8000001e267808 */ /* 0x000fe40000000000 */
[----:B------:R-:W-:Y:S05]  /*22870*/  CALL.REL.NOINC `($__internal_23_$__cuda_sm70_shflsync_idx_p) ;  /* 0x00002f3000007944 */ /* 0x000fea0003c00000 */
        /* <DEDUP_REMOVED lines=169> */
[----:B------:R-:W-:Y:S05]  /*23310*/  CALL.REL.NOINC `($__internal_22_$__cuda_sm70_shflsync_bfly_p) ;  /* 0x0000243000007944 */ /* 0x000fea0003c00000 */
[----:B------:R-:W-:Y:S01]  /*23320*/  FMNMX.FTZ R4, R4, R0, !PT ;  /* 0x0000000004047209 */ /* 0x000fe20007810000 */
[----:B------:R-:W-:Y:S01]  /*23330*/  IMAD.MOV.U32 R0, RZ, RZ, 0x1 ;  /* 0x00000001ff007424 */ /* 0x000fe200078e00ff */
[----:B------:R-:W-:Y:S02]  /*23340*/  MOV R2, 0x23360 ;  /* 0x0002336000027802 */ /* 0x000fe40000000f00 */
        /* <DEDUP_REMOVED lines=28> */
[----:B------:R-:W-:-:S05]  /*23510*/  BRA `(.L_x_1863) ;  /* 0xffff1f9000007947 */ /* 0x000fca000383ffff */
.L_x_1761:
[----:B-1--4-:R-:W-:Y:S01]  /*23520*/  MOV R61, 0x181f ;  /* 0x0000181f003d7802 */ /* 0x012fe20000000f00 */
[----:B------:R-:W-:Y:S01]  /*23530*/  IMAD.MOV.U32 R2, RZ, RZ, RZ ;  /* 0x000000ffff027224 */ /* 0x000fe200078e00ff */
[----:B------:R-:W-:Y:S02]  /*23540*/  MOV R3, 0x23560 ;  /* 0x0002356000037802 */ /* 0x000fe40000000f00 */
[----:B------:R-:W-:Y:S05]  /*23550*/  CALL.REL.NOINC `($__internal_23_$__cuda_sm70_shflsync_idx_p) ;  /* 0x0000225000007944 */ /* 0x000fea0003c00000 */
[----:B------:R-:W-:Y:S01]  /*23560*/  MOV R58, R62 ;  /* 0x0000003e003a7202 */ /* 0x000fe20000000f00 */
[----:B------:R-:W-:-:S05]  /*23570*/  BRA `(.L_x_1864) ;  /* 0xffff3ff000007947 */ /* 0x000fca000383ffff */
.L_x_1764:
[----:B------:R-:W-:Y:S01]  /*23580*/  MOV R2, RZ ;  /* 0x000000ff00027202 */ /* 0x000fe20000000f00 */
[----:B------:R-:W-:Y:S01]  /*23590*/  IMAD.MOV.U32 R56, RZ, RZ, R4 ;  /* 0x000000ffff387224 */ /* 0x000fe200078e0004 */
[----:B------:R-:W-:Y:S01]  /*235a0*/  MOV R3, 0x235d0 ;  /* 0x000235d000037802 */ /* 0x000fe20000000f00 */
[----:B------:R-:W-:Y:S02]  /*235b0*/  IMAD.MOV.U32 R61, RZ, RZ, 0x181f ;  /* 0x0000181fff3d7424 */ /* 0x000fe400078e00ff */
[----:B------:R-:W-:Y:S05]  /*235c0*/  CALL.REL.NOINC `($__internal_23_$__cuda_sm70_shflsync_idx_p) ;  /* 0x000021e000007944 */ /* 0x000fea0003c00000 */
[----:B------:R-:W-:Y:S01]  /*235d0*/  MOV R7, R62 ;  /* 0x0000003e00077202 */ /* 0x000fe20000000f00 */
[----:B------:R-:W-:-:S05]  /*235e0*/  BRA `(.L_x_1865) ;  /* 0xffff53c000007947 */ /* 0x000fca000383ffff */
.L_x_1765:
[----:B------:R-:W-:Y:S01]  /*235f0*/  MOV R2, RZ ;  /* 0x000000ff00027202 */ /* 0x000fe20000000f00 */
[----:B------:R-:W-:Y:S01]  /*23600*/  IMAD.MOV.U32 R56, RZ, RZ, R0 ;  /* 0x000000ffff387224 */ /* 0x000fe200078e0000 */
[----:B------:R-:W-:Y:S01]  /*23610*/  MOV R3, 0x23640 ;  /* 0x0002364000037802 */ /* 0x000fe20000000f00 */
[----:B------:R-:W-:Y:S02]  /*23620*/  IMAD.MOV.U32 R61, RZ, RZ, 0x181f ;  /* 0x0000181fff3d7424 */ /* 0x000fe400078e00ff */
[----:B-12---:R-:W-:Y:S05]  /*23630*/  CALL.REL.NOINC `($__internal_23_$__cuda_sm70_shflsync_idx_p) ;  /* 0x0000217000007944 */ /* 0x006fea0003c00000 */
        /* <DEDUP_REMOVED lines=82> */
.L_x_1766:
[----:B------:R-:W-:Y:S02]  /*23b60*/  MOV R0, 0x2 ;  /* 0x0000000200007802 */ /* 0x000fe40000000f00 */
        /* <DEDUP_REMOVED lines=34> */
.L_x_1768:
[----:B------:R-:W-:Y:S01]  /*23d90*/  IMAD.MOV.U32 R4, RZ, RZ, R239 ;  /* 0x000000ffff047224 */ /* 0x000fe200078e00ef */
[----:B------:R-:W-:-:S02]  /*23da0*/  MOV R0, 0x2 ;  /* 0x0000000200007802 */ /* 0x000fc40000000f00 */
[----:B------:R-:W-:Y:S02]  /*23db0*/  MOV R2, 0x23dd0 ;  /* 0x00023dd000027802 */ /* 0x000fe40000000f00 */
[----:B------:R-:W-:Y:S05]  /*23dc0*/  CALL.REL.NOINC `($__internal_22_$__cuda_sm70_shflsync_bfly_p) ;  /* 0x0000198000007944 */ /* 0x000fea0003c00000 */
[----:B------:R-:W-:Y:S05]  /*23dd0*/  BRA `(.L_x_1868) ;  /* 0xffff71a000007947 */ /* 0x000fea000383ffff */
.L_x_1769:
[----:B------:R-:W-:Y:S01]  /*23de0*/  IMAD.MOV.U32 R4, RZ, RZ, R5 ;  /* 0x000000ffff047224 */ /* 0x000fe200078e0005 */
[----:B------:R-:W-:Y:S02]  /*23df0*/  MOV R0, 0x1 ;  /* 0x0000000100007802 */ /* 0x000fe40000000f00 */
[----:B------:R-:W-:Y:S02]  /*23e00*/  MOV R2, 0x23e20 ;  /* 0x00023e2000027802 */ /* 0x000fe40000000f00 */
[----:B-1----:R-:W-:Y:S05]  /*23e10*/  CALL.REL.NOINC `($__internal_22_$__cuda_sm70_shflsync_bfly_p) ;  /* 0x0000193000007944 */ /* 0x002fea0003c00000 */
[----:B------:R-:W-:Y:S01]  /*23e20*/  FADD.FTZ R5, R5, R0 ;  /* 0x0000000005057221 */ /* 0x000fe20000010000 */
[----:B------:R-:W-:Y:S02]  /*23e30*/  MOV R4, R243 ;  /* 0x000000f300047202 */ /* 0x000fe40000000f00 */
[----:B------:R-:W-:Y:S02]  /*23e40*/  MOV R0, 0x2 ;  /* 0x0000000200007802 */ /* 0x000fe40000000f00 */
[----:B------:R-:W-:Y:S02]  /*23e50*/  MOV R2, 0x23e70 ;  /* 0x00023e7000027802 */ /* 0x000fe40000000f00 */
[----:B------:R-:W-:Y:S05]  /*23e60*/  CALL.REL.NOINC `($__internal_22_$__cuda_sm70_shflsync_bfly_p) ;  /* 0x000018e000007944 */ /* 0x000fea0003c00000 */
[----:B------:R-:W-:Y:S01]  /*23e70*/  FADD.FTZ R6, R243, R0 ;  /* 0x00000000f3067221 */ /* 0x000fe20000010000 */
[----:B------:R-:W-:Y:S02]  /*23e80*/  MOV R0, 0x1 ;  /* 0x0000000100007802 */ /* 0x000fe40000000f00 */
[----:B------:R-:W-:-:S02]  /*23e90*/  MOV R2, 0x23ec0 ;  /* 0x00023ec000027802 */ /* 0x000fc40000000f00 */
[----:B------:R-:W-:Y:S02]  /*23ea0*/  MOV R4, R6 ;  /* 0x0000000600047202 */ /* 0x000fe40000000f00 */
[----:B------:R-:W-:Y:S05]  /*23eb0*/  CALL.REL.NOINC `($__internal_22_$__cuda_sm70_shflsync_bfly_p) ;  /* 0x0000189000007944 */ /* 0x000fea0003c00000 */
[----:B------:R-:W-:Y:S01]  /*23ec0*/  FADD.FTZ R6, R6, R0 ;  /* 0x0000000006067221 */ /* 0x000fe20000010000 */
[----:B------:R-:W-:Y:S02]  /*23ed0*/  MOV R4, R246 ;  /* 0x000000f600047202 */ /* 0x000fe40000000f00 */
[----:B------:R-:W-:Y:S02]  /*23ee0*/  MOV R0, 0x2 ;  /* 0x0000000200007802 */ /* 0x000fe40000000f00 */
[----:B------:R-:W-:Y:S02]  /*23ef0*/  MOV R2, 0x23f10 ;  /* 0x00023f1000027802 */ /* 0x000fe40000000f00 */
[----:B------:R-:W-:Y:S05]  /*23f00*/  CALL.REL.NOINC `($__internal_22_$__cuda_sm70_shflsync_bfly_p) ;  /* 0x0000184000007944 */ /* 0x000fea0003c00000 */
[----:B------:R-:W-:Y:S01]  /*23f10*/  FADD.FTZ R7, R246, R0 ;  /* 0x00000000f6077221 */ /* 0x000fe20000010000 */
[----:B------:R-:W-:Y:S02]  /*23f20*/  MOV R0, 0x1 ;  /* 0x0000000100007802 */ /* 0x000fe40000000f00 */
[----:B------:R-:W-:Y:S02]  /*23f30*/  MOV R2, 0x23f60 ;  /* 0x00023f6000027802 */ /* 0x000fe40000000f00 */
[----:B------:R-:W-:-:S02]  /*23f40*/  MOV R4, R7 ;  /* 0x0000000700047202 */ /* 0x000fc40000000f00 */
[----:B------:R-:W-:Y:S05]  /*23f50*/  CALL.REL.NOINC `($__internal_22_$__cuda_sm70_shflsync_bfly_p) ;  /* 0x000017f000007944 */ /* 0x000fea0003c00000 */
[----:B------:R-:W-:Y:S01]  /*23f60*/  FADD.FTZ R7, R7, R0 ;  /* 0x0000000007077221 */ /* 0x000fe20000010000 */
[----:B------:R-:W-:-:S02]  /*23f70*/  MOV R4, R247 ;  /* 0x000000f700047202 */ /* 0x000fc40000000f00 */
[----:B------:R-:W-:Y:S02]  /*23f80*/  MOV R0, 0x2 ;  /* 0x0000000200007802 */ /* 0x000fe40000000f00 */
[----:B------:R-:W-:Y:S02]  /*23f90*/  MOV R2, 0x23fb0 ;  /* 0x00023fb000027802 */ /* 0x000fe40000000f00 */
[----:B------:R-:W-:Y:S05]  /*23fa0*/  CALL.REL.NOINC `($__internal_22_$__cuda_sm70_shflsync_bfly_p) ;  /* 0x000017a000007944 */ /* 0x000fea0003c00000 */
[----:B------:R-:W-:Y:S01]  /*23fb0*/  FADD.FTZ R4, R247, R0 ;  /* 0x00000000f7047221 */ /* 0x000fe20000010000 */
[----:B------:R-:W-:Y:S02]  /*23fc0*/  MOV R0, 0x1 ;  /* 0x0000000100007802 */ /* 0x000fe40000000f00 */
[----:B------:R-:W-:Y:S02]  /*23fd0*/  MOV R2, 0x23ff0 ;  /* 0x00023ff000027802 */ /* 0x000fe40000000f00 */
[----:B------:R-:W-:Y:S05]  /*23fe0*/  CALL.REL.NOINC `($__internal_22_$__cuda_sm70_shflsync_bfly_p) ;  /* 0x0000176000007944 */ /* 0x000fea0003c00000 */
[----:B------:R-:W-:Y:S01]  /*23ff0*/  MOV R8, R0 ;  /* 0x0000000000087202 */ /* 0x000fe20000000f00 */
[----:B------:R-:W-:Y:S05]  /*24000*/  BRA `(.L_x_1869) ;  /* 0xffff706000007947 */ /* 0x000fea000383ffff */
.L_x_1776:
[----:B-1234-:R-:W-:Y:S01]  /*24010*/  IMAD.MOV.U32 R56, RZ, RZ, R5 ;  /* 0x000000ffff387224 */ /* 0x01efe200078e0005 */
[----:B------:R-:W-:Y:S01]  /*24020*/  MOV R2, RZ ;  /* 0x000000ff00027202 */ /* 0x000fe20000000f00 */
[----:B------:R-:W-:Y:S01]  /*24030*/  IMAD.MOV.U32 R61, RZ, RZ, 0x181f ;  /* 0x0000181fff3d7424 */ /* 0x000fe200078e00ff */
[----:B------:R-:W-:Y:S02]  /*24040*/  MOV R3, 0x24060 ;  /* 0x0002406000037802 */ /* 0x000fe40000000f00 */
[----:B------:R-:W-:Y:S05]  /*24050*/  CALL.REL.NOINC `($__internal_23_$__cuda_sm70_shflsync_idx_p) ;  /* 0x0000175000007944 */ /* 0x000fea0003c00000 */
[----:B------:R-:W-:Y:S01]  /*24060*/  MOV R7, R62 ;  /* 0x0000003e00077202 */ /* 0x000fe20000000f00 */
[----:B------:R-:W-:Y:S05]  /*24070*/  BRA `(.L_x_1870) ;  /* 0xffff86b000007947 */ /* 0x000fea000383ffff */
.L_x_1777:
[----:B------:R-:W-:Y:S01]  /*24080*/  IMAD.MOV.U32 R56, RZ, RZ, R6 ;  /* 0x000000ffff387224 */ /* 0x000fe200078e0006 */
[----:B------:R-:W-:Y:S01]  /*24090*/  MOV R2, RZ ;  /* 0x000000ff00027202 */ /* 0x000fe20000000f00 */
[----:B------:R-:W-:Y:S01]  /*240a0*/  IMAD.MOV.U32 R61, RZ, RZ, 0x181f ;  /* 0x0000181fff3d7424 */ /* 0x000fe200078e00ff */
[----:B------:R-:W-:-:S02]  /*240b0*/  MOV R3, 0x240d0 ;  /* 0x000240d000037802 */ /* 0x000fc40000000f00 */
[----:B-12---:R-:W-:Y:S05]  /*240c0*/  CALL.REL.NOINC `($__internal_23_$__cuda_sm70_shflsync_idx_p) ;  /* 0x000016e000007944 */ /* 0x006fea0003c00000 */
[----:B------:R-:W-:Y:S01]  /*240d0*/  MOV R2, R62 ;  /* 0x0000003e00027202 */ /* 0x000fe20000000f00 */
[----:B------:R-:W-:Y:S05]  /*240e0*/  BRA `(.L_x_1871) ;  /* 0xffff866000007947 */ /* 0x000fea000383ffff */
.L_x_1778:
[----:B------:R-:W-:Y:S01]  /*240f0*/  IMAD.MOV.U32 R56, RZ, RZ, R5 ;  /* 0x000000ffff387224 */ /* 0x000fe200078e0005 */
[----:B--2---:R-:W-:Y:S01]  /*24100*/  MOV R2, 0x1 ;  /* 0x0000000100027802 */ /* 0x004fe20000000f00 */
[----:B------:R-:W-:Y:S01]  /*24110*/  IMAD.MOV.U32 R61, RZ, RZ, 0x181f ;  /* 0x0000181fff3d7424 */ /* 0x000fe200078e00ff */
[----:B------:R-:W-:-:S02]  /*24120*/  MOV R3, 0x24140 ;  /* 0x0002414000037802 */ /* 0x000fc40000000f00 */
[----:B-1-3--:R-:W-:Y:S05]  /*24130*/  CALL.REL.NOINC `($__internal_23_$__cuda_sm70_shflsync_idx_p) ;  /* 0x0000167000007944 */ /* 0x00afea0003c00000 */
        /* <DEDUP_REMOVED lines=8> */
.L_x_1779:
[----:B------:R-:W-:Y:S01]  /*241c0*/  IMAD.MOV.U32 R56, RZ, RZ, R5 ;  /* 0x000000ffff387224 */ /* 0x000fe200078e0005 */
[----:B-1----:R-:W-:Y:S01]  /*241d0*/  MOV R2, 0x2 ;  /* 0x0000000200027802 */ /* 0x002fe20000000f00 */
[----:B------:R-:W-:Y:S01]  /*241e0*/  IMAD.MOV.U32 R61, RZ, RZ, 0x181f ;  /* 0x0000181fff3d7424 */ /* 0x000fe200078e00ff */
[----:B------:R-:W-:Y:S02]  /*241f0*/  MOV R3, 0x24210 ;  /* 0x0002421000037802 */ /* 0x000fe40000000f00 */
[----:B---34-:R-:W-:Y:S05]  /*24200*/  CALL.REL.NOINC `($__internal_23_$__cuda_sm70_shflsync_idx_p) ;  /* 0x000015a000007944 */ /* 0x018fea0003c00000 */
[----:B------:R-:W-:Y:S01]  /*24210*/  MOV R7, R62 ;  /* 0x0000003e00077202 */ /* 0x000fe20000000f00 */
[----:B------:R-:W-:Y:S05]  /*24220*/  BRA `(.L_x_1873) ;  /* 0xffff860000007947 */ /* 0x000fea000383ffff */
.L_x_1780:
[----:B------:R-:W-:Y:S01]  /*24230*/  IMAD.MOV.U32 R56, RZ, RZ, R6 ;  /* 0x000000ffff387224 */ /* 0x000fe200078e0006 */
[----:B-1----:R-:W-:Y:S01]  /*24240*/  MOV R2, 0x2 ;  /* 0x0000000200027802 */ /* 0x002fe20000000f00 */
[----:B------:R-:W-:Y:S01]  /*24250*/  IMAD.MOV.U32 R61, RZ, RZ, 0x181f ;  /* 0x0000181fff3d7424 */ /* 0x000fe200078e00ff */
[----:B------:R-:W-:Y:S02]  /*24260*/  MOV R3, 0x24280 ;  /* 0x0002428000037802 */ /* 0x000fe40000000f00 */
[----:B--234-:R-:W-:Y:S05]  /*24270*/  CALL.REL.NOINC `($__internal_23_$__cuda_sm70_shflsync_idx_p) ;  /* 0x0000153000007944 */ /* 0x01cfea0003c00000 */
[----:B------:R-:W-:Y:S01]  /*24280*/  MOV R2, R62 ;  /* 0x0000003e00027202 */ /* 0x000fe20000000f00 */
[----:B------:R-:W-:Y:S05]  /*24290*/  BRA `(.L_x_1874) ;  /* 0xffff85b000007947 */ /* 0x000fea000383ffff */
.L_x_1781:
[----:B------:R-:W-:Y:S01]  /*242a0*/  IMAD.MOV.U32 R56, RZ, RZ, R5 ;  /* 0x000000ffff387224 */ /* 0x000fe200078e0005 */
[----:B--2---:R-:W-:Y:S01]  /*242b0*/  MOV R2, 0x3 ;  /* 0x0000000300027802 */ /* 0x004fe20000000f00 */
[----:B------:R-:W-:Y:S01]  /*242c0*/  IMAD.MOV.U32 R61, RZ, RZ, 0x181f ;  /* 0x0000181fff3d7424 */ /* 0x000fe200078e00ff */
[----:B------:R-:W-:-:S02]  /*242d0*/  MOV R3, 0x242f0 ;  /* 0x000242f000037802 */ /* 0x000fc40000000f00 */
[----:B-1-34-:R-:W-:Y:S05]  /*242e0*/  CALL.REL.NOINC `($__internal_23_$__cuda_sm70_shflsync_idx_p) ;  /* 0x000014c000007944 */ /* 0x01afea0003c00000 */
        /* <DEDUP_REMOVED lines=8> */
.L_x_1782:
[----:B------:R-:W-:Y:S01]  /*24370*/  IMAD.MOV.U32 R56, RZ, RZ, R5 ;  /* 0x000000ffff387224 */ /* 0x000fe200078e0005 */
[----:B--2---:R-:W-:Y:S01]  /*24380*/  MOV R2, 0x4 ;  /* 0x0000000400027802 */ /* 0x004fe20000000f00 */
[----:B------:R-:W-:Y:S01]  /*24390*/  IMAD.MOV.U32 R61, RZ, RZ, 0x181f ;  /* 0x0000181fff3d7424 */ /* 0x000fe200078e00ff */
[----:B------:R-:W-:Y:S02]  /*243a0*/  MOV R3, 0x243c0 ;  /* 0x000243c000037802 */ /* 0x000fe40000000f00 */
[----:B-1-34-:R-:W-:Y:S05]  /*243b0*/  CALL.REL.NOINC `($__internal_23_$__cuda_sm70_shflsync_idx_p) ;  /* 0x000013f000007944 */ /* 0x01afea0003c00000 */
[----:B------:R-:W-:Y:S01]  /*243c0*/  MOV R7, R62 ;  /* 0x0000003e00077202 */ /* 0x000fe20000000f00 */
[----:B------:R-:W-:Y:S05]  /*243d0*/  BRA `(.L_x_1876) ;  /* 0xffff856000007947 */ /* 0x000fea000383ffff */
.L_x_1783:
[----:B------:R-:W-:Y:S01]  /*243e0*/  IMAD.MOV.U32 R56, RZ, RZ, R6 ;  /* 0x000000ffff387224 */ /* 0x000fe200078e0006 */
[----:B--2---:R-:W-:Y:S01]  /*243f0*/  MOV R2, 0x4 ;  /* 0x0000000400027802 */ /* 0x004fe20000000f00 */
[----:B------:R-:W-:Y:S01]  /*24400*/  IMAD.MOV.U32 R61, RZ, RZ, 0x181f ;  /* 0x0000181fff3d7424 */ /* 0x000fe200078e00ff */
[----:B------:R-:W-:Y:S02]  /*24410*/  MOV R3, 0x24430 ;  /* 0x0002443000037802 */ /* 0x000fe40000000f00 */
[----:B-1-34-:R-:W-:Y:S05]  /*24420*/  CALL.REL.NOINC `($__internal_23_$__cuda_sm70_shflsync_idx_p) ;  /* 0x0000138000007944 */ /* 0x01afea0003c00000 */
[----:B------:R-:W-:Y:S01]  /*24430*/  MOV R2, R62 ;  /* 0x0000003e00027202 */ /* 0x000fe20000000f00 */
[----:B------:R-:W-:Y:S05]  /*24440*/  BRA `(.L_x_1877) ;  /* 0xffff851000007947 */ /* 0x000fea000383ffff */
.L_x_1784:
[----:B------:R-:W-:Y:S01]  /*24450*/  IMAD.MOV.U32 R56, RZ, RZ, R5 ;  /* 0x000000ffff387224 */ /* 0x000fe200078e0005 */
[----:B-1----:R-:W-:Y:S01]  /*24460*/  MOV R2, 0x5 ;  /* 0x0000000500027802 */ /* 0x002fe20000000f00 */
[----:B------:R-:W-:Y:S01]  /*24470*/  IMAD.MOV.U32 R61, RZ, RZ, 0x181f ;  /* 0x0000181fff3d7424 */ /* 0x000fe200078e00ff */
[----:B------:R-:W-:-:S02]  /*24480*/  MOV R3, 0x244a0 ;  /* 0x000244a000037802 */ /* 0x000fc40000000f00 */
[----:B--234-:R-:W-:Y:S05]  /*24490*/  CALL.REL.NOINC `($__internal_23_$__cuda_sm70_shflsync_idx_p) ;  /* 0x0000131000007944 */ /* 0x01cfea0003c00000 */
        /* <DEDUP_REMOVED lines=8> */
.L_x_1785:
[----:B------:R-:W-:Y:S01]  /*24520*/  IMAD.MOV.U32 R56, RZ, RZ, R5 ;  /* 0x000000ffff387224 */ /* 0x000fe200078e0005 */
[----:B--2---:R-:W-:Y:S01]  /*24530*/  MOV R2, 0x6 ;  /* 0x0000000600027802 */ /* 0x004fe20000000f00 */
[----:B------:R-:W-:Y:S01]  /*24540*/  IMAD.MOV.U32 R61, RZ, RZ, 0x181f ;  /* 0x0000181fff3d7424 */ /* 0x000fe200078e00ff */
[----:B------:R-:W-:Y:S02]  /*24550*/  MOV R3, 0x24570 ;  /* 0x0002457000037802 */ /* 0x000fe40000000f00 */
[----:B-1--4-:R-:W-:Y:S05]  /*24560*/  CALL.REL.NOINC `($__internal_23_$__cuda_sm70_shflsync_idx_p) ;  /* 0x0000124000007944 */ /* 0x012fea0003c00000 */
[----:B------:R-:W-:Y:S01]  /*24570*/  MOV R7, R62 ;  /* 0x0000003e00077202 */ /* 0x000fe20000000f00 */
[----:B------:R-:W-:Y:S05]  /*24580*/  BRA `(.L_x_1879) ;  /* 0xffff84c000007947 */ /* 0x000fea000383ffff */
.L_x_1786:
[----:B------:R-:W-:Y:S01]  /*24590*/  IMAD.MOV.U32 R56, RZ, RZ, R6 ;  /* 0x000000ffff387224 */ /* 0x000fe200078e0006 */
[----:B--2---:R-:W-:Y:S01]  /*245a0*/  MOV R2, 0x6 ;  /* 0x0000000600027802 */ /* 0x004fe20000000f00 */
[----:B------:R-:W-:Y:S01]  /*245b0*/  IMAD.MOV.U32 R61, RZ, RZ, 0x181f ;  /* 0x0000181fff3d7424 */ /* 0x000fe200078e00ff */
[----:B------:R-:W-:Y:S02]  /*245c0*/  MOV R3, 0x245e0 ;  /* 0x000245e000037802 */ /* 0x000fe40000000f00 */
[----:B-1-34-:R-:W-:Y:S05]  /*245d0*/  CALL.REL.NOINC `($__internal_23_$__cuda_sm70_shflsync_idx_p) ;  /* 0x000011d000007944 */ /* 0x01afea0003c00000 */
[----:B------:R-:W-:Y:S01]  /*245e0*/  MOV R2, R62 ;  /* 0x0000003e00027202 */ /* 0x000fe20000000f00 */
[----:B------:R-:W-:Y:S05]  /*245f0*/  BRA `(.L_x_1880) ;  /* 0xffff847000007947 */ /* 0x000fea000383ffff */
.L_x_1787:
[----:B------:R-:W-:Y:S01]  /*24600*/  IMAD.MOV.U32 R56, RZ, RZ, R5 ;  /* 0x000000ffff387224 */ /* 0x000fe200078e0005 */
[----:B-1----:R-:W-:Y:S01]  /*24610*/  MOV R2, 0x7 ;  /* 0x0000000700027802 */ /* 0x002fe20000000f00 */
[----:B------:R-:W-:Y:S01]  /*24620*/  IMAD.MOV.U32 R61, RZ, RZ, 0x181f ;  /* 0x0000181fff3d7424 */ /* 0x000fe200078e00ff */
[----:B------:R-:W-:-:S02]  /*24630*/  MOV R3, 0x24650 ;  /* 0x0002465000037802 */ /* 0x000fc40000000f00 */
[----:B--2-4-:R-:W-:Y:S05]  /*24640*/  CALL.REL.NOINC `($__internal_23_$__cuda_sm70_shflsync_idx_p) ;  /* 0x0000116000007944 */ /* 0x014fea0003c00000 */
        /* <DEDUP_REMOVED lines=8> */
.L_x_1789:
[----:B------:R-:W-:Y:S01]  /*246d0*/  IMAD.MOV.U32 R56, RZ, RZ, R5 ;  /* 0x000000ffff387224 */ /* 0x000fe200078e0005 */
[----:B------:R-:W-:Y:S01]  /*246e0*/  MOV R2, RZ ;  /* 0x000000ff00027202 */ /* 0x000fe20000000f00 */
[----:B------:R-:W-:Y:S01]  /*246f0*/  IMAD.MOV.U32 R61, RZ, RZ, 0x1c1f ;  /* 0x00001c1fff3d7424 */ /* 0x000fe200078e00ff */
[----:B------:R-:W-:Y:S02]  /*24700*/  MOV R3, 0x24720 ;  /* 0x0002472000037802 */ /* 0x000fe40000000f00 */
[----:B------:R-:W-:Y:S05]  /*24710*/  CALL.REL.NOINC `($__internal_23_$__cuda_sm70_shflsync_idx_p) ;  /* 0x0000109000007944 */ /* 0x000fea0003c00000 */
[----:B------:R-:W-:Y:S01]  /*24720*/  MOV R4, R62 ;  /* 0x0000003e00047202 */ /* 0x000fe20000000f00 */
[----:B------:R-:W-:Y:S05]  /*24730*/  BRA `(.L_x_1882) ;  /* 0xffff863000007947 */ /* 0x000fea000383ffff */
.L_x_1790:
[----:B------:R-:W-:Y:S01]  /*24740*/  IMAD.MOV.U32 R56, RZ, RZ, R12 ;  /* 0x000000ffff387224 */ /* 0x000fe200078e000c */
[----:B------:R-:W-:Y:S01]  /*24750*/  MOV R2, RZ ;  /* 0x000000ff00027202 */ /* 0x000fe20000000f00 */
[----:B------:R-:W-:Y:S01]  /*24760*/  IMAD.MOV.U32 R61, RZ, RZ, 0x1c1f ;  /* 0x00001c1fff3d7424 */ /* 0x000fe200078e00ff */
[----:B------:R-:W-:Y:S02]  /*24770*/  MOV R3, 0x24790 ;  /* 0x0002479000037802 */ /* 0x000fe40000000f00 */
[----:B-12---:R-:W-:Y:S05]  /*24780*/  CALL.REL.NOINC `($__internal_23_$__cuda_sm70_shflsync_idx_p) ;  /* 0x0000102000007944 */ /* 0x006fea0003c00000 */
[----:B------:R-:W-:Y:S01]  /*24790*/  MOV R0, R62 ;  /* 0x0000003e00007202 */ /* 0x000fe20000000f00 */
[----:B------:R-:W-:Y:S05]  /*247a0*/  BRA `(.L_x_1883) ;  /* 0xffff85e000007947 */ /* 0x000fea000383ffff */
.L_x_1793:
[----:B------:R-:W-:Y:S01]  /*247b0*/  IMAD.MOV.U32 R56, RZ, RZ, R5 ;  /* 0x000000ffff387224 */ /* 0x000fe200078e0005 */
[----:B---3--:R-:W-:Y:S01]  /*247c0*/  MOV R2, 0x1 ;  /* 0x0000000100027802 */ /* 0x008fe20000000f00 */
        /* <DEDUP_REMOVED lines=11> */
.L_x_1796:
[----:B------:R-:W-:Y:S01]  /*24880*/  IMAD.MOV.U32 R56, RZ, RZ, R5 ;  /* 0x000000ffff387224 */ /* 0x000fe200078e0005 */
[----:B--23--:R-:W-:Y:S01]  /*24890*/  MOV R2, 0x2 ;  /* 0x0000000200027802 */ /* 0x00cfe20000000f00 */
[----:B------:R-:W-:Y:S01]  /*248a0*/  IMAD.MOV.U32 R61, RZ, RZ, 0x1c1f ;  /* 0x00001c1fff3d7424 */ /* 0x000fe200078e00ff */
[----:B------:R-:W-:Y:S02]  /*248b0*/  MOV R3, 0x248d0 ;  /* 0x000248d000037802 */ /* 0x000fe40000000f00 */
[----:B-1--4-:R-:W-:Y:S05]  /*248c0*/  CALL.REL.NOINC `($__internal_23_$__cuda_sm70_shflsync_idx_p) ;  /* 0x00000ee000007944 */ /* 0x012fea0003c00000 */
[----:B------:R-:W-:Y:S01]  /*248d0*/  MOV R4, R62 ;  /* 0x0000003e00047202 */ /* 0x000fe20000000f00 */
[----:B------:R-:W-:Y:S05]  /*248e0*/  BRA `(.L_x_1885) ;  /* 0xffff8b5000007947 */ /* 0x000fea000383ffff */
.L_x_1797:
[----:B------:R-:W-:Y:S01]  /*248f0*/  IMAD.MOV.U32 R56, RZ, RZ, R12 ;  /* 0x000000ffff387224 */ /* 0x000fe200078e000c */
[----:B--23--:R-:W-:Y:S01]  /*24900*/  MOV R2, 0x2 ;  /* 0x0000000200027802 */ /* 0x00cfe20000000f00 */
[----:B------:R-:W-:Y:S01]  /*24910*/  IMAD.MOV.U32 R61, RZ, RZ, 0x1c1f ;  /* 0x00001c1fff3d7424 */ /* 0x000fe200078e00ff */
[----:B------:R-:W-:Y:S02]  /*24920*/  MOV R3, 0x24940 ;  /* 0x0002494000037802 */ /* 0x000fe40000000f00 */
[----:B-1--4-:R-:W-:Y:S05]  /*24930*/  CALL.REL.NOINC `($__internal_23_$__cuda_sm70_shflsync_idx_p) ;  /* 0x00000e7000007944 */ /* 0x012fea0003c00000 */
[----:B------:R-:W-:Y:S01]  /*24940*/  MOV R0, R62 ;  /* 0x0000003e00007202 */ /* 0x000fe20000000f00 */
[----:B------:R-:W-:Y:S05]  /*24950*/  BRA `(.L_x_1886) ;  /* 0xffff8b0000007947 */ /* 0x000fea000383ffff */
.L_x_1800:
[----:B------:R-:W-:Y:S01]  /*24960*/  IMAD.MOV.U32 R56, RZ, RZ, R5 ;  /* 0x000000ffff387224 */ /* 0x000fe200078e0005 */
[----:B--2---:R-:W-:Y:S01]  /*24970*/  MOV R2, 0x3 ;  /* 0x0000000300027802 */ /* 0x004fe20000000f00 */
[----:B------:R-:W-:Y:S01]  /*24980*/  IMAD.MOV.U32 R61, RZ, RZ, 0x1c1f ;  /* 0x00001c1fff3d7424 */ /* 0x000fe200078e00ff */
[----:B------:R-:W-:-:S02]  /*24990*/  MOV R3, 0x249b0 ;  /* 0x000249b000037802 */ /* 0x000fc40000000f00 */
[----:B-1--4-:R-:W-:Y:S05]  /*249a0*/  CALL.REL.NOINC `($__internal_23_$__cuda_sm70_shflsync_idx_p) ;  /* 0x00000e0000007944 */ /* 0x012fea0003c00000 */
        /* <DEDUP_REMOVED lines=8> */
.L_x_1804:
[----:B------:R-:W-:Y:S01]  /*24a30*/  IMAD.MOV.U32 R56, RZ, RZ, R5 ;  /* 0x000000ffff387224 */ /* 0x000fe200078e0005 */
[----:B------:R-:W-:Y:S01]  /*24a40*/  MOV R2, RZ ;  /* 0x000000ff00027202 */ /* 0x000fe20000000f00 */
[----:B------:R-:W-:Y:S01]  /*24a50*/  IMAD.MOV.U32 R61, RZ, RZ, 0x181f ;  /* 0x0000181fff3d7424 */ /* 0x000fe200078e00ff */
[----:B------:R-:W-:Y:S02]  /*24a60*/  MOV R3, 0x24a80 ;  /* 0x00024a8000037802 */ /* 0x000fe40000000f00 */
[----:B------:R-:W-:Y:S05]  /*24a70*/  CALL.REL.NOINC `($__internal_23_$__cuda_sm70_shflsync_idx_p) ;  /* 0x00000d3000007944 */ /* 0x000fea0003c00000 */
[----:B------:R-:W-:Y:S01]  /*24a80*/  MOV R7, R62 ;  /* 0x0000003e00077202 */ /* 0x000fe20000000f00 */
[----:B------:R-:W-:Y:S05]  /*24a90*/  BRA `(.L_x_1888) ;  /* 0xffff987000007947 */ /* 0x000fea000383ffff */
.L_x_1805:
[----:B------:R-:W-:Y:S01]  /*24aa0*/  IMAD.MOV.U32 R56, RZ, RZ, R6 ;  /* 0x000000ffff387224 */ /* 0x000fe200078e0006 */
[----:B------:R-:W-:Y:S01]  /*24ab0*/  MOV R2, RZ ;  /* 0x000000ff00027202 */ /* 0x000fe20000000f00 */
[----:B------:R-:W-:Y:S01]  /*24ac0*/  IMAD.MOV.U32 R61, RZ, RZ, 0x181f ;  /* 0x0000181fff3d7424 */ /* 0x000fe200078e00ff */
[----:B------:R-:W-:Y:S02]  /*24ad0*/  MOV R3, 0x24af0 ;  /* 0x00024af000037802 */ /* 0x000fe40000000f00 */
[----:B-12---:R-:W-:Y:S05]  /*24ae0*/  CALL.REL.NOINC `($__internal_23_$__cuda_sm70_shflsync_idx_p) ;  /* 0x00000cc000007944 */ /* 0x006fea0003c00000 */
[----:B------:R-:W-:Y:S01]  /*24af0*/  MOV R2, R62 ;  /* 0x0000003e00027202 */ /* 0x000fe20000000f00 */
[----:B------:R-:W-:Y:S05]  /*24b00*/  BRA `(.L_x_1889) ;  /* 0xffff982000007947 */ /* 0x000fea000383ffff */
.L_x_1806:
        /* <DEDUP_REMOVED lines=13> */
.L_x_1807:
[----:B------:R-:W-:Y:S01]  /*24be0*/  IMAD.MOV.U32 R56, RZ, RZ, R5 ;  /* 0x000000ffff387224 */ /* 0x000fe200078e0005 */
[----:B-1----:R-:W-:Y:S01]  /*24bf0*/  MOV R2, 0x2 ;  /* 0x0000000200027802 */ /* 0x002fe20000000f00 */
[----:B------:R-:W-:Y:S01]  /*24c00*/  IMAD.MOV.U32 R61, RZ, RZ, 0x181f ;  /* 0x0000181fff3d7424 */ /* 0x000fe200078e00ff */
[----:B------:R-:W-:Y:S02]  /*24c10*/  MOV R3, 0x24c30 ;  /* 0x00024c3000037802 */ /* 0x000fe40000000f00 */
[----:B---34-:R-:W-:Y:S05]  /*24c20*/  CALL.REL.NOINC `($__internal_23_$__cuda_sm70_shflsync_idx_p) ;  /* 0x00000b8000007944 */ /* 0x018fea0003c00000 */
[----:B------:R-:W-:Y:S01]  /*24c30*/  MOV R7, R62 ;  /* 0x0000003e00077202 */ /* 0x000fe20000000f00 */
[----:B------:R-:W-:Y:S05]  /*24c40*/  BRA `(.L_x_1891) ;  /* 0xffff97d000007947 */ /* 0x000fea000383ffff */
.L_x_1808:
[----:B------:R-:W-:Y:S01]  /*24c50*/  IMAD.MOV.U32 R56, RZ, RZ, R6 ;  /* 0x000000ffff387224 */ /* 0x000fe200078e0006 */
[----:B-1----:R-:W-:Y:S01]  /*24c60*/  MOV R2, 0x2 ;  /* 0x0000000200027802 */ /* 0x002fe20000000f00 */
[----:B------:R-:W-:Y:S01]  /*24c70*/  IMAD.MOV.U32 R61, RZ, RZ, 0x181f ;  /* 0x0000181fff3d7424 */ /* 0x000fe200078e00ff */
[----:B------:R-:W-:Y:S02]  /*24c80*/  MOV R3, 0x24ca0 ;  /* 0x00024ca000037802 */ /* 0x000fe40000000f00 */
[----:B--234-:R-:W-:Y:S05]  /*24c90*/  CALL.REL.NOINC `($__internal_23_$__cuda_sm70_shflsync_idx_p) ;  /* 0x00000b1000007944 */ /* 0x01cfea0003c00000 */
[----:B------:R-:W-:Y:S01]  /*24ca0*/  MOV R2, R62 ;  /* 0x0000003e00027202 */ /* 0x000fe20000000f00 */
[----:B------:R-:W-:Y:S05]  /*24cb0*/  BRA `(.L_x_1892) ;  /* 0xffff978000007947 */ /* 0x000fea000383ffff */
.L_x_1809:
        /* <DEDUP_REMOVED lines=13> */
.L_x_1810:
[----:B------:R-:W-:Y:S01]  /*24d90*/  IMAD.MOV.U32 R56, RZ, RZ, R5 ;  /* 0x000000ffff387224 */ /* 0x000fe200078e0005 */
[----:B--2---:R-:W-:Y:S01]  /*24da0*/  MOV R2, 0x4 ;  /* 0x0000000400027802 */ /* 0x004fe20000000f00 */
[----:B------:R-:W-:Y:S01]  /*24db0*/  IMAD.MOV.U32 R61, RZ, RZ, 0x181f ;  /* 0x0000181fff3d7424 */ /* 0x000fe200078e00ff */
[----:B------:R-:W-:Y:S02]  /*24dc0*/  MOV R3, 0x24de0 ;  /* 0x00024de000037802 */ /* 0x000fe40000000f00 */
[----:B-1-34-:R-:W-:Y:S05]  /*24dd0*/  CALL.REL.NOINC `($__internal_23_$__cuda_sm70_shflsync_idx_p) ;  /* 0x000009d000007944 */ /* 0x01afea0003c00000 */
[----:B------:R-:W-:Y:S01]  /*24de0*/  MOV R7, R62 ;  /* 0x0000003e00077202 */ /* 0x000fe20000000f00 */
[----:B------:R-:W-:Y:S05]  /*24df0*/  BRA `(.L_x_1894) ;  /* 0xffff973000007947 */ /* 0x000fea000383ffff */
.L_x_1811:
[----:B------:R-:W-:Y:S01]  /*24e00*/  IMAD.MOV.U32 R56, RZ, RZ, R6 ;  /* 0x000000ffff387224 */ /* 0x000fe200078e0006 */
[----:B--2---:R-:W-:Y:S01]  /*24e10*/  MOV R2, 0x4 ;  /* 0x0000000400027802 */ /* 0x004fe20000000f00 */
[----:B------:R-:W-:Y:S01]  /*24e20*/  IMAD.MOV.U32 R61, RZ, RZ, 0x181f ;  /* 0x0000181fff3d7424 */ /* 0x000fe200078e00ff */
[----:B------:R-:W-:Y:S02]  /*24e30*/  MOV R3, 0x24e50 ;  /* 0x00024e5000037802 */ /* 0x000fe40000000f00 */
[----:B-1-34-:R-:W-:Y:S05]  /*24e40*/  CALL.REL.NOINC `($__internal_23_$__cuda_sm70_shflsync_idx_p) ;  /* 0x0000096000007944 */ /* 0x01afea0003c00000 */
[----:B------:R-:W-:Y:S01]  /*24e50*/  MOV R2, R62 ;  /* 0x0000003e00027202 */ /* 0x000fe20000000f00 */
[----:B------:R-:W-:Y:S05]  /*24e60*/  BRA `(.L_x_1895) ;  /* 0xffff96e000007947 */ /* 0x000fea000383ffff */
.L_x_1812:
        /* <DEDUP_REMOVED lines=13> */
.L_x_1813:
[----:B------:R-:W-:Y:S01]  /*24f40*/  IMAD.MOV.U32 R56, RZ, RZ, R5 ;  /* 0x000000ffff387224 */ /* 0x000fe200078e0005 */
[----:B--2---:R-:W-:Y:S01]  /*24f50*/  MOV R2, 0x6 ;  /* 0x0000000600027802 */ /* 0x004fe20000000f00 */
[----:B------:R-:W-:Y:S01]  /*24f60*/  IMAD.MOV.U32 R61, RZ, RZ, 0x181f ;  /* 0x0000181fff3d7424 */ /* 0x000fe200078e00ff */
[----:B------:R-:W-:Y:S02]  /*24f70*/  MOV R3, 0x24f90 ;  /* 0x00024f9000037802 */ /* 0x000fe40000000f00 */
[----:B-1--4-:R-:W-:Y:S05]  /*24f80*/  CALL.REL.NOINC `($__internal_23_$__cuda_sm70_shflsync_idx_p) ;  /* 0x0000082000007944 */ /* 0x012fea0003c00000 */
[----:B------:R-:W-:Y:S01]  /*24f90*/  MOV R7, R62 ;  /* 0x0000003e00077202 */ /* 0x000fe20000000f00 */
[----:B------:R-:W-:Y:S05]  /*24fa0*/  BRA `(.L_x_1897) ;  /* 0xffff969000007947 */ /* 0x000fea000383ffff */
.L_x_1814:
[----:B------:R-:W-:Y:S01]  /*24fb0*/  IMAD.MOV.U32 R56, RZ, RZ, R6 ;  /* 0x000000ffff387224 */ /* 0x000fe200078e0006 */
[----:B--2---:R-:W-:Y:S01]  /*24fc0*/  MOV R2, 0x6 ;  /* 0x0000000600027802 */ /* 0x004fe20000000f00 */
[----:B------:R-:W-:Y:S01]  /*24fd0*/  IMAD.MOV.U32 R61, RZ, RZ, 0x181f ;  /* 0x0000181fff3d7424 */ /* 0x000fe200078e00ff */
[----:B------:R-:W-:Y:S02]  /*24fe0*/  MOV R3, 0x25000 ;  /* 0x0002500000037802 */ /* 0x000fe40000000f00 */
[----:B-1-34-:R-:W-:Y:S05]  /*24ff0*/  CALL.REL.NOINC `($__internal_23_$__cuda_sm70_shflsync_idx_p) ;  /* 0x000007b000007944 */ /* 0x01afea0003c00000 */
[----:B------:R-:W-:Y:S01]  /*25000*/  MOV R2, R62 ;  /* 0x0000003e00027202 */ /* 0x000fe20000000f00 */
[----:B------:R-:W-:Y:S05]  /*25010*/  BRA `(.L_x_1898) ;  /* 0xffff964000007947 */ /* 0x000fea000383ffff */
.L_x_1815:
        /* <DEDUP_REMOVED lines=13> */
.L_x_1817:
[----:B------:R-:W-:Y:S01]  /*250f0*/  IMAD.MOV.U32 R56, RZ, RZ, R57 ;  /* 0x000000ffff387224 */ /* 0x000fe200078e0039 */
[----:B------:R-:W-:Y:S01]  /*25100*/  MOV R2, RZ ;  /* 0x000000ff00027202 */ /* 0x000fe20000000f00 */
[----:B------:R-:W-:Y:S01]  /*25110*/  IMAD.MOV.U32 R61, RZ, RZ, 0x1f ;  /* 0x0000001fff3d7424 */ /* 0x000fe200078e00ff */
[----:B------:R-:W-:Y:S02]  /*25120*/  MOV R3, 0x25140 ;  /* 0x0002514000037802 */ /* 0x000fe40000000f00 */
[----:B------:R-:W-:Y:S05]  /*25130*/  CALL.REL.NOINC `($__internal_23_$__cuda_sm70_shflsync_idx_p) ;  /* 0x0000067000007944 */ /* 0x000fea0003c00000 */
[----:B------:R-:W-:Y:S01]  /*25140*/  MOV R9, R62 ;  /* 0x0000003e00097202 */ /* 0x000fe20000000f00 */
[----:B------:R-:W-:Y:S05]  /*25150*/  BRA `(.L_x_1900) ;  /* 0xffff96d000007947 */ /* 0x000fea000383ffff */
.L_x_1818:
[----:B------:R-:W-:Y:S01]  /*25160*/  IMAD.MOV.U32 R56, RZ, RZ, R57 ;  /* 0x000000ffff387224 */ /* 0x000fe200078e0039 */
[----:B------:R-:W-:Y:S01]  /*25170*/  MOV R2, 0x1 ;  /* 0x0000000100027802 */ /* 0x000fe20000000f00 */
[----:B------:R-:W-:Y:S01]  /*25180*/  IMAD.MOV.U32 R61, RZ, RZ, 0x1f ;  /* 0x0000001fff3d7424 */ /* 0x000fe200078e00ff */
[----:B------:R-:W-:Y:S02]  /*25190*/  MOV R3, 0x251b0 ;  /* 0x000251b000037802 */ /* 0x000fe40000000f00 */
[----:B-12---:R-:W-:Y:S05]  /*251a0*/  CALL.REL.NOINC `($__internal_23_$__cuda_sm70_shflsync_idx_p) ;  /* 0x0000060000007944 */ /* 0x006fea0003c00000 */
[----:B------:R-:W-:Y:S01]  /*251b0*/  MOV R8, R62 ;  /* 0x0000003e00087202 */ /* 0x000fe20000000f00 */
[----:B------:R-:W-:Y:S05]  /*251c0*/  BRA `(.L_x_1901) ;  /* 0xffff968000007947 */ /* 0x000fea000383ffff */
.L_x_1819:
[----:B------:R-:W-:Y:S02]  /*251d0*/  MOV R2, 0x1 ;  /* 0x0000000100027802 */ /* 0x000fe40000000f00 */
[----:B------:R-:W-:-:S02]  /*251e0*/  MOV R3, 0x25200 ;  /* 0x0002520000037802 */ /* 0x000fc40000000f00 */
[----:B-1234-:R-:W-:Y:S05]  /*251f0*/  CALL.REL.NOINC `($__internal_24_$__cuda_sm70_shflsync_up_p) ;  /* 0x0000061000007944 */ /* 0x01efea0003c00000 */
[----:B------:R-:W-:Y:S05]  /*25200*/  BRA `(.L_x_1902) ;  /* 0xffff977000007947 */ /* 0x000fea000383ffff */
.L_x_1820:
[----:B------:R-:W-:Y:S02]  /*25210*/  MOV R2, 0x2 ;  /* 0x0000000200027802 */ /* 0x000fe40000000f00 */
[----:B------:R-:W-:-:S02]  /*25220*/  MOV R3, 0x25240 ;  /* 0x0002524000037802 */ /* 0x000fc40000000f00 */
[----:B--2-4-:R-:W-:Y:S05]  /*25230*/  CALL.REL.NOINC `($__internal_24_$__cuda_sm70_shflsync_up_p) ;  /* 0x000005d000007944 */ /* 0x014fea0003c00000 */
        /* <DEDUP_REMOVED lines=24> */
.L_x_1824:
[----:B------:R-:W-:Y:S02]  /*253c0*/  MOV R2, 0x1 ;  /* 0x0000000100027802 */ /* 0x000fe40000000f00 */
[----:B------:R-:W-:Y:S02]  /*253d0*/  MOV R3, 0x253f0 ;  /* 0x000253f000037802 */ /* 0x000fe40000000f00 */
[----:B------:R-:W-:Y:S05]  /*253e0*/  CALL.REL.NOINC `($__internal_24_$__cuda_sm70_shflsync_up_p) ;  /* 0x0000042000007944 */ /* 0x000fea0003c00000 */
[----:B------:R-:W-:Y:S01]  /*253f0*/  MOV R2, R4 ;  /* 0x0000000400027202 */ /* 0x000fe20000000f00 */
[----:B------:R-:W-:Y:S05]  /*25400*/  BRA `(.L_x_1904) ;  /* 0xffff97d000007947 */ /* 0x000fea000383ffff */
.L_x_1825:
        /* <DEDUP_REMOVED lines=27> */
.L_x_1827:
[----:B------:R-:W-:Y:S02]  /*255c0*/  SEL R0, RZ, 0x1, P0 ;  /* 0x00000001ff007807 */ /* 0x000fe40000000000 */
[----:B------:R-:W-:Y:S02]  /*255d0*/  MOV R2, 0x255f0 ;  /* 0x000255f000027802 */ /* 0x000fe40000000f00 */
[----:B-1----:R-:W-:Y:S05]  /*255e0*/  CALL.REL.NOINC `($__internal_25_$__cuda_sm70_votesync_ballot) ;  /* 0x0000029000007944 */ /* 0x002fea0003c00000 */
[----:B------:R-:W-:Y:S01]  /*255f0*/  MOV R5, R0 ;  /* 0x0000000000057202 */ /* 0x000fe20000000f00 */
[----:B------:R-:W-:Y:S05]  /*25600*/  BRA `(.L_x_1906) ;  /* 0xffff976000007947 */ /* 0x000fea000383ffff */
.L_x_1828:
[----:B------:R-:W-:Y:S01]  /*25610*/  IMAD.MOV.U32 R56, RZ, RZ, R6 ;  /* 0x000000ffff387224 */ /* 0x000fe200078e0006 */
[----:B--2---:R-:W-:Y:S01]  /*25620*/  MOV R2, R0 ;  /* 0x0000000000027202 */ /* 0x004fe20000000f00 */
[----:B------:R-:W-:Y:S01]  /*25630*/  IMAD.MOV.U32 R61, RZ, RZ, 0x1f ;  /* 0x0000001fff3d7424 */ /* 0x000fe200078e00ff */
[----:B------:R-:W-:Y:S02]  /*25640*/  MOV R3, 0x25660 ;  /* 0x0002566000037802 */ /* 0x000fe40000000f00 */
[----:B-1----:R-:W-:Y:S05]  /*25650*/  CALL.REL.NOINC `($__internal_23_$__cuda_sm70_shflsync_idx_p) ;  /* 0x0000015000007944 */ /* 0x002fea0003c00000 */
[----:B------:R-:W-:Y:S01]  /*25660*/  IMAD.MOV.U32 R6, RZ, RZ, R62 ;  /* 0x000000ffff067224 */ /* 0x000fe200078e003e */
[----:B------:R-:W-:Y:S01]  /*25670*/  MOV R2, R0 ;  /* 0x0000000000027202 */ /* 0x000fe20000000f00 */
[----:B------:R-:W-:Y:S01]  /*25680*/  IMAD.MOV.U32 R56, RZ, RZ, R7 ;  /* 0x000000ffff387224 */ /* 0x000fe200078e0007 */
[----:B------:R-:W-:-:S02]  /*25690*/  MOV R61, 0x1f ;  /* 0x0000001f003d7802 */ /* 0x000fc40000000f00 */
[----:B------:R-:W-:Y:S02]  /*256a0*/  MOV R3, 0x256c0 ;  /* 0x000256c000037802 */ /* 0x000fe40000000f00 */
[----:B------:R-:W-:Y:S05]  /*256b0*/  CALL.REL.NOINC `($__internal_23_$__cuda_sm70_shflsync_idx_p) ;  /* 0x000000f000007944 */ /* 0x000fea0003c00000 */
[----:B------:R-:W-:Y:S01]  /*256c0*/  MOV R7, R62 ;  /* 0x0000003e00077202 */ /* 0x000fe20000000f00 */
[----:B------:R-:W-:Y:S05]  /*256d0*/  BRA `(.L_x_1907) ;  /* 0xffff970000007947 */ /* 0x000fea000383ffff */
.L_x_1831:
[----:B------:R-:W-:Y:S01]  /*256e0*/  IMAD.MOV.U32 R56, RZ, RZ, R4 ;  /* 0x000000ffff387224 */ /* 0x000fe200078e0004 */
[----:B--2---:R-:W-:Y:S01]  /*256f0*/  MOV R2, R0 ;  /* 0x0000000000027202 */ /* 0x004fe20000000f00 */
[----:B------:R-:W-:Y:S01]  /*25700*/  IMAD.MOV.U32 R61, RZ, RZ, 0x1f ;  /* 0x0000001fff3d7424 */ /* 0x000fe200078e00ff */
[----:B------:R-:W-:Y:S02]  /*25710*/  MOV R3, 0x25730 ;  /* 0x0002573000037802 */ /* 0x000fe40000000f00 */
[----:B-1--4-:R-:W-:Y:S05]  /*25720*/  CALL.REL.NOINC `($__internal_23_$__cuda_sm70_shflsync_idx_p) ;  /* 0x0000008000007944 */ /* 0x012fea0003c00000 */
[----:B------:R-:W-:Y:S01]  /*25730*/  MOV R10, R62 ;  /* 0x0000003e000a7202 */ /* 0x000fe20000000f00 */
[----:B------:R-:W-:Y:S05]  /*25740*/  BRA `(.L_x_1830) ;  /* 0xffff96f000007947 */ /* 0x000fea000383ffff */
        .weak           $__internal_22_$__cuda_sm70_shflsync_bfly_p
        .type           $__internal_22_$__cuda_sm70_shflsync_bfly_p,@function
        .size           $__internal_22_$__cuda_sm70_shflsync_bfly_p,($__internal_23_$__cuda_sm70_shflsync_idx_p - $__internal_22_$__cuda_sm70_shflsync_bfly_p)
$__internal_22_$__cuda_sm70_shflsync_bfly_p:
[----:B------:R-:W-:Y:S02]  /*25750*/  MOV R172, 0xffffffff ;  /* 0xffffffff00ac7802 */ /* 0x000fe40000000f00 */
[----:B------:R-:W-:Y:S02]  /*25760*/  MOV R3, 0x1f ;  /* 0x0000001f00037802 */ /* 0x000fe40000000f00 */
[----:B------:R-:W-:Y:S04]  /*25770*/  WARPSYNC R172 ;  /* 0x000000ac00007348 */ /* 0x000fe80003800000 */
[----:B------:R1:W2:Y:S02]  /*25780*/  SHFL.BFLY PT, R0, R4, R0, R3 ;  /* 0x0c00000004007389 */ /* 0x0002a400000e0003 */
[----:B-1----:R-:W-:-:S04]  /*25790*/  MOV R3, 0x0 ;  /* 0x0000000000037802 */ /* 0x002fc80000000f00 */
[----:B--2---:R-:W-:Y:S05]  /*257a0*/  RET.REL.NODEC R2 `(_ZN7cutlass13device_kernelIN5flash19enable_sm80_to_sm89INS1_16FlashAttnFwdSm80INS1_25CollectiveMainloopFwdSm80ILi4ELi1ELb0EN4cute5tupleIJNS5_1CILi128EEENS7_ILi80EEENS7_ILi64EEEEEELi64ENS_10bfloat16_tEfNS_4arch4Sm80ELb1ELb0ELb1ELb1ELb1ELb1ELb1ELb1EEENS1_21CollectiveEpilogueFwdINS6_IJS8_SA_S9_EEENS6_IJNS7_ILi1EEESI_SI_EEESC_SE_Li128ELb1ELb1ELb1ELb0EEENS1_36VarlenDynamicPersistentTileSchedulerILi128ELi80ELi128ELi128ELb1ELb1ELb0ELb1ELb1ELb1EEEEEEEEEvNT_6ParamsE) ;  /* 0xfffda85002007950 */ /* 0x004fea0003c3ffff */
        .weak           $__internal_23_$__cuda_sm70_shflsync_idx_p
        .type           $__internal_23_$__cuda_sm70_shflsync_idx_p,@function
        .size           $__internal_23_$__cuda_sm70_shflsync_idx_p,($__internal_24_$__cuda_sm70_shflsync_up_p - $__internal_23_$__cuda_sm70_shflsync_idx_p)
$__internal_23_$__cuda_sm70_shflsync_idx_p:
[----:B------:R-:W-:-:S04]  /*257b0*/  MOV R62, 0xffffffff ;  /* 0xffffffff003e7802 */ /* 0x000fc80000000f00 */
[----:B------:R-:W-:Y:S04]  /*257c0*/  WARPSYNC R62 ;  /* 0x0000003e00007348 */ /* 0x000fe80003800000 */
[----:B------:R1:W2:Y:S02]  /*257d0*/  SHFL.IDX PT, R62, R56, R2, R61 ;  /* 0x00000002383e7389 */ /* 0x0002a400000e003d */
[----:B-1----:R-:W-:Y:S02]  /*257e0*/  MOV R2, R3 ;  /* 0x0000000300027202 */ /* 0x002fe40000000f00 */
[----:B------:R-:W-:-:S04]  /*257f0*/  MOV R3, 0x0 ;  /* 0x0000000000037802 */ /* 0x000fc80000000f00 */
[----:B--2---:R-:W-:Y:S05]  /*25800*/  RET.REL.NODEC R2 `(_ZN7cutlass13device_kernelIN5flash19enable_sm80_to_sm89INS1_16FlashAttnFwdSm80INS1_25CollectiveMainloopFwdSm80ILi4ELi1ELb0EN4cute5tupleIJNS5_1CILi128EEENS7_ILi80EEENS7_ILi64EEEEEELi64ENS_10bfloat16_tEfNS_4arch4Sm80ELb1ELb0ELb1ELb1ELb1ELb1ELb1ELb1EEENS1_21CollectiveEpilogueFwdINS6_IJS8_SA_S9_EEENS6_IJNS7_ILi1EEESI_SI_EEESC_SE_Li128ELb1ELb1ELb1ELb0EEENS1_36VarlenDynamicPersistentTileSchedulerILi128ELi80ELi128ELi128ELb1ELb1ELb0ELb1ELb1ELb1EEEEEEEEEvNT_6ParamsE) ;  /* 0xfffda7f002007950 */ /* 0x004fea0003c3ffff */
        .weak           $__internal_24_$__cuda_sm70_shflsync_up_p
        .type           $__internal_24_$__cuda_sm70_shflsync_up_p,@function
        .size           $__internal_24_$__cuda_sm70_shflsync_up_p,($__internal_25_$__cuda_sm70_votesync_ballot - $__internal_24_$__cuda_sm70_shflsync_up_p)
$__internal_24_$__cuda_sm70_shflsync_up_p:
[----:B------:R-:W-:Y:S02]  /*25810*/  IMAD.MOV.U32 R4, RZ, RZ, RZ ;  /* 0x000000ffff047224 */ /* 0x000fe400078e00ff */
[----:B------:R-:W-:-:S04]  /*25820*/  IMAD.MOV.U32 R11, RZ, RZ, -0x1 ;  /* 0xffffffffff0b7424 */ /* 0x000fc800078e00ff */
[----:B------:R-:W-:Y:S04]  /*25830*/  WARPSYNC R11 ;  /* 0x0000000b00007348 */ /* 0x000fe80003800000 */
[----:B------:R1:W2:Y:S02]  /*25840*/  SHFL.UP PT, R4, R0, R2, R4 ;  /* 0x0400000200047389 */ /* 0x0002a400000e0004 */
[----:B-1----:R-:W-:Y:S02]  /*25850*/  MOV R2, R3 ;  /* 0x0000000300027202 */ /* 0x002fe40000000f00 */
[----:B------:R-:W-:-:S04]  /*25860*/  MOV R3, 0x0 ;  /* 0x0000000000037802 */ /* 0x000fc80000000f00 */
[----:B--2---:R-:W-:Y:S05]  /*25870*/  RET.REL.NODEC R2 `(_ZN7cutlass13device_kernelIN5flash19enable_sm80_to_sm89INS1_16FlashAttnFwdSm80INS1_25CollectiveMainloopFwdSm80ILi4ELi1ELb0EN4cute5tupleIJNS5_1CILi128EEENS7_ILi80EEENS7_ILi64EEEEEELi64ENS_10bfloat16_tEfNS_4arch4Sm80ELb1ELb0ELb1ELb1ELb1ELb1ELb1ELb1EEENS1_21CollectiveEpilogueFwdINS6_IJS8_SA_S9_EEENS6_IJNS7_ILi1EEESI_SI_EEESC_SE_Li128ELb1ELb1ELb1ELb0EEENS1_36VarlenDynamicPersistentTileSchedulerILi128ELi80ELi128ELi128ELb1ELb1ELb0ELb1ELb1ELb1EEEEEEEEEvNT_6ParamsE) ;  /* 0xfffda78002007950 */ /* 0x004fea0003c3ffff */
        .weak           $__internal_25_$__cuda_sm70_votesync_ballot
        .type           $__internal_25_$__cuda_sm70_votesync_ballot,@function
        .size           $__internal_25_$__cuda_sm70_votesync_ballot,(.L_x_1939 - $__internal_25_$__cuda_sm70_votesync_ballot)
$__internal_25_$__cuda_sm70_votesync_ballot:
[----:B------:R-:W-:Y:S01]  /*25880*/  ISETP.NE.U32.AND P0, PT, R0, 0x1, PT ;  /* 0x000000010000780c */ /* 0x000fe20003f05070 */
[----:B------:R-:W-:-:S04]  /*25890*/  IMAD.MOV.U32 R3, RZ, RZ, -0x1 ;  /* 0xffffffffff037424 */ /* 0x000fc800078e00ff */
[----:B------:R-:W-:Y:S08]  /*258a0*/  WARPSYNC R3 ;  /* 0x0000000300007348 */ /* 0x000ff00003800000 */
[----:B------:R-:W-:-:S04]  /*258b0*/  VOTE.ANY R0, PT, !P0 ;  /* 0x0000000000007806 */ /* 0x000fc800040e0100 */
[----:B------:R-:W-:Y:S01]  /*258c0*/  LOP3.LUT R0, R0, R3, RZ, 0xc0, !PT ;  /* 0x0000000300007212 */ /* 0x000fe200078ec0ff */
[----:B------:R-:W-:-:S04]  /*258d0*/  IMAD.MOV.U32 R3, RZ, RZ, 0x0 ;  /* 0x00000000ff037424 */ /* 0x000fc800078e00ff */
[----:B------:R-:W-:Y:S05]  /*258e0*/  RET.REL.NODEC R2 `(_ZN7cutlass13device_kernelIN5flash19enable_sm80_to_sm89INS1_16FlashAttnFwdSm80INS1_25CollectiveMainloopFwdSm80ILi4ELi1ELb0EN4cute5tupleIJNS5_1CILi128EEENS7_ILi80EEENS7_ILi64EEEEEELi64ENS_10bfloat16_tEfNS_4arch4Sm80ELb1ELb0ELb1ELb1ELb1ELb1ELb1ELb1EEENS1_21CollectiveEpilogueFwdINS6_IJS8_SA_S9_EEENS6_IJNS7_ILi1EEESI_SI_EEESC_SE_Li128ELb1ELb1ELb1ELb0EEENS1_36VarlenDynamicPersistentTileSchedulerILi128ELi80ELi128ELi128ELb1ELb1ELb0ELb1ELb1ELb1EEEEEEEEEvNT_6ParamsE) ;  /* 0xfffda71002007950 */ /* 0x000fea0003c3ffff */
.L_x_1908:
        /* <DEDUP_REMOVED lines=9> */
.L_x_1939:


//--------------------- .nv.shared._ZN7cutlass13device_kernelIN5flash19enable_sm80_to_sm89INS1_16FlashAttnFwdSm80INS1_25CollectiveMainloopFwdSm80ILi4ELi1ELb0EN4cute5tupleIJNS5_1CILi128EEENS7_ILi112EEENS7_ILi64EEEEEELi64ENS_10bfloat16_tEfNS_4arch4Sm80ELb0ELb0ELb1ELb0ELb1ELb0ELb1ELb1EEENS1_21CollectiveEpilogueFwdINS6_IJS8_SA_S9_EEENS6_IJNS7_ILi1EEESI_SI_EEESC_SE_Li128ELb0ELb1ELb1ELb0EEENS1_19SingleTileSchedulerILb0ELb1ELb1ELi128EEEEEEEEEvNT_6ParamsE --------------------------
	.section	.nv.shared._ZN7cutlass13device_kernelIN5flash19enable_sm80_to_sm89INS1_16FlashAttnFwdSm80INS1_25CollectiveMainloopFwdSm80ILi4ELi1ELb0EN4cute5tupleIJNS5_1CILi128EEENS7_ILi112EEENS7_ILi64EEEEEELi64ENS_10bfloat16_tEfNS_4arch4Sm80ELb0ELb0ELb1ELb0ELb1ELb0ELb1ELb1EEENS1_21CollectiveEpilogueFwdINS6_IJS8_SA_S9_EEENS6_IJNS7_ILi1EEESI_SI_EEESC_SE_Li128ELb0ELb1ELb1ELb0EEENS1_19SingleTileSchedulerILb0ELb1ELb1ELi128EEEEEEEEEvNT_6ParamsE,"aw",@nobits
	.sectionflags	@""
	.align	16


//--------------------- .nv.global                --------------------------
	.section	.nv.global,"aw",@nobits
.nv.global:
	.type		_ZN85_INTERNAL_8e267dba_49_flash_fwd_hdim64_bf16_paged_split_softcap_sm80_cu_f3e6f9ee_34734cute1_E,@object
	.size		_ZN85_INTERNAL_8e267dba_49_flash_fwd_hdim64_bf16_paged_split_softcap_sm80_cu_f3e6f9ee_34734cute1_E,(_ZN85_INTERNAL_8e267dba_49_flash_fwd_hdim64_bf16_paged_split_softcap_sm80_cu_f3e6f9ee_34734cuda3std3__45__cpo6cbeginE - _ZN85_INTERNAL_8e267dba_49_flash_fwd_hdim64_bf16_paged_split_softcap_sm80_cu_f3e6f9ee_34734cute1_E)
_ZN85_INTERNAL_8e267dba_49_flash_fwd_hdim64_bf16_paged_split_softcap_sm80_cu_f3e6f9ee_34734cute1_E:
	.zero		1
	.type		_ZN85_INTERNAL_8e267dba_49_flash_fwd_hdim64_bf16_paged_split_softcap_sm80_cu_f3e6f9ee_34734cuda3std3__45__cpo6cbeginE,@object
	.size		_ZN85_INTERNAL_8e267dba_49_flash_fwd_hdim64_bf16_paged_split_softcap_sm80_cu_f3e6f9ee_34734cuda3std3__45__cpo6cbeginE,(_ZN85_INTERNAL_8e267dba_49_flash_fwd_hdim64_bf16_paged_split_softcap_sm80_cu_f3e6f9ee_34734cuda3std3__48in_placeE - _ZN85_INTERNAL_8e267dba_49_flash_fwd_hdim64_bf16_paged_split_softcap_sm80_cu_f3e6f9ee_34734cuda3std3__45__cpo6cbeginE)
_ZN85_INTERNAL_8e267dba_49_flash_fwd_hdim64_bf16_paged_split_softcap_sm80_cu_f3e6f9ee_34734cuda3std3__45__cpo6cbeginE:
	.zero		1
	.type		_ZN85_INTERNAL_8e267dba_49_flash_fwd_hdim64_bf16_paged_split_softcap_sm80_cu_f3e6f9ee_34734cuda3std3__48in_placeE,@object
	.size		_ZN85_INTERNAL_8e267dba_49_flash_fwd_hdim64_bf16_paged_split_softcap_sm80_cu_f3e6f9ee_34734cuda3std3__48in_placeE,(_ZN85_INTERNAL_8e267dba_49_flash_fwd_hdim64_bf16_paged_split_softcap_sm80_cu_f3e6f9ee_34734cuda3std6ranges3__45__cpo9iter_moveE - _ZN85_INTERNAL_8e267dba_49_flash_fwd_hdim64_bf16_paged_split_softcap_sm80_cu_f3e6f9ee_34734cuda3std3__48in_placeE)
_ZN85_INTERNAL_8e267dba_49_flash_fwd_hdim64_bf16_paged_split_softcap_sm80_cu_f3e6f9ee_34734cuda3std3__48in_placeE:
	.zero		1
	.type		_ZN85_INTERNAL_8e267dba_49_flash_fwd_hdim64_bf16_paged_split_softcap_sm80_cu_f3e6f9ee_34734cuda3std6ranges3__45__cpo9iter_moveE,@object
	.size		_ZN85_INTERNAL_8e267dba_49_flash_fwd_hdim64_bf16_paged_split_softcap_sm80_cu_f3e6f9ee_34734cuda3std6ranges3__45__cpo9iter_moveE,(_ZN85_INTERNAL_8e267dba_49_flash_fwd_hdim64_bf16_paged_split_softcap_sm80_cu_f3e6f9ee_34734cuda3std3__45__cpo5beginE - _ZN85_INTERNAL_8e267dba_49_flash_fwd_hdim64_bf16_paged_split_softcap_sm80_cu_f3e6f9ee_34734cuda3std6ranges3__45__cpo9iter_moveE)
_ZN85_INTERNAL_8e267dba_49_flash_fwd_hdim64_bf16_paged_split_softcap_sm80_cu_f3e6f9ee_34734cuda3std6ranges3__45__cpo9iter_moveE:
	.zero		1
	.type		_ZN85_INTERNAL_8e267dba_49_flash_fwd_hdim64_bf16_paged_split_softcap_sm80_cu_f3e6f9ee_34734cuda3std3__45__cpo5beginE,@object
	.size		_ZN85_INTERNAL_8e267dba_49_flash_fwd_hdim64_bf16_paged_split_softcap_sm80_cu_f3e6f9ee_34734cuda3std3__45__cpo5beginE,(_ZN85_INTERNAL_8e267dba_49_flash_fwd_hdim64_bf16_paged_split_softcap_sm80_cu_f3e6f9ee_34734cuda3std3__487_GLOBAL__N__8e267dba_49_flash_fwd_hdim64_bf16_paged_split_softcap_sm80_cu_f3e6f9ee_34736ignoreE - _ZN85_INTERNAL_8e267dba_49_flash_fwd_hdim64_bf16_paged_split_softcap_sm80_cu_f3e6f9ee_34734cuda3std3__45__cpo5beginE)
_ZN85_INTERNAL_8e267dba_49_flash_fwd_hdim64_bf16_paged_split_softcap_sm80_cu_f3e6f9ee_34734cuda3std3__45__cpo5beginE:
	.zero		1
	.type		_ZN85_INTERNAL_8e267dba_49_flash_fwd_hdim64_bf16_paged_split_softcap_sm80_cu_f3e6f9ee_34734cuda3std3__487_GLOBAL__N__8e267dba_49_flash_fwd_hdim64_bf16_paged_split_softcap_sm80_cu_f3e6f9ee_34736ignoreE,@object
	.size		_ZN85_INTERNAL_8e267dba_49_flash_fwd_hdim64_bf16_paged_split_softcap_sm80_cu_f3e6f9ee_34734cuda3std3__487_GLOBAL__N__8e267dba_49_flash_fwd_hdim64_bf16_paged_split_softcap_sm80_cu_f3e6f9ee_34736ignoreE,(_ZN85_INTERNAL_8e267dba_49_flash_fwd_hdim64_bf16_paged_split_softcap_sm80_cu_f3e6f9ee_34734cute7productE - _ZN85_INTERNAL_8e267dba_49_flash_fwd_hdim64_bf16_paged_split_softcap_sm80_cu_f3e6f9ee_34734cuda3std3__487_GLOBAL__N__8e267dba_49_flash_fwd_hdim64_bf16_paged_split_softcap_sm80_cu_f3e6f9ee_34736ignoreE)
_ZN85_INTERNAL_8e267dba_49_flash_fwd_hdim64_bf16_paged_split_softcap_sm80_cu_f3e6f9ee_34734cuda3std3__487_GLOBAL__N__8e267dba_49_flash_fwd_hdim64_bf16_paged_split_softcap_sm80_cu_f3e6f9ee_34736ignoreE:
	.zero		1
	.type		_ZN85_INTERNAL_8e267dba_49_flash_fwd_hdim64_bf16_paged_split_softcap_sm80_cu_f3e6f9ee_34734cute7productE,@object
	.size		_ZN85_INTERNAL_8e267dba_49_flash_fwd_hdim64_bf16_paged_split_softcap_sm80_cu_f3e6f9ee_34734cute7productE,(_ZN85_INTERNAL_8e267dba_49_flash_fwd_hdim64_bf16_paged_split_softcap_sm80_cu_f3e6f9ee_34734cuda3std3__45__cpo3endE - _ZN85_INTERNAL_8e267dba_49_flash_fwd_hdim64_bf16_paged_split_softcap_sm80_cu_f3e6f9ee_34734cute7productE)
_ZN85_INTERNAL_8e267dba_49_flash_fwd_hdim64_bf16_paged_split_softcap_sm80_cu_f3e6f9ee_34734cute7productE:
	.zero		1
	.type		_ZN85_INTERNAL_8e267dba_49_flash_fwd_hdim64_bf16_paged_split_softcap_sm80_cu_f3e6f9ee_34734cuda3std3__45__cpo3endE,@object
	.size		_ZN85_INTERNAL_8e267dba_49_flash_fwd_hdim64_bf16_paged_split_softcap_sm80_cu_f3e6f9ee_34734cuda3std3__45__cpo3endE,(_ZN85_INTERNAL_8e267dba_49_flash_fwd_hdim64_bf16_paged_split_softcap_sm80_cu_f3e6f9ee_34734cuda3std3__419piecewise_constructE - _ZN85_INTERNAL_8e267dba_49_flash_fwd_hdim64_bf16_paged_split_softcap_sm80_cu_f3e6f9ee_34734cuda3std3__45__cpo3endE)
_ZN85_INTERNAL_8e267dba_49_flash_fwd_hdim64_bf16_paged_split_softcap_sm80_cu_f3e6f9ee_34734cuda3std3__45__cpo3endE:
	.zero		1
	.type		_ZN85_INTERNAL_8e267dba_49_flash_fwd_hdim64_bf16_paged_split_softcap_sm80_cu_f3e6f9ee_34734cuda3std3__419piecewise_constructE,@object
	.size		_ZN85_INTERNAL_8e267dba_49_flash_fwd_hdim64_bf16_paged_split_softcap_sm80_cu_f3e6f9ee_34734cuda3std3__419piecewise_constructE,(_ZN85_INTERNAL_8e267dba_49_flash_fwd_hdim64_bf16_paged_split_softcap_sm80_cu_f3e6f9ee_34734cuda3std3__45__cpo4cendE - _ZN85_INTERNAL_8e267dba_49_flash_fwd_hdim64_bf16_paged_split_softcap_sm80_cu_f3e6f9ee_34734cuda3std3__419piecewise_constructE)
_ZN85_INTERNAL_8e267dba_49_flash_fwd_hdim64_bf16_paged_split_softcap_sm80_cu_f3e6f9ee_34734cuda3std3__419piecewise_constructE:
	.zero		1
	.type		_ZN85_INTERNAL_8e267dba_49_flash_fwd_hdim64_bf16_paged_split_softcap_sm80_cu_f3e6f9ee_34734cuda3std3__45__cpo4cendE,@object
	.size		_ZN85_INTERNAL_8e267dba_49_flash_fwd_hdim64_bf16_paged_split_softcap_sm80_cu_f3e6f9ee_34734cuda3std3__45__cpo4cendE,(_ZN85_INTERNAL_8e267dba_49_flash_fwd_hdim64_bf16_paged_split_softcap_sm80_cu_f3e6f9ee_34734cuda3std6ranges3__45__cpo4swapE - _ZN85_INTERNAL_8e267dba_49_flash_fwd_hdim64_bf16_paged_split_softcap_sm80_cu_f3e6f9ee_34734cuda3std3__45__cpo4cendE)
_ZN85_INTERNAL_8e267dba_49_flash_fwd_hdim64_bf16_paged_split_softcap_sm80_cu_f3e6f9ee_34734cuda3std3__45__cpo4cendE:
	.zero		1
	.type		_ZN85_INTERNAL_8e267dba_49_flash_fwd_hdim64_bf16_paged_split_softcap_sm80_cu_f3e6f9ee_34734cuda3std6ranges3__45__cpo4swapE,@object
	.size		_ZN85_INTERNAL_8e267dba_49_flash_fwd_hdim64_bf16_paged_split_softcap_sm80_cu_f3e6f9ee_34734cuda3std6ranges3__45__cpo4swapE,(.L_7 - _ZN85_INTERNAL_8e267dba_49_flash_fwd_hdim64_bf16_paged_split_softcap_sm80_cu_f3e6f9ee_34734cuda3std6ranges3__45__cpo4swapE)
_ZN85_INTERNAL_8e267dba_49_flash_fwd_hdim64_bf16_paged_split_softcap_sm80_cu_f3e6f9ee_34734cuda3std6ranges3__45__cpo4swapE:
	.zero		1
.L_7:


//--------------------- .nv.shared._ZN7cutlass13device_kernelIN5flash19enable_sm80_to_sm89INS1_16FlashAttnFwdSm80INS1_25CollectiveMainloopFwdSm80ILi4ELi1ELb0EN4cute5tupleIJNS5_1CILi128EEENS7_ILi80EEENS7_ILi64EEEEEELi64ENS_10bfloat16_tEfNS_4arch4Sm80ELb0ELb0ELb1ELb1ELb1ELb0ELb1ELb1EEENS1_21CollectiveEpilogueFwdINS6_IJS8_SA_S9_EEENS6_IJNS7_ILi1EEESI_SI_EEESC_SE_Li128ELb1ELb1ELb1ELb0EEENS1_36VarlenDynamicPersistentTileSchedulerILi128ELi80ELi128ELi128ELb1ELb1ELb0ELb0ELb1ELb1EEEEEEEEEvNT_6ParamsE --------------------------
	.section	.nv.shared._ZN7cutlass13device_kernelIN5flash19enable_sm80_to_sm89INS1_16FlashAttnFwdSm80INS1_25CollectiveMainloopFwdSm80ILi4ELi1ELb0EN4cute5tupleIJNS5_1CILi128EEENS7_ILi80EEENS7_ILi64EEEEEELi64ENS_10bfloat16_tEfNS_4arch4Sm80ELb0ELb0ELb1ELb1ELb1ELb0ELb1ELb1EEENS1_21CollectiveEpilogueFwdINS6_IJS8_SA_S9_EEENS6_IJNS7_ILi1EEESI_SI_EEESC_SE_Li128ELb1ELb1ELb1ELb0EEENS1_36VarlenDynamicPersistentTileSchedulerILi128ELi80ELi128ELi128ELb1ELb1ELb0ELb0ELb1ELb1EEEEEEEEEvNT_6ParamsE,"aw",@nobits
	.sectionflags	@""
	.align	16


//--------------------- .nv.shared._ZN7cutlass13device_kernelIN5flash19enable_sm80_to_sm89INS1_16FlashAttnFwdSm80INS1_25CollectiveMainloopFwdSm80ILi4ELi1ELb0EN4cute5tupleIJNS5_1CILi128EEENS7_ILi80EEENS7_ILi64EEEEEELi64ENS_10bfloat16_tEfNS_4arch4Sm80ELb0ELb0ELb1ELb1ELb1ELb1ELb1ELb1EEENS1_21CollectiveEpilogueFwdINS6_IJS8_SA_S9_EEENS6_IJNS7_ILi1EEESI_SI_EEESC_SE_Li128ELb1ELb1ELb1ELb0EEENS1_36VarlenDynamicPersistentTileSchedulerILi128ELi80ELi128ELi128ELb1ELb1ELb0ELb0ELb1ELb1EEEEEEEEEvNT_6ParamsE --------------------------
	.section	.nv.shared._ZN7cutlass13device_kernelIN5flash19enable_sm80_to_sm89INS1_16FlashAttnFwdSm80INS1_25CollectiveMainloopFwdSm80ILi4ELi1ELb0EN4cute5tupleIJNS5_1CILi128EEENS7_ILi80EEENS7_ILi64EEEEEELi64ENS_10bfloat16_tEfNS_4arch4Sm80ELb0ELb0ELb1ELb1ELb1ELb1ELb1ELb1EEENS1_21CollectiveEpilogueFwdINS6_IJS8_SA_S9_EEENS6_IJNS7_ILi1EEESI_SI_EEESC_SE_Li128ELb1ELb1ELb1ELb0EEENS1_36VarlenDynamicPersistentTileSchedulerILi128ELi80ELi128ELi128ELb1ELb1ELb0ELb0ELb1ELb1EEEEEEEEEvNT_6ParamsE,"aw",@nobits
	.sectionflags	@""
	.align	16


//--------------------- .nv.shared._ZN7cutlass13device_kernelIN5flash19enable_sm80_to_sm89INS1_16FlashAttnFwdSm80INS1_25CollectiveMainloopFwdSm80ILi4ELi1ELb0EN4cute5tupleIJNS5_1CILi128EEENS7_ILi96EEENS7_ILi64EEEEEELi64ENS_10bfloat16_tEfNS_4arch4Sm80ELb0ELb1ELb1ELb0ELb1ELb0ELb1ELb1EEENS1_21CollectiveEpilogueFwdINS6_IJS8_SA_S9_EEENS6_IJNS7_ILi1EEESI_SI_EEESC_SE_Li128ELb0ELb1ELb1ELb0EEENS1_19SingleTileSchedulerILb0ELb1ELb1ELi128EEEEEEEEEvNT_6ParamsE --------------------------
	.section	.nv.shared._ZN7cutlass13device_kernelIN5flash19enable_sm80_to_sm89INS1_16FlashAttnFwdSm80INS1_25CollectiveMainloopFwdSm80ILi4ELi1ELb0EN4cute5tupleIJNS5_1CILi128EEENS7_ILi96EEENS7_ILi64EEEEEELi64ENS_10bfloat16_tEfNS_4arch4Sm80ELb0ELb1ELb1ELb0ELb1ELb0ELb1ELb1EEENS1_21CollectiveEpilogueFwdINS6_IJS8_SA_S9_EEENS6_IJNS7_ILi1EEESI_SI_EEESC_SE_Li128ELb0ELb1ELb1ELb0EEENS1_19SingleTileSchedulerILb0ELb1ELb1ELi128EEEEEEEEEvNT_6ParamsE,"aw",@nobits
	.sectionflags	@""
	.align	16


//--------------------- .nv.shared._ZN7cutlass13device_kernelIN5flash19enable_sm80_to_sm89INS1_16FlashAttnFwdSm80INS1_25CollectiveMainloopFwdSm80ILi4ELi1ELb0EN4cute5tupleIJNS5_1CILi128EEENS7_ILi80EEENS7_ILi64EEEEEELi64ENS_10bfloat16_tEfNS_4arch4Sm80ELb0ELb1ELb1ELb1ELb1ELb0ELb1ELb1EEENS1_21CollectiveEpilogueFwdINS6_IJS8_SA_S9_EEENS6_IJNS7_ILi1EEESI_SI_EEESC_SE_Li128ELb1ELb1ELb1ELb0EEENS1_36VarlenDynamicPersistentTileSchedulerILi128ELi80ELi128ELi128ELb1ELb1ELb0ELb1ELb0ELb1EEEEEEEEEvNT_6ParamsE --------------------------
	.section	.nv.shared._ZN7cutlass13device_kernelIN5flash19enable_sm80_to_sm89INS1_16FlashAttnFwdSm80INS1_25CollectiveMainloopFwdSm80ILi4ELi1ELb0EN4cute5tupleIJNS5_1CILi128EEENS7_ILi80EEENS7_ILi64EEEEEELi64ENS_10bfloat16_tEfNS_4arch4Sm80ELb0ELb1ELb1ELb1ELb1ELb0ELb1ELb1EEENS1_21CollectiveEpilogueFwdINS6_IJS8_SA_S9_EEENS6_IJNS7_ILi1EEESI_SI_EEESC_SE_Li128ELb1ELb1ELb1ELb0EEENS1_36VarlenDynamicPersistentTileSchedulerILi128ELi80ELi128ELi128ELb1ELb1ELb0ELb1ELb0ELb1EEEEEEEEEvNT_6ParamsE,"aw",@nobits
	.sectionflags	@""
	.align	16


//--------------------- .nv.shared._ZN7cutlass13device_kernelIN5flash19enable_sm80_to_sm89INS1_16FlashAttnFwdSm80INS1_25CollectiveMainloopFwdSm80ILi4ELi1ELb0EN4cute5tupleIJNS5_1CILi128EEENS7_ILi80EEENS7_ILi64EEEEEELi64ENS_10bfloat16_tEfNS_4arch4Sm80ELb0ELb1ELb1ELb1ELb1ELb1ELb1ELb1EEENS1_21CollectiveEpilogueFwdINS6_IJS8_SA_S9_EEENS6_IJNS7_ILi1EEESI_SI_EEESC_SE_Li128ELb1ELb1ELb1ELb0EEENS1_36VarlenDynamicPersistentTileSchedulerILi128ELi80ELi128ELi128ELb1ELb1ELb0ELb1ELb0ELb1EEEEEEEEEvNT_6ParamsE --------------------------
	.section	.nv.shared._ZN7cutlass13device_kernelIN5flash19enable_sm80_to_sm89INS1_16FlashAttnFwdSm80INS1_25CollectiveMainloopFwdSm80ILi4ELi1ELb0EN4cute5tupleIJNS5_1CILi128EEENS7_ILi80EEENS7_ILi64EEEEEELi64ENS_10bfloat16_tEfNS_4arch4Sm80ELb0ELb1ELb1ELb1ELb1ELb1ELb1ELb1EEENS1_21CollectiveEpilogueFwdINS6_IJS8_SA_S9_EEENS6_IJNS7_ILi1EEESI_SI_EEESC_SE_Li128ELb1ELb1ELb1ELb0EEENS1_36VarlenDynamicPersistentTileSchedulerILi128ELi80ELi128ELi128ELb1ELb1ELb0ELb1ELb0ELb1EEEEEEEEEvNT_6ParamsE,"aw",@nobits
	.sectionflags	@""
	.align	16


//--------------------- .nv.shared._ZN7cutlass13device_kernelIN5flash19enable_sm80_to_sm89INS1_16FlashAttnFwdSm80INS1_25CollectiveMainloopFwdSm80ILi4ELi1ELb0EN4cute5tupleIJNS5_1CILi128EEENS7_ILi112EEENS7_ILi64EEEEEELi64ENS_10bfloat16_tEfNS_4arch4Sm80ELb1ELb0ELb1ELb0ELb1ELb0ELb1ELb1EEENS1_21CollectiveEpilogueFwdINS6_IJS8_SA_S9_EEENS6_IJNS7_ILi1EEESI_SI_EEESC_SE_Li128ELb0ELb1ELb1ELb0EEENS1_30DynamicPersistentTileSchedulerILi128ELi128ELb1ELb1ELb0EEEEEEEEEvNT_6ParamsE --------------------------
	.section	.nv.shared._ZN7cutlass13device_kernelIN5flash19enable_sm80_to_sm89INS1_16FlashAttnFwdSm80INS1_25CollectiveMainloopFwdSm80ILi4ELi1ELb0EN4cute5tupleIJNS5_1CILi128EEENS7_ILi112EEENS7_ILi64EEEEEELi64ENS_10bfloat16_tEfNS_4arch4Sm80ELb1ELb0ELb1ELb0ELb1ELb0ELb1ELb1EEENS1_21CollectiveEpilogueFwdINS6_IJS8_SA_S9_EEENS6_IJNS7_ILi1EEESI_SI_EEESC_SE_Li128ELb0ELb1ELb1ELb0EEENS1_30DynamicPersistentTileSchedulerILi128ELi128ELb1ELb1ELb0EEEEEEEEEvNT_6ParamsE,"aw",@nobits
	.sectionflags	@""
	.align	16


//--------------------- .nv.shared._ZN7cutlass13device_kernelIN5flash19enable_sm80_to_sm89INS1_16FlashAttnFwdSm80INS1_25CollectiveMainloopFwdSm80ILi4ELi1ELb0EN4cute5tupleIJNS5_1CILi128EEENS7_ILi80EEENS7_ILi64EEEEEELi64ENS_10bfloat16_tEfNS_4arch4Sm80ELb1ELb0ELb1ELb1ELb1ELb0ELb1ELb1EEENS1_21CollectiveEpilogueFwdINS6_IJS8_SA_S9_EEENS6_IJNS7_ILi1EEESI_SI_EEESC_SE_Li128ELb1ELb1ELb1ELb0EEENS1_36VarlenDynamicPersistentTileSchedulerILi128ELi80ELi128ELi128ELb1ELb1ELb0ELb1ELb1ELb1EEEEEEEEEvNT_6ParamsE --------------------------
	.section	.nv.shared._ZN7cutlass13device_kernelIN5flash19enable_sm80_to_sm89INS1_16FlashAttnFwdSm80INS1_25CollectiveMainloopFwdSm80ILi4ELi1ELb0EN4cute5tupleIJNS5_1CILi128EEENS7_ILi80EEENS7_ILi64EEEEEELi64ENS_10bfloat16_tEfNS_4arch4Sm80ELb1ELb0ELb1ELb1ELb1ELb0ELb1ELb1EEENS1_21CollectiveEpilogueFwdINS6_IJS8_SA_S9_EEENS6_IJNS7_ILi1EEESI_SI_EEESC_SE_Li128ELb1ELb1ELb1ELb0EEENS1_36VarlenDynamicPersistentTileSchedulerILi128ELi80ELi128ELi128ELb1ELb1ELb0ELb1ELb1ELb1EEEEEEEEEvNT_6ParamsE,"aw",@nobits
	.sectionflags	@""
	.align	16


//--------------------- .nv.shared._ZN7cutlass13device_kernelIN5flash19enable_sm80_to_sm89INS1_16FlashAttnFwdSm80INS1_25CollectiveMainloopFwdSm80ILi4ELi1ELb0EN4cute5tupleIJNS5_1CILi128EEENS7_ILi80EEENS7_ILi64EEEEEELi64ENS_10bfloat16_tEfNS_4arch4Sm80ELb1ELb0ELb1ELb1ELb1ELb1ELb1ELb1EEENS1_21CollectiveEpilogueFwdINS6_IJS8_SA_S9_EEENS6_IJNS7_ILi1EEESI_SI_EEESC_SE_Li128ELb1ELb1ELb1ELb0EEENS1_36VarlenDynamicPersistentTileSchedulerILi128ELi80ELi128ELi128ELb1ELb1ELb0ELb1ELb1ELb1EEEEEEEEEvNT_6ParamsE --------------------------
	.section	.nv.shared._ZN7cutlass13device_kernelIN5flash19enable_sm80_to_sm89INS1_16FlashAttnFwdSm80INS1_25CollectiveMainloopFwdSm80ILi4ELi1ELb0EN4cute5tupleIJNS5_1CILi128EEENS7_ILi80EEENS7_ILi64EEEEEELi64ENS_10bfloat16_tEfNS_4arch4Sm80ELb1ELb0ELb1ELb1ELb1ELb1ELb1ELb1EEENS1_21CollectiveEpilogueFwdINS6_IJS8_SA_S9_EEENS6_IJNS7_ILi1EEESI_SI_EEESC_SE_Li128ELb1ELb1ELb1ELb0EEENS1_36VarlenDynamicPersistentTileSchedulerILi128ELi80ELi128ELi128ELb1ELb1ELb0ELb1ELb1ELb1EEEEEEEEEvNT_6ParamsE,"aw",@nobits
	.sectionflags	@""
	.align	16
